	.target	sm_90a

	.elftype	@"ET_EXEC"


//--------------------- .note.nv.tkinfo           --------------------------
	.section	.note.nv.tkinfo,"",@"SHT_NOTE"
	.sectionflags	@"SHF_NOTE_NV_TKINFO"
	.tkinfo
        /*0018*/ 	.word	0x00000002
        /*0030*/ 	.string	""
        /*0030*/ 	.string	"ptxas"
        /*0030*/ 	.string	"Cuda compilation tools, release 13.0, V13.0.88"
        /*0030*/ 	.string	"Build cuda_13.0.r13.0/compiler.36424714_0"
        /*0030*/ 	.string	"-arch sm_90a -m 64 "



//--------------------- .note.nv.cuinfo           --------------------------
	.section	.note.nv.cuinfo,"",@"SHT_NOTE"
	.sectionflags	@"SHF_NOTE_NV_CUINFO"
        /*0018*/ 	.short	0x0002
        /*001a*/ 	.short	0x005a
        /*001c*/ 	.short	0x0082
	.zero		2


//--------------------- .nv.info                  --------------------------
	.section	.nv.info,"",@"SHT_CUDA_INFO"
	.align	4


	//----- nvinfo : EIATTR_REGCOUNT
	.align		4
        /*0000*/ 	.byte	0x04, 0x2f
        /*0002*/ 	.short	(.L_22 - .L_21)
	.align		4
.L_21:
        /*0004*/ 	.word	index@(_ZN7cutlass13device_kernelIN5flash11enable_sm90INS1_16FlashAttnFwdSm90INS1_25CollectiveMainloopFwdSm90ILi2EN4cute5tupleIJNS5_1CILi1EEES8_S8_EEENS6_IJNS7_ILi128EEESA_SA_EEELi128ENS_10bfloat16_tEfNS_4arch4Sm90ELb1ELb0ELb0ELb1ELb0ELb1ELb0ELb1ELb1ELb1ELb0ELb0EEENS1_21CollectiveEpilogueFwdISB_S9_SC_SE_Li256ELb1ELb1ELb0ELb0EEENS1_36VarlenDynamicPersistentTileSchedulerILi128ELi128ELi256ELi128ELb0ELb1ELb1ELb1ELb1ELb1EEEEEEEEEvNT_6ParamsE)
        /*0008*/ 	.word	0x000000a8


	//----- nvinfo : EIATTR_FRAME_SIZE
	.align		4
.L_22:
        /*000c*/ 	.byte	0x04, 0x11
        /*000e*/ 	.short	(.L_24 - .L_23)
	.align		4
.L_23:
        /*0010*/ 	.word	index@(_ZN7cutlass13device_kernelIN5flash11enable_sm90INS1_16FlashAttnFwdSm90INS1_25CollectiveMainloopFwdSm90ILi2EN4cute5tupleIJNS5_1CILi1EEES8_S8_EEENS6_IJNS7_ILi128EEESA_SA_EEELi128ENS_10bfloat16_tEfNS_4arch4Sm90ELb1ELb0ELb0ELb1ELb0ELb1ELb0ELb1ELb1ELb1ELb0ELb0EEENS1_21CollectiveEpilogueFwdISB_S9_SC_SE_Li256ELb1ELb1ELb0ELb0EEENS1_36VarlenDynamicPersistentTileSchedulerILi128ELi128ELi256ELi128ELb0ELb1ELb1ELb1ELb1ELb1EEEEEEEEEvNT_6ParamsE)
        /*0014*/ 	.word	0x00000060


	//----- nvinfo : EIATTR_REGCOUNT
	.align		4
.L_24:
        /*0018*/ 	.byte	0x04, 0x2f
        /*001a*/ 	.short	(.L_26 - .L_25)
	.align		4
.L_25:
        /*001c*/ 	.word	index@(_ZN7cutlass13device_kernelIN5flash11enable_sm90INS1_16FlashAttnFwdSm90INS1_25CollectiveMainloopFwdSm90ILi2EN4cute5tupleIJNS5_1CILi1EEES8_S8_EEENS6_IJNS7_ILi128EEESA_SA_EEELi128ENS_10bfloat16_tEfNS_4arch4Sm90ELb1ELb0ELb0ELb1ELb0ELb0ELb0ELb1ELb1ELb1ELb0ELb0EEENS1_21CollectiveEpilogueFwdISB_S9_SC_SE_Li256ELb1ELb1ELb0ELb0EEENS1_36VarlenDynamicPersistentTileSchedulerILi128ELi128ELi256ELi128ELb0ELb1ELb1ELb1ELb1ELb1EEEEEEEEEvNT_6ParamsE)
        /*0020*/ 	.word	0x000000a8


	//----- nvinfo : EIATTR_FRAME_SIZE
	.align		4
.L_26:
        /*0024*/ 	.byte	0x04, 0x11
        /*0026*/ 	.short	(.L_28 - .L_27)
	.align		4
.L_27:
        /*0028*/ 	.word	index@(_ZN7cutlass13device_kernelIN5flash11enable_sm90INS1_16FlashAttnFwdSm90INS1_25CollectiveMainloopFwdSm90ILi2EN4cute5tupleIJNS5_1CILi1EEES8_S8_EEENS6_IJNS7_ILi128EEESA_SA_EEELi128ENS_10bfloat16_tEfNS_4arch4Sm90ELb1ELb0ELb0ELb1ELb0ELb0ELb0ELb1ELb1ELb1ELb0ELb0EEENS1_21CollectiveEpilogueFwdISB_S9_SC_SE_Li256ELb1ELb1ELb0ELb0EEENS1_36VarlenDynamicPersistentTileSchedulerILi128ELi128ELi256ELi128ELb0ELb1ELb1ELb1ELb1ELb1EEEEEEEEEvNT_6ParamsE)
        /*002c*/ 	.word	0x00000058


	//----- nvinfo : EIATTR_REGCOUNT
	.align		4
.L_28:
        /*0030*/ 	.byte	0x04, 0x2f
        /*0032*/ 	.short	(.L_30 - .L_29)
	.align		4
.L_29:
        /*0034*/ 	.word	index@(_ZN7cutlass13device_kernelIN5flash11enable_sm90INS1_16FlashAttnFwdSm90INS1_25CollectiveMainloopFwdSm90ILi2EN4cute5tupleIJNS5_1CILi1EEES8_S8_EEENS6_IJNS7_ILi128EEESA_SA_EEELi128ENS_10bfloat16_tEfNS_4arch4Sm90ELb1ELb0ELb0ELb0ELb0ELb0ELb0ELb1ELb1ELb1ELb0ELb0EEENS1_21CollectiveEpilogueFwdISB_S9_SC_SE_Li256ELb0ELb1ELb0ELb0EEENS1_30DynamicPersistentTileSchedulerILi256ELi128ELb0ELb1ELb1EEEEEEEEEvNT_6ParamsE)
        /*0038*/ 	.word	0x000000a8


	//----- nvinfo : EIATTR_FRAME_SIZE
	.align		4
.L_30:
        /*003c*/ 	.byte	0x04, 0x11
        /*003e*/ 	.short	(.L_32 - .L_31)
	.align		4
.L_31:
        /*0040*/ 	.word	index@(_ZN7cutlass13device_kernelIN5flash11enable_sm90INS1_16FlashAttnFwdSm90INS1_25CollectiveMainloopFwdSm90ILi2EN4cute5tupleIJNS5_1CILi1EEES8_S8_EEENS6_IJNS7_ILi128EEESA_SA_EEELi128ENS_10bfloat16_tEfNS_4arch4Sm90ELb1ELb0ELb0ELb0ELb0ELb0ELb0ELb1ELb1ELb1ELb0ELb0EEENS1_21CollectiveEpilogueFwdISB_S9_SC_SE_Li256ELb0ELb1ELb0ELb0EEENS1_30DynamicPersistentTileSchedulerILi256ELi128ELb0ELb1ELb1EEEEEEEEEvNT_6ParamsE)
        /*0044*/ 	.word	0x00000028


	//----- nvinfo : EIATTR_REGCOUNT
	.align		4
.L_32:
        /*0048*/ 	.byte	0x04, 0x2f
        /*004a*/ 	.short	(.L_34 - .L_33)
	.align		4
.L_33:
        /*004c*/ 	.word	index@(_ZN7cutlass13device_kernelIN5flash11enable_sm90INS1_16FlashAttnFwdSm90INS1_25CollectiveMainloopFwdSm90ILi2EN4cute5tupleIJNS5_1CILi1EEES8_S8_EEENS6_IJNS7_ILi128EEESA_SA_EEELi128ENS_10bfloat16_tEfNS_4arch4Sm90ELb0ELb1ELb0ELb1ELb0ELb1ELb0ELb1ELb1ELb1ELb0ELb0EEENS1_21CollectiveEpilogueFwdISB_S9_SC_SE_Li256ELb1ELb1ELb0ELb0EEENS1_36VarlenDynamicPersistentTileSchedulerILi128ELi128ELi256ELi128ELb0ELb1ELb1ELb1ELb0ELb1EEEEEEEEEvNT_6ParamsE)
        /*0050*/ 	.word	0x000000a8


	//----- nvinfo : EIATTR_FRAME_SIZE
	.align		4
.L_34:
        /*0054*/ 	.byte	0x04, 0x11
        /*0056*/ 	.short	(.L_36 - .L_35)
	.align		4
.L_35:
        /*0058*/ 	.word	index@(_ZN7cutlass13device_kernelIN5flash11enable_sm90INS1_16FlashAttnFwdSm90INS1_25CollectiveMainloopFwdSm90ILi2EN4cute5tupleIJNS5_1CILi1EEES8_S8_EEENS6_IJNS7_ILi128EEESA_SA_EEELi128ENS_10bfloat16_tEfNS_4arch4Sm90ELb0ELb1ELb0ELb1ELb0ELb1ELb0ELb1ELb1ELb1ELb0ELb0EEENS1_21CollectiveEpilogueFwdISB_S9_SC_SE_Li256ELb1ELb1ELb0ELb0EEENS1_36VarlenDynamicPersistentTileSchedulerILi128ELi128ELi256ELi128ELb0ELb1ELb1ELb1ELb0ELb1EEEEEEEEEvNT_6ParamsE)
        /*005c*/ 	.word	0x00000058


	//----- nvinfo : EIATTR_REGCOUNT
	.align		4
.L_36:
        /*0060*/ 	.byte	0x04, 0x2f
        /*0062*/ 	.short	(.L_38 - .L_37)
	.align		4
.L_37:
        /*0064*/ 	.word	index@(_ZN7cutlass13device_kernelIN5flash11enable_sm90INS1_16FlashAttnFwdSm90INS1_25CollectiveMainloopFwdSm90ILi2EN4cute5tupleIJNS5_1CILi1EEES8_S8_EEENS6_IJNS7_ILi128EEESA_SA_EEELi128ENS_10bfloat16_tEfNS_4arch4Sm90ELb0ELb1ELb0ELb1ELb0ELb0ELb0ELb1ELb1ELb1ELb0ELb0EEENS1_21CollectiveEpilogueFwdISB_S9_SC_SE_Li256ELb1ELb1ELb0ELb0EEENS1_36VarlenDynamicPersistentTileSchedulerILi128ELi128ELi256ELi128ELb0ELb1ELb1ELb1ELb0ELb1EEEEEEEEEvNT_6ParamsE)
        /*0068*/ 	.word	0x000000a8


	//----- nvinfo : EIATTR_FRAME_SIZE
	.align		4
.L_38:
        /*006c*/ 	.byte	0x04, 0x11
        /*006e*/ 	.short	(.L_40 - .L_39)
	.align		4
.L_39:
        /*0070*/ 	.word	index@(_ZN7cutlass13device_kernelIN5flash11enable_sm90INS1_16FlashAttnFwdSm90INS1_25CollectiveMainloopFwdSm90ILi2EN4cute5tupleIJNS5_1CILi1EEES8_S8_EEENS6_IJNS7_ILi128EEESA_SA_EEELi128ENS_10bfloat16_tEfNS_4arch4Sm90ELb0ELb1ELb0ELb1ELb0ELb0ELb0ELb1ELb1ELb1ELb0ELb0EEENS1_21CollectiveEpilogueFwdISB_S9_SC_SE_Li256ELb1ELb1ELb0ELb0EEENS1_36VarlenDynamicPersistentTileSchedulerILi128ELi128ELi256ELi128ELb0ELb1ELb1ELb1ELb0ELb1EEEEEEEEEvNT_6ParamsE)
        /*0074*/ 	.word	0x00000048


	//----- nvinfo : EIATTR_REGCOUNT
	.align		4
.L_40:
        /*0078*/ 	.byte	0x04, 0x2f
        /*007a*/ 	.short	(.L_42 - .L_41)
	.align		4
.L_41:
        /*007c*/ 	.word	index@(_ZN7cutlass13device_kernelIN5flash11enable_sm90INS1_16FlashAttnFwdSm90INS1_25CollectiveMainloopFwdSm90ILi2EN4cute5tupleIJNS5_1CILi1EEES8_S8_EEENS6_IJNS7_ILi128EEESA_SA_EEELi128ENS_10bfloat16_tEfNS_4arch4Sm90ELb0ELb1ELb0ELb0ELb0ELb0ELb0ELb1ELb1ELb1ELb0ELb0EEENS1_21CollectiveEpilogueFwdISB_S9_SC_SE_Li256ELb0ELb1ELb0ELb0EEENS1_30DynamicPersistentTileSchedulerILi256ELi128ELb0ELb1ELb1EEEEEEEEEvNT_6ParamsE)
        /*0080*/ 	.word	0x000000a8


	//----- nvinfo : EIATTR_FRAME_SIZE
	.align		4
.L_42:
        /*0084*/ 	.byte	0x04, 0x11
        /*0086*/ 	.short	(.L_44 - .L_43)
	.align		4
.L_43:
        /*0088*/ 	.word	index@(_ZN7cutlass13device_kernelIN5flash11enable_sm90INS1_16FlashAttnFwdSm90INS1_25CollectiveMainloopFwdSm90ILi2EN4cute5tupleIJNS5_1CILi1EEES8_S8_EEENS6_IJNS7_ILi128EEESA_SA_EEELi128ENS_10bfloat16_tEfNS_4arch4Sm90ELb0ELb1ELb0ELb0ELb0ELb0ELb0ELb1ELb1ELb1ELb0ELb0EEENS1_21CollectiveEpilogueFwdISB_S9_SC_SE_Li256ELb0ELb1ELb0ELb0EEENS1_30DynamicPersistentTileSchedulerILi256ELi128ELb0ELb1ELb1EEEEEEEEEvNT_6ParamsE)
        /*008c*/ 	.word	0x00000020


	//----- nvinfo : EIATTR_REGCOUNT
	.align		4
.L_44:
        /*0090*/ 	.byte	0x04, 0x2f
        /*0092*/ 	.short	(.L_46 - .L_45)
	.align		4
.L_45:
        /*0094*/ 	.word	index@(_ZN7cutlass13device_kernelIN5flash11enable_sm90INS1_16FlashAttnFwdSm90INS1_25CollectiveMainloopFwdSm90ILi2EN4cute5tupleIJNS5_1CILi1EEES8_S8_EEENS6_IJNS7_ILi128EEENS7_ILi176EEESA_EEELi128ENS_10bfloat16_tEfNS_4arch4Sm90ELb0ELb0ELb0ELb1ELb0ELb1ELb0ELb1ELb1ELb1ELb0ELb0EEENS1_21CollectiveEpilogueFwdINS6_IJSA_SA_SB_EEES9_SD_SF_Li256ELb1ELb1ELb0ELb0EEENS1_36VarlenDynamicPersistentTileSchedulerILi128ELi176ELi256ELi128ELb0ELb1ELb1ELb0ELb1ELb1EEEEEEEEEvNT_6ParamsE)
        /*0098*/ 	.word	0x000000a8


	//----- nvinfo : EIATTR_FRAME_SIZE
	.align		4
.L_46:
        /*009c*/ 	.byte	0x04, 0x11
        /*009e*/ 	.short	(.L_48 - .L_47)
	.align		4
.L_47:
        /*00a0*/ 	.word	index@(_ZN7cutlass13device_kernelIN5flash11enable_sm90INS1_16FlashAttnFwdSm90INS1_25CollectiveMainloopFwdSm90ILi2EN4cute5tupleIJNS5_1CILi1EEES8_S8_EEENS6_IJNS7_ILi128EEENS7_ILi176EEESA_EEELi128ENS_10bfloat16_tEfNS_4arch4Sm90ELb0ELb0ELb0ELb1ELb0ELb1ELb0ELb1ELb1ELb1ELb0ELb0EEENS1_21CollectiveEpilogueFwdINS6_IJSA_SA_SB_EEES9_SD_SF_Li256ELb1ELb1ELb0ELb0EEENS1_36VarlenDynamicPersistentTileSchedulerILi128ELi176ELi256ELi128ELb0ELb1ELb1ELb0ELb1ELb1EEEEEEEEEvNT_6ParamsE)
        /*00a4*/ 	.word	0x000000a0


	//----- nvinfo : EIATTR_REGCOUNT
	.align		4
.L_48:
        /*00a8*/ 	.byte	0x04, 0x2f
        /*00aa*/ 	.short	(.L_50 - .L_49)
	.align		4
.L_49:
        /*00ac*/ 	.word	index@(_ZN7cutlass13device_kernelIN5flash11enable_sm90INS1_16FlashAttnFwdSm90INS1_25CollectiveMainloopFwdSm90ILi2EN4cute5tupleIJNS5_1CILi1EEES8_S8_EEENS6_IJNS7_ILi128EEENS7_ILi176EEESA_EEELi128ENS_10bfloat16_tEfNS_4arch4Sm90ELb0ELb0ELb0ELb1ELb0ELb0ELb0ELb1ELb1ELb1ELb0ELb0EEENS1_21CollectiveEpilogueFwdINS6_IJSA_SA_SB_EEES9_SD_SF_Li256ELb1ELb1ELb0ELb0EEENS1_36VarlenDynamicPersistentTileSchedulerILi128ELi176ELi256ELi128ELb0ELb1ELb1ELb0ELb1ELb1EEEEEEEEEvNT_6ParamsE)
        /*00b0*/ 	.word	0x000000a8


	//----- nvinfo : EIATTR_FRAME_SIZE
	.align		4
.L_50:
        /*00b4*/ 	.byte	0x04, 0x11
        /*00b6*/ 	.short	(.L_52 - .L_51)
	.align		4
.L_51:
        /*00b8*/ 	.word	index@(_ZN7cutlass13device_kernelIN5flash11enable_sm90INS1_16FlashAttnFwdSm90INS1_25CollectiveMainloopFwdSm90ILi2EN4cute5tupleIJNS5_1CILi1EEES8_S8_EEENS6_IJNS7_ILi128EEENS7_ILi176EEESA_EEELi128ENS_10bfloat16_tEfNS_4arch4Sm90ELb0ELb0ELb0ELb1ELb0ELb0ELb0ELb1ELb1ELb1ELb0ELb0EEENS1_21CollectiveEpilogueFwdINS6_IJSA_SA_SB_EEES9_SD_SF_Li256ELb1ELb1ELb0ELb0EEENS1_36VarlenDynamicPersistentTileSchedulerILi128ELi176ELi256ELi128ELb0ELb1ELb1ELb0ELb1ELb1EEEEEEEEEvNT_6ParamsE)
        /*00bc*/ 	.word	0x00000060


	//----- nvinfo : EIATTR_REGCOUNT
	.align		4
.L_52:
        /*00c0*/ 	.byte	0x04, 0x2f
        /*00c2*/ 	.short	(.L_54 - .L_53)
	.align		4
.L_53:
        /*00c4*/ 	.word	index@(_ZN7cutlass13device_kernelIN5flash11enable_sm90INS1_16FlashAttnFwdSm90INS1_25CollectiveMainloopFwdSm90ILi2EN4cute5tupleIJNS5_1CILi2EEENS7_ILi1EEES9_EEENS6_IJNS7_ILi128EEENS7_ILi176EEESB_EEELi128ENS_10bfloat16_tEfNS_4arch4Sm90ELb0ELb0ELb0ELb0ELb0ELb0ELb0ELb1ELb1ELb1ELb0ELb0EEENS1_21CollectiveEpilogueFwdINS6_IJSB_SB_SC_EEESA_SE_SG_Li256ELb0ELb1ELb0ELb0EEENS1_29StaticPersistentTileSchedulerILb0EEEEEEEEEvNT_6ParamsE)
        /*00c8*/ 	.word	0x000000a8


	//----- nvinfo : EIATTR_FRAME_SIZE
	.align		4
.L_54:
        /*00cc*/ 	.byte	0x04, 0x11
        /*00ce*/ 	.short	(.L_56 - .L_55)
	.align		4
.L_55:
        /*00d0*/ 	.word	index@(_ZN7cutlass13device_kernelIN5flash11enable_sm90INS1_16FlashAttnFwdSm90INS1_25CollectiveMainloopFwdSm90ILi2EN4cute5tupleIJNS5_1CILi2EEENS7_ILi1EEES9_EEENS6_IJNS7_ILi128EEENS7_ILi176EEESB_EEELi128ENS_10bfloat16_tEfNS_4arch4Sm90ELb0ELb0ELb0ELb0ELb0ELb0ELb0ELb1ELb1ELb1ELb0ELb0EEENS1_21CollectiveEpilogueFwdINS6_IJSB_SB_SC_EEESA_SE_SG_Li256ELb0ELb1ELb0ELb0EEENS1_29StaticPersistentTileSchedulerILb0EEEEEEEEEvNT_6ParamsE)
        /*00d4*/ 	.word	0x00000038


	//----- nvinfo : EIATTR_REGCOUNT
	.align		4
.L_56:
        /*00d8*/ 	.byte	0x04, 0x2f
        /*00da*/ 	.short	(.L_58 - .L_57)
	.align		4
.L_57:
        /*00dc*/ 	.word	index@(_ZN7cutlass13device_kernelIN5flash11enable_sm90INS1_16FlashAttnFwdSm90INS1_25CollectiveMainloopFwdSm90ILi2EN4cute5tupleIJNS5_1CILi1EEES8_S8_EEENS6_IJNS7_ILi128EEENS7_ILi176EEESA_EEELi128ENS_10bfloat16_tEfNS_4arch4Sm90ELb0ELb0ELb0ELb0ELb0ELb0ELb0ELb1ELb1ELb1ELb0ELb0EEENS1_21CollectiveEpilogueFwdINS6_IJSA_SA_SB_EEES9_SD_SF_Li256ELb0ELb1ELb0ELb0EEENS1_29StaticPersistentTileSchedulerILb0EEEEEEEEEvNT_6ParamsE)
        /*00e0*/ 	.word	0x000000a8


	//----- nvinfo : EIATTR_FRAME_SIZE
	.align		4
.L_58:
        /*00e4*/ 	.byte	0x04, 0x11
        /*00e6*/ 	.short	(.L_60 - .L_59)
	.align		4
.L_59:
        /*00e8*/ 	.word	index@(_ZN7cutlass13device_kernelIN5flash11enable_sm90INS1_16FlashAttnFwdSm90INS1_25CollectiveMainloopFwdSm90ILi2EN4cute5tupleIJNS5_1CILi1EEES8_S8_EEENS6_IJNS7_ILi128EEENS7_ILi176EEESA_EEELi128ENS_10bfloat16_tEfNS_4arch4Sm90ELb0ELb0ELb0ELb0ELb0ELb0ELb0ELb1ELb1ELb1ELb0ELb0EEENS1_21CollectiveEpilogueFwdINS6_IJSA_SA_SB_EEES9_SD_SF_Li256ELb0ELb1ELb0ELb0EEENS1_29StaticPersistentTileSchedulerILb0EEEEEEEEEvNT_6ParamsE)
        /*00ec*/ 	.word	0x00000038


	//----- nvinfo : EIATTR_MIN_STACK_SIZE
	.align		4
.L_60:
        /*00f0*/ 	.byte	0x04, 0x12
        /*00f2*/ 	.short	(.L_62 - .L_61)
	.align		4
.L_61:
        /*00f4*/ 	.word	index@(_ZN7cutlass13device_kernelIN5flash11enable_sm90INS1_16FlashAttnFwdSm90INS1_25CollectiveMainloopFwdSm90ILi2EN4cute5tupleIJNS5_1CILi1EEES8_S8_EEENS6_IJNS7_ILi128EEENS7_ILi176EEESA_EEELi128ENS_10bfloat16_tEfNS_4arch4Sm90ELb0ELb0ELb0ELb0ELb0ELb0ELb0ELb1ELb1ELb1ELb0ELb0EEENS1_21CollectiveEpilogueFwdINS6_IJSA_SA_SB_EEES9_SD_SF_Li256ELb0ELb1ELb0ELb0EEENS1_29StaticPersistentTileSchedulerILb0EEEEEEEEEvNT_6ParamsE)
        /*00f8*/ 	.word	0x00000038


	//----- nvinfo : EIATTR_MIN_STACK_SIZE
	.align		4
.L_62:
        /*00fc*/ 	.byte	0x04, 0x12
        /*00fe*/ 	.short	(.L_64 - .L_63)
	.align		4
.L_63:
        /*0100*/ 	.word	index@(_ZN7cutlass13device_kernelIN5flash11enable_sm90INS1_16FlashAttnFwdSm90INS1_25CollectiveMainloopFwdSm90ILi2EN4cute5tupleIJNS5_1CILi2EEENS7_ILi1EEES9_EEENS6_IJNS7_ILi128EEENS7_ILi176EEESB_EEELi128ENS_10bfloat16_tEfNS_4arch4Sm90ELb0ELb0ELb0ELb0ELb0ELb0ELb0ELb1ELb1ELb1ELb0ELb0EEENS1_21CollectiveEpilogueFwdINS6_IJSB_SB_SC_EEESA_SE_SG_Li256ELb0ELb1ELb0ELb0EEENS1_29StaticPersistentTileSchedulerILb0EEEEEEEEEvNT_6ParamsE)
        /*0104*/ 	.word	0x00000038


	//----- nvinfo : EIATTR_MIN_STACK_SIZE
	.align		4
.L_64:
        /*0108*/ 	.byte	0x04, 0x12
        /*010a*/ 	.short	(.L_66 - .L_65)
	.align		4
.L_65:
        /*010c*/ 	.word	index@(_ZN7cutlass13device_kernelIN5flash11enable_sm90INS1_16FlashAttnFwdSm90INS1_25CollectiveMainloopFwdSm90ILi2EN4cute5tupleIJNS5_1CILi1EEES8_S8_EEENS6_IJNS7_ILi128EEENS7_ILi176EEESA_EEELi128ENS_10bfloat16_tEfNS_4arch4Sm90ELb0ELb0ELb0ELb1ELb0ELb0ELb0ELb1ELb1ELb1ELb0ELb0EEENS1_21CollectiveEpilogueFwdINS6_IJSA_SA_SB_EEES9_SD_SF_Li256ELb1ELb1ELb0ELb0EEENS1_36VarlenDynamicPersistentTileSchedulerILi128ELi176ELi256ELi128ELb0ELb1ELb1ELb0ELb1ELb1EEEEEEEEEvNT_6ParamsE)
        /*0110*/ 	.word	0x00000060


	//----- nvinfo : EIATTR_MIN_STACK_SIZE
	.align		4
.L_66:
        /*0114*/ 	.byte	0x04, 0x12
        /*0116*/ 	.short	(.L_68 - .L_67)
	.align		4
.L_67:
        /*0118*/ 	.word	index@(_ZN7cutlass13device_kernelIN5flash11enable_sm90INS1_16FlashAttnFwdSm90INS1_25CollectiveMainloopFwdSm90ILi2EN4cute5tupleIJNS5_1CILi1EEES8_S8_EEENS6_IJNS7_ILi128EEENS7_ILi176EEESA_EEELi128ENS_10bfloat16_tEfNS_4arch4Sm90ELb0ELb0ELb0ELb1ELb0ELb1ELb0ELb1ELb1ELb1ELb0ELb0EEENS1_21CollectiveEpilogueFwdINS6_IJSA_SA_SB_EEES9_SD_SF_Li256ELb1ELb1ELb0ELb0EEENS1_36VarlenDynamicPersistentTileSchedulerILi128ELi176ELi256ELi128ELb0ELb1ELb1ELb0ELb1ELb1EEEEEEEEEvNT_6ParamsE)
        /*011c*/ 	.word	0x000000a0


	//----- nvinfo : EIATTR_MIN_STACK_SIZE
	.align		4
.L_68:
        /*0120*/ 	.byte	0x04, 0x12
        /*0122*/ 	.short	(.L_70 - .L_69)
	.align		4
.L_69:
        /*0124*/ 	.word	index@(_ZN7cutlass13device_kernelIN5flash11enable_sm90INS1_16FlashAttnFwdSm90INS1_25CollectiveMainloopFwdSm90ILi2EN4cute5tupleIJNS5_1CILi1EEES8_S8_EEENS6_IJNS7_ILi128EEESA_SA_EEELi128ENS_10bfloat16_tEfNS_4arch4Sm90ELb0ELb1ELb0ELb0ELb0ELb0ELb0ELb1ELb1ELb1ELb0ELb0EEENS1_21CollectiveEpilogueFwdISB_S9_SC_SE_Li256ELb0ELb1ELb0ELb0EEENS1_30DynamicPersistentTileSchedulerILi256ELi128ELb0ELb1ELb1EEEEEEEEEvNT_6ParamsE)
        /*0128*/ 	.word	0x00000020


	//----- nvinfo : EIATTR_MIN_STACK_SIZE
	.align		4
.L_70:
        /*012c*/ 	.byte	0x04, 0x12
        /*012e*/ 	.short	(.L_72 - .L_71)
	.align		4
.L_71:
        /*0130*/ 	.word	index@(_ZN7cutlass13device_kernelIN5flash11enable_sm90INS1_16FlashAttnFwdSm90INS1_25CollectiveMainloopFwdSm90ILi2EN4cute5tupleIJNS5_1CILi1EEES8_S8_EEENS6_IJNS7_ILi128EEESA_SA_EEELi128ENS_10bfloat16_tEfNS_4arch4Sm90ELb0ELb1ELb0ELb1ELb0ELb0ELb0ELb1ELb1ELb1ELb0ELb0EEENS1_21CollectiveEpilogueFwdISB_S9_SC_SE_Li256ELb1ELb1ELb0ELb0EEENS1_36VarlenDynamicPersistentTileSchedulerILi128ELi128ELi256ELi128ELb0ELb1ELb1ELb1ELb0ELb1EEEEEEEEEvNT_6ParamsE)
        /*0134*/ 	.word	0x00000048


	//----- nvinfo : EIATTR_MIN_STACK_SIZE
	.align		4
.L_72:
        /*0138*/ 	.byte	0x04, 0x12
        /*013a*/ 	.short	(.L_74 - .L_73)
	.align		4
.L_73:
        /*013c*/ 	.word	index@(_ZN7cutlass13device_kernelIN5flash11enable_sm90INS1_16FlashAttnFwdSm90INS1_25CollectiveMainloopFwdSm90ILi2EN4cute5tupleIJNS5_1CILi1EEES8_S8_EEENS6_IJNS7_ILi128EEESA_SA_EEELi128ENS_10bfloat16_tEfNS_4arch4Sm90ELb0ELb1ELb0ELb1ELb0ELb1ELb0ELb1ELb1ELb1ELb0ELb0EEENS1_21CollectiveEpilogueFwdISB_S9_SC_SE_Li256ELb1ELb1ELb0ELb0EEENS1_36VarlenDynamicPersistentTileSchedulerILi128ELi128ELi256ELi128ELb0ELb1ELb1ELb1ELb0ELb1EEEEEEEEEvNT_6ParamsE)
        /*0140*/ 	.word	0x00000058


	//----- nvinfo : EIATTR_MIN_STACK_SIZE
	.align		4
.L_74:
        /*0144*/ 	.byte	0x04, 0x12
        /*0146*/ 	.short	(.L_76 - .L_75)
	.align		4
.L_75:
        /*0148*/ 	.word	index@(_ZN7cutlass13device_kernelIN5flash11enable_sm90INS1_16FlashAttnFwdSm90INS1_25CollectiveMainloopFwdSm90ILi2EN4cute5tupleIJNS5_1CILi1EEES8_S8_EEENS6_IJNS7_ILi128EEESA_SA_EEELi128ENS_10bfloat16_tEfNS_4arch4Sm90ELb1ELb0ELb0ELb0ELb0ELb0ELb0ELb1ELb1ELb1ELb0ELb0EEENS1_21CollectiveEpilogueFwdISB_S9_SC_SE_Li256ELb0ELb1ELb0ELb0EEENS1_30DynamicPersistentTileSchedulerILi256ELi128ELb0ELb1ELb1EEEEEEEEEvNT_6ParamsE)
        /*014c*/ 	.word	0x00000028


	//----- nvinfo : EIATTR_MIN_STACK_SIZE
	.align		4
.L_76:
        /*0150*/ 	.byte	0x04, 0x12
        /*0152*/ 	.short	(.L_78 - .L_77)
	.align		4
.L_77:
        /*0154*/ 	.word	index@(_ZN7cutlass13device_kernelIN5flash11enable_sm90INS1_16FlashAttnFwdSm90INS1_25CollectiveMainloopFwdSm90ILi2EN4cute5tupleIJNS5_1CILi1EEES8_S8_EEENS6_IJNS7_ILi128EEESA_SA_EEELi128ENS_10bfloat16_tEfNS_4arch4Sm90ELb1ELb0ELb0ELb1ELb0ELb0ELb0ELb1ELb1ELb1ELb0ELb0EEENS1_21CollectiveEpilogueFwdISB_S9_SC_SE_Li256ELb1ELb1ELb0ELb0EEENS1_36VarlenDynamicPersistentTileSchedulerILi128ELi128ELi256ELi128ELb0ELb1ELb1ELb1ELb1ELb1EEEEEEEEEvNT_6ParamsE)
        /*0158*/ 	.word	0x00000058


	//----- nvinfo : EIATTR_MIN_STACK_SIZE
	.align		4
.L_78:
        /*015c*/ 	.byte	0x04, 0x12
        /*015e*/ 	.short	(.L_80 - .L_79)
	.align		4
.L_79:
        /*0160*/ 	.word	index@(_ZN7cutlass13device_kernelIN5flash11enable_sm90INS1_16FlashAttnFwdSm90INS1_25CollectiveMainloopFwdSm90ILi2EN4cute5tupleIJNS5_1CILi1EEES8_S8_EEENS6_IJNS7_ILi128EEESA_SA_EEELi128ENS_10bfloat16_tEfNS_4arch4Sm90ELb1ELb0ELb0ELb1ELb0ELb1ELb0ELb1ELb1ELb1ELb0ELb0EEENS1_21CollectiveEpilogueFwdISB_S9_SC_SE_Li256ELb1ELb1ELb0ELb0EEENS1_36VarlenDynamicPersistentTileSchedulerILi128ELi128ELi256ELi128ELb0ELb1ELb1ELb1ELb1ELb1EEEEEEEEEvNT_6ParamsE)
        /*0164*/ 	.word	0x00000060
.L_80:


//--------------------- .nv.compat                --------------------------
	.section	.nv.compat,"",@"SHT_CUDA_COMPAT_INFO"
	.align	4
        /*0000*/ 	.byte	0x02, 0x09, 0x01, 0x00, 0x02, 0x02, 0x04, 0x00, 0x02, 0x05, 0x05, 0x00, 0x03, 0x07, 0x01, 0x01
        /*0010*/ 	.byte	0x02, 0x03, 0x01, 0x00, 0x02, 0x06, 0x01, 0x00, 0x04, 0x0b, 0x08, 0x00, 0x00, 0x00, 0x00, 0x00
        /*0020*/ 	.byte	0x00, 0x00, 0x00, 0x00


//--------------------- .nv.info._ZN7cutlass13device_kernelIN5flash11enable_sm90INS1_16FlashAttnFwdSm90INS1_25CollectiveMainloopFwdSm90ILi2EN4cute5tupleIJNS5_1CILi1EEES8_S8_EEENS6_IJNS7_ILi128EEENS7_ILi176EEESA_EEELi128ENS_10bfloat16_tEfNS_4arch4Sm90ELb0ELb0ELb0ELb0ELb0ELb0ELb0ELb1ELb1ELb1ELb0ELb0EEENS1_21CollectiveEpilogueFwdINS6_IJSA_SA_SB_EEES9_SD_SF_Li256ELb0ELb1ELb0ELb0EEENS1_29StaticPersistentTileSchedulerILb0EEEEEEEEEvNT_6ParamsE --------------------------
	.section	.nv.info._ZN7cutlass13device_kernelIN5flash11enable_sm90INS1_16FlashAttnFwdSm90INS1_25CollectiveMainloopFwdSm90ILi2EN4cute5tupleIJNS5_1CILi1EEES8_S8_EEENS6_IJNS7_ILi128EEENS7_ILi176EEESA_EEELi128ENS_10bfloat16_tEfNS_4arch4Sm90ELb0ELb0ELb0ELb0ELb0ELb0ELb0ELb1ELb1ELb1ELb0ELb0EEENS1_21CollectiveEpilogueFwdINS6_IJSA_SA_SB_EEES9_SD_SF_Li256ELb0ELb1ELb0ELb0EEENS1_29StaticPersistentTileSchedulerILb0EEEEEEEEEvNT_6ParamsE,"",@"SHT_CUDA_INFO"
	.sectionflags	@""
	.align	4


	//----- nvinfo : EIATTR_CUDA_API_VERSION
	.align		4
        /*0000*/ 	.byte	0x04, 0x37
        /*0002*/ 	.short	(.L_82 - .L_81)
.L_81:
        /*0004*/ 	.word	0x00000082


	//----- nvinfo : EIATTR_KPARAM_INFO
	.align		4
.L_82:
        /*0008*/ 	.byte	0x04, 0x17
        /*000a*/ 	.short	(.L_84 - .L_83)
.L_83:
        /*000c*/ 	.word	0x00000000
        /*0010*/ 	.short	0x0000
        /*0012*/ 	.short	0x0070
        /*0014*/ 	.byte	0x00, 0xf0, 0x01, 0x28


	//----- nvinfo : EIATTR_SPARSE_MMA_MASK
	.align		4
.L_84:
        /*0018*/ 	.byte	0x03, 0x50
        /*001a*/ 	.short	0x0000


	//----- nvinfo : EIATTR_MAXREG_COUNT
	.align		4
        /*001c*/ 	.byte	0x03, 0x1b
        /*001e*/ 	.short	0x00a8


	//----- nvinfo : EIATTR_NUM_BARRIERS
	.align		4
        /*0020*/ 	.byte	0x02, 0x4c
        /*0022*/ 	.byte	0x10
	.zero		1


	//----- nvinfo : EIATTR_EXTERNS
	.align		4
        /*0024*/ 	.byte	0x04, 0x0f
        /*0026*/ 	.short	(.L_86 - .L_85)


	//   ....[0]....
	.align		4
.L_85:
        /*0028*/ 	.word	index@(__assertfail)


	//----- nvinfo : EIATTR_ANNOTATIONS
	.align		4
.L_86:
        /*002c*/ 	.byte	0x04, 0x55
        /*002e*/ 	.short	(.L_88 - .L_87)


	//   ....[0]....
.L_87:
        /*0030*/ 	.word	0x00000001
        /*0034*/ 	.byte	0x20, 0x09, 0x00, 0x00, 0x01, 0x00, 0x00, 0x00, 0x10, 0x0a, 0x00, 0x00, 0x01, 0x00, 0x00, 0x00
        /* <DEDUP_REMOVED lines=27> */
        /*01f4*/ 	.byte	0x80, 0x09, 0x01, 0x00, 0x01, 0x00, 0x00, 0x00, 0xd0, 0x09, 0x01, 0x00


	//----- nvinfo : EIATTR_MERCURY_ISA_VERSION
	.align		4
.L_88:
        /*0200*/ 	.byte	0x03, 0x5f
        /*0202*/ 	.short	0x0101


	//----- nvinfo : EIATTR_INT_WARP_WIDE_INSTR_OFFSETS
	.align		4
        /*0204*/ 	.byte	0x04, 0x31
        /*0206*/ 	.short	(.L_90 - .L_89)


	//   ....[0]....
.L_89:
        /*0208*/ 	.word	0x00000120


	//   ....[1]....
        /*020c*/ 	.word	0x000001c0


	//   ....[2]....
        /*0210*/ 	.word	0x00000230


	//----- nvinfo : EIATTR_COOP_GROUP_MASK_REGIDS
	.align		4
.L_90:
        /*0214*/ 	.byte	0x04, 0x29
        /*0216*/ 	.short	(.L_92 - .L_91)


	//   ....[0]....
.L_91:
        /*0218*/ 	.word	0xffffffff


	//   ....[1]....
        /*021c*/ 	.word	0xffffffff


	//   ....[2]....
        /*0220*/ 	.word	0xffffffff


	//   ....[3]....
        /*0224*/ 	.word	0xffffffff


	//   ....[4]....
        /*0228*/ 	.word	0xffffffff


	//   ....[5]....
        /*022c*/ 	.word	0xffffffff


	//   ....[6]....
        /*0230*/ 	.word	0xffffffff


	//   ....[7]....
        /*0234*/ 	.word	0xffffffff


	//   ....[8]....
        /*0238*/ 	.word	0xffffffff


	//   ....[9]....
        /*023c*/ 	.word	0xffffffff


	//   ....[10]....
        /*0240*/ 	.word	0xffffffff


	//   ....[11]....
        /*0244*/ 	.word	0xffffffff


	//   ....[12]....
        /*0248*/ 	.word	0xffffffff


	//   ....[13]....
        /*024c*/ 	.word	0xffffffff


	//   ....[14]....
        /*0250*/ 	.word	0xffffffff


	//   ....[15]....
        /*0254*/ 	.word	0xffffffff


	//   ....[16]....
        /*0258*/ 	.word	0xffffffff


	//   ....[17]....
        /*025c*/ 	.word	0xffffffff


	//   ....[18]....
        /*0260*/ 	.word	0xffffffff


	//   ....[19]....
        /*0264*/ 	.word	0xffffffff


	//   ....[20]....
        /*0268*/ 	.word	0xffffffff


	//   ....[21]....
        /*026c*/ 	.word	0xffffffff


	//   ....[22]....
        /*0270*/ 	.word	0xffffffff


	//   ....[23]....
        /*0274*/ 	.word	0xffffffff


	//   ....[24]....
        /*0278*/ 	.word	0xffffffff


	//   ....[25]....
        /*027c*/ 	.word	0xffffffff


	//   ....[26]....
        /*0280*/ 	.word	0xffffffff


	//   ....[27]....
        /*0284*/ 	.word	0xffffffff


	//   ....[28]....
        /*0288*/ 	.word	0xffffffff


	//   ....[29]....
        /*028c*/ 	.word	0xffffffff


	//   ....[30]....
        /*0290*/ 	.word	0xffffffff


	//   ....[31]....
        /*0294*/ 	.word	0xffffffff


	//   ....[32]....
        /*0298*/ 	.word	0xffffffff


	//   ....[33]....
        /*029c*/ 	.word	0xffffffff


	//   ....[34]....
        /*02a0*/ 	.word	0xffffffff


	//   ....[35]....
        /*02a4*/ 	.word	0xffffffff


	//   ....[36]....
        /*02a8*/ 	.word	0xffffffff


	//   ....[37]....
        /*02ac*/ 	.word	0xffffffff


	//   ....[38]....
        /*02b0*/ 	.word	0xffffffff


	//   ....[39]....
        /*02b4*/ 	.word	0xffffffff


	//   ....[40]....
        /*02b8*/ 	.word	0xffffffff


	//   ....[41]....
        /*02bc*/ 	.word	0xffffffff


	//   ....[42]....
        /*02c0*/ 	.word	0xffffffff


	//   ....[43]....
        /*02c4*/ 	.word	0xffffffff


	//   ....[44]....
        /*02c8*/ 	.word	0xffffffff


	//   ....[45]....
        /*02cc*/ 	.word	0xffffffff


	//   ....[46]....
        /*02d0*/ 	.word	0xffffffff


	//   ....[47]....
        /*02d4*/ 	.word	0xffffffff


	//   ....[48]....
        /*02d8*/ 	.word	0xffffffff


	//   ....[49]....
        /*02dc*/ 	.word	0xffffffff


	//   ....[50]....
        /*02e0*/ 	.word	0x0500000f


	//   ....[51]....
        /*02e4*/ 	.word	0x0500000f


	//   ....[52]....
        /*02e8*/ 	.word	0x0500000f


	//   ....[53]....
        /*02ec*/ 	.word	0x0500000f


	//   ....[54]....
        /*02f0*/ 	.word	0x0500000f


	//   ....[55]....
        /*02f4*/ 	.word	0x0500000f


	//   ....[56]....
        /*02f8*/ 	.word	0x0500000f


	//   ....[57]....
        /*02fc*/ 	.word	0x0500000f


	//   ....[58]....
        /*0300*/ 	.word	0x0500000f


	//   ....[59]....
        /*0304*/ 	.word	0x0500000f


	//   ....[60]....
        /*0308*/ 	.word	0x0500000f


	//   ....[61]....
        /*030c*/ 	.word	0x0500000f


	//   ....[62]....
        /*0310*/ 	.word	0x0500000f


	//   ....[63]....
        /*0314*/ 	.word	0x0500000f


	//   ....[64]....
        /*0318*/ 	.word	0x0500000f


	//   ....[65]....
        /*031c*/ 	.word	0x0500000f


	//   ....[66]....
        /*0320*/ 	.word	0x0500000f


	//   ....[67]....
        /*0324*/ 	.word	0x0500000f


	//----- nvinfo : EIATTR_COOP_GROUP_INSTR_OFFSETS
	.align		4
.L_92:
        /*0328*/ 	.byte	0x04, 0x28
        /*032a*/ 	.short	(.L_94 - .L_93)


	//   ....[0]....
.L_93:
        /*032c*/ 	.word	0x00000060


	//   ....[1]....
        /*0330*/ 	.word	0x00000130


	//   ....[2]....
        /*0334*/ 	.word	0x000001e0


	//   ....[3]....
        /*0338*/ 	.word	0x000003a0


	//   ....[4]....
        /*033c*/ 	.word	0x00000500


	//   ....[5]....
        /*0340*/ 	.word	0x00000620


	//   ....[6]....
        /*0344*/ 	.word	0x00000780


	//   ....[7]....
        /*0348*/ 	.word	0x00000da0


	//   ....[8]....
        /*034c*/ 	.word	0x000044c0


	//   ....[9]....
        /*0350*/ 	.word	0x00004550


	//   ....[10]....
        /*0354*/ 	.word	0x00004cd0


	//   ....[11]....
        /*0358*/ 	.word	0x00004d60


	//   ....[12]....
        /*035c*/ 	.word	0x00008ea0


	//   ....[13]....
        /*0360*/ 	.word	0x00008ec0


	//   ....[14]....
        /*0364*/ 	.word	0x00009950


	//   ....[15]....
        /*0368*/ 	.word	0x000099b0


	//   ....[16]....
        /*036c*/ 	.word	0x0000aeb0


	//   ....[17]....
        /*0370*/ 	.word	0x0000aef0


	//   ....[18]....
        /*0374*/ 	.word	0x0000b000


	//   ....[19]....
        /*0378*/ 	.word	0x0000b020


	//   ....[20]....
        /*037c*/ 	.word	0x0000c320


	//   ....[21]....
        /*0380*/ 	.word	0x0000c380


	//   ....[22]....
        /*0384*/ 	.word	0x0000c3c0


	//   ....[23]....
        /*0388*/ 	.word	0x0000c3f0


	//   ....[24]....
        /*038c*/ 	.word	0x0000c880


	//   ....[25]....
        /*0390*/ 	.word	0x0000c8c0


	//   ....[26]....
        /*0394*/ 	.word	0x0000c9a0


	//   ....[27]....
        /*0398*/ 	.word	0x0000c9c0


	//   ....[28]....
        /*039c*/ 	.word	0x0000ca80


	//   ....[29]....
        /*03a0*/ 	.word	0x0000caa0


	//   ....[30]....
        /*03a4*/ 	.word	0x0000cb70


	//   ....[31]....
        /*03a8*/ 	.word	0x0000cbb0


	//   ....[32]....
        /*03ac*/ 	.word	0x0000d600


	//   ....[33]....
        /*03b0*/ 	.word	0x0000e030


	//   ....[34]....
        /*03b4*/ 	.word	0x0000e040


	//   ....[35]....
        /*03b8*/ 	.word	0x0000e080


	//   ....[36]....
        /*03bc*/ 	.word	0x0000e0c0


	//   ....[37]....
        /*03c0*/ 	.word	0x0000e190


	//   ....[38]....
        /*03c4*/ 	.word	0x0000e1a0


	//   ....[39]....
        /*03c8*/ 	.word	0x0000e220


	//   ....[40]....
        /*03cc*/ 	.word	0x0000e230


	//   ....[41]....
        /*03d0*/ 	.word	0x0000e2b0


	//   ....[42]....
        /*03d4*/ 	.word	0x0000e2c0


	//   ....[43]....
        /*03d8*/ 	.word	0x0000e340


	//   ....[44]....
        /*03dc*/ 	.word	0x0000e350


	//   ....[45]....
        /*03e0*/ 	.word	0x0000e3d0


	//   ....[46]....
        /*03e4*/ 	.word	0x0000e3e0


	//   ....[47]....
        /*03e8*/ 	.word	0x0000e3f0


	//   ....[48]....
        /*03ec*/ 	.word	0x0000e430


	//   ....[49]....
        /*03f0*/ 	.word	0x00010900


	//   ....[50]....
        /*03f4*/ 	.word	0x00010df0


	//   ....[51]....
        /*03f8*/ 	.word	0x00010f60


	//   ....[52]....
        /*03fc*/ 	.word	0x00010fc0


	//   ....[53]....
        /*0400*/ 	.word	0x00011110


	//   ....[54]....
        /*0404*/ 	.word	0x00011160


	//   ....[55]....
        /*0408*/ 	.word	0x00011290


	//   ....[56]....
        /*040c*/ 	.word	0x000112e0


	//   ....[57]....
        /*0410*/ 	.word	0x000113f0


	//   ....[58]....
        /*0414*/ 	.word	0x00011440


	//   ....[59]....
        /*0418*/ 	.word	0x00011550


	//   ....[60]....
        /*041c*/ 	.word	0x000115a0


	//   ....[61]....
        /*0420*/ 	.word	0x000116b0


	//   ....[62]....
        /*0424*/ 	.word	0x00011700


	//   ....[63]....
        /*0428*/ 	.word	0x00011800


	//   ....[64]....
        /*042c*/ 	.word	0x00011850


	//   ....[65]....
        /*0430*/ 	.word	0x00011940


	//   ....[66]....
        /*0434*/ 	.word	0x00011990


	//   ....[67]....
        /*0438*/ 	.word	0x00011d30


	//----- nvinfo : EIATTR_REG_RECONFIG
	.align		4
.L_94:
        /*043c*/ 	.byte	0x01, 0x54
	.zero		2


	//----- nvinfo : EIATTR_SYSCALL_OFFSETS
	.align		4
        /*0440*/ 	.byte	0x04, 0x46
        /*0442*/ 	.short	(.L_96 - .L_95)


	//   ....[0]....
.L_95:
        /*0444*/ 	.word	0x00001160


	//   ....[1]....
        /*0448*/ 	.word	0x0000d210


	//   ....[2]....
        /*044c*/ 	.word	0x0000d350


	//   ....[3]....
        /*0450*/ 	.word	0x0000d440


	//   ....[4]....
        /*0454*/ 	.word	0x0000dbf0


	//----- nvinfo : EIATTR_MBARRIER_INSTR_OFFSETS
	.align		4
.L_96:
        /*0458*/ 	.byte	0x04, 0x39
        /*045a*/ 	.short	(.L_98 - .L_97)


	//   ....[0]....
.L_97:
        /*045c*/ 	.word	0x00000250
        /*0460*/ 	.word	0x000000ff
        /*0464*/ 	.word	0x00034800
        /*0468*/ 	.short	0x0100
        /*046a*/ 	.byte	0x08
	.zero		1


	//   ....[1]....
        /*046c*/ 	.word	0x00000260
        /*0470*/ 	.word	0x000000ff
        /*0474*/ 	.word	0x00034820
        /*0478*/ 	.short	0x0100
        /*047a*/ 	.byte	0x08
	.zero		1


	//   ....[2]....
        /*047c*/ 	.word	0x00000350
        /*0480*/ 	.word	0x000000ff
        /*0484*/ 	.word	0x00034830
        /*0488*/ 	.short	0x0100
        /*048a*/ 	.byte	0x08
	.zero		1


	//   ....[3]....
        /*048c*/ 	.word	0x00000360
        /*0490*/ 	.word	0x000000ff
        /*0494*/ 	.word	0x00034840
        /*0498*/ 	.short	0x0100
        /*049a*/ 	.byte	0x08
	.zero		1


	//   ....[4]....
        /*049c*/ 	.word	0x00000370
        /*04a0*/ 	.word	0x000000ff
        /*04a4*/ 	.word	0x00034838
        /*04a8*/ 	.short	0x0100
        /*04aa*/ 	.byte	0x08
	.zero		1


	//   ....[5]....
        /*04ac*/ 	.word	0x00000380
        /*04b0*/ 	.word	0x000000ff
        /*04b4*/ 	.word	0x00034848
        /*04b8*/ 	.short	0x0100
        /*04ba*/ 	.byte	0x08
	.zero		1


	//   ....[6]....
        /*04bc*/ 	.word	0x000004b0
        /*04c0*/ 	.word	0x000000ff
        /*04c4*/ 	.word	0x00034850
        /*04c8*/ 	.short	0x0100
        /*04ca*/ 	.byte	0x08
	.zero		1


	//   ....[7]....
        /*04cc*/ 	.word	0x000004c0
        /*04d0*/ 	.word	0x000000ff
        /*04d4*/ 	.word	0x00034860
        /*04d8*/ 	.short	0x0100
        /*04da*/ 	.byte	0x08
	.zero		1


	//   ....[8]....
        /*04dc*/ 	.word	0x000004d0
        /*04e0*/ 	.word	0x000000ff
        /*04e4*/ 	.word	0x00034858
        /*04e8*/ 	.short	0x0100
        /*04ea*/ 	.byte	0x08
	.zero		1


	//   ....[9]....
        /*04ec*/ 	.word	0x000004e0
        /*04f0*/ 	.word	0x000000ff
        /*04f4*/ 	.word	0x00034868
        /*04f8*/ 	.short	0x0100
        /*04fa*/ 	.byte	0x08
	.zero		1


	//   ....[10]....
        /*04fc*/ 	.word	0x000005d0
        /*0500*/ 	.word	0x000000ff
        /*0504*/ 	.word	0x00034870
        /*0508*/ 	.short	0x0100
        /*050a*/ 	.byte	0x06
	.zero		1


	//   ....[11]....
        /*050c*/ 	.word	0x000005e0
        /*0510*/ 	.word	0x000000ff
        /*0514*/ 	.word	0x00034880
        /*0518*/ 	.short	0x0100
        /*051a*/ 	.byte	0x06
	.zero		1


	//   ....[12]....
        /*051c*/ 	.word	0x000005f0
        /*0520*/ 	.word	0x000000ff
        /*0524*/ 	.word	0x00034878
        /*0528*/ 	.short	0x0100
        /*052a*/ 	.byte	0x06
	.zero		1


	//   ....[13]....
        /*052c*/ 	.word	0x00000600
        /*0530*/ 	.word	0x000000ff
        /*0534*/ 	.word	0x00034888
        /*0538*/ 	.short	0x0100
        /*053a*/ 	.byte	0x06
	.zero		1


	//   ....[14]....
        /*053c*/ 	.word	0x00000730
        /*0540*/ 	.word	0x000000ff
        /*0544*/ 	.word	0x00034890
        /*0548*/ 	.short	0x0100
        /*054a*/ 	.byte	0x08
	.zero		1


	//   ....[15]....
        /*054c*/ 	.word	0x00000740
        /*0550*/ 	.word	0x000000ff
        /*0554*/ 	.word	0x000348a0
        /*0558*/ 	.short	0x0100
        /*055a*/ 	.byte	0x08
	.zero		1


	//   ....[16]....
        /*055c*/ 	.word	0x00000750
        /*0560*/ 	.word	0x000000ff
        /*0564*/ 	.word	0x00034898
        /*0568*/ 	.short	0x0100
        /*056a*/ 	.byte	0x08
	.zero		1


	//   ....[17]....
        /*056c*/ 	.word	0x00000760
        /*0570*/ 	.word	0x000000ff
        /*0574*/ 	.word	0x000348a8
        /*0578*/ 	.short	0x0100
        /*057a*/ 	.byte	0x08
	.zero		1


	//   ....[18]....
        /*057c*/ 	.word	0x00000890
        /*0580*/ 	.word	0x000000ff
        /*0584*/ 	.word	0x000348b0
        /*0588*/ 	.short	0x0100
        /*058a*/ 	.byte	0x08
	.zero		1


	//   ....[19]....
        /*058c*/ 	.word	0x000008a0
        /*0590*/ 	.word	0x000000ff
        /*0594*/ 	.word	0x000348c0
        /*0598*/ 	.short	0x0100
        /*059a*/ 	.byte	0x08
	.zero		1


	//   ....[20]....
        /*059c*/ 	.word	0x000008b0
        /*05a0*/ 	.word	0x000000ff
        /*05a4*/ 	.word	0x000348b8
        /*05a8*/ 	.short	0x0100
        /*05aa*/ 	.byte	0x08
	.zero		1


	//   ....[21]....
        /*05ac*/ 	.word	0x000008c0
        /*05b0*/ 	.word	0x000000ff
        /*05b4*/ 	.word	0x000348c8
        /*05b8*/ 	.short	0x0100
        /*05ba*/ 	.byte	0x08
	.zero		1


	//   ....[22]....
        /*05bc*/ 	.word	0x000011a0
        /*05c0*/ 	.word	0x000000ff
        /*05c4*/ 	.word	0x00034800
        /*05c8*/ 	.short	0x010a
        /*05ca*/ 	.byte	0x3d
	.zero		1


	//   ....[23]....
        /*05cc*/ 	.word	0x00001230
        /*05d0*/ 	.word	0x0000000b
        /*05d4*/ 	.word	0x00034830
        /*05d8*/ 	.short	0x010a
        /*05da*/ 	.byte	0x3f
	.zero		1


	//   ....[24]....
        /*05dc*/ 	.word	0x000012b0
        /*05e0*/ 	.word	0x0000000b
        /*05e4*/ 	.word	0x00034830
        /*05e8*/ 	.short	0x010a
        /*05ea*/ 	.byte	0x3f
	.zero		1


	//   ....[25]....
        /*05ec*/ 	.word	0x00004560
        /*05f0*/ 	.word	0x0000000b
        /*05f4*/ 	.word	0x00000000
        /*05f8*/ 	.short	0x0101
        /*05fa*/ 	.byte	0x3f
	.zero		1


	//   ....[26]....
        /*05fc*/ 	.word	0x00006320
        /*0600*/ 	.word	0x000000ff
        /*0604*/ 	.word	0x00034830
        /*0608*/ 	.short	0x010a
        /*060a*/ 	.byte	0x06
	.zero		1


	//   ....[27]....
        /*060c*/ 	.word	0x00006360
        /*0610*/ 	.word	0x000000ff
        /*0614*/ 	.word	0x00034830
        /*0618*/ 	.short	0x010a
        /*061a*/ 	.byte	0x06
	.zero		1


	//   ....[28]....
        /*061c*/ 	.word	0x00008a30
        /*0620*/ 	.word	0x000000ff
        /*0624*/ 	.word	0x00034850
        /*0628*/ 	.short	0x010a
        /*062a*/ 	.byte	0x06
	.zero		1


	//   ....[29]....
        /*062c*/ 	.word	0x00008a70
        /*0630*/ 	.word	0x000000ff
        /*0634*/ 	.word	0x00034850
        /*0638*/ 	.short	0x010a
        /*063a*/ 	.byte	0x06
	.zero		1


	//   ....[30]....
        /*063c*/ 	.word	0x0000a120
        /*0640*/ 	.word	0x00000083
        /*0644*/ 	.word	0x00000000
        /*0648*/ 	.short	0x0101
        /*064a*/ 	.byte	0x3f
	.zero		1


	//   ....[31]....
        /*064c*/ 	.word	0x0000a200
        /*0650*/ 	.word	0x0000007b
        /*0654*/ 	.word	0x00000000
        /*0658*/ 	.short	0x0101
        /*065a*/ 	.byte	0x3f
	.zero		1


	//   ....[32]....
        /*065c*/ 	.word	0x0000ae00
        /*0660*/ 	.word	0x000000ff
        /*0664*/ 	.word	0x00034850
        /*0668*/ 	.short	0x010a
        /*066a*/ 	.byte	0x08
	.zero		1


	//   ....[33]....
        /*066c*/ 	.word	0x0000ae40
        /*0670*/ 	.word	0x000000ff
        /*0674*/ 	.word	0x00034850
        /*0678*/ 	.short	0x010a
        /*067a*/ 	.byte	0x08
	.zero		1


	//   ....[34]....
        /*067c*/ 	.word	0x0000bc70
        /*0680*/ 	.word	0x00000068
        /*0684*/ 	.word	0x00000000
        /*0688*/ 	.short	0x0101
        /*068a*/ 	.byte	0x3f
	.zero		1


	//   ....[35]....
        /*068c*/ 	.word	0x0000c8a0
        /*0690*/ 	.word	0x000000ff
        /*0694*/ 	.word	0x00000000
        /*0698*/ 	.short	0x0101
        /*069a*/ 	.byte	0x3d
	.zero		1


	//   ....[36]....
        /*069c*/ 	.word	0x0000d840
        /*06a0*/ 	.word	0x00000000
        /*06a4*/ 	.word	0x00034840
        /*06a8*/ 	.short	0x010a
        /*06aa*/ 	.byte	0x3f
	.zero		1


	//   ....[37]....
        /*06ac*/ 	.word	0x0000e540
        /*06b0*/ 	.word	0x000000ff
        /*06b4*/ 	.word	0x00034800
        /*06b8*/ 	.short	0x0107
        /*06ba*/ 	.byte	0x24
	.zero		1


	//   ....[38]....
        /*06bc*/ 	.word	0x0000e5b0
        /*06c0*/ 	.word	0x000000ff
        /*06c4*/ 	.word	0x00034800
        /*06c8*/ 	.short	0x0101
        /*06ca*/ 	.byte	0x24
	.zero		1


	//   ....[39]....
        /*06cc*/ 	.word	0x0000e5e0
        /*06d0*/ 	.word	0x000000ff
        /*06d4*/ 	.word	0x00034820
        /*06d8*/ 	.short	0x010a
        /*06da*/ 	.byte	0x24
	.zero		1


	//   ....[40]....
        /*06dc*/ 	.word	0x0000e910
        /*06e0*/ 	.word	0x00000003
        /*06e4*/ 	.word	0x00034840
        /*06e8*/ 	.short	0x010a
        /*06ea*/ 	.byte	0x3f
	.zero		1


	//   ....[41]....
        /*06ec*/ 	.word	0x0000eca0
        /*06f0*/ 	.word	0x00000003
        /*06f4*/ 	.word	0x00000060
        /*06f8*/ 	.short	0x010a
        /*06fa*/ 	.byte	0x3f
	.zero		1


	//   ....[42]....
        /*06fc*/ 	.word	0x0000f300
        /*0700*/ 	.word	0x00000003
        /*0704*/ 	.word	0x00034840
        /*0708*/ 	.short	0x010a
        /*070a*/ 	.byte	0x3f
	.zero		1


	//   ....[43]....
        /*070c*/ 	.word	0x0000f690
        /*0710*/ 	.word	0x00000002
        /*0714*/ 	.word	0x00000060
        /*0718*/ 	.short	0x010a
        /*071a*/ 	.byte	0x3f
	.zero		1


	//   ....[44]....
        /*071c*/ 	.word	0x0000fc30
        /*0720*/ 	.word	0x00000002
        /*0724*/ 	.word	0x00034840
        /*0728*/ 	.short	0x010a
        /*072a*/ 	.byte	0x3f
	.zero		1


	//   ....[45]....
        /*072c*/ 	.word	0x0000ffc0
        /*0730*/ 	.word	0x00000002
        /*0734*/ 	.word	0x00000060
        /*0738*/ 	.short	0x010a
        /*073a*/ 	.byte	0x3f
	.zero		1


	//   ....[46]....
        /*073c*/ 	.word	0x00010400
        /*0740*/ 	.word	0x00000000
        /*0744*/ 	.word	0x00034860
        /*0748*/ 	.short	0x010a
        /*074a*/ 	.byte	0x3f
	.zero		1


	//   ....[47]....
        /*074c*/ 	.word	0x00010880
        /*0750*/ 	.word	0x00000000
        /*0754*/ 	.word	0x00034820
        /*0758*/ 	.short	0x010a
        /*075a*/ 	.byte	0x3f
	.zero		1


	//   ....[48]....
        /*075c*/ 	.word	0x00010a50
        /*0760*/ 	.word	0x00000006
        /*0764*/ 	.word	0x00000000
        /*0768*/ 	.short	0x010a
        /*076a*/ 	.byte	0x3f
	.zero		1


	//   ....[49]....
        /*076c*/ 	.word	0x00010aa0
        /*0770*/ 	.word	0x00000003
        /*0774*/ 	.word	0x00000000
        /*0778*/ 	.short	0x010a
        /*077a*/ 	.byte	0x3f
	.zero		1


	//   ....[50]....
        /*077c*/ 	.word	0x00010b00
        /*0780*/ 	.word	0x00000012
        /*0784*/ 	.word	0x00000000
        /*0788*/ 	.short	0x010a
        /*078a*/ 	.byte	0x3f
	.zero		1


	//   ....[51]....
        /*078c*/ 	.word	0x00010b30
        /*0790*/ 	.word	0x00000003
        /*0794*/ 	.word	0x00000000
        /*0798*/ 	.short	0x010a
        /*079a*/ 	.byte	0x3f
	.zero		1


	//   ....[52]....
        /*079c*/ 	.word	0x00010ba0
        /*07a0*/ 	.word	0x00000003
        /*07a4*/ 	.word	0x00034800
        /*07a8*/ 	.short	0x010a
        /*07aa*/ 	.byte	0x3f
	.zero		1


	//   ....[53]....
        /*07ac*/ 	.word	0x00010bf0
        /*07b0*/ 	.word	0x0000000b
        /*07b4*/ 	.word	0x00034830
        /*07b8*/ 	.short	0x010a
        /*07ba*/ 	.byte	0x3f
	.zero		1


	//   ....[54]....
        /*07bc*/ 	.word	0x00010c50
        /*07c0*/ 	.word	0x0000000a
        /*07c4*/ 	.word	0x00034830
        /*07c8*/ 	.short	0x010a
        /*07ca*/ 	.byte	0x3f
	.zero		1


	//   ....[55]....
        /*07cc*/ 	.word	0x00010cb0
        /*07d0*/ 	.word	0x0000000a
        /*07d4*/ 	.word	0x00034850
        /*07d8*/ 	.short	0x010a
        /*07da*/ 	.byte	0x3f
	.zero		1


	//   ....[56]....
        /*07dc*/ 	.word	0x00010d10
        /*07e0*/ 	.word	0x00000005
        /*07e4*/ 	.word	0x00034850
        /*07e8*/ 	.short	0x010a
        /*07ea*/ 	.byte	0x3f
	.zero		1


	//   ....[57]....
        /*07ec*/ 	.word	0x00010eb0
        /*07f0*/ 	.word	0x00000000
        /*07f4*/ 	.word	0x00034840
        /*07f8*/ 	.short	0x010a
        /*07fa*/ 	.byte	0x3f
	.zero		1


	//   ....[58]....
        /*07fc*/ 	.word	0x000119d0
        /*0800*/ 	.word	0x0000000b
        /*0804*/ 	.word	0x00034820
        /*0808*/ 	.short	0x010a
        /*080a*/ 	.byte	0x3f
	.zero		1


	//   ....[59]....
        /*080c*/ 	.word	0x00011a20
        /*0810*/ 	.word	0x00000003
        /*0814*/ 	.word	0x00034840
        /*0818*/ 	.short	0x010a
        /*081a*/ 	.byte	0x3f
	.zero		1


	//   ....[60]....
        /*081c*/ 	.word	0x00011a70
        /*0820*/ 	.word	0x00000003
        /*0824*/ 	.word	0x00000060
        /*0828*/ 	.short	0x010a
        /*082a*/ 	.byte	0x3f
	.zero		1


	//   ....[61]....
        /*082c*/ 	.word	0x00011ac0
        /*0830*/ 	.word	0x00000003
        /*0834*/ 	.word	0x00034840
        /*0838*/ 	.short	0x010a
        /*083a*/ 	.byte	0x3f
	.zero		1


	//   ....[62]....
        /*083c*/ 	.word	0x00011b10
        /*0840*/ 	.word	0x00000002
        /*0844*/ 	.word	0x00000060
        /*0848*/ 	.short	0x010a
        /*084a*/ 	.byte	0x3f
	.zero		1


	//   ....[63]....
        /*084c*/ 	.word	0x00011b60
        /*0850*/ 	.word	0x00000002
        /*0854*/ 	.word	0x00034840
        /*0858*/ 	.short	0x010a
        /*085a*/ 	.byte	0x3f
	.zero		1


	//   ....[64]....
        /*085c*/ 	.word	0x00011bb0
        /*0860*/ 	.word	0x00000002
        /*0864*/ 	.word	0x00000060
        /*0868*/ 	.short	0x010a
        /*086a*/ 	.byte	0x3f
	.zero		1


	//   ....[65]....
        /*086c*/ 	.word	0x00011c00
        /*0870*/ 	.word	0x00000000
        /*0874*/ 	.word	0x00034860
        /*0878*/ 	.short	0x010a
        /*087a*/ 	.byte	0x3f
	.zero		1


	//   ....[66]....
        /*087c*/ 	.word	0x00011c50
        /*0880*/ 	.word	0x00000000
        /*0884*/ 	.word	0x00034820
        /*0888*/ 	.short	0x010a
        /*088a*/ 	.byte	0x3f
	.zero		1


	//   ....[67]....
        /*088c*/ 	.word	0x00011df0
        /*0890*/ 	.word	0x00000006
        /*0894*/ 	.word	0x00000000
        /*0898*/ 	.short	0x010a
        /*089a*/ 	.byte	0x3f
	.zero		1


	//   ....[68]....
        /*089c*/ 	.word	0x00011e40
        /*08a0*/ 	.word	0x00000003
        /*08a4*/ 	.word	0x00000000
        /*08a8*/ 	.short	0x010a
        /*08aa*/ 	.byte	0x3f
	.zero		1


	//   ....[69]....
        /*08ac*/ 	.word	0x00011e90
        /*08b0*/ 	.word	0x00000012
        /*08b4*/ 	.word	0x00000000
        /*08b8*/ 	.short	0x010a
        /*08ba*/ 	.byte	0x3f
	.zero		1


	//----- nvinfo : EIATTR_NUM_MBARRIERS
	.align		4
.L_98:
        /*08bc*/ 	.byte	0x03, 0x38
        /*08be*/ 	.short	0x0016


	//----- nvinfo : EIATTR_EXIT_INSTR_OFFSETS
	.align		4
        /*08c0*/ 	.byte	0x04, 0x1c
        /*08c2*/ 	.short	(.L_100 - .L_99)


	//   ....[0]....
.L_99:
        /*08c4*/ 	.word	0x00000a00


	//   ....[1]....
        /*08c8*/ 	.word	0x0000ccb0


	//   ....[2]....
        /*08cc*/ 	.word	0x00010b80


	//----- nvinfo : EIATTR_MAX_THREADS
	.align		4
.L_100:
        /*08d0*/ 	.byte	0x04, 0x05
        /*08d2*/ 	.short	(.L_102 - .L_101)
.L_101:
        /*08d4*/ 	.word	0x00000180
        /*08d8*/ 	.word	0x00000001
        /*08dc*/ 	.word	0x00000001


	//----- nvinfo : EIATTR_CRS_STACK_SIZE
	.align		4
.L_102:
        /*08e0*/ 	.byte	0x04, 0x1e
        /*08e2*/ 	.short	(.L_104 - .L_103)
.L_103:
        /*08e4*/ 	.word	0x00000000


	//----- nvinfo : EIATTR_CBANK_PARAM_SIZE
	.align		4
.L_104:
        /*08e8*/ 	.byte	0x03, 0x19
        /*08ea*/ 	.short	0x0a70


	//----- nvinfo : EIATTR_PARAM_CBANK
	.align		4
        /*08ec*/ 	.byte	0x04, 0x0a
        /*08ee*/ 	.short	(.L_106 - .L_105)
	.align		4
.L_105:
        /*08f0*/ 	.word	index@(.nv.constant0._ZN7cutlass13device_kernelIN5flash11enable_sm90INS1_16FlashAttnFwdSm90INS1_25CollectiveMainloopFwdSm90ILi2EN4cute5tupleIJNS5_1CILi1EEES8_S8_EEENS6_IJNS7_ILi128EEENS7_ILi176EEESA_EEELi128ENS_10bfloat16_tEfNS_4arch4Sm90ELb0ELb0ELb0ELb0ELb0ELb0ELb0ELb1ELb1ELb1ELb0ELb0EEENS1_21CollectiveEpilogueFwdINS6_IJSA_SA_SB_EEES9_SD_SF_Li256ELb0ELb1ELb0ELb0EEENS1_29StaticPersistentTileSchedulerILb0EEEEEEEEEvNT_6ParamsE)
        /*08f4*/ 	.short	0x0210
        /*08f6*/ 	.short	0x0a70


	//----- nvinfo : EIATTR_SW_WAR
	.align		4
.L_106:
        /*08f8*/ 	.byte	0x04, 0x36
        /*08fa*/ 	.short	(.L_108 - .L_107)
.L_107:
        /*08fc*/ 	.word	0x00000008
.L_108:


//--------------------- .nv.info._ZN7cutlass13device_kernelIN5flash11enable_sm90INS1_16FlashAttnFwdSm90INS1_25CollectiveMainloopFwdSm90ILi2EN4cute5tupleIJNS5_1CILi2EEENS7_ILi1EEES9_EEENS6_IJNS7_ILi128EEENS7_ILi176EEESB_EEELi128ENS_10bfloat16_tEfNS_4arch4Sm90ELb0ELb0ELb0ELb0ELb0ELb0ELb0ELb1ELb1ELb1ELb0ELb0EEENS1_21CollectiveEpilogueFwdINS6_IJSB_SB_SC_EEESA_SE_SG_Li256ELb0ELb1ELb0ELb0EEENS1_29StaticPersistentTileSchedulerILb0EEEEEEEEEvNT_6ParamsE --------------------------
	.section	.nv.info._ZN7cutlass13device_kernelIN5flash11enable_sm90INS1_16FlashAttnFwdSm90INS1_25CollectiveMainloopFwdSm90ILi2EN4cute5tupleIJNS5_1CILi2EEENS7_ILi1EEES9_EEENS6_IJNS7_ILi128EEENS7_ILi176EEESB_EEELi128ENS_10bfloat16_tEfNS_4arch4Sm90ELb0ELb0ELb0ELb0ELb0ELb0ELb0ELb1ELb1ELb1ELb0ELb0EEENS1_21CollectiveEpilogueFwdINS6_IJSB_SB_SC_EEESA_SE_SG_Li256ELb0ELb1ELb0ELb0EEENS1_29StaticPersistentTileSchedulerILb0EEEEEEEEEvNT_6ParamsE,"",@"SHT_CUDA_INFO"
	.sectionflags	@""
	.align	4


	//----- nvinfo : EIATTR_CUDA_API_VERSION
	.align		4
        /*0000*/ 	.byte	0x04, 0x37
        /*0002*/ 	.short	(.L_110 - .L_109)
.L_109:
        /*0004*/ 	.word	0x00000082


	//----- nvinfo : EIATTR_KPARAM_INFO
	.align		4
.L_110:
        /*0008*/ 	.byte	0x04, 0x17
        /*000a*/ 	.short	(.L_112 - .L_111)
.L_111:
        /*000c*/ 	.word	0x00000000
        /*0010*/ 	.short	0x0000
        /*0012*/ 	.short	0x0070
        /*0014*/ 	.byte	0x00, 0xf0, 0x01, 0x28


	//----- nvinfo : EIATTR_SPARSE_MMA_MASK
	.align		4
.L_112:
        /*0018*/ 	.byte	0x03, 0x50
        /*001a*/ 	.short	0x0000


	//----- nvinfo : EIATTR_MAXREG_COUNT
	.align		4
        /*001c*/ 	.byte	0x03, 0x1b
        /*001e*/ 	.short	0x00a8


	//----- nvinfo : EIATTR_NUM_BARRIERS
	.align		4
        /*0020*/ 	.byte	0x02, 0x4c
        /*0022*/ 	.byte	0x10
	.zero		1


	//----- nvinfo : EIATTR_EXTERNS
	.align		4
        /*0024*/ 	.byte	0x04, 0x0f
        /*0026*/ 	.short	(.L_114 - .L_113)


	//   ....[0]....
	.align		4
.L_113:
        /*0028*/ 	.word	index@(__assertfail)


	//----- nvinfo : EIATTR_ANNOTATIONS
	.align		4
.L_114:
        /*002c*/ 	.byte	0x04, 0x55
        /*002e*/ 	.short	(.L_116 - .L_115)


	//   ....[0]....
.L_115:
        /* <DEDUP_REMOVED lines=33> */
        /*0234*/ 	.byte	0xe0, 0x12, 0x01, 0x00


	//----- nvinfo : EIATTR_MERCURY_ISA_VERSION
	.align		4
.L_116:
        /*0238*/ 	.byte	0x03, 0x5f
        /*023a*/ 	.short	0x0101


	//----- nvinfo : EIATTR_INT_WARP_WIDE_INSTR_OFFSETS
	.align		4
        /*023c*/ 	.byte	0x04, 0x31
        /*023e*/ 	.short	(.L_118 - .L_117)


	//   ....[0]....
.L_117:
        /*0240*/ 	.word	0x00000120


	//   ....[1]....
        /*0244*/ 	.word	0x000001c0


	//   ....[2]....
        /*0248*/ 	.word	0x00000230


	//----- nvinfo : EIATTR_COOP_GROUP_MASK_REGIDS
	.align		4
.L_118:
        /*024c*/ 	.byte	0x04, 0x29
        /*024e*/ 	.short	(.L_120 - .L_119)


	//   ....[0]....
.L_119:
        /*0250*/ 	.word	0xffffffff


	//   ....[1]....
        /*0254*/ 	.word	0xffffffff


	//   ....[2]....
        /*0258*/ 	.word	0xffffffff


	//   ....[3]....
        /*025c*/ 	.word	0xffffffff


	//   ....[4]....
        /*0260*/ 	.word	0xffffffff


	//   ....[5]....
        /*0264*/ 	.word	0xffffffff


	//   ....[6]....
        /*0268*/ 	.word	0xffffffff


	//   ....[7]....
        /*026c*/ 	.word	0xffffffff


	//   ....[8]....
        /*0270*/ 	.word	0xffffffff


	//   ....[9]....
        /*0274*/ 	.word	0xffffffff


	//   ....[10]....
        /*0278*/ 	.word	0xffffffff


	//   ....[11]....
        /*027c*/ 	.word	0xffffffff


	//   ....[12]....
        /*0280*/ 	.word	0xffffffff


	//   ....[13]....
        /*0284*/ 	.word	0xffffffff


	//   ....[14]....
        /*0288*/ 	.word	0xffffffff


	//   ....[15]....
        /*028c*/ 	.word	0xffffffff


	//   ....[16]....
        /*0290*/ 	.word	0xffffffff


	//   ....[17]....
        /*0294*/ 	.word	0xffffffff


	//   ....[18]....
        /*0298*/ 	.word	0xffffffff


	//   ....[19]....
        /*029c*/ 	.word	0xffffffff


	//   ....[20]....
        /*02a0*/ 	.word	0xffffffff


	//   ....[21]....
        /*02a4*/ 	.word	0xffffffff


	//   ....[22]....
        /*02a8*/ 	.word	0xffffffff


	//   ....[23]....
        /*02ac*/ 	.word	0xffffffff


	//   ....[24]....
        /*02b0*/ 	.word	0xffffffff


	//   ....[25]....
        /*02b4*/ 	.word	0xffffffff


	//   ....[26]....
        /*02b8*/ 	.word	0xffffffff


	//   ....[27]....
        /*02bc*/ 	.word	0xffffffff


	//   ....[28]....
        /*02c0*/ 	.word	0xffffffff


	//   ....[29]....
        /*02c4*/ 	.word	0xffffffff


	//   ....[30]....
        /*02c8*/ 	.word	0xffffffff


	//   ....[31]....
        /*02cc*/ 	.word	0xffffffff


	//   ....[32]....
        /*02d0*/ 	.word	0xffffffff


	//   ....[33]....
        /*02d4*/ 	.word	0xffffffff


	//   ....[34]....
        /*02d8*/ 	.word	0xffffffff


	//   ....[35]....
        /*02dc*/ 	.word	0xffffffff


	//   ....[36]....
        /*02e0*/ 	.word	0xffffffff


	//   ....[37]....
        /*02e4*/ 	.word	0xffffffff


	//   ....[38]....
        /*02e8*/ 	.word	0xffffffff


	//   ....[39]....
        /*02ec*/ 	.word	0xffffffff


	//   ....[40]....
        /*02f0*/ 	.word	0xffffffff


	//   ....[41]....
        /*02f4*/ 	.word	0xffffffff


	//   ....[42]....
        /*02f8*/ 	.word	0xffffffff


	//   ....[43]....
        /*02fc*/ 	.word	0xffffffff


	//   ....[44]....
        /*0300*/ 	.word	0xffffffff


	//   ....[45]....
        /*0304*/ 	.word	0xffffffff


	//   ....[46]....
        /*0308*/ 	.word	0xffffffff


	//   ....[47]....
        /*030c*/ 	.word	0xffffffff


	//   ....[48]....
        /*0310*/ 	.word	0xffffffff


	//   ....[49]....
        /*0314*/ 	.word	0xffffffff


	//   ....[50]....
        /*0318*/ 	.word	0xffffffff


	//   ....[51]....
        /*031c*/ 	.word	0x0500000f


	//   ....[52]....
        /*0320*/ 	.word	0x0500000f


	//   ....[53]....
        /*0324*/ 	.word	0x0500000f


	//   ....[54]....
        /*0328*/ 	.word	0x0500000f


	//   ....[55]....
        /*032c*/ 	.word	0x0500000f


	//   ....[56]....
        /*0330*/ 	.word	0x0500000f


	//   ....[57]....
        /*0334*/ 	.word	0x0500000f


	//   ....[58]....
        /*0338*/ 	.word	0x0500000f


	//   ....[59]....
        /*033c*/ 	.word	0x0500000f


	//   ....[60]....
        /*0340*/ 	.word	0x0500000f


	//   ....[61]....
        /*0344*/ 	.word	0x0500000f


	//   ....[62]....
        /*0348*/ 	.word	0x0500000f


	//   ....[63]....
        /*034c*/ 	.word	0x0500000f


	//   ....[64]....
        /*0350*/ 	.word	0x0500000f


	//   ....[65]....
        /*0354*/ 	.word	0x0500000f


	//   ....[66]....
        /*0358*/ 	.word	0x0500000f


	//   ....[67]....
        /*035c*/ 	.word	0x0500000f


	//   ....[68]....
        /*0360*/ 	.word	0x0500000f


	//----- nvinfo : EIATTR_COOP_GROUP_INSTR_OFFSETS
	.align		4
.L_120:
        /*0364*/ 	.byte	0x04, 0x28
        /*0366*/ 	.short	(.L_122 - .L_121)


	//   ....[0]....
.L_121:
        /*0368*/ 	.word	0x00000060


	//   ....[1]....
        /*036c*/ 	.word	0x00000130


	//   ....[2]....
        /*0370*/ 	.word	0x000001d0


	//   ....[3]....
        /*0374*/ 	.word	0x000003b0


	//   ....[4]....
        /*0378*/ 	.word	0x000005e0


	//   ....[5]....
        /*037c*/ 	.word	0x00000810


	//   ....[6]....
        /*0380*/ 	.word	0x00000aa0


	//   ....[7]....
        /*0384*/ 	.word	0x00000dc0


	//   ....[8]....
        /*0388*/ 	.word	0x000012b0


	//   ....[9]....
        /*038c*/ 	.word	0x000049c0


	//   ....[10]....
        /*0390*/ 	.word	0x00004a80


	//   ....[11]....
        /*0394*/ 	.word	0x00005200


	//   ....[12]....
        /*0398*/ 	.word	0x00005260


	//   ....[13]....
        /*039c*/ 	.word	0x000096a0


	//   ....[14]....
        /*03a0*/ 	.word	0x000096b0


	//   ....[15]....
        /*03a4*/ 	.word	0x000096f0


	//   ....[16]....
        /*03a8*/ 	.word	0x00009700


	//   ....[17]....
        /*03ac*/ 	.word	0x0000b140


	//   ....[18]....
        /*03b0*/ 	.word	0x0000b170


	//   ....[19]....
        /*03b4*/ 	.word	0x0000b240


	//   ....[20]....
        /*03b8*/ 	.word	0x0000b250


	//   ....[21]....
        /*03bc*/ 	.word	0x0000c490


	//   ....[22]....
        /*03c0*/ 	.word	0x0000c4c0


	//   ....[23]....
        /*03c4*/ 	.word	0x0000c4f0


	//   ....[24]....
        /*03c8*/ 	.word	0x0000c520


	//   ....[25]....
        /*03cc*/ 	.word	0x0000cbb0


	//   ....[26]....
        /*03d0*/ 	.word	0x0000cbe0


	//   ....[27]....
        /*03d4*/ 	.word	0x0000ccc0


	//   ....[28]....
        /*03d8*/ 	.word	0x0000cce0


	//   ....[29]....
        /*03dc*/ 	.word	0x0000cda0


	//   ....[30]....
        /*03e0*/ 	.word	0x0000cdc0


	//   ....[31]....
        /*03e4*/ 	.word	0x0000ce90


	//   ....[32]....
        /*03e8*/ 	.word	0x0000ced0


	//   ....[33]....
        /*03ec*/ 	.word	0x0000d9c0


	//   ....[34]....
        /*03f0*/ 	.word	0x0000e490


	//   ....[35]....
        /*03f4*/ 	.word	0x0000e4c0


	//   ....[36]....
        /*03f8*/ 	.word	0x0000e590


	//   ....[37]....
        /*03fc*/ 	.word	0x0000e5a0


	//   ....[38]....
        /*0400*/ 	.word	0x0000e630


	//   ....[39]....
        /*0404*/ 	.word	0x0000e640


	//   ....[40]....
        /*0408*/ 	.word	0x0000e6d0


	//   ....[41]....
        /*040c*/ 	.word	0x0000e6e0


	//   ....[42]....
        /*0410*/ 	.word	0x0000e770


	//   ....[43]....
        /*0414*/ 	.word	0x0000e780


	//   ....[44]....
        /*0418*/ 	.word	0x0000e810


	//   ....[45]....
        /*041c*/ 	.word	0x0000e820


	//   ....[46]....
        /*0420*/ 	.word	0x0000e8b0


	//   ....[47]....
        /*0424*/ 	.word	0x0000e8c0


	//   ....[48]....
        /*0428*/ 	.word	0x0000e8d0


	//   ....[49]....
        /*042c*/ 	.word	0x0000e920


	//   ....[50]....
        /*0430*/ 	.word	0x00011210


	//   ....[51]....
        /*0434*/ 	.word	0x00011700


	//   ....[52]....
        /*0438*/ 	.word	0x00011870


	//   ....[53]....
        /*043c*/ 	.word	0x000118d0


	//   ....[54]....
        /*0440*/ 	.word	0x00011a50


	//   ....[55]....
        /*0444*/ 	.word	0x00011aa0


	//   ....[56]....
        /*0448*/ 	.word	0x00011bc0


	//   ....[57]....
        /*044c*/ 	.word	0x00011c10


	//   ....[58]....
        /*0450*/ 	.word	0x00011d30


	//   ....[59]....
        /*0454*/ 	.word	0x00011d80


	//   ....[60]....
        /*0458*/ 	.word	0x00011ea0


	//   ....[61]....
        /*045c*/ 	.word	0x00011ef0


	//   ....[62]....
        /*0460*/ 	.word	0x00012010


	//   ....[63]....
        /*0464*/ 	.word	0x00012060


	//   ....[64]....
        /*0468*/ 	.word	0x00012180


	//   ....[65]....
        /*046c*/ 	.word	0x000121d0


	//   ....[66]....
        /*0470*/ 	.word	0x000122d0


	//   ....[67]....
        /*0474*/ 	.word	0x00012320


	//   ....[68]....
        /*0478*/ 	.word	0x000126d0


	//----- nvinfo : EIATTR_REG_RECONFIG
	.align		4
.L_122:
        /*047c*/ 	.byte	0x01, 0x54
	.zero		2


	//----- nvinfo : EIATTR_SYSCALL_OFFSETS
	.align		4
        /*0480*/ 	.byte	0x04, 0x46
        /*0482*/ 	.short	(.L_124 - .L_123)


	//   ....[0]....
.L_123:
        /*0484*/ 	.word	0x00001670


	//   ....[1]....
        /*0488*/ 	.word	0x0000d5e0


	//   ....[2]....
        /*048c*/ 	.word	0x0000d720


	//   ....[3]....
        /*0490*/ 	.word	0x0000d810


	//   ....[4]....
        /*0494*/ 	.word	0x0000e050


	//----- nvinfo : EIATTR_MBARRIER_INSTR_OFFSETS
	.align		4
.L_124:
        /*0498*/ 	.byte	0x04, 0x39
        /*049a*/ 	.short	(.L_126 - .L_125)


	//   ....[0]....
.L_125:
        /*049c*/ 	.word	0x00000250
        /*04a0*/ 	.word	0x000000ff
        /*04a4*/ 	.word	0x00034800
        /*04a8*/ 	.short	0x0100
        /*04aa*/ 	.byte	0x08
	.zero		1


	//   ....[1]....
        /*04ac*/ 	.word	0x00000260
        /*04b0*/ 	.word	0x000000ff
        /*04b4*/ 	.word	0x00034820
        /*04b8*/ 	.short	0x0100
        /*04ba*/ 	.byte	0x08
	.zero		1


	//   ....[2]....
        /*04bc*/ 	.word	0x00000350
        /*04c0*/ 	.word	0x000000ff
        /*04c4*/ 	.word	0x00034830
        /*04c8*/ 	.short	0x0100
        /*04ca*/ 	.byte	0x08
	.zero		1


	//   ....[3]....
        /*04cc*/ 	.word	0x00000360
        /*04d0*/ 	.word	0x000000ff
        /*04d4*/ 	.word	0x00034840
        /*04d8*/ 	.short	0x0100
        /*04da*/ 	.byte	0x08
	.zero		1


	//   ....[4]....
        /*04dc*/ 	.word	0x00000370
        /*04e0*/ 	.word	0x000000ff
        /*04e4*/ 	.word	0x00034838
        /*04e8*/ 	.short	0x0100
        /*04ea*/ 	.byte	0x08
	.zero		1


	//   ....[5]....
        /*04ec*/ 	.word	0x00000380
        /*04f0*/ 	.word	0x000000ff
        /*04f4*/ 	.word	0x00034848
        /*04f8*/ 	.short	0x0100
        /*04fa*/ 	.byte	0x08
	.zero		1


	//   ....[6]....
        /*04fc*/ 	.word	0x00000590
        /*0500*/ 	.word	0x000000ff
        /*0504*/ 	.word	0x00034850
        /*0508*/ 	.short	0x0100
        /*050a*/ 	.byte	0x08
	.zero		1


	//   ....[7]....
        /*050c*/ 	.word	0x000005a0
        /*0510*/ 	.word	0x000000ff
        /*0514*/ 	.word	0x00034860
        /*0518*/ 	.short	0x0100
        /*051a*/ 	.byte	0x08
	.zero		1


	//   ....[8]....
        /*051c*/ 	.word	0x000005b0
        /*0520*/ 	.word	0x000000ff
        /*0524*/ 	.word	0x00034858
        /*0528*/ 	.short	0x0100
        /*052a*/ 	.byte	0x08
	.zero		1


	//   ....[9]....
        /*052c*/ 	.word	0x000005c0
        /*0530*/ 	.word	0x000000ff
        /*0534*/ 	.word	0x00034868
        /*0538*/ 	.short	0x0100
        /*053a*/ 	.byte	0x08
	.zero		1


	//   ....[10]....
        /*053c*/ 	.word	0x000007c0
        /*0540*/ 	.word	0x000000ff
        /*0544*/ 	.word	0x00034870
        /*0548*/ 	.short	0x0100
        /*054a*/ 	.byte	0x08
	.zero		1


	//   ....[11]....
        /*054c*/ 	.word	0x000007d0
        /*0550*/ 	.word	0x000000ff
        /*0554*/ 	.word	0x00034880
        /*0558*/ 	.short	0x0100
        /*055a*/ 	.byte	0x08
	.zero		1


	//   ....[12]....
        /*055c*/ 	.word	0x000007e0
        /*0560*/ 	.word	0x000000ff
        /*0564*/ 	.word	0x00034878
        /*0568*/ 	.short	0x0100
        /*056a*/ 	.byte	0x08
	.zero		1


	//   ....[13]....
        /*056c*/ 	.word	0x000007f0
        /*0570*/ 	.word	0x000000ff
        /*0574*/ 	.word	0x00034888
        /*0578*/ 	.short	0x0100
        /*057a*/ 	.byte	0x08
	.zero		1


	//   ....[14]....
        /*057c*/ 	.word	0x00000a50
        /*0580*/ 	.word	0x000000ff
        /*0584*/ 	.word	0x00034890
        /*0588*/ 	.short	0x0100
        /*058a*/ 	.byte	0x08
	.zero		1


	//   ....[15]....
        /*058c*/ 	.word	0x00000a60
        /*0590*/ 	.word	0x000000ff
        /*0594*/ 	.word	0x000348a0
        /*0598*/ 	.short	0x0100
        /*059a*/ 	.byte	0x08
	.zero		1


	//   ....[16]....
        /*059c*/ 	.word	0x00000a70
        /*05a0*/ 	.word	0x000000ff
        /*05a4*/ 	.word	0x00034898
        /*05a8*/ 	.short	0x0100
        /*05aa*/ 	.byte	0x08
	.zero		1


	//   ....[17]....
        /*05ac*/ 	.word	0x00000a80
        /*05b0*/ 	.word	0x000000ff
        /*05b4*/ 	.word	0x000348a8
        /*05b8*/ 	.short	0x0100
        /*05ba*/ 	.byte	0x08
	.zero		1


	//   ....[18]....
        /*05bc*/ 	.word	0x00000d20
        /*05c0*/ 	.word	0x000000ff
        /*05c4*/ 	.word	0x000348b0
        /*05c8*/ 	.short	0x0100
        /*05ca*/ 	.byte	0x08
	.zero		1


	//   ....[19]....
        /*05cc*/ 	.word	0x00000d30
        /*05d0*/ 	.word	0x000000ff
        /*05d4*/ 	.word	0x000348c0
        /*05d8*/ 	.short	0x0100
        /*05da*/ 	.byte	0x08
	.zero		1


	//   ....[20]....
        /*05dc*/ 	.word	0x00000d40
        /*05e0*/ 	.word	0x000000ff
        /*05e4*/ 	.word	0x000348b8
        /*05e8*/ 	.short	0x0100
        /*05ea*/ 	.byte	0x08
	.zero		1


	//   ....[21]....
        /*05ec*/ 	.word	0x00000d50
        /*05f0*/ 	.word	0x000000ff
        /*05f4*/ 	.word	0x000348c8
        /*05f8*/ 	.short	0x0100
        /*05fa*/ 	.byte	0x08
	.zero		1


	//   ....[22]....
        /*05fc*/ 	.word	0x000016b0
        /*0600*/ 	.word	0x000000ff
        /*0604*/ 	.word	0x00034800
        /*0608*/ 	.short	0x010a
        /*060a*/ 	.byte	0x3d
	.zero		1


	//   ....[23]....
        /*060c*/ 	.word	0x00001740
        /*0610*/ 	.word	0x0000000c
        /*0614*/ 	.word	0x00034830
        /*0618*/ 	.short	0x010a
        /*061a*/ 	.byte	0x3f
	.zero		1


	//   ....[24]....
        /*061c*/ 	.word	0x00001780
        /*0620*/ 	.word	0x0000000c
        /*0624*/ 	.word	0x00034830
        /*0628*/ 	.short	0x010a
        /*062a*/ 	.byte	0x3f
	.zero		1


	//   ....[25]....
        /*062c*/ 	.word	0x000059b0
        /*0630*/ 	.word	0x0000000d
        /*0634*/ 	.word	0x00000000
        /*0638*/ 	.short	0x0101
        /*063a*/ 	.byte	0x3f
	.zero		1


	//   ....[26]....
        /*063c*/ 	.word	0x00006570
        /*0640*/ 	.word	0x000000ff
        /*0644*/ 	.word	0x00034830
        /*0648*/ 	.short	0x010a
        /*064a*/ 	.byte	0x06
	.zero		1


	//   ....[27]....
        /*064c*/ 	.word	0x000065b0
        /*0650*/ 	.word	0x000000ff
        /*0654*/ 	.word	0x00034830
        /*0658*/ 	.short	0x010a
        /*065a*/ 	.byte	0x06
	.zero		1


	//   ....[28]....
        /*065c*/ 	.word	0x00008c80
        /*0660*/ 	.word	0x000000ff
        /*0664*/ 	.word	0x00034850
        /*0668*/ 	.short	0x010a
        /*066a*/ 	.byte	0x06
	.zero		1


	//   ....[29]....
        /*066c*/ 	.word	0x00008cc0
        /*0670*/ 	.word	0x000000ff
        /*0674*/ 	.word	0x00034850
        /*0678*/ 	.short	0x010a
        /*067a*/ 	.byte	0x06
	.zero		1


	//   ....[30]....
        /*067c*/ 	.word	0x0000a6f0
        /*0680*/ 	.word	0x0000000c
        /*0684*/ 	.word	0x00000000
        /*0688*/ 	.short	0x0101
        /*068a*/ 	.byte	0x3f
	.zero		1


	//   ....[31]....
        /*068c*/ 	.word	0x0000aa50
        /*0690*/ 	.word	0x0000005b
        /*0694*/ 	.word	0x00000000
        /*0698*/ 	.short	0x0101
        /*069a*/ 	.byte	0x3f
	.zero		1


	//   ....[32]....
        /*069c*/ 	.word	0x0000b0b0
        /*06a0*/ 	.word	0x000000ff
        /*06a4*/ 	.word	0x00034850
        /*06a8*/ 	.short	0x010a
        /*06aa*/ 	.byte	0x07
	.zero		1


	//   ....[33]....
        /*06ac*/ 	.word	0x0000b0f0
        /*06b0*/ 	.word	0x000000ff
        /*06b4*/ 	.word	0x00034850
        /*06b8*/ 	.short	0x010a
        /*06ba*/ 	.byte	0x07
	.zero		1


	//   ....[34]....
        /*06bc*/ 	.word	0x0000b9e0
        /*06c0*/ 	.word	0x00000003
        /*06c4*/ 	.word	0x00000000
        /*06c8*/ 	.short	0x0101
        /*06ca*/ 	.byte	0x3f
	.zero		1


	//   ....[35]....
        /*06cc*/ 	.word	0x0000cb80
        /*06d0*/ 	.word	0x000000ff
        /*06d4*/ 	.word	0x00000000
        /*06d8*/ 	.short	0x0101
        /*06da*/ 	.byte	0x04
	.zero		1


	//   ....[36]....
        /*06dc*/ 	.word	0x0000cbf0
        /*06e0*/ 	.word	0x000000ff
        /*06e4*/ 	.word	0x00000000
        /*06e8*/ 	.short	0x0101
        /*06ea*/ 	.byte	0x3d
	.zero		1


	//   ....[37]....
        /*06ec*/ 	.word	0x0000dbe0
        /*06f0*/ 	.word	0x00000002
        /*06f4*/ 	.word	0x00034840
        /*06f8*/ 	.short	0x010a
        /*06fa*/ 	.byte	0x3f
	.zero		1


	//   ....[38]....
        /*06fc*/ 	.word	0x0000ea30
        /*0700*/ 	.word	0x000000ff
        /*0704*/ 	.word	0x00034800
        /*0708*/ 	.short	0x0107
        /*070a*/ 	.byte	0x24
	.zero		1


	//   ....[39]....
        /*070c*/ 	.word	0x0000eaa0
        /*0710*/ 	.word	0x000000ff
        /*0714*/ 	.word	0x00034800
        /*0718*/ 	.short	0x0101
        /*071a*/ 	.byte	0x24
	.zero		1


	//   ....[40]....
        /*071c*/ 	.word	0x0000eac0
        /*0720*/ 	.word	0x000000ff
        /*0724*/ 	.word	0x00034820
        /*0728*/ 	.short	0x010a
        /*072a*/ 	.byte	0x24
	.zero		1


	//   ....[41]....
        /*072c*/ 	.word	0x0000ede0
        /*0730*/ 	.word	0x00000003
        /*0734*/ 	.word	0x00034840
        /*0738*/ 	.short	0x010a
        /*073a*/ 	.byte	0x3f
	.zero		1


	//   ....[42]....
        /*073c*/ 	.word	0x0000f220
        /*0740*/ 	.word	0x00000002
        /*0744*/ 	.word	0x00034860
        /*0748*/ 	.short	0x010a
        /*074a*/ 	.byte	0x3f
	.zero		1


	//   ....[43]....
        /*074c*/ 	.word	0x0000f8f0
        /*0750*/ 	.word	0x00000003
        /*0754*/ 	.word	0x00034840
        /*0758*/ 	.short	0x010a
        /*075a*/ 	.byte	0x3f
	.zero		1


	//   ....[44]....
        /*075c*/ 	.word	0x0000fd30
        /*0760*/ 	.word	0x00000002
        /*0764*/ 	.word	0x00034860
        /*0768*/ 	.short	0x010a
        /*076a*/ 	.byte	0x3f
	.zero		1


	//   ....[45]....
        /*076c*/ 	.word	0x00010360
        /*0770*/ 	.word	0x00000003
        /*0774*/ 	.word	0x00034840
        /*0778*/ 	.short	0x010a
        /*077a*/ 	.byte	0x3f
	.zero		1


	//   ....[46]....
        /*077c*/ 	.word	0x00010790
        /*0780*/ 	.word	0x00000002
        /*0784*/ 	.word	0x00034860
        /*0788*/ 	.short	0x010a
        /*078a*/ 	.byte	0x3f
	.zero		1


	//   ....[47]....
        /*078c*/ 	.word	0x00010c30
        /*0790*/ 	.word	0x00000000
        /*0794*/ 	.word	0x00034860
        /*0798*/ 	.short	0x010a
        /*079a*/ 	.byte	0x3f
	.zero		1


	//   ....[48]....
        /*079c*/ 	.word	0x00011190
        /*07a0*/ 	.word	0x00000000
        /*07a4*/ 	.word	0x00034820
        /*07a8*/ 	.short	0x010a
        /*07aa*/ 	.byte	0x3f
	.zero		1


	//   ....[49]....
        /*07ac*/ 	.word	0x00011380
        /*07b0*/ 	.word	0x00000006
        /*07b4*/ 	.word	0x00000000
        /*07b8*/ 	.short	0x010a
        /*07ba*/ 	.byte	0x3f
	.zero		1


	//   ....[50]....
        /*07bc*/ 	.word	0x000113b0
        /*07c0*/ 	.word	0x00000007
        /*07c4*/ 	.word	0x00000000
        /*07c8*/ 	.short	0x010a
        /*07ca*/ 	.byte	0x3f
	.zero		1


	//   ....[51]....
        /*07cc*/ 	.word	0x00011410
        /*07d0*/ 	.word	0x00000004
        /*07d4*/ 	.word	0x00000000
        /*07d8*/ 	.short	0x010a
        /*07da*/ 	.byte	0x3f
	.zero		1


	//   ....[52]....
        /*07dc*/ 	.word	0x00011440
        /*07e0*/ 	.word	0x00000003
        /*07e4*/ 	.word	0x00000000
        /*07e8*/ 	.short	0x010a
        /*07ea*/ 	.byte	0x3f
	.zero		1


	//   ....[53]....
        /*07ec*/ 	.word	0x000114b0
        /*07f0*/ 	.word	0x00000003
        /*07f4*/ 	.word	0x00034800
        /*07f8*/ 	.short	0x010a
        /*07fa*/ 	.byte	0x3f
	.zero		1


	//   ....[54]....
        /*07fc*/ 	.word	0x00011500
        /*0800*/ 	.word	0x0000000c
        /*0804*/ 	.word	0x00034830
        /*0808*/ 	.short	0x010a
        /*080a*/ 	.byte	0x3f
	.zero		1


	//   ....[55]....
        /*080c*/ 	.word	0x00011560
        /*0810*/ 	.word	0x0000000a
        /*0814*/ 	.word	0x00034830
        /*0818*/ 	.short	0x010a
        /*081a*/ 	.byte	0x3f
	.zero		1


	//   ....[56]....
        /*081c*/ 	.word	0x000115c0
        /*0820*/ 	.word	0x0000000a
        /*0824*/ 	.word	0x00034850
        /*0828*/ 	.short	0x010a
        /*082a*/ 	.byte	0x3f
	.zero		1


	//   ....[57]....
        /*082c*/ 	.word	0x00011620
        /*0830*/ 	.word	0x00000005
        /*0834*/ 	.word	0x00034850
        /*0838*/ 	.short	0x010a
        /*083a*/ 	.byte	0x3f
	.zero		1


	//   ....[58]....
        /*083c*/ 	.word	0x000117c0
        /*0840*/ 	.word	0x00000002
        /*0844*/ 	.word	0x00034840
        /*0848*/ 	.short	0x010a
        /*084a*/ 	.byte	0x3f
	.zero		1


	//   ....[59]....
        /*084c*/ 	.word	0x00012370
        /*0850*/ 	.word	0x00000003
        /*0854*/ 	.word	0x00034820
        /*0858*/ 	.short	0x010a
        /*085a*/ 	.byte	0x3f
	.zero		1


	//   ....[60]....
        /*085c*/ 	.word	0x000123c0
        /*0860*/ 	.word	0x00000003
        /*0864*/ 	.word	0x00034840
        /*0868*/ 	.short	0x010a
        /*086a*/ 	.byte	0x3f
	.zero		1


	//   ....[61]....
        /*086c*/ 	.word	0x00012410
        /*0870*/ 	.word	0x00000002
        /*0874*/ 	.word	0x00034860
        /*0878*/ 	.short	0x010a
        /*087a*/ 	.byte	0x3f
	.zero		1


	//   ....[62]....
        /*087c*/ 	.word	0x00012460
        /*0880*/ 	.word	0x00000003
        /*0884*/ 	.word	0x00034840
        /*0888*/ 	.short	0x010a
        /*088a*/ 	.byte	0x3f
	.zero		1


	//   ....[63]....
        /*088c*/ 	.word	0x000124b0
        /*0890*/ 	.word	0x00000002
        /*0894*/ 	.word	0x00034860
        /*0898*/ 	.short	0x010a
        /*089a*/ 	.byte	0x3f
	.zero		1


	//   ....[64]....
        /*089c*/ 	.word	0x00012500
        /*08a0*/ 	.word	0x00000003
        /*08a4*/ 	.word	0x00034840
        /*08a8*/ 	.short	0x010a
        /*08aa*/ 	.byte	0x3f
	.zero		1


	//   ....[65]....
        /*08ac*/ 	.word	0x00012550
        /*08b0*/ 	.word	0x00000002
        /*08b4*/ 	.word	0x00034860
        /*08b8*/ 	.short	0x010a
        /*08ba*/ 	.byte	0x3f
	.zero		1


	//   ....[66]....
        /*08bc*/ 	.word	0x000125a0
        /*08c0*/ 	.word	0x00000000
        /*08c4*/ 	.word	0x00034860
        /*08c8*/ 	.short	0x010a
        /*08ca*/ 	.byte	0x3f
	.zero		1


	//   ....[67]....
        /*08cc*/ 	.word	0x000125f0
        /*08d0*/ 	.word	0x00000000
        /*08d4*/ 	.word	0x00034820
        /*08d8*/ 	.short	0x010a
        /*08da*/ 	.byte	0x3f
	.zero		1


	//   ....[68]....
        /*08dc*/ 	.word	0x00012790
        /*08e0*/ 	.word	0x00000006
        /*08e4*/ 	.word	0x00000000
        /*08e8*/ 	.short	0x010a
        /*08ea*/ 	.byte	0x3f
	.zero		1


	//   ....[69]....
        /*08ec*/ 	.word	0x000127e0
        /*08f0*/ 	.word	0x00000007
        /*08f4*/ 	.word	0x00000000
        /*08f8*/ 	.short	0x010a
        /*08fa*/ 	.byte	0x3f
	.zero		1


	//   ....[70]....
        /*08fc*/ 	.word	0x00012830
        /*0900*/ 	.word	0x00000004
        /*0904*/ 	.word	0x00000000
        /*0908*/ 	.short	0x010a
        /*090a*/ 	.byte	0x3f
	.zero		1


	//----- nvinfo : EIATTR_NUM_MBARRIERS
	.align		4
.L_126:
        /*090c*/ 	.byte	0x03, 0x38
        /*090e*/ 	.short	0x0016


	//----- nvinfo : EIATTR_EXIT_INSTR_OFFSETS
	.align		4
        /*0910*/ 	.byte	0x04, 0x1c
        /*0912*/ 	.short	(.L_128 - .L_127)


	//   ....[0]....
.L_127:
        /*0914*/ 	.word	0x00000f10


	//   ....[1]....
        /*0918*/ 	.word	0x0000cfd0


	//   ....[2]....
        /*091c*/ 	.word	0x00011490


	//----- nvinfo : EIATTR_MAX_THREADS
	.align		4
.L_128:
        /*0920*/ 	.byte	0x04, 0x05
        /*0922*/ 	.short	(.L_130 - .L_129)
.L_129:
        /*0924*/ 	.word	0x00000180
        /*0928*/ 	.word	0x00000001
        /*092c*/ 	.word	0x00000001


	//----- nvinfo : EIATTR_CRS_STACK_SIZE
	.align		4
.L_130:
        /*0930*/ 	.byte	0x04, 0x1e
        /*0932*/ 	.short	(.L_132 - .L_131)
.L_131:
        /*0934*/ 	.word	0x00000000


	//----- nvinfo : EIATTR_CBANK_PARAM_SIZE
	.align		4
.L_132:
        /*0938*/ 	.byte	0x03, 0x19
        /*093a*/ 	.short	0x0a70


	//----- nvinfo : EIATTR_PARAM_CBANK
	.align		4
        /*093c*/ 	.byte	0x04, 0x0a
        /*093e*/ 	.short	(.L_134 - .L_133)
	.align		4
.L_133:
        /*0940*/ 	.word	index@(.nv.constant0._ZN7cutlass13device_kernelIN5flash11enable_sm90INS1_16FlashAttnFwdSm90INS1_25CollectiveMainloopFwdSm90ILi2EN4cute5tupleIJNS5_1CILi2EEENS7_ILi1EEES9_EEENS6_IJNS7_ILi128EEENS7_ILi176EEESB_EEELi128ENS_10bfloat16_tEfNS_4arch4Sm90ELb0ELb0ELb0ELb0ELb0ELb0ELb0ELb1ELb1ELb1ELb0ELb0EEENS1_21CollectiveEpilogueFwdINS6_IJSB_SB_SC_EEESA_SE_SG_Li256ELb0ELb1ELb0ELb0EEENS1_29StaticPersistentTileSchedulerILb0EEEEEEEEEvNT_6ParamsE)
        /*0944*/ 	.short	0x0210
        /*0946*/ 	.short	0x0a70


	//----- nvinfo : EIATTR_SW_WAR
	.align		4
.L_134:
        /*0948*/ 	.byte	0x04, 0x36
        /*094a*/ 	.short	(.L_136 - .L_135)
.L_135:
        /*094c*/ 	.word	0x00000008
.L_136:


//--------------------- .nv.info._ZN7cutlass13device_kernelIN5flash11enable_sm90INS1_16FlashAttnFwdSm90INS1_25CollectiveMainloopFwdSm90ILi2EN4cute5tupleIJNS5_1CILi1EEES8_S8_EEENS6_IJNS7_ILi128EEENS7_ILi176EEESA_EEELi128ENS_10bfloat16_tEfNS_4arch4Sm90ELb0ELb0ELb0ELb1ELb0ELb0ELb0ELb1ELb1ELb1ELb0ELb0EEENS1_21CollectiveEpilogueFwdINS6_IJSA_SA_SB_EEES9_SD_SF_Li256ELb1ELb1ELb0ELb0EEENS1_36VarlenDynamicPersistentTileSchedulerILi128ELi176ELi256ELi128ELb0ELb1ELb1ELb0ELb1ELb1EEEEEEEEEvNT_6ParamsE --------------------------
	.section	.nv.info._ZN7cutlass13device_kernelIN5flash11enable_sm90INS1_16FlashAttnFwdSm90INS1_25CollectiveMainloopFwdSm90ILi2EN4cute5tupleIJNS5_1CILi1EEES8_S8_EEENS6_IJNS7_ILi128EEENS7_ILi176EEESA_EEELi128ENS_10bfloat16_tEfNS_4arch4Sm90ELb0ELb0ELb0ELb1ELb0ELb0ELb0ELb1ELb1ELb1ELb0ELb0EEENS1_21CollectiveEpilogueFwdINS6_IJSA_SA_SB_EEES9_SD_SF_Li256ELb1ELb1ELb0ELb0EEENS1_36VarlenDynamicPersistentTileSchedulerILi128ELi176ELi256ELi128ELb0ELb1ELb1ELb0ELb1ELb1EEEEEEEEEvNT_6ParamsE,"",@"SHT_CUDA_INFO"
	.sectionflags	@""
	.align	4


	//----- nvinfo : EIATTR_CUDA_API_VERSION
	.align		4
        /*0000*/ 	.byte	0x04, 0x37
        /*0002*/ 	.short	(.L_138 - .L_137)
.L_137:
        /*0004*/ 	.word	0x00000082


	//----- nvinfo : EIATTR_KPARAM_INFO
	.align		4
.L_138:
        /*0008*/ 	.byte	0x04, 0x17
        /*000a*/ 	.short	(.L_140 - .L_139)
.L_139:
        /*000c*/ 	.word	0x00000000
        /*0010*/ 	.short	0x0000
        /*0012*/ 	.short	0x0070
        /*0014*/ 	.byte	0x00, 0xf0, 0x01, 0x2a


	//----- nvinfo : EIATTR_SPARSE_MMA_MASK
	.align		4
.L_140:
        /*0018*/ 	.byte	0x03, 0x50
        /*001a*/ 	.short	0x0000


	//----- nvinfo : EIATTR_MAXREG_COUNT
	.align		4
        /*001c*/ 	.byte	0x03, 0x1b
        /*001e*/ 	.short	0x00a8


	//----- nvinfo : EIATTR_NUM_BARRIERS
	.align		4
        /*0020*/ 	.byte	0x02, 0x4c
        /*0022*/ 	.byte	0x10
	.zero		1


	//----- nvinfo : EIATTR_EXTERNS
	.align		4
        /*0024*/ 	.byte	0x04, 0x0f
        /*0026*/ 	.short	(.L_142 - .L_141)


	//   ....[0]....
	.align		4
.L_141:
        /*0028*/ 	.word	index@(__assertfail)


	//----- nvinfo : EIATTR_ANNOTATIONS
	.align		4
.L_142:
        /*002c*/ 	.byte	0x04, 0x55
        /*002e*/ 	.short	(.L_144 - .L_143)


	//   ....[0]....
.L_143:
        /* <DEDUP_REMOVED lines=78> */


	//----- nvinfo : EIATTR_MERCURY_ISA_VERSION
	.align		4
.L_144:
        /*04f8*/ 	.byte	0x03, 0x5f
        /*04fa*/ 	.short	0x0101


	//----- nvinfo : EIATTR_UNUSED_LOAD_BYTE_OFFSET
	.align		4
        /*04fc*/ 	.byte	0x04, 0x44
        /*04fe*/ 	.short	(.L_146 - .L_145)


	//   ....[0]....
.L_145:
        /*0500*/ 	.word	0x00000a30
        /*0504*/ 	.word	0x0000fff0


	//   ....[1]....
        /*0508*/ 	.word	0x0000be00
        /*050c*/ 	.word	0x0000fff0


	//----- nvinfo : EIATTR_INT_WARP_WIDE_INSTR_OFFSETS
	.align		4
.L_146:
        /*0510*/ 	.byte	0x04, 0x31
        /*0512*/ 	.short	(.L_148 - .L_147)


	//   ....[0]....
.L_147:
        /*0514*/ 	.word	0x00000120


	//   ....[1]....
        /*0518*/ 	.word	0x000001c0


	//   ....[2]....
        /*051c*/ 	.word	0x00000230


	//   ....[3]....
        /*0520*/ 	.word	0x0000ede0


	//   ....[4]....
        /*0524*/ 	.word	0x0000ee70


	//   ....[5]....
        /*0528*/ 	.word	0x000126f0


	//   ....[6]....
        /*052c*/ 	.word	0x00012780


	//----- nvinfo : EIATTR_COOP_GROUP_MASK_REGIDS
	.align		4
.L_148:
        /*0530*/ 	.byte	0x04, 0x29
        /*0532*/ 	.short	(.L_150 - .L_149)


	//   ....[0]....
.L_149:
        /*0534*/ 	.word	0xffffffff


	//   ....[1]....
        /*0538*/ 	.word	0xffffffff


	//   ....[2]....
        /*053c*/ 	.word	0xffffffff


	//   ....[3]....
        /*0540*/ 	.word	0xffffffff


	//   ....[4]....
        /*0544*/ 	.word	0xffffffff


	//   ....[5]....
        /*0548*/ 	.word	0xffffffff


	//   ....[6]....
        /*054c*/ 	.word	0xffffffff


	//   ....[7]....
        /*0550*/ 	.word	0xffffffff


	//   ....[8]....
        /*0554*/ 	.word	0xffffffff


	//   ....[9]....
        /*0558*/ 	.word	0xffffffff


	//   ....[10]....
        /*055c*/ 	.word	0xffffffff


	//   ....[11]....
        /*0560*/ 	.word	0xffffffff


	//   ....[12]....
        /*0564*/ 	.word	0xffffffff


	//   ....[13]....
        /*0568*/ 	.word	0xffffffff


	//   ....[14]....
        /*056c*/ 	.word	0xffffffff


	//   ....[15]....
        /*0570*/ 	.word	0xffffffff


	//   ....[16]....
        /*0574*/ 	.word	0xffffffff


	//   ....[17]....
        /*0578*/ 	.word	0xffffffff


	//   ....[18]....
        /*057c*/ 	.word	0xffffffff


	//   ....[19]....
        /*0580*/ 	.word	0xffffffff


	//   ....[20]....
        /*0584*/ 	.word	0xffffffff


	//   ....[21]....
        /*0588*/ 	.word	0xffffffff


	//   ....[22]....
        /*058c*/ 	.word	0xffffffff


	//   ....[23]....
        /*0590*/ 	.word	0xffffffff


	//   ....[24]....
        /*0594*/ 	.word	0xffffffff


	//   ....[25]....
        /*0598*/ 	.word	0xffffffff


	//   ....[26]....
        /*059c*/ 	.word	0xffffffff


	//   ....[27]....
        /*05a0*/ 	.word	0xffffffff


	//   ....[28]....
        /*05a4*/ 	.word	0xffffffff


	//   ....[29]....
        /*05a8*/ 	.word	0xffffffff


	//   ....[30]....
        /*05ac*/ 	.word	0xffffffff


	//   ....[31]....
        /*05b0*/ 	.word	0xffffffff


	//   ....[32]....
        /*05b4*/ 	.word	0xffffffff


	//   ....[33]....
        /*05b8*/ 	.word	0xffffffff


	//   ....[34]....
        /*05bc*/ 	.word	0xffffffff


	//   ....[35]....
        /*05c0*/ 	.word	0xffffffff


	//   ....[36]....
        /*05c4*/ 	.word	0xffffffff


	//   ....[37]....
        /*05c8*/ 	.word	0xffffffff


	//   ....[38]....
        /*05cc*/ 	.word	0xffffffff


	//   ....[39]....
        /*05d0*/ 	.word	0xffffffff


	//   ....[40]....
        /*05d4*/ 	.word	0xffffffff


	//   ....[41]....
        /*05d8*/ 	.word	0xffffffff


	//   ....[42]....
        /*05dc*/ 	.word	0xffffffff


	//   ....[43]....
        /*05e0*/ 	.word	0xffffffff


	//   ....[44]....
        /*05e4*/ 	.word	0xffffffff


	//   ....[45]....
        /*05e8*/ 	.word	0xffffffff


	//   ....[46]....
        /*05ec*/ 	.word	0xffffffff


	//   ....[47]....
        /*05f0*/ 	.word	0xffffffff


	//   ....[48]....
        /*05f4*/ 	.word	0xffffffff


	//   ....[49]....
        /*05f8*/ 	.word	0xffffffff


	//   ....[50]....
        /*05fc*/ 	.word	0xffffffff


	//   ....[51]....
        /*0600*/ 	.word	0xffffffff


	//   ....[52]....
        /*0604*/ 	.word	0xffffffff


	//   ....[53]....
        /*0608*/ 	.word	0xffffffff


	//   ....[54]....
        /*060c*/ 	.word	0xffffffff


	//   ....[55]....
        /*0610*/ 	.word	0xffffffff


	//   ....[56]....
        /*0614*/ 	.word	0xffffffff


	//   ....[57]....
        /*0618*/ 	.word	0xffffffff


	//   ....[58]....
        /*061c*/ 	.word	0xffffffff


	//   ....[59]....
        /*0620*/ 	.word	0xffffffff


	//   ....[60]....
        /*0624*/ 	.word	0xffffffff


	//   ....[61]....
        /*0628*/ 	.word	0xffffffff


	//   ....[62]....
        /*062c*/ 	.word	0xffffffff


	//   ....[63]....
        /*0630*/ 	.word	0xffffffff


	//   ....[64]....
        /*0634*/ 	.word	0xffffffff


	//   ....[65]....
        /*0638*/ 	.word	0xffffffff


	//   ....[66]....
        /*063c*/ 	.word	0xffffffff


	//   ....[67]....
        /*0640*/ 	.word	0xffffffff


	//   ....[68]....
        /*0644*/ 	.word	0xffffffff


	//   ....[69]....
        /*0648*/ 	.word	0xffffffff


	//   ....[70]....
        /*064c*/ 	.word	0xffffffff


	//   ....[71]....
        /*0650*/ 	.word	0xffffffff


	//   ....[72]....
        /*0654*/ 	.word	0xffffffff


	//   ....[73]....
        /*0658*/ 	.word	0xffffffff


	//   ....[74]....
        /*065c*/ 	.word	0xffffffff


	//   ....[75]....
        /*0660*/ 	.word	0xffffffff


	//   ....[76]....
        /*0664*/ 	.word	0xffffffff


	//   ....[77]....
        /*0668*/ 	.word	0xffffffff


	//   ....[78]....
        /*066c*/ 	.word	0xffffffff


	//   ....[79]....
        /*0670*/ 	.word	0xffffffff


	//   ....[80]....
        /*0674*/ 	.word	0xffffffff


	//   ....[81]....
        /*0678*/ 	.word	0xffffffff


	//   ....[82]....
        /*067c*/ 	.word	0xffffffff


	//   ....[83]....
        /*0680*/ 	.word	0xffffffff


	//   ....[84]....
        /*0684*/ 	.word	0xffffffff


	//   ....[85]....
        /*0688*/ 	.word	0xffffffff


	//   ....[86]....
        /*068c*/ 	.word	0xffffffff


	//   ....[87]....
        /*0690*/ 	.word	0xffffffff


	//   ....[88]....
        /*0694*/ 	.word	0xffffffff


	//   ....[89]....
        /*0698*/ 	.word	0xffffffff


	//   ....[90]....
        /*069c*/ 	.word	0xffffffff


	//   ....[91]....
        /*06a0*/ 	.word	0x0500000f


	//   ....[92]....
        /*06a4*/ 	.word	0x0500000f


	//   ....[93]....
        /*06a8*/ 	.word	0x0500000f


	//   ....[94]....
        /*06ac*/ 	.word	0x0500000f


	//   ....[95]....
        /*06b0*/ 	.word	0x0500000f


	//   ....[96]....
        /*06b4*/ 	.word	0x0500000f


	//   ....[97]....
        /*06b8*/ 	.word	0x0500000f


	//   ....[98]....
        /*06bc*/ 	.word	0x0500000f


	//   ....[99]....
        /*06c0*/ 	.word	0x0500000f


	//   ....[100]....
        /*06c4*/ 	.word	0x0500000f


	//   ....[101]....
        /*06c8*/ 	.word	0x0500000f


	//   ....[102]....
        /*06cc*/ 	.word	0x0500000f


	//   ....[103]....
        /*06d0*/ 	.word	0x0500000f


	//   ....[104]....
        /*06d4*/ 	.word	0x0500000f


	//   ....[105]....
        /*06d8*/ 	.word	0x0500000f


	//   ....[106]....
        /*06dc*/ 	.word	0x0500000f


	//   ....[107]....
        /*06e0*/ 	.word	0x0500000f


	//   ....[108]....
        /*06e4*/ 	.word	0x0500000f


	//   ....[109]....
        /*06e8*/ 	.word	0x0500000f


	//   ....[110]....
        /*06ec*/ 	.word	0x0500000f


	//   ....[111]....
        /*06f0*/ 	.word	0x0500000f


	//   ....[112]....
        /*06f4*/ 	.word	0x0500000f


	//   ....[113]....
        /*06f8*/ 	.word	0x0500000f


	//   ....[114]....
        /*06fc*/ 	.word	0x0500000f


	//   ....[115]....
        /*0700*/ 	.word	0x0500000f


	//   ....[116]....
        /*0704*/ 	.word	0x0500000f


	//   ....[117]....
        /*0708*/ 	.word	0x0500000f


	//   ....[118]....
        /*070c*/ 	.word	0x0500000f


	//   ....[119]....
        /*0710*/ 	.word	0x0500000f


	//   ....[120]....
        /*0714*/ 	.word	0x0500000f


	//   ....[121]....
        /*0718*/ 	.word	0x0500000f


	//   ....[122]....
        /*071c*/ 	.word	0x0500000f


	//   ....[123]....
        /*0720*/ 	.word	0x0500000f


	//   ....[124]....
        /*0724*/ 	.word	0x0500000f


	//   ....[125]....
        /*0728*/ 	.word	0x0500000f


	//----- nvinfo : EIATTR_COOP_GROUP_INSTR_OFFSETS
	.align		4
.L_150:
        /*072c*/ 	.byte	0x04, 0x28
        /*072e*/ 	.short	(.L_152 - .L_151)


	//   ....[0]....
.L_151:
        /*0730*/ 	.word	0x00000060


	//   ....[1]....
        /*0734*/ 	.word	0x00000130


	//   ....[2]....
        /*0738*/ 	.word	0x000001e0


	//   ....[3]....
        /*073c*/ 	.word	0x000003a0


	//   ....[4]....
        /*0740*/ 	.word	0x00000500


	//   ....[5]....
        /*0744*/ 	.word	0x00000620


	//   ....[6]....
        /*0748*/ 	.word	0x00000780


	//   ....[7]....
        /*074c*/ 	.word	0x00001320


	//   ....[8]....
        /*0750*/ 	.word	0x000048e0


	//   ....[9]....
        /*0754*/ 	.word	0x00004960


	//   ....[10]....
        /*0758*/ 	.word	0x000050b0


	//   ....[11]....
        /*075c*/ 	.word	0x00005150


	//   ....[12]....
        /*0760*/ 	.word	0x000092e0


	//   ....[13]....
        /*0764*/ 	.word	0x00009310


	//   ....[14]....
        /*0768*/ 	.word	0x00009da0


	//   ....[15]....
        /*076c*/ 	.word	0x00009e00


	//   ....[16]....
        /*0770*/ 	.word	0x0000b2b0


	//   ....[17]....
        /*0774*/ 	.word	0x0000b330


	//   ....[18]....
        /*0778*/ 	.word	0x0000b7f0


	//   ....[19]....
        /*077c*/ 	.word	0x0000b800


	//   ....[20]....
        /*0780*/ 	.word	0x0000c860


	//   ....[21]....
        /*0784*/ 	.word	0x0000c8a0


	//   ....[22]....
        /*0788*/ 	.word	0x0000c8e0


	//   ....[23]....
        /*078c*/ 	.word	0x0000c910


	//   ....[24]....
        /*0790*/ 	.word	0x0000ce80


	//   ....[25]....
        /*0794*/ 	.word	0x0000cec0


	//   ....[26]....
        /*0798*/ 	.word	0x0000cf80


	//   ....[27]....
        /*079c*/ 	.word	0x0000cfa0


	//   ....[28]....
        /*07a0*/ 	.word	0x0000d060


	//   ....[29]....
        /*07a4*/ 	.word	0x0000d080


	//   ....[30]....
        /*07a8*/ 	.word	0x0000d150


	//   ....[31]....
        /*07ac*/ 	.word	0x0000d170


	//   ....[32]....
        /*07b0*/ 	.word	0x0000d980


	//   ....[33]....
        /*07b4*/ 	.word	0x0000d9a0


	//   ....[34]....
        /*07b8*/ 	.word	0x0000da60


	//   ....[35]....
        /*07bc*/ 	.word	0x0000da80


	//   ....[36]....
        /*07c0*/ 	.word	0x0000db40


	//   ....[37]....
        /*07c4*/ 	.word	0x0000db60


	//   ....[38]....
        /*07c8*/ 	.word	0x0000dc30


	//   ....[39]....
        /*07cc*/ 	.word	0x0000dc50


	//   ....[40]....
        /*07d0*/ 	.word	0x0000dd90


	//   ....[41]....
        /*07d4*/ 	.word	0x0000df80


	//   ....[42]....
        /*07d8*/ 	.word	0x0000dfb0


	//   ....[43]....
        /*07dc*/ 	.word	0x0000dfe0


	//   ....[44]....
        /*07e0*/ 	.word	0x0000e010


	//   ....[45]....
        /*07e4*/ 	.word	0x0000e040


	//   ....[46]....
        /*07e8*/ 	.word	0x0000e070


	//   ....[47]....
        /*07ec*/ 	.word	0x0000e1e0


	//   ....[48]....
        /*07f0*/ 	.word	0x0000e210


	//   ....[49]....
        /*07f4*/ 	.word	0x0000e240


	//   ....[50]....
        /*07f8*/ 	.word	0x0000e270


	//   ....[51]....
        /*07fc*/ 	.word	0x0000e2a0


	//   ....[52]....
        /*0800*/ 	.word	0x0000e2d0


	//   ....[53]....
        /*0804*/ 	.word	0x0000e370


	//   ....[54]....
        /*0808*/ 	.word	0x0000e3a0


	//   ....[55]....
        /*080c*/ 	.word	0x0000e430


	//   ....[56]....
        /*0810*/ 	.word	0x0000f3f0


	//   ....[57]....
        /*0814*/ 	.word	0x00010030


	//   ....[58]....
        /*0818*/ 	.word	0x00010040


	//   ....[59]....
        /*081c*/ 	.word	0x00010060


	//   ....[60]....
        /*0820*/ 	.word	0x000100a0


	//   ....[61]....
        /*0824*/ 	.word	0x000101b0


	//   ....[62]....
        /*0828*/ 	.word	0x000101c0


	//   ....[63]....
        /*082c*/ 	.word	0x00010250


	//   ....[64]....
        /*0830*/ 	.word	0x00010260


	//   ....[65]....
        /*0834*/ 	.word	0x000102f0


	//   ....[66]....
        /*0838*/ 	.word	0x00010300


	//   ....[67]....
        /*083c*/ 	.word	0x00010390


	//   ....[68]....
        /*0840*/ 	.word	0x000103a0


	//   ....[69]....
        /*0844*/ 	.word	0x00010430


	//   ....[70]....
        /*0848*/ 	.word	0x00010440


	//   ....[71]....
        /*084c*/ 	.word	0x00010450


	//   ....[72]....
        /*0850*/ 	.word	0x00010460


	//   ....[73]....
        /*0854*/ 	.word	0x00012e10


	//   ....[74]....
        /*0858*/ 	.word	0x00012e70


	//   ....[75]....
        /*085c*/ 	.word	0x00012ea0


	//   ....[76]....
        /*0860*/ 	.word	0x00012ed0


	//   ....[77]....
        /*0864*/ 	.word	0x00012f00


	//   ....[78]....
        /*0868*/ 	.word	0x00012f30


	//   ....[79]....
        /*086c*/ 	.word	0x00012f60


	//   ....[80]....
        /*0870*/ 	.word	0x00012f70


	//   ....[81]....
        /*0874*/ 	.word	0x000130f0


	//   ....[82]....
        /*0878*/ 	.word	0x00013120


	//   ....[83]....
        /*087c*/ 	.word	0x00013150


	//   ....[84]....
        /*0880*/ 	.word	0x00013180


	//   ....[85]....
        /*0884*/ 	.word	0x000131b0


	//   ....[86]....
        /*0888*/ 	.word	0x000131e0


	//   ....[87]....
        /*088c*/ 	.word	0x000132a0


	//   ....[88]....
        /*0890*/ 	.word	0x000132c0


	//   ....[89]....
        /*0894*/ 	.word	0x00013330


	//   ....[90]....
        /*0898*/ 	.word	0x000137c0


	//   ....[91]....
        /*089c*/ 	.word	0x00013ca0


	//   ....[92]....
        /*08a0*/ 	.word	0x00013e70


	//   ....[93]....
        /*08a4*/ 	.word	0x00013ec0


	//   ....[94]....
        /*08a8*/ 	.word	0x00013f20


	//   ....[95]....
        /*08ac*/ 	.word	0x00013fc0


	//   ....[96]....
        /*08b0*/ 	.word	0x00014080


	//   ....[97]....
        /*08b4*/ 	.word	0x000141a0


	//   ....[98]....
        /*08b8*/ 	.word	0x00014200


	//   ....[99]....
        /*08bc*/ 	.word	0x00014300


	//   ....[100]....
        /*08c0*/ 	.word	0x00014360


	//   ....[101]....
        /*08c4*/ 	.word	0x00014460


	//   ....[102]....
        /*08c8*/ 	.word	0x000144c0


	//   ....[103]....
        /*08cc*/ 	.word	0x000145c0


	//   ....[104]....
        /*08d0*/ 	.word	0x00014620


	//   ....[105]....
        /*08d4*/ 	.word	0x00014710


	//   ....[106]....
        /*08d8*/ 	.word	0x00014770


	//   ....[107]....
        /*08dc*/ 	.word	0x00014850


	//   ....[108]....
        /*08e0*/ 	.word	0x00014b80


	//   ....[109]....
        /*08e4*/ 	.word	0x00014c20


	//   ....[110]....
        /*08e8*/ 	.word	0x00014d40


	//   ....[111]....
        /*08ec*/ 	.word	0x00014db0


	//   ....[112]....
        /*08f0*/ 	.word	0x00014e30


	//   ....[113]....
        /*08f4*/ 	.word	0x00014eb0


	//   ....[114]....
        /*08f8*/ 	.word	0x00014f30


	//   ....[115]....
        /*08fc*/ 	.word	0x00014fc0


	//   ....[116]....
        /*0900*/ 	.word	0x00015060


	//   ....[117]....
        /*0904*/ 	.word	0x00015100


	//   ....[118]....
        /*0908*/ 	.word	0x00015170


	//   ....[119]....
        /*090c*/ 	.word	0x000151e0


	//   ....[120]....
        /*0910*/ 	.word	0x00015250


	//   ....[121]....
        /*0914*/ 	.word	0x000152d0


	//   ....[122]....
        /*0918*/ 	.word	0x00015350


	//   ....[123]....
        /*091c*/ 	.word	0x000153f0


	//   ....[124]....
        /*0920*/ 	.word	0x00015480


	//   ....[125]....
        /*0924*/ 	.word	0x000155b0


	//----- nvinfo : EIATTR_REG_RECONFIG
	.align		4
.L_152:
        /*0928*/ 	.byte	0x01, 0x54
	.zero		2


	//----- nvinfo : EIATTR_SYSCALL_OFFSETS
	.align		4
        /*092c*/ 	.byte	0x04, 0x46
        /*092e*/ 	.short	(.L_154 - .L_153)


	//   ....[0]....
.L_153:
        /*0930*/ 	.word	0x00001510


	//   ....[1]....
        /*0934*/ 	.word	0x0000efe0


	//   ....[2]....
        /*0938*/ 	.word	0x0000f140


	//   ....[3]....
        /*093c*/ 	.word	0x0000f240


	//   ....[4]....
        /*0940*/ 	.word	0x0000fc00


	//----- nvinfo : EIATTR_MBARRIER_INSTR_OFFSETS
	.align		4
.L_154:
        /*0944*/ 	.byte	0x04, 0x39
        /*0946*/ 	.short	(.L_156 - .L_155)


	//   ....[0]....
.L_155:
        /*0948*/ 	.word	0x00000250
        /*094c*/ 	.word	0x000000ff
        /*0950*/ 	.word	0x00034800
        /*0954*/ 	.short	0x0100
        /*0956*/ 	.byte	0x08
	.zero		1


	//   ....[1]....
        /*0958*/ 	.word	0x00000260
        /*095c*/ 	.word	0x000000ff
        /*0960*/ 	.word	0x00034820
        /*0964*/ 	.short	0x0100
        /*0966*/ 	.byte	0x08
	.zero		1


	//   ....[2]....
        /*0968*/ 	.word	0x00000350
        /*096c*/ 	.word	0x000000ff
        /*0970*/ 	.word	0x00034830
        /*0974*/ 	.short	0x0100
        /*0976*/ 	.byte	0x08
	.zero		1


	//   ....[3]....
        /*0978*/ 	.word	0x00000360
        /*097c*/ 	.word	0x000000ff
        /*0980*/ 	.word	0x00034840
        /*0984*/ 	.short	0x0100
        /*0986*/ 	.byte	0x08
	.zero		1


	//   ....[4]....
        /*0988*/ 	.word	0x00000370
        /*098c*/ 	.word	0x000000ff
        /*0990*/ 	.word	0x00034838
        /*0994*/ 	.short	0x0100
        /*0996*/ 	.byte	0x08
	.zero		1


	//   ....[5]....
        /*0998*/ 	.word	0x00000380
        /*099c*/ 	.word	0x000000ff
        /*09a0*/ 	.word	0x00034848
        /*09a4*/ 	.short	0x0100
        /*09a6*/ 	.byte	0x08
	.zero		1


	//   ....[6]....
        /*09a8*/ 	.word	0x000004b0
        /*09ac*/ 	.word	0x000000ff
        /*09b0*/ 	.word	0x00034850
        /*09b4*/ 	.short	0x0100
        /*09b6*/ 	.byte	0x08
	.zero		1


	//   ....[7]....
        /*09b8*/ 	.word	0x000004c0
        /*09bc*/ 	.word	0x000000ff
        /*09c0*/ 	.word	0x00034860
        /*09c4*/ 	.short	0x0100
        /*09c6*/ 	.byte	0x08
	.zero		1


	//   ....[8]....
        /*09c8*/ 	.word	0x000004d0
        /*09cc*/ 	.word	0x000000ff
        /*09d0*/ 	.word	0x00034858
        /*09d4*/ 	.short	0x0100
        /*09d6*/ 	.byte	0x08
	.zero		1


	//   ....[9]....
        /*09d8*/ 	.word	0x000004e0
        /*09dc*/ 	.word	0x000000ff
        /*09e0*/ 	.word	0x00034868
        /*09e4*/ 	.short	0x0100
        /*09e6*/ 	.byte	0x08
	.zero		1


	//   ....[10]....
        /*09e8*/ 	.word	0x000005d0
        /*09ec*/ 	.word	0x000000ff
        /*09f0*/ 	.word	0x00034870
        /*09f4*/ 	.short	0x0100
        /*09f6*/ 	.byte	0x06
	.zero		1


	//   ....[11]....
        /*09f8*/ 	.word	0x000005e0
        /*09fc*/ 	.word	0x000000ff
        /*0a00*/ 	.word	0x00034880
        /*0a04*/ 	.short	0x0100
        /*0a06*/ 	.byte	0x06
	.zero		1


	//   ....[12]....
        /*0a08*/ 	.word	0x000005f0
        /*0a0c*/ 	.word	0x000000ff
        /*0a10*/ 	.word	0x00034878
        /*0a14*/ 	.short	0x0100
        /*0a16*/ 	.byte	0x06
	.zero		1


	//   ....[13]....
        /*0a18*/ 	.word	0x00000600
        /*0a1c*/ 	.word	0x000000ff
        /*0a20*/ 	.word	0x00034888
        /*0a24*/ 	.short	0x0100
        /*0a26*/ 	.byte	0x06
	.zero		1


	//   ....[14]....
        /*0a28*/ 	.word	0x00000730
        /*0a2c*/ 	.word	0x000000ff
        /*0a30*/ 	.word	0x00034890
        /*0a34*/ 	.short	0x0100
        /*0a36*/ 	.byte	0x08
	.zero		1


	//   ....[15]....
        /*0a38*/ 	.word	0x00000740
        /*0a3c*/ 	.word	0x000000ff
        /*0a40*/ 	.word	0x000348a0
        /*0a44*/ 	.short	0x0100
        /*0a46*/ 	.byte	0x08
	.zero		1


	//   ....[16]....
        /*0a48*/ 	.word	0x00000750
        /*0a4c*/ 	.word	0x000000ff
        /*0a50*/ 	.word	0x00034898
        /*0a54*/ 	.short	0x0100
        /*0a56*/ 	.byte	0x08
	.zero		1


	//   ....[17]....
        /*0a58*/ 	.word	0x00000760
        /*0a5c*/ 	.word	0x000000ff
        /*0a60*/ 	.word	0x000348a8
        /*0a64*/ 	.short	0x0100
        /*0a66*/ 	.byte	0x08
	.zero		1


	//   ....[18]....
        /*0a68*/ 	.word	0x00000890
        /*0a6c*/ 	.word	0x000000ff
        /*0a70*/ 	.word	0x000348b0
        /*0a74*/ 	.short	0x0100
        /*0a76*/ 	.byte	0x08
	.zero		1


	//   ....[19]....
        /*0a78*/ 	.word	0x000008a0
        /*0a7c*/ 	.word	0x000000ff
        /*0a80*/ 	.word	0x000348c0
        /*0a84*/ 	.short	0x0100
        /*0a86*/ 	.byte	0x08
	.zero		1


	//   ....[20]....
        /*0a88*/ 	.word	0x000008b0
        /*0a8c*/ 	.word	0x000000ff
        /*0a90*/ 	.word	0x000348b8
        /*0a94*/ 	.short	0x0100
        /*0a96*/ 	.byte	0x08
	.zero		1


	//   ....[21]....
        /*0a98*/ 	.word	0x000008c0
        /*0a9c*/ 	.word	0x000000ff
        /*0aa0*/ 	.word	0x000348c8
        /*0aa4*/ 	.short	0x0100
        /*0aa6*/ 	.byte	0x08
	.zero		1


	//   ....[22]....
        /*0aa8*/ 	.word	0x000015c0
        /*0aac*/ 	.word	0x00000000
        /*0ab0*/ 	.word	0x00034800
        /*0ab4*/ 	.short	0x010a
        /*0ab6*/ 	.byte	0x3f
	.zero		1


	//   ....[23]....
        /*0ab8*/ 	.word	0x00001630
        /*0abc*/ 	.word	0x0000000c
        /*0ac0*/ 	.word	0x00034830
        /*0ac4*/ 	.short	0x010a
        /*0ac6*/ 	.byte	0x3f
	.zero		1


	//   ....[24]....
        /*0ac8*/ 	.word	0x000016a0
        /*0acc*/ 	.word	0x0000000c
        /*0ad0*/ 	.word	0x00034830
        /*0ad4*/ 	.short	0x010a
        /*0ad6*/ 	.byte	0x3f
	.zero		1


	//   ....[25]....
        /*0ad8*/ 	.word	0x000054f0
        /*0adc*/ 	.word	0x00000028
        /*0ae0*/ 	.word	0x00000000
        /*0ae4*/ 	.short	0x0101
        /*0ae6*/ 	.byte	0x3f
	.zero		1


	//   ....[26]....
        /*0ae8*/ 	.word	0x00006720
        /*0aec*/ 	.word	0x00000000
        /*0af0*/ 	.word	0x00034830
        /*0af4*/ 	.short	0x010a
        /*0af6*/ 	.byte	0x3f
	.zero		1


	//   ....[27]....
        /*0af8*/ 	.word	0x00006760
        /*0afc*/ 	.word	0x00000000
        /*0b00*/ 	.word	0x00034830
        /*0b04*/ 	.short	0x010a
        /*0b06*/ 	.byte	0x3f
	.zero		1


	//   ....[28]....
        /*0b08*/ 	.word	0x00008e30
        /*0b0c*/ 	.word	0x000000ff
        /*0b10*/ 	.word	0x00034850
        /*0b14*/ 	.short	0x010a
        /*0b16*/ 	.byte	0x06
	.zero		1


	//   ....[29]....
        /*0b18*/ 	.word	0x00008e70
        /*0b1c*/ 	.word	0x000000ff
        /*0b20*/ 	.word	0x00034850
        /*0b24*/ 	.short	0x010a
        /*0b26*/ 	.byte	0x06
	.zero		1


	//   ....[30]....
        /*0b28*/ 	.word	0x0000a910
        /*0b2c*/ 	.word	0x00000085
        /*0b30*/ 	.word	0x00000000
        /*0b34*/ 	.short	0x0101
        /*0b36*/ 	.byte	0x3f
	.zero		1


	//   ....[31]....
        /*0b38*/ 	.word	0x0000aaa0
        /*0b3c*/ 	.word	0x00000083
        /*0b40*/ 	.word	0x00000000
        /*0b44*/ 	.short	0x0101
        /*0b46*/ 	.byte	0x3f
	.zero		1


	//   ....[32]....
        /*0b48*/ 	.word	0x0000b210
        /*0b4c*/ 	.word	0x00000008
        /*0b50*/ 	.word	0x00034850
        /*0b54*/ 	.short	0x010a
        /*0b56*/ 	.byte	0x3f
	.zero		1


	//   ....[33]....
        /*0b58*/ 	.word	0x0000b250
        /*0b5c*/ 	.word	0x00000008
        /*0b60*/ 	.word	0x00034850
        /*0b64*/ 	.short	0x010a
        /*0b66*/ 	.byte	0x3f
	.zero		1


	//   ....[34]....
        /*0b68*/ 	.word	0x0000ba20
        /*0b6c*/ 	.word	0x00000008
        /*0b70*/ 	.word	0x00000000
        /*0b74*/ 	.short	0x0101
        /*0b76*/ 	.byte	0x3f
	.zero		1


	//   ....[35]....
        /*0b78*/ 	.word	0x0000ceb0
        /*0b7c*/ 	.word	0x00000012
        /*0b80*/ 	.word	0x00000000
        /*0b84*/ 	.short	0x0101
        /*0b86*/ 	.byte	0x3f
	.zero		1


	//   ....[36]....
        /*0b88*/ 	.word	0x0000f690
        /*0b8c*/ 	.word	0x00000000
        /*0b90*/ 	.word	0x00034840
        /*0b94*/ 	.short	0x010a
        /*0b96*/ 	.byte	0x3f
	.zero		1


	//   ....[37]....
        /*0b98*/ 	.word	0x000105b0
        /*0b9c*/ 	.word	0x00000009
        /*0ba0*/ 	.word	0x00034800
        /*0ba4*/ 	.short	0x0107
        /*0ba6*/ 	.byte	0x3f
	.zero		1


	//   ....[38]....
        /*0ba8*/ 	.word	0x000106c0
        /*0bac*/ 	.word	0x00000002
        /*0bb0*/ 	.word	0x00034800
        /*0bb4*/ 	.short	0x0101
        /*0bb6*/ 	.byte	0x3f
	.zero		1


	//   ....[39]....
        /*0bb8*/ 	.word	0x000106e0
        /*0bbc*/ 	.word	0x00000002
        /*0bc0*/ 	.word	0x00034820
        /*0bc4*/ 	.short	0x010a
        /*0bc6*/ 	.byte	0x3f
	.zero		1


	//   ....[40]....
        /*0bc8*/ 	.word	0x00010a60
        /*0bcc*/ 	.word	0x00000003
        /*0bd0*/ 	.word	0x00034840
        /*0bd4*/ 	.short	0x010a
        /*0bd6*/ 	.byte	0x3f
	.zero		1


	//   ....[41]....
        /*0bd8*/ 	.word	0x00010e20
        /*0bdc*/ 	.word	0x00000003
        /*0be0*/ 	.word	0x00000060
        /*0be4*/ 	.short	0x010a
        /*0be6*/ 	.byte	0x3f
	.zero		1


	//   ....[42]....
        /*0be8*/ 	.word	0x00011510
        /*0bec*/ 	.word	0x00000003
        /*0bf0*/ 	.word	0x00034840
        /*0bf4*/ 	.short	0x010a
        /*0bf6*/ 	.byte	0x3f
	.zero		1


	//   ....[43]....
        /*0bf8*/ 	.word	0x000118d0
        /*0bfc*/ 	.word	0x00000002
        /*0c00*/ 	.word	0x00000060
        /*0c04*/ 	.short	0x010a
        /*0c06*/ 	.byte	0x3f
	.zero		1


	//   ....[44]....
        /*0c08*/ 	.word	0x00011ef0
        /*0c0c*/ 	.word	0x00000002
        /*0c10*/ 	.word	0x00034840
        /*0c14*/ 	.short	0x010a
        /*0c16*/ 	.byte	0x3f
	.zero		1


	//   ....[45]....
        /*0c18*/ 	.word	0x000122b0
        /*0c1c*/ 	.word	0x00000002
        /*0c20*/ 	.word	0x00000060
        /*0c24*/ 	.short	0x010a
        /*0c26*/ 	.byte	0x3f
	.zero		1


	//   ....[46]....
        /*0c28*/ 	.word	0x00012860
        /*0c2c*/ 	.word	0x00000002
        /*0c30*/ 	.word	0x00034860
        /*0c34*/ 	.short	0x010a
        /*0c36*/ 	.byte	0x3f
	.zero		1


	//   ....[47]....
        /*0c38*/ 	.word	0x00013740
        /*0c3c*/ 	.word	0x00000000
        /*0c40*/ 	.word	0x00034820
        /*0c44*/ 	.short	0x010a
        /*0c46*/ 	.byte	0x3f
	.zero		1


	//   ....[48]....
        /*0c48*/ 	.word	0x00013900
        /*0c4c*/ 	.word	0x00000006
        /*0c50*/ 	.word	0x00000000
        /*0c54*/ 	.short	0x010a
        /*0c56*/ 	.byte	0x3f
	.zero		1


	//   ....[49]....
        /*0c58*/ 	.word	0x00013970
        /*0c5c*/ 	.word	0x00000007
        /*0c60*/ 	.word	0x00000000
        /*0c64*/ 	.short	0x010a
        /*0c66*/ 	.byte	0x3f
	.zero		1


	//   ....[50]....
        /*0c68*/ 	.word	0x000139e0
        /*0c6c*/ 	.word	0x00000004
        /*0c70*/ 	.word	0x00000000
        /*0c74*/ 	.short	0x010a
        /*0c76*/ 	.byte	0x3f
	.zero		1


	//   ....[51]....
        /*0c78*/ 	.word	0x00013a10
        /*0c7c*/ 	.word	0x00000003
        /*0c80*/ 	.word	0x00000000
        /*0c84*/ 	.short	0x010a
        /*0c86*/ 	.byte	0x3f
	.zero		1


	//   ....[52]....
        /*0c88*/ 	.word	0x00013a70
        /*0c8c*/ 	.word	0x00000000
        /*0c90*/ 	.word	0x00034800
        /*0c94*/ 	.short	0x010a
        /*0c96*/ 	.byte	0x3f
	.zero		1


	//   ....[53]....
        /*0c98*/ 	.word	0x00013ac0
        /*0c9c*/ 	.word	0x0000000c
        /*0ca0*/ 	.word	0x00034830
        /*0ca4*/ 	.short	0x010a
        /*0ca6*/ 	.byte	0x3f
	.zero		1


	//   ....[54]....
        /*0ca8*/ 	.word	0x00013b10
        /*0cac*/ 	.word	0x00000000
        /*0cb0*/ 	.word	0x00034830
        /*0cb4*/ 	.short	0x010a
        /*0cb6*/ 	.byte	0x3f
	.zero		1


	//   ....[55]....
        /*0cb8*/ 	.word	0x00013b70
        /*0cbc*/ 	.word	0x0000000b
        /*0cc0*/ 	.word	0x00034850
        /*0cc4*/ 	.short	0x010a
        /*0cc6*/ 	.byte	0x3f
	.zero		1


	//   ....[56]....
        /*0cc8*/ 	.word	0x00013bc0
        /*0ccc*/ 	.word	0x00000008
        /*0cd0*/ 	.word	0x00034850
        /*0cd4*/ 	.short	0x010a
        /*0cd6*/ 	.byte	0x3f
	.zero		1


	//   ....[57]....
        /*0cd8*/ 	.word	0x00013d60
        /*0cdc*/ 	.word	0x00000000
        /*0ce0*/ 	.word	0x00034840
        /*0ce4*/ 	.short	0x010a
        /*0ce6*/ 	.byte	0x3f
	.zero		1


	//   ....[58]....
        /*0ce8*/ 	.word	0x000148a0
        /*0cec*/ 	.word	0x00000002
        /*0cf0*/ 	.word	0x00034820
        /*0cf4*/ 	.short	0x010a
        /*0cf6*/ 	.byte	0x3f
	.zero		1


	//   ....[59]....
        /*0cf8*/ 	.word	0x000148f0
        /*0cfc*/ 	.word	0x00000003
        /*0d00*/ 	.word	0x00034840
        /*0d04*/ 	.short	0x010a
        /*0d06*/ 	.byte	0x3f
	.zero		1


	//   ....[60]....
        /*0d08*/ 	.word	0x00014940
        /*0d0c*/ 	.word	0x00000003
        /*0d10*/ 	.word	0x00000060
        /*0d14*/ 	.short	0x010a
        /*0d16*/ 	.byte	0x3f
	.zero		1


	//   ....[61]....
        /*0d18*/ 	.word	0x00014990
        /*0d1c*/ 	.word	0x00000003
        /*0d20*/ 	.word	0x00034840
        /*0d24*/ 	.short	0x010a
        /*0d26*/ 	.byte	0x3f
	.zero		1


	//   ....[62]....
        /*0d28*/ 	.word	0x000149e0
        /*0d2c*/ 	.word	0x00000002
        /*0d30*/ 	.word	0x00000060
        /*0d34*/ 	.short	0x010a
        /*0d36*/ 	.byte	0x3f
	.zero		1


	//   ....[63]....
        /*0d38*/ 	.word	0x00014a30
        /*0d3c*/ 	.word	0x00000002
        /*0d40*/ 	.word	0x00034840
        /*0d44*/ 	.short	0x010a
        /*0d46*/ 	.byte	0x3f
	.zero		1


	//   ....[64]....
        /*0d48*/ 	.word	0x00014a80
        /*0d4c*/ 	.word	0x00000002
        /*0d50*/ 	.word	0x00000060
        /*0d54*/ 	.short	0x010a
        /*0d56*/ 	.byte	0x3f
	.zero		1


	//   ....[65]....
        /*0d58*/ 	.word	0x00014ad0
        /*0d5c*/ 	.word	0x00000002
        /*0d60*/ 	.word	0x00034860
        /*0d64*/ 	.short	0x010a
        /*0d66*/ 	.byte	0x3f
	.zero		1


	//   ....[66]....
        /*0d68*/ 	.word	0x000154d0
        /*0d6c*/ 	.word	0x00000000
        /*0d70*/ 	.word	0x00034820
        /*0d74*/ 	.short	0x010a
        /*0d76*/ 	.byte	0x3f
	.zero		1


	//   ....[67]....
        /*0d78*/ 	.word	0x00015670
        /*0d7c*/ 	.word	0x00000006
        /*0d80*/ 	.word	0x00000000
        /*0d84*/ 	.short	0x010a
        /*0d86*/ 	.byte	0x3f
	.zero		1


	//   ....[68]....
        /*0d88*/ 	.word	0x000156c0
        /*0d8c*/ 	.word	0x00000007
        /*0d90*/ 	.word	0x00000000
        /*0d94*/ 	.short	0x010a
        /*0d96*/ 	.byte	0x3f
	.zero		1


	//   ....[69]....
        /*0d98*/ 	.word	0x00015710
        /*0d9c*/ 	.word	0x00000004
        /*0da0*/ 	.word	0x00000000
        /*0da4*/ 	.short	0x010a
        /*0da6*/ 	.byte	0x3f
	.zero		1


	//----- nvinfo : EIATTR_NUM_MBARRIERS
	.align		4
.L_156:
        /*0da8*/ 	.byte	0x03, 0x38
        /*0daa*/ 	.short	0x0016


	//----- nvinfo : EIATTR_EXIT_INSTR_OFFSETS
	.align		4
        /*0dac*/ 	.byte	0x04, 0x1c
        /*0dae*/ 	.short	(.L_158 - .L_157)


	//   ....[0]....
.L_157:
        /*0db0*/ 	.word	0x00000a70


	//   ....[1]....
        /*0db4*/ 	.word	0x0000dd40


	//   ....[2]....
        /*0db8*/ 	.word	0x00013a60


	//----- nvinfo : EIATTR_MAX_THREADS
	.align		4
.L_158:
        /*0dbc*/ 	.byte	0x04, 0x05
        /*0dbe*/ 	.short	(.L_160 - .L_159)
.L_159:
        /*0dc0*/ 	.word	0x00000180
        /*0dc4*/ 	.word	0x00000001
        /*0dc8*/ 	.word	0x00000001


	//----- nvinfo : EIATTR_CRS_STACK_SIZE
	.align		4
.L_160:
        /*0dcc*/ 	.byte	0x04, 0x1e
        /*0dce*/ 	.short	(.L_162 - .L_161)
.L_161:
        /*0dd0*/ 	.word	0x00000000


	//----- nvinfo : EIATTR_CBANK_PARAM_SIZE
	.align		4
.L_162:
        /*0dd4*/ 	.byte	0x03, 0x19
        /*0dd6*/ 	.short	0x0af0


	//----- nvinfo : EIATTR_PARAM_CBANK
	.align		4
        /*0dd8*/ 	.byte	0x04, 0x0a
        /*0dda*/ 	.short	(.L_164 - .L_163)
	.align		4
.L_163:
        /*0ddc*/ 	.word	index@(.nv.constant0._ZN7cutlass13device_kernelIN5flash11enable_sm90INS1_16FlashAttnFwdSm90INS1_25CollectiveMainloopFwdSm90ILi2EN4cute5tupleIJNS5_1CILi1EEES8_S8_EEENS6_IJNS7_ILi128EEENS7_ILi176EEESA_EEELi128ENS_10bfloat16_tEfNS_4arch4Sm90ELb0ELb0ELb0ELb1ELb0ELb0ELb0ELb1ELb1ELb1ELb0ELb0EEENS1_21CollectiveEpilogueFwdINS6_IJSA_SA_SB_EEES9_SD_SF_Li256ELb1ELb1ELb0ELb0EEENS1_36VarlenDynamicPersistentTileSchedulerILi128ELi176ELi256ELi128ELb0ELb1ELb1ELb0ELb1ELb1EEEEEEEEEvNT_6ParamsE)
        /*0de0*/ 	.short	0x0210
        /*0de2*/ 	.short	0x0af0


	//----- nvinfo : EIATTR_SW_WAR
	.align		4
.L_164:
        /*0de4*/ 	.byte	0x04, 0x36
        /*0de6*/ 	.short	(.L_166 - .L_165)
.L_165:
        /*0de8*/ 	.word	0x00000008
.L_166:


//--------------------- .nv.info._ZN7cutlass13device_kernelIN5flash11enable_sm90INS1_16FlashAttnFwdSm90INS1_25CollectiveMainloopFwdSm90ILi2EN4cute5tupleIJNS5_1CILi1EEES8_S8_EEENS6_IJNS7_ILi128EEENS7_ILi176EEESA_EEELi128ENS_10bfloat16_tEfNS_4arch4Sm90ELb0ELb0ELb0ELb1ELb0ELb1ELb0ELb1ELb1ELb1ELb0ELb0EEENS1_21CollectiveEpilogueFwdINS6_IJSA_SA_SB_EEES9_SD_SF_Li256ELb1ELb1ELb0ELb0EEENS1_36VarlenDynamicPersistentTileSchedulerILi128ELi176ELi256ELi128ELb0ELb1ELb1ELb0ELb1ELb1EEEEEEEEEvNT_6ParamsE --------------------------
	.section	.nv.info._ZN7cutlass13device_kernelIN5flash11enable_sm90INS1_16FlashAttnFwdSm90INS1_25CollectiveMainloopFwdSm90ILi2EN4cute5tupleIJNS5_1CILi1EEES8_S8_EEENS6_IJNS7_ILi128EEENS7_ILi176EEESA_EEELi128ENS_10bfloat16_tEfNS_4arch4Sm90ELb0ELb0ELb0ELb1ELb0ELb1ELb0ELb1ELb1ELb1ELb0ELb0EEENS1_21CollectiveEpilogueFwdINS6_IJSA_SA_SB_EEES9_SD_SF_Li256ELb1ELb1ELb0ELb0EEENS1_36VarlenDynamicPersistentTileSchedulerILi128ELi176ELi256ELi128ELb0ELb1ELb1ELb0ELb1ELb1EEEEEEEEEvNT_6ParamsE,"",@"SHT_CUDA_INFO"
	.sectionflags	@""
	.align	4


	//----- nvinfo : EIATTR_CUDA_API_VERSION
	.align		4
        /*0000*/ 	.byte	0x04, 0x37
        /*0002*/ 	.short	(.L_168 - .L_167)
.L_167:
        /*0004*/ 	.word	0x00000082


	//----- nvinfo : EIATTR_KPARAM_INFO
	.align		4
.L_168:
        /*0008*/ 	.byte	0x04, 0x17
        /*000a*/ 	.short	(.L_170 - .L_169)
.L_169:
        /*000c*/ 	.word	0x00000000
        /*0010*/ 	.short	0x0000
        /*0012*/ 	.short	0x0070
        /*0014*/ 	.byte	0x00, 0xf0, 0x01, 0x2a


	//----- nvinfo : EIATTR_SPARSE_MMA_MASK
	.align		4
.L_170:
        /*0018*/ 	.byte	0x03, 0x50
        /*001a*/ 	.short	0x0000


	//----- nvinfo : EIATTR_MAXREG_COUNT
	.align		4
        /*001c*/ 	.byte	0x03, 0x1b
        /*001e*/ 	.short	0x00a8


	//----- nvinfo : EIATTR_NUM_BARRIERS
	.align		4
        /*0020*/ 	.byte	0x02, 0x4c
        /*0022*/ 	.byte	0x10
	.zero		1


	//----- nvinfo : EIATTR_EXTERNS
	.align		4
        /*0024*/ 	.byte	0x04, 0x0f
        /*0026*/ 	.short	(.L_172 - .L_171)


	//   ....[0]....
	.align		4
.L_171:
        /*0028*/ 	.word	index@(__assertfail)


	//----- nvinfo : EIATTR_ANNOTATIONS
	.align		4
.L_172:
        /*002c*/ 	.byte	0x04, 0x55
        /*002e*/ 	.short	(.L_174 - .L_173)


	//   ....[0]....
.L_173:
        /* <DEDUP_REMOVED lines=132> */


	//----- nvinfo : EIATTR_MERCURY_ISA_VERSION
	.align		4
.L_174:
        /*0860*/ 	.byte	0x03, 0x5f
        /*0862*/ 	.short	0x0101


	//----- nvinfo : EIATTR_UNUSED_LOAD_BYTE_OFFSET
	.align		4
        /*0864*/ 	.byte	0x04, 0x44
        /*0866*/ 	.short	(.L_176 - .L_175)


	//   ....[0]....
.L_175:
        /*0868*/ 	.word	0x00000ab0
        /*086c*/ 	.word	0x0000fff0


	//   ....[1]....
        /*0870*/ 	.word	0x0001d190
        /*0874*/ 	.word	0x0000fff0


	//----- nvinfo : EIATTR_INT_WARP_WIDE_INSTR_OFFSETS
	.align		4
.L_176:
        /*0878*/ 	.byte	0x04, 0x31
        /*087a*/ 	.short	(.L_178 - .L_177)


	//   ....[0]....
.L_177:
        /*087c*/ 	.word	0x00000180


	//   ....[1]....
        /*0880*/ 	.word	0x00000220


	//   ....[2]....
        /*0884*/ 	.word	0x00000290


	//   ....[3]....
        /*0888*/ 	.word	0x00021860


	//   ....[4]....
        /*088c*/ 	.word	0x00021900


	//   ....[5]....
        /*0890*/ 	.word	0x00025200


	//   ....[6]....
        /*0894*/ 	.word	0x00025270


	//----- nvinfo : EIATTR_COOP_GROUP_MASK_REGIDS
	.align		4
.L_178:
        /*0898*/ 	.byte	0x04, 0x29
        /*089a*/ 	.short	(.L_180 - .L_179)


	//   ....[0]....
.L_179:
        /*089c*/ 	.word	0xffffffff


	//   ....[1]....
        /*08a0*/ 	.word	0xffffffff


	//   ....[2]....
        /*08a4*/ 	.word	0xffffffff


	//   ....[3]....
        /*08a8*/ 	.word	0xffffffff


	//   ....[4]....
        /*08ac*/ 	.word	0xffffffff


	//   ....[5]....
        /*08b0*/ 	.word	0xffffffff


	//   ....[6]....
        /*08b4*/ 	.word	0xffffffff


	//   ....[7]....
        /*08b8*/ 	.word	0xffffffff


	//   ....[8]....
        /*08bc*/ 	.word	0xffffffff


	//   ....[9]....
        /*08c0*/ 	.word	0xffffffff


	//   ....[10]....
        /*08c4*/ 	.word	0xffffffff


	//   ....[11]....
        /*08c8*/ 	.word	0xffffffff


	//   ....[12]....
        /*08cc*/ 	.word	0xffffffff


	//   ....[13]....
        /*08d0*/ 	.word	0xffffffff


	//   ....[14]....
        /*08d4*/ 	.word	0xffffffff


	//   ....[15]....
        /*08d8*/ 	.word	0xffffffff


	//   ....[16]....
        /*08dc*/ 	.word	0xffffffff


	//   ....[17]....
        /*08e0*/ 	.word	0xffffffff


	//   ....[18]....
        /*08e4*/ 	.word	0xffffffff


	//   ....[19]....
        /*08e8*/ 	.word	0xffffffff


	//   ....[20]....
        /*08ec*/ 	.word	0xffffffff


	//   ....[21]....
        /*08f0*/ 	.word	0xffffffff


	//   ....[22]....
        /*08f4*/ 	.word	0xffffffff


	//   ....[23]....
        /*08f8*/ 	.word	0xffffffff


	//   ....[24]....
        /*08fc*/ 	.word	0xffffffff


	//   ....[25]....
        /*0900*/ 	.word	0xffffffff


	//   ....[26]....
        /*0904*/ 	.word	0xffffffff


	//   ....[27]....
        /*0908*/ 	.word	0xffffffff


	//   ....[28]....
        /*090c*/ 	.word	0xffffffff


	//   ....[29]....
        /*0910*/ 	.word	0xffffffff


	//   ....[30]....
        /*0914*/ 	.word	0xffffffff


	//   ....[31]....
        /*0918*/ 	.word	0xffffffff


	//   ....[32]....
        /*091c*/ 	.word	0xffffffff


	//   ....[33]....
        /*0920*/ 	.word	0xffffffff


	//   ....[34]....
        /*0924*/ 	.word	0xffffffff


	//   ....[35]....
        /*0928*/ 	.word	0xffffffff


	//   ....[36]....
        /*092c*/ 	.word	0xffffffff


	//   ....[37]....
        /*0930*/ 	.word	0xffffffff


	//   ....[38]....
        /*0934*/ 	.word	0xffffffff


	//   ....[39]....
        /*0938*/ 	.word	0xffffffff


	//   ....[40]....
        /*093c*/ 	.word	0xffffffff


	//   ....[41]....
        /*0940*/ 	.word	0xffffffff


	//   ....[42]....
        /*0944*/ 	.word	0xffffffff


	//   ....[43]....
        /*0948*/ 	.word	0xffffffff


	//   ....[44]....
        /*094c*/ 	.word	0xffffffff


	//   ....[45]....
        /*0950*/ 	.word	0xffffffff


	//   ....[46]....
        /*0954*/ 	.word	0xffffffff


	//   ....[47]....
        /*0958*/ 	.word	0xffffffff


	//   ....[48]....
        /*095c*/ 	.word	0xffffffff


	//   ....[49]....
        /*0960*/ 	.word	0xffffffff


	//   ....[50]....
        /*0964*/ 	.word	0xffffffff


	//   ....[51]....
        /*0968*/ 	.word	0xffffffff


	//   ....[52]....
        /*096c*/ 	.word	0xffffffff


	//   ....[53]....
        /*0970*/ 	.word	0xffffffff


	//   ....[54]....
        /*0974*/ 	.word	0xffffffff


	//   ....[55]....
        /*0978*/ 	.word	0xffffffff


	//   ....[56]....
        /*097c*/ 	.word	0xffffffff


	//   ....[57]....
        /*0980*/ 	.word	0xffffffff


	//   ....[58]....
        /*0984*/ 	.word	0xffffffff


	//   ....[59]....
        /*0988*/ 	.word	0xffffffff


	//   ....[60]....
        /*098c*/ 	.word	0xffffffff


	//   ....[61]....
        /*0990*/ 	.word	0xffffffff


	//   ....[62]....
        /*0994*/ 	.word	0xffffffff


	//   ....[63]....
        /*0998*/ 	.word	0xffffffff


	//   ....[64]....
        /*099c*/ 	.word	0xffffffff


	//   ....[65]....
        /*09a0*/ 	.word	0xffffffff


	//   ....[66]....
        /*09a4*/ 	.word	0xffffffff


	//   ....[67]....
        /*09a8*/ 	.word	0xffffffff


	//   ....[68]....
        /*09ac*/ 	.word	0xffffffff


	//   ....[69]....
        /*09b0*/ 	.word	0xffffffff


	//   ....[70]....
        /*09b4*/ 	.word	0xffffffff


	//   ....[71]....
        /*09b8*/ 	.word	0xffffffff


	//   ....[72]....
        /*09bc*/ 	.word	0xffffffff


	//   ....[73]....
        /*09c0*/ 	.word	0xffffffff


	//   ....[74]....
        /*09c4*/ 	.word	0xffffffff


	//   ....[75]....
        /*09c8*/ 	.word	0xffffffff


	//   ....[76]....
        /*09cc*/ 	.word	0xffffffff


	//   ....[77]....
        /*09d0*/ 	.word	0xffffffff


	//   ....[78]....
        /*09d4*/ 	.word	0xffffffff


	//   ....[79]....
        /*09d8*/ 	.word	0xffffffff


	//   ....[80]....
        /*09dc*/ 	.word	0xffffffff


	//   ....[81]....
        /*09e0*/ 	.word	0xffffffff


	//   ....[82]....
        /*09e4*/ 	.word	0xffffffff


	//   ....[83]....
        /*09e8*/ 	.word	0xffffffff


	//   ....[84]....
        /*09ec*/ 	.word	0xffffffff


	//   ....[85]....
        /*09f0*/ 	.word	0xffffffff


	//   ....[86]....
        /*09f4*/ 	.word	0xffffffff


	//   ....[87]....
        /*09f8*/ 	.word	0xffffffff


	//   ....[88]....
        /*09fc*/ 	.word	0xffffffff


	//   ....[89]....
        /*0a00*/ 	.word	0xffffffff


	//   ....[90]....
        /*0a04*/ 	.word	0xffffffff


	//   ....[91]....
        /*0a08*/ 	.word	0xffffffff


	//   ....[92]....
        /*0a0c*/ 	.word	0xffffffff


	//   ....[93]....
        /*0a10*/ 	.word	0xffffffff


	//   ....[94]....
        /*0a14*/ 	.word	0xffffffff


	//   ....[95]....
        /*0a18*/ 	.word	0xffffffff


	//   ....[96]....
        /*0a1c*/ 	.word	0xffffffff


	//   ....[97]....
        /*0a20*/ 	.word	0xffffffff


	//   ....[98]....
        /*0a24*/ 	.word	0xffffffff


	//   ....[99]....
        /*0a28*/ 	.word	0xffffffff


	//   ....[100]....
        /*0a2c*/ 	.word	0x0500000f


	//   ....[101]....
        /*0a30*/ 	.word	0x0500000f


	//   ....[102]....
        /*0a34*/ 	.word	0x0500000f


	//   ....[103]....
        /*0a38*/ 	.word	0x0500000f


	//   ....[104]....
        /*0a3c*/ 	.word	0x0500000f


	//   ....[105]....
        /*0a40*/ 	.word	0x0500000f


	//   ....[106]....
        /*0a44*/ 	.word	0x0500000f


	//   ....[107]....
        /*0a48*/ 	.word	0x0500000f


	//   ....[108]....
        /*0a4c*/ 	.word	0x0500000f


	//   ....[109]....
        /*0a50*/ 	.word	0x0500000f


	//   ....[110]....
        /*0a54*/ 	.word	0x0500000f


	//   ....[111]....
        /*0a58*/ 	.word	0x0500000f


	//   ....[112]....
        /*0a5c*/ 	.word	0x0500000f


	//   ....[113]....
        /*0a60*/ 	.word	0x0500000f


	//   ....[114]....
        /*0a64*/ 	.word	0x0500000f


	//   ....[115]....
        /*0a68*/ 	.word	0x0500000f


	//   ....[116]....
        /*0a6c*/ 	.word	0x0500000f


	//   ....[117]....
        /*0a70*/ 	.word	0x0500000f


	//   ....[118]....
        /*0a74*/ 	.word	0x0500000f


	//   ....[119]....
        /*0a78*/ 	.word	0x0500000f


	//   ....[120]....
        /*0a7c*/ 	.word	0x0500000f


	//   ....[121]....
        /*0a80*/ 	.word	0x0500000f


	//   ....[122]....
        /*0a84*/ 	.word	0x0500000f


	//   ....[123]....
        /*0a88*/ 	.word	0x0500000f


	//   ....[124]....
        /*0a8c*/ 	.word	0x0500000f


	//   ....[125]....
        /*0a90*/ 	.word	0x0500000f


	//   ....[126]....
        /*0a94*/ 	.word	0x0500000f


	//   ....[127]....
        /*0a98*/ 	.word	0x0500000f


	//   ....[128]....
        /*0a9c*/ 	.word	0x0500000f


	//   ....[129]....
        /*0aa0*/ 	.word	0x0500000f


	//   ....[130]....
        /*0aa4*/ 	.word	0x0500000f


	//   ....[131]....
        /*0aa8*/ 	.word	0x0500000f


	//   ....[132]....
        /*0aac*/ 	.word	0x0500000f


	//   ....[133]....
        /*0ab0*/ 	.word	0x0500000f


	//   ....[134]....
        /*0ab4*/ 	.word	0x0500000f


	//   ....[135]....
        /*0ab8*/ 	.word	0x0500000f


	//   ....[136]....
        /*0abc*/ 	.word	0x0500000f


	//   ....[137]....
        /*0ac0*/ 	.word	0x0500000f


	//   ....[138]....
        /*0ac4*/ 	.word	0x0500000f


	//   ....[139]....
        /*0ac8*/ 	.word	0x0500000f


	//   ....[140]....
        /*0acc*/ 	.word	0x0500000f


	//   ....[141]....
        /*0ad0*/ 	.word	0x0500000f


	//   ....[142]....
        /*0ad4*/ 	.word	0x0500000f


	//   ....[143]....
        /*0ad8*/ 	.word	0x0500000f


	//   ....[144]....
        /*0adc*/ 	.word	0x0500000f


	//   ....[145]....
        /*0ae0*/ 	.word	0x0500000f


	//   ....[146]....
        /*0ae4*/ 	.word	0x0500000f


	//   ....[147]....
        /*0ae8*/ 	.word	0x0500000f


	//   ....[148]....
        /*0aec*/ 	.word	0x0500000f


	//   ....[149]....
        /*0af0*/ 	.word	0x0500000f


	//   ....[150]....
        /*0af4*/ 	.word	0x0500000f


	//   ....[151]....
        /*0af8*/ 	.word	0x0500000f


	//   ....[152]....
        /*0afc*/ 	.word	0x0500000f


	//----- nvinfo : EIATTR_COOP_GROUP_INSTR_OFFSETS
	.align		4
.L_180:
        /*0b00*/ 	.byte	0x04, 0x28
        /*0b02*/ 	.short	(.L_182 - .L_181)


	//   ....[0]....
.L_181:
        /*0b04*/ 	.word	0x00000060


	//   ....[1]....
        /*0b08*/ 	.word	0x00000190


	//   ....[2]....
        /*0b0c*/ 	.word	0x00000240


	//   ....[3]....
        /*0b10*/ 	.word	0x00000400


	//   ....[4]....
        /*0b14*/ 	.word	0x00000560


	//   ....[5]....
        /*0b18*/ 	.word	0x00000680


	//   ....[6]....
        /*0b1c*/ 	.word	0x000007e0


	//   ....[7]....
        /*0b20*/ 	.word	0x0000cb70


	//   ....[8]....
        /*0b24*/ 	.word	0x0000d130


	//   ....[9]....
        /*0b28*/ 	.word	0x0000d140


	//   ....[10]....
        /*0b2c*/ 	.word	0x0000d150


	//   ....[11]....
        /*0b30*/ 	.word	0x0000d160


	//   ....[12]....
        /*0b34*/ 	.word	0x0000ebe0


	//   ....[13]....
        /*0b38*/ 	.word	0x0000ebf0


	//   ....[14]....
        /*0b3c*/ 	.word	0x0000ec00


	//   ....[15]....
        /*0b40*/ 	.word	0x0000ec10


	//   ....[16]....
        /*0b44*/ 	.word	0x00014950


	//   ....[17]....
        /*0b48*/ 	.word	0x00014970


	//   ....[18]....
        /*0b4c*/ 	.word	0x00014d80


	//   ....[19]....
        /*0b50*/ 	.word	0x00014dc0


	//   ....[20]....
        /*0b54*/ 	.word	0x0001a5a0


	//   ....[21]....
        /*0b58*/ 	.word	0x0001a5c0


	//   ....[22]....
        /*0b5c*/ 	.word	0x0001af80


	//   ....[23]....
        /*0b60*/ 	.word	0x0001b000


	//   ....[24]....
        /*0b64*/ 	.word	0x0001c660


	//   ....[25]....
        /*0b68*/ 	.word	0x0001cb40


	//   ....[26]....
        /*0b6c*/ 	.word	0x0001cb50


	//   ....[27]....
        /*0b70*/ 	.word	0x0001cb80


	//   ....[28]....
        /*0b74*/ 	.word	0x0001dd70


	//   ....[29]....
        /*0b78*/ 	.word	0x0001dda0


	//   ....[30]....
        /*0b7c*/ 	.word	0x0001de00


	//   ....[31]....
        /*0b80*/ 	.word	0x0001de40


	//   ....[32]....
        /*0b84*/ 	.word	0x0001e3a0


	//   ....[33]....
        /*0b88*/ 	.word	0x0001e3c0


	//   ....[34]....
        /*0b8c*/ 	.word	0x0001e490


	//   ....[35]....
        /*0b90*/ 	.word	0x0001e4b0


	//   ....[36]....
        /*0b94*/ 	.word	0x0001e580


	//   ....[37]....
        /*0b98*/ 	.word	0x0001e5a0


	//   ....[38]....
        /*0b9c*/ 	.word	0x0001e680


	//   ....[39]....
        /*0ba0*/ 	.word	0x0001e6a0


	//   ....[40]....
        /*0ba4*/ 	.word	0x0001ef40


	//   ....[41]....
        /*0ba8*/ 	.word	0x0001ef50


	//   ....[42]....
        /*0bac*/ 	.word	0x0001f070


	//   ....[43]....
        /*0bb0*/ 	.word	0x0001f080


	//   ....[44]....
        /*0bb4*/ 	.word	0x0001f1a0


	//   ....[45]....
        /*0bb8*/ 	.word	0x0001f1b0


	//   ....[46]....
        /*0bbc*/ 	.word	0x0001f2d0


	//   ....[47]....
        /*0bc0*/ 	.word	0x0001f2e0


	//   ....[48]....
        /*0bc4*/ 	.word	0x0001f460


	//   ....[49]....
        /*0bc8*/ 	.word	0x0001f640


	//   ....[50]....
        /*0bcc*/ 	.word	0x0001f670


	//   ....[51]....
        /*0bd0*/ 	.word	0x0001f6a0


	//   ....[52]....
        /*0bd4*/ 	.word	0x0001f6d0


	//   ....[53]....
        /*0bd8*/ 	.word	0x0001f700


	//   ....[54]....
        /*0bdc*/ 	.word	0x0001f730


	//   ....[55]....
        /*0be0*/ 	.word	0x0001f8b0


	//   ....[56]....
        /*0be4*/ 	.word	0x0001f8e0


	//   ....[57]....
        /*0be8*/ 	.word	0x0001f910


	//   ....[58]....
        /*0bec*/ 	.word	0x0001f940


	//   ....[59]....
        /*0bf0*/ 	.word	0x0001f970


	//   ....[60]....
        /*0bf4*/ 	.word	0x0001f9a0


	//   ....[61]....
        /*0bf8*/ 	.word	0x0001fa30


	//   ....[62]....
        /*0bfc*/ 	.word	0x0001fa60


	//   ....[63]....
        /*0c00*/ 	.word	0x0001faf0


	//   ....[64]....
        /*0c04*/ 	.word	0x000206b0


	//   ....[65]....
        /*0c08*/ 	.word	0x00021e90


	//   ....[66]....
        /*0c0c*/ 	.word	0x00022b00


	//   ....[67]....
        /*0c10*/ 	.word	0x00022b30


	//   ....[68]....
        /*0c14*/ 	.word	0x00022b50


	//   ....[69]....
        /*0c18*/ 	.word	0x00022b70


	//   ....[70]....
        /*0c1c*/ 	.word	0x00022c80


	//   ....[71]....
        /*0c20*/ 	.word	0x00022c90


	//   ....[72]....
        /*0c24*/ 	.word	0x00022d20


	//   ....[73]....
        /*0c28*/ 	.word	0x00022d30


	//   ....[74]....
        /*0c2c*/ 	.word	0x00022dc0


	//   ....[75]....
        /*0c30*/ 	.word	0x00022dd0


	//   ....[76]....
        /*0c34*/ 	.word	0x00022e60


	//   ....[77]....
        /*0c38*/ 	.word	0x00022e70


	//   ....[78]....
        /*0c3c*/ 	.word	0x00022f00


	//   ....[79]....
        /*0c40*/ 	.word	0x00022f10


	//   ....[80]....
        /*0c44*/ 	.word	0x00022f60


	//   ....[81]....
        /*0c48*/ 	.word	0x00022f90


	//   ....[82]....
        /*0c4c*/ 	.word	0x00025940


	//   ....[83]....
        /*0c50*/ 	.word	0x00025970


	//   ....[84]....
        /*0c54*/ 	.word	0x000259b0


	//   ....[85]....
        /*0c58*/ 	.word	0x000259e0


	//   ....[86]....
        /*0c5c*/ 	.word	0x00025a10


	//   ....[87]....
        /*0c60*/ 	.word	0x00025a40


	//   ....[88]....
        /*0c64*/ 	.word	0x00025a70


	//   ....[89]....
        /*0c68*/ 	.word	0x00025aa0


	//   ....[90]....
        /*0c6c*/ 	.word	0x00025c30


	//   ....[91]....
        /*0c70*/ 	.word	0x00025c60


	//   ....[92]....
        /*0c74*/ 	.word	0x00025c90


	//   ....[93]....
        /*0c78*/ 	.word	0x00025cc0


	//   ....[94]....
        /*0c7c*/ 	.word	0x00025cf0


	//   ....[95]....
        /*0c80*/ 	.word	0x00025d20


	//   ....[96]....
        /*0c84*/ 	.word	0x00025de0


	//   ....[97]....
        /*0c88*/ 	.word	0x00025e00


	//   ....[98]....
        /*0c8c*/ 	.word	0x00025e70


	//   ....[99]....
        /*0c90*/ 	.word	0x00026300


	//   ....[100]....
        /*0c94*/ 	.word	0x00026790


	//   ....[101]....
        /*0c98*/ 	.word	0x00026840


	//   ....[102]....
        /*0c9c*/ 	.word	0x000268d0


	//   ....[103]....
        /*0ca0*/ 	.word	0x00026920


	//   ....[104]....
        /*0ca4*/ 	.word	0x00026970


	//   ....[105]....
        /*0ca8*/ 	.word	0x00026a50


	//   ....[106]....
        /*0cac*/ 	.word	0x00026ae0


	//   ....[107]....
        /*0cb0*/ 	.word	0x00026b30


	//   ....[108]....
        /*0cb4*/ 	.word	0x00026b80


	//   ....[109]....
        /*0cb8*/ 	.word	0x00026d90


	//   ....[110]....
        /*0cbc*/ 	.word	0x00026de0


	//   ....[111]....
        /*0cc0*/ 	.word	0x00026e70


	//   ....[112]....
        /*0cc4*/ 	.word	0x00026f00


	//   ....[113]....
        /*0cc8*/ 	.word	0x00026f90


	//   ....[114]....
        /*0ccc*/ 	.word	0x00027020


	//   ....[115]....
        /*0cd0*/ 	.word	0x000270b0


	//   ....[116]....
        /*0cd4*/ 	.word	0x00027140


	//   ....[117]....
        /*0cd8*/ 	.word	0x00027200


	//   ....[118]....
        /*0cdc*/ 	.word	0x000274f0


	//   ....[119]....
        /*0ce0*/ 	.word	0x00027660


	//   ....[120]....
        /*0ce4*/ 	.word	0x000276b0


	//   ....[121]....
        /*0ce8*/ 	.word	0x00027840


	//   ....[122]....
        /*0cec*/ 	.word	0x00027890


	//   ....[123]....
        /*0cf0*/ 	.word	0x000279c0


	//   ....[124]....
        /*0cf4*/ 	.word	0x00027a10


	//   ....[125]....
        /*0cf8*/ 	.word	0x00027b30


	//   ....[126]....
        /*0cfc*/ 	.word	0x00027b80


	//   ....[127]....
        /*0d00*/ 	.word	0x00027ca0


	//   ....[128]....
        /*0d04*/ 	.word	0x00027cf0


	//   ....[129]....
        /*0d08*/ 	.word	0x00027e10


	//   ....[130]....
        /*0d0c*/ 	.word	0x00027e60


	//   ....[131]....
        /*0d10*/ 	.word	0x00027f60


	//   ....[132]....
        /*0d14*/ 	.word	0x00027fd0


	//   ....[133]....
        /*0d18*/ 	.word	0x000280d0


	//   ....[134]....
        /*0d1c*/ 	.word	0x00028120


	//   ....[135]....
        /*0d20*/ 	.word	0x00028450


	//   ....[136]....
        /*0d24*/ 	.word	0x000284f0


	//   ....[137]....
        /*0d28*/ 	.word	0x00028620


	//   ....[138]....
        /*0d2c*/ 	.word	0x000286a0


	//   ....[139]....
        /*0d30*/ 	.word	0x00028720


	//   ....[140]....
        /*0d34*/ 	.word	0x000287a0


	//   ....[141]....
        /*0d38*/ 	.word	0x00028820


	//   ....[142]....
        /*0d3c*/ 	.word	0x000288b0


	//   ....[143]....
        /*0d40*/ 	.word	0x00028950


	//   ....[144]....
        /*0d44*/ 	.word	0x00028a00


	//   ....[145]....
        /*0d48*/ 	.word	0x00028a80


	//   ....[146]....
        /*0d4c*/ 	.word	0x00028b00


	//   ....[147]....
        /*0d50*/ 	.word	0x00028b80


	//   ....[148]....
        /*0d54*/ 	.word	0x00028c10


	//   ....[149]....
        /*0d58*/ 	.word	0x00028c90


	//   ....[150]....
        /*0d5c*/ 	.word	0x00028d30


	//   ....[151]....
        /*0d60*/ 	.word	0x00028dc0


	//   ....[152]....
        /*0d64*/ 	.word	0x00028ef0


	//----- nvinfo : EIATTR_REG_RECONFIG
	.align		4
.L_182:
        /*0d68*/ 	.byte	0x01, 0x54
	.zero		2


	//----- nvinfo : EIATTR_SYSCALL_OFFSETS
	.align		4
        /*0d6c*/ 	.byte	0x04, 0x46
        /*0d6e*/ 	.short	(.L_184 - .L_183)


	//   ....[0]....
.L_183:
        /*0d70*/ 	.word	0x00001b10


	//   ....[1]....
        /*0d74*/ 	.word	0x00001c60


	//   ....[2]....
        /*0d78*/ 	.word	0x0000cd20


	//   ....[3]....
        /*0d7c*/ 	.word	0x0000d090


	//   ....[4]....
        /*0d80*/ 	.word	0x00021a70


	//   ....[5]....
        /*0d84*/ 	.word	0x00021bd0


	//   ....[6]....
        /*0d88*/ 	.word	0x00021cd0


	//   ....[7]....
        /*0d8c*/ 	.word	0x000226b0


	//----- nvinfo : EIATTR_MBARRIER_INSTR_OFFSETS
	.align		4
.L_184:
        /*0d90*/ 	.byte	0x04, 0x39
        /*0d92*/ 	.short	(.L_186 - .L_185)


	//   ....[0]....
.L_185:
        /*0d94*/ 	.word	0x000002b0
        /*0d98*/ 	.word	0x000000ff
        /*0d9c*/ 	.word	0x00034800
        /*0da0*/ 	.short	0x0100
        /*0da2*/ 	.byte	0x08
	.zero		1


	//   ....[1]....
        /*0da4*/ 	.word	0x000002c0
        /*0da8*/ 	.word	0x000000ff
        /*0dac*/ 	.word	0x00034820
        /*0db0*/ 	.short	0x0100
        /*0db2*/ 	.byte	0x08
	.zero		1


	//   ....[2]....
        /*0db4*/ 	.word	0x000003b0
        /*0db8*/ 	.word	0x000000ff
        /*0dbc*/ 	.word	0x00034830
        /*0dc0*/ 	.short	0x0100
        /*0dc2*/ 	.byte	0x08
	.zero		1


	//   ....[3]....
        /*0dc4*/ 	.word	0x000003c0
        /*0dc8*/ 	.word	0x000000ff
        /*0dcc*/ 	.word	0x00034840
        /*0dd0*/ 	.short	0x0100
        /*0dd2*/ 	.byte	0x08
	.zero		1


	//   ....[4]....
        /*0dd4*/ 	.word	0x000003d0
        /*0dd8*/ 	.word	0x000000ff
        /*0ddc*/ 	.word	0x00034838
        /*0de0*/ 	.short	0x0100
        /*0de2*/ 	.byte	0x08
	.zero		1


	//   ....[5]....
        /*0de4*/ 	.word	0x000003e0
        /*0de8*/ 	.word	0x000000ff
        /*0dec*/ 	.word	0x00034848
        /*0df0*/ 	.short	0x0100
        /*0df2*/ 	.byte	0x08
	.zero		1


	//   ....[6]....
        /*0df4*/ 	.word	0x00000510
        /*0df8*/ 	.word	0x000000ff
        /*0dfc*/ 	.word	0x00034850
        /*0e00*/ 	.short	0x0100
        /*0e02*/ 	.byte	0x08
	.zero		1


	//   ....[7]....
        /*0e04*/ 	.word	0x00000520
        /*0e08*/ 	.word	0x000000ff
        /*0e0c*/ 	.word	0x00034860
        /*0e10*/ 	.short	0x0100
        /*0e12*/ 	.byte	0x08
	.zero		1


	//   ....[8]....
        /*0e14*/ 	.word	0x00000530
        /*0e18*/ 	.word	0x000000ff
        /*0e1c*/ 	.word	0x00034858
        /*0e20*/ 	.short	0x0100
        /*0e22*/ 	.byte	0x08
	.zero		1


	//   ....[9]....
        /*0e24*/ 	.word	0x00000540
        /*0e28*/ 	.word	0x000000ff
        /*0e2c*/ 	.word	0x00034868
        /*0e30*/ 	.short	0x0100
        /*0e32*/ 	.byte	0x08
	.zero		1


	//   ....[10]....
        /*0e34*/ 	.word	0x00000630
        /*0e38*/ 	.word	0x000000ff
        /*0e3c*/ 	.word	0x00034870
        /*0e40*/ 	.short	0x0100
        /*0e42*/ 	.byte	0x06
	.zero		1


	//   ....[11]....
        /*0e44*/ 	.word	0x00000640
        /*0e48*/ 	.word	0x000000ff
        /*0e4c*/ 	.word	0x00034880
        /*0e50*/ 	.short	0x0100
        /*0e52*/ 	.byte	0x06
	.zero		1


	//   ....[12]....
        /*0e54*/ 	.word	0x00000650
        /*0e58*/ 	.word	0x000000ff
        /*0e5c*/ 	.word	0x00034878
        /*0e60*/ 	.short	0x0100
        /*0e62*/ 	.byte	0x06
	.zero		1


	//   ....[13]....
        /*0e64*/ 	.word	0x00000660
        /*0e68*/ 	.word	0x000000ff
        /*0e6c*/ 	.word	0x00034888
        /*0e70*/ 	.short	0x0100
        /*0e72*/ 	.byte	0x06
	.zero		1


	//   ....[14]....
        /*0e74*/ 	.word	0x00000790
        /*0e78*/ 	.word	0x000000ff
        /*0e7c*/ 	.word	0x00034890
        /*0e80*/ 	.short	0x0100
        /*0e82*/ 	.byte	0x08
	.zero		1


	//   ....[15]....
        /*0e84*/ 	.word	0x000007a0
        /*0e88*/ 	.word	0x000000ff
        /*0e8c*/ 	.word	0x000348a0
        /*0e90*/ 	.short	0x0100
        /*0e92*/ 	.byte	0x08
	.zero		1


	//   ....[16]....
        /*0e94*/ 	.word	0x000007b0
        /*0e98*/ 	.word	0x000000ff
        /*0e9c*/ 	.word	0x00034898
        /*0ea0*/ 	.short	0x0100
        /*0ea2*/ 	.byte	0x08
	.zero		1


	//   ....[17]....
        /*0ea4*/ 	.word	0x000007c0
        /*0ea8*/ 	.word	0x000000ff
        /*0eac*/ 	.word	0x000348a8
        /*0eb0*/ 	.short	0x0100
        /*0eb2*/ 	.byte	0x08
	.zero		1


	//   ....[18]....
        /*0eb4*/ 	.word	0x000008f0
        /*0eb8*/ 	.word	0x000000ff
        /*0ebc*/ 	.word	0x000348b0
        /*0ec0*/ 	.short	0x0100
        /*0ec2*/ 	.byte	0x08
	.zero		1


	//   ....[19]....
        /*0ec4*/ 	.word	0x00000900
        /*0ec8*/ 	.word	0x000000ff
        /*0ecc*/ 	.word	0x000348c0
        /*0ed0*/ 	.short	0x0100
        /*0ed2*/ 	.byte	0x08
	.zero		1


	//   ....[20]....
        /*0ed4*/ 	.word	0x00000910
        /*0ed8*/ 	.word	0x000000ff
        /*0edc*/ 	.word	0x000348b8
        /*0ee0*/ 	.short	0x0100
        /*0ee2*/ 	.byte	0x08
	.zero		1


	//   ....[21]....
        /*0ee4*/ 	.word	0x00000920
        /*0ee8*/ 	.word	0x000000ff
        /*0eec*/ 	.word	0x000348c8
        /*0ef0*/ 	.short	0x0100
        /*0ef2*/ 	.byte	0x08
	.zero		1


	//   ....[22]....
        /*0ef4*/ 	.word	0x00003fb0
        /*0ef8*/ 	.word	0x00000003
        /*0efc*/ 	.word	0x00034890
        /*0f00*/ 	.short	0x010a
        /*0f02*/ 	.byte	0x3f
	.zero		1


	//   ....[23]....
        /*0f04*/ 	.word	0x00007cd0
        /*0f08*/ 	.word	0x00000003
        /*0f0c*/ 	.word	0x00034890
        /*0f10*/ 	.short	0x010a
        /*0f12*/ 	.byte	0x3f
	.zero		1


	//   ....[24]....
        /*0f14*/ 	.word	0x0000b410
        /*0f18*/ 	.word	0x00000003
        /*0f1c*/ 	.word	0x00034890
        /*0f20*/ 	.short	0x010a
        /*0f22*/ 	.byte	0x3f
	.zero		1


	//   ....[25]....
        /*0f24*/ 	.word	0x0000bde0
        /*0f28*/ 	.word	0x0000002c
        /*0f2c*/ 	.word	0x00000000
        /*0f30*/ 	.short	0x0101
        /*0f32*/ 	.byte	0x3f
	.zero		1


	//   ....[26]....
        /*0f34*/ 	.word	0x0000be20
        /*0f38*/ 	.word	0x00000003
        /*0f3c*/ 	.word	0x000348b0
        /*0f40*/ 	.short	0x010a
        /*0f42*/ 	.byte	0x3f
	.zero		1


	//   ....[27]....
        /*0f44*/ 	.word	0x0000c780
        /*0f48*/ 	.word	0x00000003
        /*0f4c*/ 	.word	0x00000000
        /*0f50*/ 	.short	0x0101
        /*0f52*/ 	.byte	0x3f
	.zero		1


	//   ....[28]....
        /*0f54*/ 	.word	0x0000cdb0
        /*0f58*/ 	.word	0x00000002
        /*0f5c*/ 	.word	0x00034800
        /*0f60*/ 	.short	0x010a
        /*0f62*/ 	.byte	0x3f
	.zero		1


	//   ....[29]....
        /*0f64*/ 	.word	0x0000ce00
        /*0f68*/ 	.word	0x00000002
        /*0f6c*/ 	.word	0x00034800
        /*0f70*/ 	.short	0x010a
        /*0f72*/ 	.byte	0x3f
	.zero		1


	//   ....[30]....
        /*0f74*/ 	.word	0x0000d400
        /*0f78*/ 	.word	0x00000002
        /*0f7c*/ 	.word	0x00034800
        /*0f80*/ 	.short	0x010a
        /*0f82*/ 	.byte	0x3f
	.zero		1


	//   ....[31]....
        /*0f84*/ 	.word	0x0000edf0
        /*0f88*/ 	.word	0x00000002
        /*0f8c*/ 	.word	0x00034800
        /*0f90*/ 	.short	0x010a
        /*0f92*/ 	.byte	0x3f
	.zero		1


	//   ....[32]....
        /*0f94*/ 	.word	0x00010b30
        /*0f98*/ 	.word	0x00000000
        /*0f9c*/ 	.word	0x00034830
        /*0fa0*/ 	.short	0x010a
        /*0fa2*/ 	.byte	0x3f
	.zero		1


	//   ....[33]....
        /*0fa4*/ 	.word	0x00010bb0
        /*0fa8*/ 	.word	0x00000000
        /*0fac*/ 	.word	0x00034830
        /*0fb0*/ 	.short	0x010a
        /*0fb2*/ 	.byte	0x3f
	.zero		1


	//   ....[34]....
        /*0fb4*/ 	.word	0x000156a0
        /*0fb8*/ 	.word	0x00000032
        /*0fbc*/ 	.word	0x00000000
        /*0fc0*/ 	.short	0x0101
        /*0fc2*/ 	.byte	0x3f
	.zero		1


	//   ....[35]....
        /*0fc4*/ 	.word	0x000168a0
        /*0fc8*/ 	.word	0x00000007
        /*0fcc*/ 	.word	0x00034830
        /*0fd0*/ 	.short	0x010a
        /*0fd2*/ 	.byte	0x3f
	.zero		1


	//   ....[36]....
        /*0fd4*/ 	.word	0x000168f0
        /*0fd8*/ 	.word	0x00000007
        /*0fdc*/ 	.word	0x00034830
        /*0fe0*/ 	.short	0x010a
        /*0fe2*/ 	.byte	0x3f
	.zero		1


	//   ....[37]....
        /*0fe4*/ 	.word	0x0001a060
        /*0fe8*/ 	.word	0x00000007
        /*0fec*/ 	.word	0x00034850
        /*0ff0*/ 	.short	0x010a
        /*0ff2*/ 	.byte	0x3f
	.zero		1


	//   ....[38]....
        /*0ff4*/ 	.word	0x0001a0a0
        /*0ff8*/ 	.word	0x00000007
        /*0ffc*/ 	.word	0x00034850
        /*1000*/ 	.short	0x010a
        /*1002*/ 	.byte	0x3f
	.zero		1


	//   ....[39]....
        /*1004*/ 	.word	0x0001b860
        /*1008*/ 	.word	0x00000082
        /*100c*/ 	.word	0x00000000
        /*1010*/ 	.short	0x0101
        /*1012*/ 	.byte	0x3f
	.zero		1


	//   ....[40]....
        /*1014*/ 	.word	0x0001b9b0
        /*1018*/ 	.word	0x00000082
        /*101c*/ 	.word	0x00000000
        /*1020*/ 	.short	0x0101
        /*1022*/ 	.byte	0x3f
	.zero		1


	//   ....[41]....
        /*1024*/ 	.word	0x0001c540
        /*1028*/ 	.word	0x0000000b
        /*102c*/ 	.word	0x00034850
        /*1030*/ 	.short	0x010a
        /*1032*/ 	.byte	0x3f
	.zero		1


	//   ....[42]....
        /*1034*/ 	.word	0x0001c5c0
        /*1038*/ 	.word	0x0000000b
        /*103c*/ 	.word	0x00034850
        /*1040*/ 	.short	0x010a
        /*1042*/ 	.byte	0x3f
	.zero		1


	//   ....[43]....
        /*1044*/ 	.word	0x0001ce80
        /*1048*/ 	.word	0x0000000a
        /*104c*/ 	.word	0x00000000
        /*1050*/ 	.short	0x0101
        /*1052*/ 	.byte	0x3f
	.zero		1


	//   ....[44]....
        /*1054*/ 	.word	0x0001e3b0
        /*1058*/ 	.word	0x00000000
        /*105c*/ 	.word	0x00000000
        /*1060*/ 	.short	0x0101
        /*1062*/ 	.byte	0x3f
	.zero		1


	//   ....[45]....
        /*1064*/ 	.word	0x000207a0
        /*1068*/ 	.word	0x00000004
        /*106c*/ 	.word	0x00034820
        /*1070*/ 	.short	0x010a
        /*1072*/ 	.byte	0x3f
	.zero		1


	//   ....[46]....
        /*1074*/ 	.word	0x00020880
        /*1078*/ 	.word	0x00000004
        /*107c*/ 	.word	0x000348a0
        /*1080*/ 	.short	0x010a
        /*1082*/ 	.byte	0x3f
	.zero		1


	//   ....[47]....
        /*1084*/ 	.word	0x00020bd0
        /*1088*/ 	.word	0x00000004
        /*108c*/ 	.word	0x000348c0
        /*1090*/ 	.short	0x010a
        /*1092*/ 	.byte	0x3f
	.zero		1


	//   ....[48]....
        /*1094*/ 	.word	0x00021080
        /*1098*/ 	.word	0x00000006
        /*109c*/ 	.word	0x000348a0
        /*10a0*/ 	.short	0x010a
        /*10a2*/ 	.byte	0x3f
	.zero		1


	//   ....[49]....
        /*10a4*/ 	.word	0x000213c0
        /*10a8*/ 	.word	0x00000006
        /*10ac*/ 	.word	0x000348c0
        /*10b0*/ 	.short	0x010a
        /*10b2*/ 	.byte	0x3f
	.zero		1


	//   ....[50]....
        /*10b4*/ 	.word	0x00022140
        /*10b8*/ 	.word	0x00000000
        /*10bc*/ 	.word	0x00034840
        /*10c0*/ 	.short	0x010a
        /*10c2*/ 	.byte	0x3f
	.zero		1


	//   ....[51]....
        /*10c4*/ 	.word	0x00023090
        /*10c8*/ 	.word	0x00000009
        /*10cc*/ 	.word	0x00034800
        /*10d0*/ 	.short	0x0107
        /*10d2*/ 	.byte	0x3f
	.zero		1


	//   ....[52]....
        /*10d4*/ 	.word	0x000231a0
        /*10d8*/ 	.word	0x00000002
        /*10dc*/ 	.word	0x00034800
        /*10e0*/ 	.short	0x0101
        /*10e2*/ 	.byte	0x3f
	.zero		1


	//   ....[53]....
        /*10e4*/ 	.word	0x000231c0
        /*10e8*/ 	.word	0x00000002
        /*10ec*/ 	.word	0x00034820
        /*10f0*/ 	.short	0x010a
        /*10f2*/ 	.byte	0x3f
	.zero		1


	//   ....[54]....
        /*10f4*/ 	.word	0x00023550
        /*10f8*/ 	.word	0x00000003
        /*10fc*/ 	.word	0x00034840
        /*1100*/ 	.short	0x010a
        /*1102*/ 	.byte	0x3f
	.zero		1


	//   ....[55]....
        /*1104*/ 	.word	0x00023910
        /*1108*/ 	.word	0x00000003
        /*110c*/ 	.word	0x00000060
        /*1110*/ 	.short	0x010a
        /*1112*/ 	.byte	0x3f
	.zero		1


	//   ....[56]....
        /*1114*/ 	.word	0x00024010
        /*1118*/ 	.word	0x00000003
        /*111c*/ 	.word	0x00034840
        /*1120*/ 	.short	0x010a
        /*1122*/ 	.byte	0x3f
	.zero		1


	//   ....[57]....
        /*1124*/ 	.word	0x000243d0
        /*1128*/ 	.word	0x00000002
        /*112c*/ 	.word	0x00000060
        /*1130*/ 	.short	0x010a
        /*1132*/ 	.byte	0x3f
	.zero		1


	//   ....[58]....
        /*1134*/ 	.word	0x00024a00
        /*1138*/ 	.word	0x00000002
        /*113c*/ 	.word	0x00034840
        /*1140*/ 	.short	0x010a
        /*1142*/ 	.byte	0x3f
	.zero		1


	//   ....[59]....
        /*1144*/ 	.word	0x00024dc0
        /*1148*/ 	.word	0x00000002
        /*114c*/ 	.word	0x00000060
        /*1150*/ 	.short	0x010a
        /*1152*/ 	.byte	0x3f
	.zero		1


	//   ....[60]....
        /*1154*/ 	.word	0x00025380
        /*1158*/ 	.word	0x00000002
        /*115c*/ 	.word	0x00034860
        /*1160*/ 	.short	0x010a
        /*1162*/ 	.byte	0x3f
	.zero		1


	//   ....[61]....
        /*1164*/ 	.word	0x00026280
        /*1168*/ 	.word	0x00000000
        /*116c*/ 	.word	0x00034820
        /*1170*/ 	.short	0x010a
        /*1172*/ 	.byte	0x3f
	.zero		1


	//   ....[62]....
        /*1174*/ 	.word	0x00026430
        /*1178*/ 	.word	0x00000006
        /*117c*/ 	.word	0x00000000
        /*1180*/ 	.short	0x010a
        /*1182*/ 	.byte	0x3f
	.zero		1


	//   ....[63]....
        /*1184*/ 	.word	0x000264a0
        /*1188*/ 	.word	0x00000007
        /*118c*/ 	.word	0x00000000
        /*1190*/ 	.short	0x010a
        /*1192*/ 	.byte	0x3f
	.zero		1


	//   ....[64]....
        /*1194*/ 	.word	0x00026510
        /*1198*/ 	.word	0x00000004
        /*119c*/ 	.word	0x00000000
        /*11a0*/ 	.short	0x010a
        /*11a2*/ 	.byte	0x3f
	.zero		1


	//   ....[65]....
        /*11a4*/ 	.word	0x00026540
        /*11a8*/ 	.word	0x00000003
        /*11ac*/ 	.word	0x00000000
        /*11b0*/ 	.short	0x010a
        /*11b2*/ 	.byte	0x3f
	.zero		1


	//   ....[66]....
        /*11b4*/ 	.word	0x000265a0
        /*11b8*/ 	.word	0x00000003
        /*11bc*/ 	.word	0x00034890
        /*11c0*/ 	.short	0x010a
        /*11c2*/ 	.byte	0x3f
	.zero		1


	//   ....[67]....
        /*11c4*/ 	.word	0x000265f0
        /*11c8*/ 	.word	0x00000003
        /*11cc*/ 	.word	0x00034890
        /*11d0*/ 	.short	0x010a
        /*11d2*/ 	.byte	0x3f
	.zero		1


	//   ....[68]....
        /*11d4*/ 	.word	0x00026640
        /*11d8*/ 	.word	0x00000003
        /*11dc*/ 	.word	0x00034890
        /*11e0*/ 	.short	0x010a
        /*11e2*/ 	.byte	0x3f
	.zero		1


	//   ....[69]....
        /*11e4*/ 	.word	0x00026690
        /*11e8*/ 	.word	0x00000003
        /*11ec*/ 	.word	0x000348b0
        /*11f0*/ 	.short	0x010a
        /*11f2*/ 	.byte	0x3f
	.zero		1


	//   ....[70]....
        /*11f4*/ 	.word	0x000269a0
        /*11f8*/ 	.word	0x00000002
        /*11fc*/ 	.word	0x00034800
        /*1200*/ 	.short	0x010a
        /*1202*/ 	.byte	0x3f
	.zero		1


	//   ....[71]....
        /*1204*/ 	.word	0x00026bb0
        /*1208*/ 	.word	0x00000002
        /*120c*/ 	.word	0x00034800
        /*1210*/ 	.short	0x010a
        /*1212*/ 	.byte	0x3f
	.zero		1


	//   ....[72]....
        /*1214*/ 	.word	0x00026c00
        /*1218*/ 	.word	0x00000000
        /*121c*/ 	.word	0x00034830
        /*1220*/ 	.short	0x010a
        /*1222*/ 	.byte	0x3f
	.zero		1


	//   ....[73]....
        /*1224*/ 	.word	0x00026c50
        /*1228*/ 	.word	0x00000007
        /*122c*/ 	.word	0x00034830
        /*1230*/ 	.short	0x010a
        /*1232*/ 	.byte	0x3f
	.zero		1


	//   ....[74]....
        /*1234*/ 	.word	0x00026ca0
        /*1238*/ 	.word	0x00000007
        /*123c*/ 	.word	0x00034850
        /*1240*/ 	.short	0x010a
        /*1242*/ 	.byte	0x3f
	.zero		1


	//   ....[75]....
        /*1244*/ 	.word	0x00026cf0
        /*1248*/ 	.word	0x0000000b
        /*124c*/ 	.word	0x00034850
        /*1250*/ 	.short	0x010a
        /*1252*/ 	.byte	0x3f
	.zero		1


	//   ....[76]....
        /*1254*/ 	.word	0x000272d0
        /*1258*/ 	.word	0x00000003
        /*125c*/ 	.word	0x00034820
        /*1260*/ 	.short	0x010a
        /*1262*/ 	.byte	0x3f
	.zero		1


	//   ....[77]....
        /*1264*/ 	.word	0x00027320
        /*1268*/ 	.word	0x00000004
        /*126c*/ 	.word	0x000348a0
        /*1270*/ 	.short	0x010a
        /*1272*/ 	.byte	0x3f
	.zero		1


	//   ....[78]....
        /*1274*/ 	.word	0x00027370
        /*1278*/ 	.word	0x00000004
        /*127c*/ 	.word	0x000348c0
        /*1280*/ 	.short	0x010a
        /*1282*/ 	.byte	0x3f
	.zero		1


	//   ....[79]....
        /*1284*/ 	.word	0x000273c0
        /*1288*/ 	.word	0x00000006
        /*128c*/ 	.word	0x000348a0
        /*1290*/ 	.short	0x010a
        /*1292*/ 	.byte	0x3f
	.zero		1


	//   ....[80]....
        /*1294*/ 	.word	0x00027410
        /*1298*/ 	.word	0x00000006
        /*129c*/ 	.word	0x000348c0
        /*12a0*/ 	.short	0x010a
        /*12a2*/ 	.byte	0x3f
	.zero		1


	//   ....[81]....
        /*12a4*/ 	.word	0x000275b0
        /*12a8*/ 	.word	0x00000000
        /*12ac*/ 	.word	0x00034840
        /*12b0*/ 	.short	0x010a
        /*12b2*/ 	.byte	0x3f
	.zero		1


	//   ....[82]....
        /*12b4*/ 	.word	0x00028170
        /*12b8*/ 	.word	0x00000002
        /*12bc*/ 	.word	0x00034820
        /*12c0*/ 	.short	0x010a
        /*12c2*/ 	.byte	0x3f
	.zero		1


	//   ....[83]....
        /*12c4*/ 	.word	0x000281c0
        /*12c8*/ 	.word	0x00000003
        /*12cc*/ 	.word	0x00034840
        /*12d0*/ 	.short	0x010a
        /*12d2*/ 	.byte	0x3f
	.zero		1


	//   ....[84]....
        /*12d4*/ 	.word	0x00028210
        /*12d8*/ 	.word	0x00000003
        /*12dc*/ 	.word	0x00000060
        /*12e0*/ 	.short	0x010a
        /*12e2*/ 	.byte	0x3f
	.zero		1


	//   ....[85]....
        /*12e4*/ 	.word	0x00028260
        /*12e8*/ 	.word	0x00000003
        /*12ec*/ 	.word	0x00034840
        /*12f0*/ 	.short	0x010a
        /*12f2*/ 	.byte	0x3f
	.zero		1


	//   ....[86]....
        /*12f4*/ 	.word	0x000282b0
        /*12f8*/ 	.word	0x00000002
        /*12fc*/ 	.word	0x00000060
        /*1300*/ 	.short	0x010a
        /*1302*/ 	.byte	0x3f
	.zero		1


	//   ....[87]....
        /*1304*/ 	.word	0x00028300
        /*1308*/ 	.word	0x00000002
        /*130c*/ 	.word	0x00034840
        /*1310*/ 	.short	0x010a
        /*1312*/ 	.byte	0x3f
	.zero		1


	//   ....[88]....
        /*1314*/ 	.word	0x00028350
        /*1318*/ 	.word	0x00000002
        /*131c*/ 	.word	0x00000060
        /*1320*/ 	.short	0x010a
        /*1322*/ 	.byte	0x3f
	.zero		1


	//   ....[89]....
        /*1324*/ 	.word	0x000283a0
        /*1328*/ 	.word	0x00000002
        /*132c*/ 	.word	0x00034860
        /*1330*/ 	.short	0x010a
        /*1332*/ 	.byte	0x3f
	.zero		1


	//   ....[90]....
        /*1334*/ 	.word	0x00028e10
        /*1338*/ 	.word	0x00000000
        /*133c*/ 	.word	0x00034820
        /*1340*/ 	.short	0x010a
        /*1342*/ 	.byte	0x3f
	.zero		1


	//   ....[91]....
        /*1344*/ 	.word	0x00028fb0
        /*1348*/ 	.word	0x00000006
        /*134c*/ 	.word	0x00000000
        /*1350*/ 	.short	0x010a
        /*1352*/ 	.byte	0x3f
	.zero		1


	//   ....[92]....
        /*1354*/ 	.word	0x00029000
        /*1358*/ 	.word	0x00000007
        /*135c*/ 	.word	0x00000000
        /*1360*/ 	.short	0x010a
        /*1362*/ 	.byte	0x3f
	.zero		1


	//   ....[93]....
        /*1364*/ 	.word	0x00029050
        /*1368*/ 	.word	0x00000004
        /*136c*/ 	.word	0x00000000
        /*1370*/ 	.short	0x010a
        /*1372*/ 	.byte	0x3f
	.zero		1


	//----- nvinfo : EIATTR_NUM_MBARRIERS
	.align		4
.L_186:
        /*1374*/ 	.byte	0x03, 0x38
        /*1376*/ 	.short	0x0016


	//----- nvinfo : EIATTR_EXIT_INSTR_OFFSETS
	.align		4
        /*1378*/ 	.byte	0x04, 0x1c
        /*137a*/ 	.short	(.L_188 - .L_187)


	//   ....[0]....
.L_187:
        /*137c*/ 	.word	0x00026590


	//----- nvinfo : EIATTR_MAX_THREADS
	.align		4
.L_188:
        /*1380*/ 	.byte	0x04, 0x05
        /*1382*/ 	.short	(.L_190 - .L_189)
.L_189:
        /*1384*/ 	.word	0x00000180
        /*1388*/ 	.word	0x00000001
        /*138c*/ 	.word	0x00000001


	//----- nvinfo : EIATTR_CRS_STACK_SIZE
	.align		4
.L_190:
        /*1390*/ 	.byte	0x04, 0x1e
        /*1392*/ 	.short	(.L_192 - .L_191)
.L_191:
        /*1394*/ 	.word	0x00000000


	//----- nvinfo : EIATTR_CBANK_PARAM_SIZE
	.align		4
.L_192:
        /*1398*/ 	.byte	0x03, 0x19
        /*139a*/ 	.short	0x0af0


	//----- nvinfo : EIATTR_PARAM_CBANK
	.align		4
        /*139c*/ 	.byte	0x04, 0x0a
        /*139e*/ 	.short	(.L_194 - .L_193)
	.align		4
.L_193:
        /*13a0*/ 	.word	index@(.nv.constant0._ZN7cutlass13device_kernelIN5flash11enable_sm90INS1_16FlashAttnFwdSm90INS1_25CollectiveMainloopFwdSm90ILi2EN4cute5tupleIJNS5_1CILi1EEES8_S8_EEENS6_IJNS7_ILi128EEENS7_ILi176EEESA_EEELi128ENS_10bfloat16_tEfNS_4arch4Sm90ELb0ELb0ELb0ELb1ELb0ELb1ELb0ELb1ELb1ELb1ELb0ELb0EEENS1_21CollectiveEpilogueFwdINS6_IJSA_SA_SB_EEES9_SD_SF_Li256ELb1ELb1ELb0ELb0EEENS1_36VarlenDynamicPersistentTileSchedulerILi128ELi176ELi256ELi128ELb0ELb1ELb1ELb0ELb1ELb1EEEEEEEEEvNT_6ParamsE)
        /*13a4*/ 	.short	0x0210
        /*13a6*/ 	.short	0x0af0


	//----- nvinfo : EIATTR_SW_WAR
	.align		4
.L_194:
        /*13a8*/ 	.byte	0x04, 0x36
        /*13aa*/ 	.short	(.L_196 - .L_195)
.L_195:
        /*13ac*/ 	.word	0x00000008
.L_196:


//--------------------- .nv.info._ZN7cutlass13device_kernelIN5flash11enable_sm90INS1_16FlashAttnFwdSm90INS1_25CollectiveMainloopFwdSm90ILi2EN4cute5tupleIJNS5_1CILi1EEES8_S8_EEENS6_IJNS7_ILi128EEESA_SA_EEELi128ENS_10bfloat16_tEfNS_4arch4Sm90ELb0ELb1ELb0ELb0ELb0ELb0ELb0ELb1ELb1ELb1ELb0ELb0EEENS1_21CollectiveEpilogueFwdISB_S9_SC_SE_Li256ELb0ELb1ELb0ELb0EEENS1_30DynamicPersistentTileSchedulerILi256ELi128ELb0ELb1ELb1EEEEEEEEEvNT_6ParamsE --------------------------
	.section	.nv.info._ZN7cutlass13device_kernelIN5flash11enable_sm90INS1_16FlashAttnFwdSm90INS1_25CollectiveMainloopFwdSm90ILi2EN4cute5tupleIJNS5_1CILi1EEES8_S8_EEENS6_IJNS7_ILi128EEESA_SA_EEELi128ENS_10bfloat16_tEfNS_4arch4Sm90ELb0ELb1ELb0ELb0ELb0ELb0ELb0ELb1ELb1ELb1ELb0ELb0EEENS1_21CollectiveEpilogueFwdISB_S9_SC_SE_Li256ELb0ELb1ELb0ELb0EEENS1_30DynamicPersistentTileSchedulerILi256ELi128ELb0ELb1ELb1EEEEEEEEEvNT_6ParamsE,"",@"SHT_CUDA_INFO"
	.sectionflags	@""
	.align	4


	//----- nvinfo : EIATTR_CUDA_API_VERSION
	.align		4
        /*0000*/ 	.byte	0x04, 0x37
        /*0002*/ 	.short	(.L_198 - .L_197)
.L_197:
        /*0004*/ 	.word	0x00000082


	//----- nvinfo : EIATTR_KPARAM_INFO
	.align		4
.L_198:
        /*0008*/ 	.byte	0x04, 0x17
        /*000a*/ 	.short	(.L_200 - .L_199)
.L_199:
        /*000c*/ 	.word	0x00000000
        /*0010*/ 	.short	0x0000
        /*0012*/ 	.short	0x0070
        /*0014*/ 	.byte	0x00, 0xf0, 0x01, 0x2a


	//----- nvinfo : EIATTR_SPARSE_MMA_MASK
	.align		4
.L_200:
        /*0018*/ 	.byte	0x03, 0x50
        /*001a*/ 	.short	0x0000


	//----- nvinfo : EIATTR_MAXREG_COUNT
	.align		4
        /*001c*/ 	.byte	0x03, 0x1b
        /*001e*/ 	.short	0x00a8


	//----- nvinfo : EIATTR_NUM_BARRIERS
	.align		4
        /*0020*/ 	.byte	0x02, 0x4c
        /*0022*/ 	.byte	0x10
	.zero		1


	//----- nvinfo : EIATTR_EXTERNS
	.align		4
        /*0024*/ 	.byte	0x04, 0x0f
        /*0026*/ 	.short	(.L_202 - .L_201)


	//   ....[0]....
	.align		4
.L_201:
        /*0028*/ 	.word	index@(__assertfail)


	//----- nvinfo : EIATTR_ANNOTATIONS
	.align		4
.L_202:
        /*002c*/ 	.byte	0x04, 0x55
        /*002e*/ 	.short	(.L_204 - .L_203)


	//   ....[0]....
.L_203:
        /* <DEDUP_REMOVED lines=24> */


	//----- nvinfo : EIATTR_MERCURY_ISA_VERSION
	.align		4
.L_204:
        /*01a0*/ 	.byte	0x03, 0x5f
        /*01a2*/ 	.short	0x0101


	//----- nvinfo : EIATTR_INT_WARP_WIDE_INSTR_OFFSETS
	.align		4
        /*01a4*/ 	.byte	0x04, 0x31
        /*01a6*/ 	.short	(.L_206 - .L_205)


	//   ....[0]....
.L_205:
        /*01a8*/ 	.word	0x00000130


	//   ....[1]....
        /*01ac*/ 	.word	0x00000170


	//   ....[2]....
        /*01b0*/ 	.word	0x000001e0


	//   ....[3]....
        /*01b4*/ 	.word	0x00010290


	//   ....[4]....
        /*01b8*/ 	.word	0x00010320


	//   ....[5]....
        /*01bc*/ 	.word	0x00013680


	//   ....[6]....
        /*01c0*/ 	.word	0x00013710


	//----- nvinfo : EIATTR_COOP_GROUP_MASK_REGIDS
	.align		4
.L_206:
        /*01c4*/ 	.byte	0x04, 0x29
        /*01c6*/ 	.short	(.L_208 - .L_207)


	//   ....[0]....
.L_207:
        /*01c8*/ 	.word	0xffffffff


	//   ....[1]....
        /*01cc*/ 	.word	0xffffffff


	//   ....[2]....
        /*01d0*/ 	.word	0xffffffff


	//   ....[3]....
        /*01d4*/ 	.word	0xffffffff


	//   ....[4]....
        /*01d8*/ 	.word	0xffffffff


	//   ....[5]....
        /*01dc*/ 	.word	0xffffffff


	//   ....[6]....
        /*01e0*/ 	.word	0xffffffff


	//   ....[7]....
        /*01e4*/ 	.word	0xffffffff


	//   ....[8]....
        /*01e8*/ 	.word	0xffffffff


	//   ....[9]....
        /*01ec*/ 	.word	0xffffffff


	//   ....[10]....
        /*01f0*/ 	.word	0xffffffff


	//   ....[11]....
        /*01f4*/ 	.word	0xffffffff


	//   ....[12]....
        /*01f8*/ 	.word	0xffffffff


	//   ....[13]....
        /*01fc*/ 	.word	0xffffffff


	//   ....[14]....
        /*0200*/ 	.word	0xffffffff


	//   ....[15]....
        /*0204*/ 	.word	0xffffffff


	//   ....[16]....
        /*0208*/ 	.word	0xffffffff


	//   ....[17]....
        /*020c*/ 	.word	0xffffffff


	//   ....[18]....
        /*0210*/ 	.word	0xffffffff


	//   ....[19]....
        /*0214*/ 	.word	0xffffffff


	//   ....[20]....
        /*0218*/ 	.word	0xffffffff


	//   ....[21]....
        /*021c*/ 	.word	0xffffffff


	//   ....[22]....
        /*0220*/ 	.word	0xffffffff


	//   ....[23]....
        /*0224*/ 	.word	0xffffffff


	//   ....[24]....
        /*0228*/ 	.word	0xffffffff


	//   ....[25]....
        /*022c*/ 	.word	0xffffffff


	//   ....[26]....
        /*0230*/ 	.word	0xffffffff


	//   ....[27]....
        /*0234*/ 	.word	0xffffffff


	//   ....[28]....
        /*0238*/ 	.word	0xffffffff


	//   ....[29]....
        /*023c*/ 	.word	0xffffffff


	//   ....[30]....
        /*0240*/ 	.word	0xffffffff


	//   ....[31]....
        /*0244*/ 	.word	0xffffffff


	//   ....[32]....
        /*0248*/ 	.word	0xffffffff


	//   ....[33]....
        /*024c*/ 	.word	0xffffffff


	//   ....[34]....
        /*0250*/ 	.word	0xffffffff


	//   ....[35]....
        /*0254*/ 	.word	0xffffffff


	//   ....[36]....
        /*0258*/ 	.word	0xffffffff


	//   ....[37]....
        /*025c*/ 	.word	0xffffffff


	//   ....[38]....
        /*0260*/ 	.word	0xffffffff


	//   ....[39]....
        /*0264*/ 	.word	0xffffffff


	//   ....[40]....
        /*0268*/ 	.word	0xffffffff


	//   ....[41]....
        /*026c*/ 	.word	0xffffffff


	//   ....[42]....
        /*0270*/ 	.word	0xffffffff


	//   ....[43]....
        /*0274*/ 	.word	0xffffffff


	//   ....[44]....
        /*0278*/ 	.word	0xffffffff


	//   ....[45]....
        /*027c*/ 	.word	0xffffffff


	//   ....[46]....
        /*0280*/ 	.word	0xffffffff


	//   ....[47]....
        /*0284*/ 	.word	0xffffffff


	//   ....[48]....
        /*0288*/ 	.word	0xffffffff


	//   ....[49]....
        /*028c*/ 	.word	0xffffffff


	//   ....[50]....
        /*0290*/ 	.word	0xffffffff


	//   ....[51]....
        /*0294*/ 	.word	0xffffffff


	//   ....[52]....
        /*0298*/ 	.word	0xffffffff


	//   ....[53]....
        /*029c*/ 	.word	0xffffffff


	//   ....[54]....
        /*02a0*/ 	.word	0xffffffff


	//   ....[55]....
        /*02a4*/ 	.word	0xffffffff


	//   ....[56]....
        /*02a8*/ 	.word	0xffffffff


	//   ....[57]....
        /*02ac*/ 	.word	0xffffffff


	//   ....[58]....
        /*02b0*/ 	.word	0xffffffff


	//   ....[59]....
        /*02b4*/ 	.word	0xffffffff


	//   ....[60]....
        /*02b8*/ 	.word	0xffffffff


	//   ....[61]....
        /*02bc*/ 	.word	0xffffffff


	//   ....[62]....
        /*02c0*/ 	.word	0xffffffff


	//   ....[63]....
        /*02c4*/ 	.word	0xffffffff


	//   ....[64]....
        /*02c8*/ 	.word	0xffffffff


	//   ....[65]....
        /*02cc*/ 	.word	0xffffffff


	//   ....[66]....
        /*02d0*/ 	.word	0xffffffff


	//   ....[67]....
        /*02d4*/ 	.word	0xffffffff


	//   ....[68]....
        /*02d8*/ 	.word	0xffffffff


	//   ....[69]....
        /*02dc*/ 	.word	0xffffffff


	//   ....[70]....
        /*02e0*/ 	.word	0xffffffff


	//   ....[71]....
        /*02e4*/ 	.word	0xffffffff


	//   ....[72]....
        /*02e8*/ 	.word	0xffffffff


	//   ....[73]....
        /*02ec*/ 	.word	0xffffffff


	//   ....[74]....
        /*02f0*/ 	.word	0x0500000f


	//   ....[75]....
        /*02f4*/ 	.word	0x0500000f


	//   ....[76]....
        /*02f8*/ 	.word	0x0500000f


	//   ....[77]....
        /*02fc*/ 	.word	0x0500000f


	//   ....[78]....
        /*0300*/ 	.word	0x0500000f


	//   ....[79]....
        /*0304*/ 	.word	0x0500000f


	//   ....[80]....
        /*0308*/ 	.word	0x0500000f


	//   ....[81]....
        /*030c*/ 	.word	0x0500000f


	//   ....[82]....
        /*0310*/ 	.word	0x0500000f


	//   ....[83]....
        /*0314*/ 	.word	0x0500000f


	//   ....[84]....
        /*0318*/ 	.word	0x0500000f


	//   ....[85]....
        /*031c*/ 	.word	0x0500000f


	//   ....[86]....
        /*0320*/ 	.word	0x0500000f


	//   ....[87]....
        /*0324*/ 	.word	0x0500000f


	//   ....[88]....
        /*0328*/ 	.word	0x0500000f


	//   ....[89]....
        /*032c*/ 	.word	0x0500000f


	//   ....[90]....
        /*0330*/ 	.word	0x0500000f


	//   ....[91]....
        /*0334*/ 	.word	0x0500000f


	//   ....[92]....
        /*0338*/ 	.word	0x0500000f


	//----- nvinfo : EIATTR_COOP_GROUP_INSTR_OFFSETS
	.align		4
.L_208:
        /*033c*/ 	.byte	0x04, 0x28
        /*033e*/ 	.short	(.L_210 - .L_209)


	//   ....[0]....
.L_209:
        /*0340*/ 	.word	0x00000070


	//   ....[1]....
        /*0344*/ 	.word	0x00000140


	//   ....[2]....
        /*0348*/ 	.word	0x00000190


	//   ....[3]....
        /*034c*/ 	.word	0x000003c0


	//   ....[4]....
        /*0350*/ 	.word	0x00000520


	//   ....[5]....
        /*0354*/ 	.word	0x00000640


	//   ....[6]....
        /*0358*/ 	.word	0x000007a0


	//   ....[7]....
        /*035c*/ 	.word	0x000017b0


	//   ....[8]....
        /*0360*/ 	.word	0x00001f10


	//   ....[9]....
        /*0364*/ 	.word	0x00002c30


	//   ....[10]....
        /*0368*/ 	.word	0x000033a0


	//   ....[11]....
        /*036c*/ 	.word	0x000037b0


	//   ....[12]....
        /*0370*/ 	.word	0x00003dd0


	//   ....[13]....
        /*0374*/ 	.word	0x00003e40


	//   ....[14]....
        /*0378*/ 	.word	0x000055a0


	//   ....[15]....
        /*037c*/ 	.word	0x000057a0


	//   ....[16]....
        /*0380*/ 	.word	0x00006300


	//   ....[17]....
        /*0384*/ 	.word	0x00006320


	//   ....[18]....
        /*0388*/ 	.word	0x00006d90


	//   ....[19]....
        /*038c*/ 	.word	0x00006e20


	//   ....[20]....
        /*0390*/ 	.word	0x000087c0


	//   ....[21]....
        /*0394*/ 	.word	0x00008800


	//   ....[22]....
        /*0398*/ 	.word	0x00008cc0


	//   ....[23]....
        /*039c*/ 	.word	0x00008d90


	//   ....[24]....
        /*03a0*/ 	.word	0x0000a660


	//   ....[25]....
        /*03a4*/ 	.word	0x0000aaf0


	//   ....[26]....
        /*03a8*/ 	.word	0x0000b6e0


	//   ....[27]....
        /*03ac*/ 	.word	0x0000b7e0


	//   ....[28]....
        /*03b0*/ 	.word	0x0000c040


	//   ....[29]....
        /*03b4*/ 	.word	0x0000c0d0


	//   ....[30]....
        /*03b8*/ 	.word	0x0000d1c0


	//   ....[31]....
        /*03bc*/ 	.word	0x0000d200


	//   ....[32]....
        /*03c0*/ 	.word	0x0000d2f0


	//   ....[33]....
        /*03c4*/ 	.word	0x0000d300


	//   ....[34]....
        /*03c8*/ 	.word	0x0000e440


	//   ....[35]....
        /*03cc*/ 	.word	0x0000e4a0


	//   ....[36]....
        /*03d0*/ 	.word	0x0000e4f0


	//   ....[37]....
        /*03d4*/ 	.word	0x0000e550


	//   ....[38]....
        /*03d8*/ 	.word	0x0000ea30


	//   ....[39]....
        /*03dc*/ 	.word	0x0000ea40


	//   ....[40]....
        /*03e0*/ 	.word	0x0000eb00


	//   ....[41]....
        /*03e4*/ 	.word	0x0000eb20


	//   ....[42]....
        /*03e8*/ 	.word	0x0000ebe0


	//   ....[43]....
        /*03ec*/ 	.word	0x0000ec00


	//   ....[44]....
        /*03f0*/ 	.word	0x0000ecd0


	//   ....[45]....
        /*03f4*/ 	.word	0x0000ecf0


	//   ....[46]....
        /*03f8*/ 	.word	0x0000f390


	//   ....[47]....
        /*03fc*/ 	.word	0x0000f3b0


	//   ....[48]....
        /*0400*/ 	.word	0x0000f470


	//   ....[49]....
        /*0404*/ 	.word	0x0000f490


	//   ....[50]....
        /*0408*/ 	.word	0x0000f550


	//   ....[51]....
        /*040c*/ 	.word	0x0000f570


	//   ....[52]....
        /*0410*/ 	.word	0x0000f640


	//   ....[53]....
        /*0414*/ 	.word	0x0000f660


	//   ....[54]....
        /*0418*/ 	.word	0x0000f7e0


	//   ....[55]....
        /*041c*/ 	.word	0x00010890


	//   ....[56]....
        /*0420*/ 	.word	0x00011280


	//   ....[57]....
        /*0424*/ 	.word	0x00011290


	//   ....[58]....
        /*0428*/ 	.word	0x00011300


	//   ....[59]....
        /*042c*/ 	.word	0x00011340


	//   ....[60]....
        /*0430*/ 	.word	0x000113e0


	//   ....[61]....
        /*0434*/ 	.word	0x000113f0


	//   ....[62]....
        /*0438*/ 	.word	0x00011470


	//   ....[63]....
        /*043c*/ 	.word	0x00011480


	//   ....[64]....
        /*0440*/ 	.word	0x00011500


	//   ....[65]....
        /*0444*/ 	.word	0x00011510


	//   ....[66]....
        /*0448*/ 	.word	0x00011590


	//   ....[67]....
        /*044c*/ 	.word	0x000115a0


	//   ....[68]....
        /*0450*/ 	.word	0x00011620


	//   ....[69]....
        /*0454*/ 	.word	0x00011630


	//   ....[70]....
        /*0458*/ 	.word	0x00011640


	//   ....[71]....
        /*045c*/ 	.word	0x00011650


	//   ....[72]....
        /*0460*/ 	.word	0x00013c60


	//   ....[73]....
        /*0464*/ 	.word	0x00013e50


	//   ....[74]....
        /*0468*/ 	.word	0x00014480


	//   ....[75]....
        /*046c*/ 	.word	0x00014600


	//   ....[76]....
        /*0470*/ 	.word	0x00014650


	//   ....[77]....
        /*0474*/ 	.word	0x000146e0


	//   ....[78]....
        /*0478*/ 	.word	0x000147c0


	//   ....[79]....
        /*047c*/ 	.word	0x00014820


	//   ....[80]....
        /*0480*/ 	.word	0x00014930


	//   ....[81]....
        /*0484*/ 	.word	0x00014990


	//   ....[82]....
        /*0488*/ 	.word	0x00014a80


	//   ....[83]....
        /*048c*/ 	.word	0x00014ae0


	//   ....[84]....
        /*0490*/ 	.word	0x00014bd0


	//   ....[85]....
        /*0494*/ 	.word	0x00014c30


	//   ....[86]....
        /*0498*/ 	.word	0x00014d20


	//   ....[87]....
        /*049c*/ 	.word	0x00014d80


	//   ....[88]....
        /*04a0*/ 	.word	0x00014e60


	//   ....[89]....
        /*04a4*/ 	.word	0x00014ec0


	//   ....[90]....
        /*04a8*/ 	.word	0x00014f90


	//   ....[91]....
        /*04ac*/ 	.word	0x000152b0


	//   ....[92]....
        /*04b0*/ 	.word	0x000153d0


	//----- nvinfo : EIATTR_REG_RECONFIG
	.align		4
.L_210:
        /*04b4*/ 	.byte	0x01, 0x54
	.zero		2


	//----- nvinfo : EIATTR_SYSCALL_OFFSETS
	.align		4
        /*04b8*/ 	.byte	0x04, 0x46
        /*04ba*/ 	.short	(.L_212 - .L_211)


	//   ....[0]....
.L_211:
        /*04bc*/ 	.word	0x00001990


	//   ....[1]....
        /*04c0*/ 	.word	0x00010490


	//   ....[2]....
        /*04c4*/ 	.word	0x000105e0


	//   ....[3]....
        /*04c8*/ 	.word	0x000106d0


	//   ....[4]....
        /*04cc*/ 	.word	0x00010e80


	//----- nvinfo : EIATTR_MBARRIER_INSTR_OFFSETS
	.align		4
.L_212:
        /*04d0*/ 	.byte	0x04, 0x39
        /*04d2*/ 	.short	(.L_214 - .L_213)


	//   ....[0]....
.L_213:
        /*04d4*/ 	.word	0x00000270
        /*04d8*/ 	.word	0x000000ff
        /*04dc*/ 	.word	0x00028800
        /*04e0*/ 	.short	0x0100
        /*04e2*/ 	.byte	0x08
	.zero		1


	//   ....[1]....
        /*04e4*/ 	.word	0x00000280
        /*04e8*/ 	.word	0x000000ff
        /*04ec*/ 	.word	0x00028820
        /*04f0*/ 	.short	0x0100
        /*04f2*/ 	.byte	0x08
	.zero		1


	//   ....[2]....
        /*04f4*/ 	.word	0x00000370
        /*04f8*/ 	.word	0x000000ff
        /*04fc*/ 	.word	0x00028830
        /*0500*/ 	.short	0x0100
        /*0502*/ 	.byte	0x08
	.zero		1


	//   ....[3]....
        /*0504*/ 	.word	0x00000380
        /*0508*/ 	.word	0x000000ff
        /*050c*/ 	.word	0x00028840
        /*0510*/ 	.short	0x0100
        /*0512*/ 	.byte	0x08
	.zero		1


	//   ....[4]....
        /*0514*/ 	.word	0x00000390
        /*0518*/ 	.word	0x000000ff
        /*051c*/ 	.word	0x00028838
        /*0520*/ 	.short	0x0100
        /*0522*/ 	.byte	0x08
	.zero		1


	//   ....[5]....
        /*0524*/ 	.word	0x000003a0
        /*0528*/ 	.word	0x000000ff
        /*052c*/ 	.word	0x00028848
        /*0530*/ 	.short	0x0100
        /*0532*/ 	.byte	0x08
	.zero		1


	//   ....[6]....
        /*0534*/ 	.word	0x000004d0
        /*0538*/ 	.word	0x000000ff
        /*053c*/ 	.word	0x00028850
        /*0540*/ 	.short	0x0100
        /*0542*/ 	.byte	0x08
	.zero		1


	//   ....[7]....
        /*0544*/ 	.word	0x000004e0
        /*0548*/ 	.word	0x000000ff
        /*054c*/ 	.word	0x00028860
        /*0550*/ 	.short	0x0100
        /*0552*/ 	.byte	0x08
	.zero		1


	//   ....[8]....
        /*0554*/ 	.word	0x000004f0
        /*0558*/ 	.word	0x000000ff
        /*055c*/ 	.word	0x00028858
        /*0560*/ 	.short	0x0100
        /*0562*/ 	.byte	0x08
	.zero		1


	//   ....[9]....
        /*0564*/ 	.word	0x00000500
        /*0568*/ 	.word	0x000000ff
        /*056c*/ 	.word	0x00028868
        /*0570*/ 	.short	0x0100
        /*0572*/ 	.byte	0x08
	.zero		1


	//   ....[10]....
        /*0574*/ 	.word	0x000005f0
        /*0578*/ 	.word	0x000000ff
        /*057c*/ 	.word	0x00028870
        /*0580*/ 	.short	0x0100
        /*0582*/ 	.byte	0x06
	.zero		1


	//   ....[11]....
        /*0584*/ 	.word	0x00000600
        /*0588*/ 	.word	0x000000ff
        /*058c*/ 	.word	0x00028880
        /*0590*/ 	.short	0x0100
        /*0592*/ 	.byte	0x06
	.zero		1


	//   ....[12]....
        /*0594*/ 	.word	0x00000610
        /*0598*/ 	.word	0x000000ff
        /*059c*/ 	.word	0x00028878
        /*05a0*/ 	.short	0x0100
        /*05a2*/ 	.byte	0x06
	.zero		1


	//   ....[13]....
        /*05a4*/ 	.word	0x00000620
        /*05a8*/ 	.word	0x000000ff
        /*05ac*/ 	.word	0x00028888
        /*05b0*/ 	.short	0x0100
        /*05b2*/ 	.byte	0x06
	.zero		1


	//   ....[14]....
        /*05b4*/ 	.word	0x00000750
        /*05b8*/ 	.word	0x000000ff
        /*05bc*/ 	.word	0x00028890
        /*05c0*/ 	.short	0x0100
        /*05c2*/ 	.byte	0x08
	.zero		1


	//   ....[15]....
        /*05c4*/ 	.word	0x00000760
        /*05c8*/ 	.word	0x000000ff
        /*05cc*/ 	.word	0x000288a0
        /*05d0*/ 	.short	0x0100
        /*05d2*/ 	.byte	0x08
	.zero		1


	//   ....[16]....
        /*05d4*/ 	.word	0x00000770
        /*05d8*/ 	.word	0x000000ff
        /*05dc*/ 	.word	0x00028898
        /*05e0*/ 	.short	0x0100
        /*05e2*/ 	.byte	0x08
	.zero		1


	//   ....[17]....
        /*05e4*/ 	.word	0x00000780
        /*05e8*/ 	.word	0x000000ff
        /*05ec*/ 	.word	0x000288a8
        /*05f0*/ 	.short	0x0100
        /*05f2*/ 	.byte	0x08
	.zero		1


	//   ....[18]....
        /*05f4*/ 	.word	0x000008b0
        /*05f8*/ 	.word	0x000000ff
        /*05fc*/ 	.word	0x000288b0
        /*0600*/ 	.short	0x0100
        /*0602*/ 	.byte	0x08
	.zero		1


	//   ....[19]....
        /*0604*/ 	.word	0x000008c0
        /*0608*/ 	.word	0x000000ff
        /*060c*/ 	.word	0x000288c0
        /*0610*/ 	.short	0x0100
        /*0612*/ 	.byte	0x08
	.zero		1


	//   ....[20]....
        /*0614*/ 	.word	0x000008d0
        /*0618*/ 	.word	0x000000ff
        /*061c*/ 	.word	0x000288b8
        /*0620*/ 	.short	0x0100
        /*0622*/ 	.byte	0x08
	.zero		1


	//   ....[21]....
        /*0624*/ 	.word	0x000008e0
        /*0628*/ 	.word	0x000000ff
        /*062c*/ 	.word	0x000288c8
        /*0630*/ 	.short	0x0100
        /*0632*/ 	.byte	0x08
	.zero		1


	//   ....[22]....
        /*0634*/ 	.word	0x00001a10
        /*0638*/ 	.word	0x000000ff
        /*063c*/ 	.word	0x00028800
        /*0640*/ 	.short	0x010a
        /*0642*/ 	.byte	0x29
	.zero		1


	//   ....[23]....
        /*0644*/ 	.word	0x00001a90
        /*0648*/ 	.word	0x00000009
        /*064c*/ 	.word	0x00028830
        /*0650*/ 	.short	0x010a
        /*0652*/ 	.byte	0x3f
	.zero		1


	//   ....[24]....
        /*0654*/ 	.word	0x00001af0
        /*0658*/ 	.word	0x00000009
        /*065c*/ 	.word	0x00028830
        /*0660*/ 	.short	0x010a
        /*0662*/ 	.byte	0x3f
	.zero		1


	//   ....[25]....
        /*0664*/ 	.word	0x00002070
        /*0668*/ 	.word	0x00000000
        /*066c*/ 	.word	0x00000000
        /*0670*/ 	.short	0x0101
        /*0672*/ 	.byte	0x3f
	.zero		1


	//   ....[26]....
        /*0674*/ 	.word	0x00004dc0
        /*0678*/ 	.word	0x000000ff
        /*067c*/ 	.word	0x00028830
        /*0680*/ 	.short	0x010a
        /*0682*/ 	.byte	0x06
	.zero		1


	//   ....[27]....
        /*0684*/ 	.word	0x00004e00
        /*0688*/ 	.word	0x000000ff
        /*068c*/ 	.word	0x00028830
        /*0690*/ 	.short	0x010a
        /*0692*/ 	.byte	0x06
	.zero		1


	//   ....[28]....
        /*0694*/ 	.word	0x00005120
        /*0698*/ 	.word	0x000000ff
        /*069c*/ 	.word	0x00028850
        /*06a0*/ 	.short	0x010a
        /*06a2*/ 	.byte	0x06
	.zero		1


	//   ....[29]....
        /*06a4*/ 	.word	0x00005160
        /*06a8*/ 	.word	0x000000ff
        /*06ac*/ 	.word	0x00028850
        /*06b0*/ 	.short	0x010a
        /*06b2*/ 	.byte	0x06
	.zero		1


	//   ....[30]....
        /*06b4*/ 	.word	0x000055e0
        /*06b8*/ 	.word	0x00000009
        /*06bc*/ 	.word	0x00000000
        /*06c0*/ 	.short	0x0101
        /*06c2*/ 	.byte	0x3f
	.zero		1


	//   ....[31]....
        /*06c4*/ 	.word	0x00007250
        /*06c8*/ 	.word	0x0000001f
        /*06cc*/ 	.word	0x00000000
        /*06d0*/ 	.short	0x0101
        /*06d2*/ 	.byte	0x3f
	.zero		1


	//   ....[32]....
        /*06d4*/ 	.word	0x00008120
        /*06d8*/ 	.word	0x000000ff
        /*06dc*/ 	.word	0x00028830
        /*06e0*/ 	.short	0x010a
        /*06e2*/ 	.byte	0x06
	.zero		1


	//   ....[33]....
        /*06e4*/ 	.word	0x00008160
        /*06e8*/ 	.word	0x000000ff
        /*06ec*/ 	.word	0x00028830
        /*06f0*/ 	.short	0x010a
        /*06f2*/ 	.byte	0x06
	.zero		1


	//   ....[34]....
        /*06f4*/ 	.word	0x00008480
        /*06f8*/ 	.word	0x000000ff
        /*06fc*/ 	.word	0x00028850
        /*0700*/ 	.short	0x010a
        /*0702*/ 	.byte	0x06
	.zero		1


	//   ....[35]....
        /*0704*/ 	.word	0x000084c0
        /*0708*/ 	.word	0x000000ff
        /*070c*/ 	.word	0x00028850
        /*0710*/ 	.short	0x010a
        /*0712*/ 	.byte	0x06
	.zero		1


	//   ....[36]....
        /*0714*/ 	.word	0x00009870
        /*0718*/ 	.word	0x0000001b
        /*071c*/ 	.word	0x00000000
        /*0720*/ 	.short	0x0101
        /*0722*/ 	.byte	0x3f
	.zero		1


	//   ....[37]....
        /*0724*/ 	.word	0x00009a20
        /*0728*/ 	.word	0x0000001f
        /*072c*/ 	.word	0x00000000
        /*0730*/ 	.short	0x0101
        /*0732*/ 	.byte	0x3f
	.zero		1


	//   ....[38]....
        /*0734*/ 	.word	0x0000a150
        /*0738*/ 	.word	0x000000ff
        /*073c*/ 	.word	0x00028830
        /*0740*/ 	.short	0x010a
        /*0742*/ 	.byte	0x06
	.zero		1


	//   ....[39]....
        /*0744*/ 	.word	0x0000a190
        /*0748*/ 	.word	0x000000ff
        /*074c*/ 	.word	0x00028830
        /*0750*/ 	.short	0x010a
        /*0752*/ 	.byte	0x06
	.zero		1


	//   ....[40]....
        /*0754*/ 	.word	0x0000a4b0
        /*0758*/ 	.word	0x000000ff
        /*075c*/ 	.word	0x00028850
        /*0760*/ 	.short	0x010a
        /*0762*/ 	.byte	0x06
	.zero		1


	//   ....[41]....
        /*0764*/ 	.word	0x0000a4f0
        /*0768*/ 	.word	0x000000ff
        /*076c*/ 	.word	0x00028850
        /*0770*/ 	.short	0x010a
        /*0772*/ 	.byte	0x06
	.zero		1


	//   ....[42]....
        /*0774*/ 	.word	0x0000a8f0
        /*0778*/ 	.word	0x00000009
        /*077c*/ 	.word	0x00000000
        /*0780*/ 	.short	0x0101
        /*0782*/ 	.byte	0x3f
	.zero		1


	//   ....[43]....
        /*0784*/ 	.word	0x0000c4a0
        /*0788*/ 	.word	0x00000033
        /*078c*/ 	.word	0x00000000
        /*0790*/ 	.short	0x0101
        /*0792*/ 	.byte	0x3f
	.zero		1


	//   ....[44]....
        /*0794*/ 	.word	0x0000d130
        /*0798*/ 	.word	0x000000ff
        /*079c*/ 	.word	0x00028850
        /*07a0*/ 	.short	0x010a
        /*07a2*/ 	.byte	0x05
	.zero		1


	//   ....[45]....
        /*07a4*/ 	.word	0x0000d170
        /*07a8*/ 	.word	0x000000ff
        /*07ac*/ 	.word	0x00028850
        /*07b0*/ 	.short	0x010a
        /*07b2*/ 	.byte	0x05
	.zero		1


	//   ....[46]....
        /*07b4*/ 	.word	0x0000d690
        /*07b8*/ 	.word	0x00000000
        /*07bc*/ 	.word	0x00000000
        /*07c0*/ 	.short	0x0101
        /*07c2*/ 	.byte	0x3f
	.zero		1


	//   ....[47]....
        /*07c4*/ 	.word	0x0000ea20
        /*07c8*/ 	.word	0x00000000
        /*07cc*/ 	.word	0x00000000
        /*07d0*/ 	.short	0x0101
        /*07d2*/ 	.byte	0x3f
	.zero		1


	//   ....[48]....
        /*07d4*/ 	.word	0x00010ac0
        /*07d8*/ 	.word	0x00000003
        /*07dc*/ 	.word	0x00028840
        /*07e0*/ 	.short	0x010a
        /*07e2*/ 	.byte	0x3f
	.zero		1


	//   ....[49]....
        /*07e4*/ 	.word	0x00011770
        /*07e8*/ 	.word	0x00000011
        /*07ec*/ 	.word	0x00028800
        /*07f0*/ 	.short	0x0107
        /*07f2*/ 	.byte	0x3f
	.zero		1


	//   ....[50]....
        /*07f4*/ 	.word	0x00011880
        /*07f8*/ 	.word	0x00000011
        /*07fc*/ 	.word	0x00028800
        /*0800*/ 	.short	0x0101
        /*0802*/ 	.byte	0x3f
	.zero		1


	//   ....[51]....
        /*0804*/ 	.word	0x000118a0
        /*0808*/ 	.word	0x00000011
        /*080c*/ 	.word	0x00028820
        /*0810*/ 	.short	0x010a
        /*0812*/ 	.byte	0x3f
	.zero		1


	//   ....[52]....
        /*0814*/ 	.word	0x00011bd0
        /*0818*/ 	.word	0x00000007
        /*081c*/ 	.word	0x00028840
        /*0820*/ 	.short	0x010a
        /*0822*/ 	.byte	0x3f
	.zero		1


	//   ....[53]....
        /*0824*/ 	.word	0x00011f60
        /*0828*/ 	.word	0x00000007
        /*082c*/ 	.word	0x00000060
        /*0830*/ 	.short	0x010a
        /*0832*/ 	.byte	0x3f
	.zero		1


	//   ....[54]....
        /*0834*/ 	.word	0x000125c0
        /*0838*/ 	.word	0x00000003
        /*083c*/ 	.word	0x00028840
        /*0840*/ 	.short	0x010a
        /*0842*/ 	.byte	0x3f
	.zero		1


	//   ....[55]....
        /*0844*/ 	.word	0x00012950
        /*0848*/ 	.word	0x00000002
        /*084c*/ 	.word	0x00000060
        /*0850*/ 	.short	0x010a
        /*0852*/ 	.byte	0x3f
	.zero		1


	//   ....[56]....
        /*0854*/ 	.word	0x00012ef0
        /*0858*/ 	.word	0x00000002
        /*085c*/ 	.word	0x00028840
        /*0860*/ 	.short	0x010a
        /*0862*/ 	.byte	0x3f
	.zero		1


	//   ....[57]....
        /*0864*/ 	.word	0x00013280
        /*0868*/ 	.word	0x00000002
        /*086c*/ 	.word	0x00000060
        /*0870*/ 	.short	0x010a
        /*0872*/ 	.byte	0x3f
	.zero		1


	//   ....[58]....
        /*0874*/ 	.word	0x000137d0
        /*0878*/ 	.word	0x00000003
        /*087c*/ 	.word	0x00028860
        /*0880*/ 	.short	0x010a
        /*0882*/ 	.byte	0x3f
	.zero		1


	//   ....[59]....
        /*0884*/ 	.word	0x00013dd0
        /*0888*/ 	.word	0x00000000
        /*088c*/ 	.word	0x00028820
        /*0890*/ 	.short	0x010a
        /*0892*/ 	.byte	0x3f
	.zero		1


	//   ....[60]....
        /*0894*/ 	.word	0x00013fa0
        /*0898*/ 	.word	0x00000006
        /*089c*/ 	.word	0x00000000
        /*08a0*/ 	.short	0x010a
        /*08a2*/ 	.byte	0x3f
	.zero		1


	//   ....[61]....
        /*08a4*/ 	.word	0x00013ff0
        /*08a8*/ 	.word	0x00000003
        /*08ac*/ 	.word	0x00000000
        /*08b0*/ 	.short	0x010a
        /*08b2*/ 	.byte	0x3f
	.zero		1


	//   ....[62]....
        /*08b4*/ 	.word	0x00014050
        /*08b8*/ 	.word	0x00000012
        /*08bc*/ 	.word	0x00000000
        /*08c0*/ 	.short	0x010a
        /*08c2*/ 	.byte	0x3f
	.zero		1


	//   ....[63]....
        /*08c4*/ 	.word	0x00014080
        /*08c8*/ 	.word	0x00000003
        /*08cc*/ 	.word	0x00000000
        /*08d0*/ 	.short	0x010a
        /*08d2*/ 	.byte	0x3f
	.zero		1


	//   ....[64]....
        /*08d4*/ 	.word	0x000140f0
        /*08d8*/ 	.word	0x00000003
        /*08dc*/ 	.word	0x00028800
        /*08e0*/ 	.short	0x010a
        /*08e2*/ 	.byte	0x3f
	.zero		1


	//   ....[65]....
        /*08e4*/ 	.word	0x00014140
        /*08e8*/ 	.word	0x00000009
        /*08ec*/ 	.word	0x00028830
        /*08f0*/ 	.short	0x010a
        /*08f2*/ 	.byte	0x3f
	.zero		1


	//   ....[66]....
        /*08f4*/ 	.word	0x000141a0
        /*08f8*/ 	.word	0x00000005
        /*08fc*/ 	.word	0x00028830
        /*0900*/ 	.short	0x010a
        /*0902*/ 	.byte	0x3f
	.zero		1


	//   ....[67]....
        /*0904*/ 	.word	0x00014200
        /*0908*/ 	.word	0x00000005
        /*090c*/ 	.word	0x00028850
        /*0910*/ 	.short	0x010a
        /*0912*/ 	.byte	0x3f
	.zero		1


	//   ....[68]....
        /*0914*/ 	.word	0x00014260
        /*0918*/ 	.word	0x00000007
        /*091c*/ 	.word	0x00028830
        /*0920*/ 	.short	0x010a
        /*0922*/ 	.byte	0x3f
	.zero		1


	//   ....[69]....
        /*0924*/ 	.word	0x000142c0
        /*0928*/ 	.word	0x00000007
        /*092c*/ 	.word	0x00028850
        /*0930*/ 	.short	0x010a
        /*0932*/ 	.byte	0x3f
	.zero		1


	//   ....[70]....
        /*0934*/ 	.word	0x00014320
        /*0938*/ 	.word	0x00000007
        /*093c*/ 	.word	0x00028830
        /*0940*/ 	.short	0x010a
        /*0942*/ 	.byte	0x3f
	.zero		1


	//   ....[71]....
        /*0944*/ 	.word	0x00014380
        /*0948*/ 	.word	0x00000007
        /*094c*/ 	.word	0x00028850
        /*0950*/ 	.short	0x010a
        /*0952*/ 	.byte	0x3f
	.zero		1


	//   ....[72]....
        /*0954*/ 	.word	0x000143e0
        /*0958*/ 	.word	0x00000005
        /*095c*/ 	.word	0x00028850
        /*0960*/ 	.short	0x010a
        /*0962*/ 	.byte	0x3f
	.zero		1


	//   ....[73]....
        /*0964*/ 	.word	0x00014530
        /*0968*/ 	.word	0x00000003
        /*096c*/ 	.word	0x00028840
        /*0970*/ 	.short	0x010a
        /*0972*/ 	.byte	0x3f
	.zero		1


	//   ....[74]....
        /*0974*/ 	.word	0x00014fd0
        /*0978*/ 	.word	0x00000011
        /*097c*/ 	.word	0x00028820
        /*0980*/ 	.short	0x010a
        /*0982*/ 	.byte	0x3f
	.zero		1


	//   ....[75]....
        /*0984*/ 	.word	0x00015020
        /*0988*/ 	.word	0x00000007
        /*098c*/ 	.word	0x00028840
        /*0990*/ 	.short	0x010a
        /*0992*/ 	.byte	0x3f
	.zero		1


	//   ....[76]....
        /*0994*/ 	.word	0x00015070
        /*0998*/ 	.word	0x00000007
        /*099c*/ 	.word	0x00000060
        /*09a0*/ 	.short	0x010a
        /*09a2*/ 	.byte	0x3f
	.zero		1


	//   ....[77]....
        /*09a4*/ 	.word	0x000150c0
        /*09a8*/ 	.word	0x00000003
        /*09ac*/ 	.word	0x00028840
        /*09b0*/ 	.short	0x010a
        /*09b2*/ 	.byte	0x3f
	.zero		1


	//   ....[78]....
        /*09b4*/ 	.word	0x00015110
        /*09b8*/ 	.word	0x00000002
        /*09bc*/ 	.word	0x00000060
        /*09c0*/ 	.short	0x010a
        /*09c2*/ 	.byte	0x3f
	.zero		1


	//   ....[79]....
        /*09c4*/ 	.word	0x00015160
        /*09c8*/ 	.word	0x00000002
        /*09cc*/ 	.word	0x00028840
        /*09d0*/ 	.short	0x010a
        /*09d2*/ 	.byte	0x3f
	.zero		1


	//   ....[80]....
        /*09d4*/ 	.word	0x000151b0
        /*09d8*/ 	.word	0x00000002
        /*09dc*/ 	.word	0x00000060
        /*09e0*/ 	.short	0x010a
        /*09e2*/ 	.byte	0x3f
	.zero		1


	//   ....[81]....
        /*09e4*/ 	.word	0x00015200
        /*09e8*/ 	.word	0x00000003
        /*09ec*/ 	.word	0x00028860
        /*09f0*/ 	.short	0x010a
        /*09f2*/ 	.byte	0x3f
	.zero		1


	//   ....[82]....
        /*09f4*/ 	.word	0x000152f0
        /*09f8*/ 	.word	0x00000000
        /*09fc*/ 	.word	0x00028820
        /*0a00*/ 	.short	0x010a
        /*0a02*/ 	.byte	0x3f
	.zero		1


	//   ....[83]....
        /*0a04*/ 	.word	0x00015490
        /*0a08*/ 	.word	0x00000006
        /*0a0c*/ 	.word	0x00000000
        /*0a10*/ 	.short	0x010a
        /*0a12*/ 	.byte	0x3f
	.zero		1


	//   ....[84]....
        /*0a14*/ 	.word	0x000154e0
        /*0a18*/ 	.word	0x00000003
        /*0a1c*/ 	.word	0x00000000
        /*0a20*/ 	.short	0x010a
        /*0a22*/ 	.byte	0x3f
	.zero		1


	//   ....[85]....
        /*0a24*/ 	.word	0x00015530
        /*0a28*/ 	.word	0x00000012
        /*0a2c*/ 	.word	0x00000000
        /*0a30*/ 	.short	0x010a
        /*0a32*/ 	.byte	0x3f
	.zero		1


	//----- nvinfo : EIATTR_NUM_MBARRIERS
	.align		4
.L_214:
        /*0a34*/ 	.byte	0x03, 0x38
        /*0a36*/ 	.short	0x0016


	//----- nvinfo : EIATTR_EXIT_INSTR_OFFSETS
	.align		4
        /*0a38*/ 	.byte	0x04, 0x1c
        /*0a3a*/ 	.short	(.L_216 - .L_215)


	//   ....[0]....
.L_215:
        /*0a3c*/ 	.word	0x00000a40


	//   ....[1]....
        /*0a40*/ 	.word	0x0000f760


	//   ....[2]....
        /*0a44*/ 	.word	0x000140d0


	//----- nvinfo : EIATTR_MAX_THREADS
	.align		4
.L_216:
        /*0a48*/ 	.byte	0x04, 0x05
        /*0a4a*/ 	.short	(.L_218 - .L_217)
.L_217:
        /*0a4c*/ 	.word	0x00000180
        /*0a50*/ 	.word	0x00000001
        /*0a54*/ 	.word	0x00000001


	//----- nvinfo : EIATTR_CRS_STACK_SIZE
	.align		4
.L_218:
        /*0a58*/ 	.byte	0x04, 0x1e
        /*0a5a*/ 	.short	(.L_220 - .L_219)
.L_219:
        /*0a5c*/ 	.word	0x00000000


	//----- nvinfo : EIATTR_CBANK_PARAM_SIZE
	.align		4
.L_220:
        /*0a60*/ 	.byte	0x03, 0x19
        /*0a62*/ 	.short	0x0af0


	//----- nvinfo : EIATTR_PARAM_CBANK
	.align		4
        /*0a64*/ 	.byte	0x04, 0x0a
        /*0a66*/ 	.short	(.L_222 - .L_221)
	.align		4
.L_221:
        /*0a68*/ 	.word	index@(.nv.constant0._ZN7cutlass13device_kernelIN5flash11enable_sm90INS1_16FlashAttnFwdSm90INS1_25CollectiveMainloopFwdSm90ILi2EN4cute5tupleIJNS5_1CILi1EEES8_S8_EEENS6_IJNS7_ILi128EEESA_SA_EEELi128ENS_10bfloat16_tEfNS_4arch4Sm90ELb0ELb1ELb0ELb0ELb0ELb0ELb0ELb1ELb1ELb1ELb0ELb0EEENS1_21CollectiveEpilogueFwdISB_S9_SC_SE_Li256ELb0ELb1ELb0ELb0EEENS1_30DynamicPersistentTileSchedulerILi256ELi128ELb0ELb1ELb1EEEEEEEEEvNT_6ParamsE)
        /*0a6c*/ 	.short	0x0210
        /*0a6e*/ 	.short	0x0af0


	//----- nvinfo : EIATTR_SW_WAR
	.align		4
.L_222:
        /*0a70*/ 	.byte	0x04, 0x36
        /*0a72*/ 	.short	(.L_224 - .L_223)
.L_223:
        /*0a74*/ 	.word	0x00000008
.L_224:


//--------------------- .nv.info._ZN7cutlass13device_kernelIN5flash11enable_sm90INS1_16FlashAttnFwdSm90INS1_25CollectiveMainloopFwdSm90ILi2EN4cute5tupleIJNS5_1CILi1EEES8_S8_EEENS6_IJNS7_ILi128EEESA_SA_EEELi128ENS_10bfloat16_tEfNS_4arch4Sm90ELb0ELb1ELb0ELb1ELb0ELb0ELb0ELb1ELb1ELb1ELb0ELb0EEENS1_21CollectiveEpilogueFwdISB_S9_SC_SE_Li256ELb1ELb1ELb0ELb0EEENS1_36VarlenDynamicPersistentTileSchedulerILi128ELi128ELi256ELi128ELb0ELb1ELb1ELb1ELb0ELb1EEEEEEEEEvNT_6ParamsE --------------------------
	.section	.nv.info._ZN7cutlass13device_kernelIN5flash11enable_sm90INS1_16FlashAttnFwdSm90INS1_25CollectiveMainloopFwdSm90ILi2EN4cute5tupleIJNS5_1CILi1EEES8_S8_EEENS6_IJNS7_ILi128EEESA_SA_EEELi128ENS_10bfloat16_tEfNS_4arch4Sm90ELb0ELb1ELb0ELb1ELb0ELb0ELb0ELb1ELb1ELb1ELb0ELb0EEENS1_21CollectiveEpilogueFwdISB_S9_SC_SE_Li256ELb1ELb1ELb0ELb0EEENS1_36VarlenDynamicPersistentTileSchedulerILi128ELi128ELi256ELi128ELb0ELb1ELb1ELb1ELb0ELb1EEEEEEEEEvNT_6ParamsE,"",@"SHT_CUDA_INFO"
	.sectionflags	@""
	.align	4


	//----- nvinfo : EIATTR_CUDA_API_VERSION
	.align		4
        /*0000*/ 	.byte	0x04, 0x37
        /*0002*/ 	.short	(.L_226 - .L_225)
.L_225:
        /*0004*/ 	.word	0x00000082


	//----- nvinfo : EIATTR_KPARAM_INFO
	.align		4
.L_226:
        /*0008*/ 	.byte	0x04, 0x17
        /*000a*/ 	.short	(.L_228 - .L_227)
.L_227:
        /*000c*/ 	.word	0x00000000
        /*0010*/ 	.short	0x0000
        /*0012*/ 	.short	0x0070
        /*0014*/ 	.byte	0x00, 0xf0, 0x01, 0x2a


	//----- nvinfo : EIATTR_SPARSE_MMA_MASK
	.align		4
.L_228:
        /*0018*/ 	.byte	0x03, 0x50
        /*001a*/ 	.short	0x0000


	//----- nvinfo : EIATTR_MAXREG_COUNT
	.align		4
        /*001c*/ 	.byte	0x03, 0x1b
        /*001e*/ 	.short	0x00a8


	//----- nvinfo : EIATTR_NUM_BARRIERS
	.align		4
        /*0020*/ 	.byte	0x02, 0x4c
        /*0022*/ 	.byte	0x10
	.zero		1


	//----- nvinfo : EIATTR_EXTERNS
	.align		4
        /*0024*/ 	.byte	0x04, 0x0f
        /*0026*/ 	.short	(.L_230 - .L_229)


	//   ....[0]....
	.align		4
.L_229:
        /*0028*/ 	.word	index@(__assertfail)


	//----- nvinfo : EIATTR_ANNOTATIONS
	.align		4
.L_230:
        /*002c*/ 	.byte	0x04, 0x55
        /*002e*/ 	.short	(.L_232 - .L_231)


	//   ....[0]....
.L_231:
        /* <DEDUP_REMOVED lines=62> */


	//----- nvinfo : EIATTR_MERCURY_ISA_VERSION
	.align		4
.L_232:
        /*03f8*/ 	.byte	0x03, 0x5f
        /*03fa*/ 	.short	0x0101


	//----- nvinfo : EIATTR_UNUSED_LOAD_BYTE_OFFSET
	.align		4
        /*03fc*/ 	.byte	0x04, 0x44
        /*03fe*/ 	.short	(.L_234 - .L_233)


	//   ....[0]....
.L_233:
        /*0400*/ 	.word	0x00000a40
        /*0404*/ 	.word	0x0000fff0


	//   ....[1]....
        /*0408*/ 	.word	0x0000dc60
        /*040c*/ 	.word	0x0000fff0


	//----- nvinfo : EIATTR_INT_WARP_WIDE_INSTR_OFFSETS
	.align		4
.L_234:
        /*0410*/ 	.byte	0x04, 0x31
        /*0412*/ 	.short	(.L_236 - .L_235)


	//   ....[0]....
.L_235:
        /*0414*/ 	.word	0x00000130


	//   ....[1]....
        /*0418*/ 	.word	0x00000170


	//   ....[2]....
        /*041c*/ 	.word	0x000001e0


	//   ....[3]....
        /*0420*/ 	.word	0x00011390


	//   ....[4]....
        /*0424*/ 	.word	0x00011420


	//   ....[5]....
        /*0428*/ 	.word	0x00014bc0


	//   ....[6]....
        /*042c*/ 	.word	0x00014c50


	//----- nvinfo : EIATTR_COOP_GROUP_MASK_REGIDS
	.align		4
.L_236:
        /*0430*/ 	.byte	0x04, 0x29
        /*0432*/ 	.short	(.L_238 - .L_237)


	//   ....[0]....
.L_237:
        /*0434*/ 	.word	0xffffffff


	//   ....[1]....
        /*0438*/ 	.word	0xffffffff


	//   ....[2]....
        /*043c*/ 	.word	0xffffffff


	//   ....[3]....
        /*0440*/ 	.word	0xffffffff


	//   ....[4]....
        /*0444*/ 	.word	0xffffffff


	//   ....[5]....
        /*0448*/ 	.word	0xffffffff


	//   ....[6]....
        /*044c*/ 	.word	0xffffffff


	//   ....[7]....
        /*0450*/ 	.word	0xffffffff


	//   ....[8]....
        /*0454*/ 	.word	0xffffffff


	//   ....[9]....
        /*0458*/ 	.word	0xffffffff


	//   ....[10]....
        /*045c*/ 	.word	0xffffffff


	//   ....[11]....
        /*0460*/ 	.word	0xffffffff


	//   ....[12]....
        /*0464*/ 	.word	0xffffffff


	//   ....[13]....
        /*0468*/ 	.word	0xffffffff


	//   ....[14]....
        /*046c*/ 	.word	0xffffffff


	//   ....[15]....
        /*0470*/ 	.word	0xffffffff


	//   ....[16]....
        /*0474*/ 	.word	0xffffffff


	//   ....[17]....
        /*0478*/ 	.word	0xffffffff


	//   ....[18]....
        /*047c*/ 	.word	0xffffffff


	//   ....[19]....
        /*0480*/ 	.word	0xffffffff


	//   ....[20]....
        /*0484*/ 	.word	0xffffffff


	//   ....[21]....
        /*0488*/ 	.word	0xffffffff


	//   ....[22]....
        /*048c*/ 	.word	0xffffffff


	//   ....[23]....
        /*0490*/ 	.word	0xffffffff


	//   ....[24]....
        /*0494*/ 	.word	0xffffffff


	//   ....[25]....
        /*0498*/ 	.word	0xffffffff


	//   ....[26]....
        /*049c*/ 	.word	0xffffffff


	//   ....[27]....
        /*04a0*/ 	.word	0xffffffff


	//   ....[28]....
        /*04a4*/ 	.word	0xffffffff


	//   ....[29]....
        /*04a8*/ 	.word	0xffffffff


	//   ....[30]....
        /*04ac*/ 	.word	0xffffffff


	//   ....[31]....
        /*04b0*/ 	.word	0xffffffff


	//   ....[32]....
        /*04b4*/ 	.word	0xffffffff


	//   ....[33]....
        /*04b8*/ 	.word	0xffffffff


	//   ....[34]....
        /*04bc*/ 	.word	0xffffffff


	//   ....[35]....
        /*04c0*/ 	.word	0xffffffff


	//   ....[36]....
        /*04c4*/ 	.word	0xffffffff


	//   ....[37]....
        /*04c8*/ 	.word	0xffffffff


	//   ....[38]....
        /*04cc*/ 	.word	0xffffffff


	//   ....[39]....
        /*04d0*/ 	.word	0xffffffff


	//   ....[40]....
        /*04d4*/ 	.word	0xffffffff


	//   ....[41]....
        /*04d8*/ 	.word	0xffffffff


	//   ....[42]....
        /*04dc*/ 	.word	0xffffffff


	//   ....[43]....
        /*04e0*/ 	.word	0xffffffff


	//   ....[44]....
        /*04e4*/ 	.word	0xffffffff


	//   ....[45]....
        /*04e8*/ 	.word	0xffffffff


	//   ....[46]....
        /*04ec*/ 	.word	0xffffffff


	//   ....[47]....
        /*04f0*/ 	.word	0xffffffff


	//   ....[48]....
        /*04f4*/ 	.word	0xffffffff


	//   ....[49]....
        /*04f8*/ 	.word	0xffffffff


	//   ....[50]....
        /*04fc*/ 	.word	0xffffffff


	//   ....[51]....
        /*0500*/ 	.word	0xffffffff


	//   ....[52]....
        /*0504*/ 	.word	0xffffffff


	//   ....[53]....
        /*0508*/ 	.word	0xffffffff


	//   ....[54]....
        /*050c*/ 	.word	0xffffffff


	//   ....[55]....
        /*0510*/ 	.word	0xffffffff


	//   ....[56]....
        /*0514*/ 	.word	0xffffffff


	//   ....[57]....
        /*0518*/ 	.word	0xffffffff


	//   ....[58]....
        /*051c*/ 	.word	0xffffffff


	//   ....[59]....
        /*0520*/ 	.word	0xffffffff


	//   ....[60]....
        /*0524*/ 	.word	0xffffffff


	//   ....[61]....
        /*0528*/ 	.word	0xffffffff


	//   ....[62]....
        /*052c*/ 	.word	0xffffffff


	//   ....[63]....
        /*0530*/ 	.word	0xffffffff


	//   ....[64]....
        /*0534*/ 	.word	0xffffffff


	//   ....[65]....
        /*0538*/ 	.word	0xffffffff


	//   ....[66]....
        /*053c*/ 	.word	0xffffffff


	//   ....[67]....
        /*0540*/ 	.word	0xffffffff


	//   ....[68]....
        /*0544*/ 	.word	0xffffffff


	//   ....[69]....
        /*0548*/ 	.word	0xffffffff


	//   ....[70]....
        /*054c*/ 	.word	0xffffffff


	//   ....[71]....
        /*0550*/ 	.word	0xffffffff


	//   ....[72]....
        /*0554*/ 	.word	0xffffffff


	//   ....[73]....
        /*0558*/ 	.word	0xffffffff


	//   ....[74]....
        /*055c*/ 	.word	0xffffffff


	//   ....[75]....
        /*0560*/ 	.word	0xffffffff


	//   ....[76]....
        /*0564*/ 	.word	0xffffffff


	//   ....[77]....
        /*0568*/ 	.word	0xffffffff


	//   ....[78]....
        /*056c*/ 	.word	0xffffffff


	//   ....[79]....
        /*0570*/ 	.word	0xffffffff


	//   ....[80]....
        /*0574*/ 	.word	0xffffffff


	//   ....[81]....
        /*0578*/ 	.word	0xffffffff


	//   ....[82]....
        /*057c*/ 	.word	0xffffffff


	//   ....[83]....
        /*0580*/ 	.word	0xffffffff


	//   ....[84]....
        /*0584*/ 	.word	0xffffffff


	//   ....[85]....
        /*0588*/ 	.word	0xffffffff


	//   ....[86]....
        /*058c*/ 	.word	0xffffffff


	//   ....[87]....
        /*0590*/ 	.word	0xffffffff


	//   ....[88]....
        /*0594*/ 	.word	0xffffffff


	//   ....[89]....
        /*0598*/ 	.word	0xffffffff


	//   ....[90]....
        /*059c*/ 	.word	0xffffffff


	//   ....[91]....
        /*05a0*/ 	.word	0xffffffff


	//   ....[92]....
        /*05a4*/ 	.word	0xffffffff


	//   ....[93]....
        /*05a8*/ 	.word	0xffffffff


	//   ....[94]....
        /*05ac*/ 	.word	0xffffffff


	//   ....[95]....
        /*05b0*/ 	.word	0xffffffff


	//   ....[96]....
        /*05b4*/ 	.word	0xffffffff


	//   ....[97]....
        /*05b8*/ 	.word	0xffffffff


	//   ....[98]....
        /*05bc*/ 	.word	0xffffffff


	//   ....[99]....
        /*05c0*/ 	.word	0xffffffff


	//   ....[100]....
        /*05c4*/ 	.word	0xffffffff


	//   ....[101]....
        /*05c8*/ 	.word	0xffffffff


	//   ....[102]....
        /*05cc*/ 	.word	0xffffffff


	//   ....[103]....
        /*05d0*/ 	.word	0xffffffff


	//   ....[104]....
        /*05d4*/ 	.word	0xffffffff


	//   ....[105]....
        /*05d8*/ 	.word	0x0500000f


	//   ....[106]....
        /*05dc*/ 	.word	0x0500000f


	//   ....[107]....
        /*05e0*/ 	.word	0x0500000f


	//   ....[108]....
        /*05e4*/ 	.word	0x0500000f


	//   ....[109]....
        /*05e8*/ 	.word	0x0500000f


	//   ....[110]....
        /*05ec*/ 	.word	0x0500000f


	//   ....[111]....
        /*05f0*/ 	.word	0x0500000f


	//   ....[112]....
        /*05f4*/ 	.word	0x0500000f


	//   ....[113]....
        /*05f8*/ 	.word	0x0500000f


	//   ....[114]....
        /*05fc*/ 	.word	0x0500000f


	//   ....[115]....
        /*0600*/ 	.word	0x0500000f


	//   ....[116]....
        /*0604*/ 	.word	0x0500000f


	//   ....[117]....
        /*0608*/ 	.word	0x0500000f


	//   ....[118]....
        /*060c*/ 	.word	0x0500000f


	//   ....[119]....
        /*0610*/ 	.word	0x0500000f


	//   ....[120]....
        /*0614*/ 	.word	0x0500000f


	//   ....[121]....
        /*0618*/ 	.word	0x0500000f


	//   ....[122]....
        /*061c*/ 	.word	0x0500000f


	//   ....[123]....
        /*0620*/ 	.word	0x0500000f


	//   ....[124]....
        /*0624*/ 	.word	0x0500000f


	//   ....[125]....
        /*0628*/ 	.word	0x0500000f


	//   ....[126]....
        /*062c*/ 	.word	0x0500000f


	//   ....[127]....
        /*0630*/ 	.word	0x0500000f


	//   ....[128]....
        /*0634*/ 	.word	0x0500000f


	//   ....[129]....
        /*0638*/ 	.word	0x0500000f


	//   ....[130]....
        /*063c*/ 	.word	0x0500000f


	//   ....[131]....
        /*0640*/ 	.word	0x0500000f


	//   ....[132]....
        /*0644*/ 	.word	0x0500000f


	//   ....[133]....
        /*0648*/ 	.word	0x0500000f


	//   ....[134]....
        /*064c*/ 	.word	0x0500000f


	//   ....[135]....
        /*0650*/ 	.word	0x0500000f


	//   ....[136]....
        /*0654*/ 	.word	0x0500000f


	//   ....[137]....
        /*0658*/ 	.word	0x0500000f


	//   ....[138]....
        /*065c*/ 	.word	0x0500000f


	//   ....[139]....
        /*0660*/ 	.word	0x0500000f


	//----- nvinfo : EIATTR_COOP_GROUP_INSTR_OFFSETS
	.align		4
.L_238:
        /*0664*/ 	.byte	0x04, 0x28
        /*0666*/ 	.short	(.L_240 - .L_239)


	//   ....[0]....
.L_239:
        /*0668*/ 	.word	0x00000070


	//   ....[1]....
        /*066c*/ 	.word	0x00000140


	//   ....[2]....
        /*0670*/ 	.word	0x00000190


	//   ....[3]....
        /*0674*/ 	.word	0x000003c0


	//   ....[4]....
        /*0678*/ 	.word	0x00000520


	//   ....[5]....
        /*067c*/ 	.word	0x00000640


	//   ....[6]....
        /*0680*/ 	.word	0x000007a0


	//   ....[7]....
        /*0684*/ 	.word	0x00001950


	//   ....[8]....
        /*0688*/ 	.word	0x00002090


	//   ....[9]....
        /*068c*/ 	.word	0x00002410


	//   ....[10]....
        /*0690*/ 	.word	0x00003820


	//   ....[11]....
        /*0694*/ 	.word	0x000038c0


	//   ....[12]....
        /*0698*/ 	.word	0x00003f40


	//   ....[13]....
        /*069c*/ 	.word	0x00003fa0


	//   ....[14]....
        /*06a0*/ 	.word	0x000056d0


	//   ....[15]....
        /*06a4*/ 	.word	0x00005900


	//   ....[16]....
        /*06a8*/ 	.word	0x00006460


	//   ....[17]....
        /*06ac*/ 	.word	0x00006480


	//   ....[18]....
        /*06b0*/ 	.word	0x00006ef0


	//   ....[19]....
        /*06b4*/ 	.word	0x00006f60


	//   ....[20]....
        /*06b8*/ 	.word	0x00008950


	//   ....[21]....
        /*06bc*/ 	.word	0x00008970


	//   ....[22]....
        /*06c0*/ 	.word	0x00008c30


	//   ....[23]....
        /*06c4*/ 	.word	0x00008c80


	//   ....[24]....
        /*06c8*/ 	.word	0x0000aa20


	//   ....[25]....
        /*06cc*/ 	.word	0x0000ac60


	//   ....[26]....
        /*06d0*/ 	.word	0x0000b820


	//   ....[27]....
        /*06d4*/ 	.word	0x0000b840


	//   ....[28]....
        /*06d8*/ 	.word	0x0000c240


	//   ....[29]....
        /*06dc*/ 	.word	0x0000c310


	//   ....[30]....
        /*06e0*/ 	.word	0x0000d330


	//   ....[31]....
        /*06e4*/ 	.word	0x0000d370


	//   ....[32]....
        /*06e8*/ 	.word	0x0000d450


	//   ....[33]....
        /*06ec*/ 	.word	0x0000d470


	//   ....[34]....
        /*06f0*/ 	.word	0x0000e780


	//   ....[35]....
        /*06f4*/ 	.word	0x0000e7c0


	//   ....[36]....
        /*06f8*/ 	.word	0x0000e800


	//   ....[37]....
        /*06fc*/ 	.word	0x0000e840


	//   ....[38]....
        /*0700*/ 	.word	0x0000edf0


	//   ....[39]....
        /*0704*/ 	.word	0x0000ee00


	//   ....[40]....
        /*0708*/ 	.word	0x0000eec0


	//   ....[41]....
        /*070c*/ 	.word	0x0000eee0


	//   ....[42]....
        /*0710*/ 	.word	0x0000efa0


	//   ....[43]....
        /*0714*/ 	.word	0x0000efc0


	//   ....[44]....
        /*0718*/ 	.word	0x0000f090


	//   ....[45]....
        /*071c*/ 	.word	0x0000f0b0


	//   ....[46]....
        /*0720*/ 	.word	0x0000f980


	//   ....[47]....
        /*0724*/ 	.word	0x0000f9a0


	//   ....[48]....
        /*0728*/ 	.word	0x0000fa60


	//   ....[49]....
        /*072c*/ 	.word	0x0000fa80


	//   ....[50]....
        /*0730*/ 	.word	0x0000fb40


	//   ....[51]....
        /*0734*/ 	.word	0x0000fb60


	//   ....[52]....
        /*0738*/ 	.word	0x0000fc30


	//   ....[53]....
        /*073c*/ 	.word	0x0000fc50


	//   ....[54]....
        /*0740*/ 	.word	0x0000fdb0


	//   ....[55]....
        /*0744*/ 	.word	0x0000ff90


	//   ....[56]....
        /*0748*/ 	.word	0x0000ffc0


	//   ....[57]....
        /*074c*/ 	.word	0x0000fff0


	//   ....[58]....
        /*0750*/ 	.word	0x00010020


	//   ....[59]....
        /*0754*/ 	.word	0x00010050


	//   ....[60]....
        /*0758*/ 	.word	0x00010080


	//   ....[61]....
        /*075c*/ 	.word	0x000101f0


	//   ....[62]....
        /*0760*/ 	.word	0x00010220


	//   ....[63]....
        /*0764*/ 	.word	0x00010250


	//   ....[64]....
        /*0768*/ 	.word	0x00010280


	//   ....[65]....
        /*076c*/ 	.word	0x000102b0


	//   ....[66]....
        /*0770*/ 	.word	0x000102e0


	//   ....[67]....
        /*0774*/ 	.word	0x00010380


	//   ....[68]....
        /*0778*/ 	.word	0x000103e0


	//   ....[69]....
        /*077c*/ 	.word	0x00010470


	//   ....[70]....
        /*0780*/ 	.word	0x00011950


	//   ....[71]....
        /*0784*/ 	.word	0x00012520


	//   ....[72]....
        /*0788*/ 	.word	0x00012540


	//   ....[73]....
        /*078c*/ 	.word	0x00012580


	//   ....[74]....
        /*0790*/ 	.word	0x00012590


	//   ....[75]....
        /*0794*/ 	.word	0x000126a0


	//   ....[76]....
        /*0798*/ 	.word	0x000126b0


	//   ....[77]....
        /*079c*/ 	.word	0x00012740


	//   ....[78]....
        /*07a0*/ 	.word	0x00012750


	//   ....[79]....
        /*07a4*/ 	.word	0x000127e0


	//   ....[80]....
        /*07a8*/ 	.word	0x000127f0


	//   ....[81]....
        /*07ac*/ 	.word	0x00012880


	//   ....[82]....
        /*07b0*/ 	.word	0x00012890


	//   ....[83]....
        /*07b4*/ 	.word	0x00012920


	//   ....[84]....
        /*07b8*/ 	.word	0x00012930


	//   ....[85]....
        /*07bc*/ 	.word	0x00012980


	//   ....[86]....
        /*07c0*/ 	.word	0x000129b0


	//   ....[87]....
        /*07c4*/ 	.word	0x000152c0


	//   ....[88]....
        /*07c8*/ 	.word	0x00015320


	//   ....[89]....
        /*07cc*/ 	.word	0x00015350


	//   ....[90]....
        /*07d0*/ 	.word	0x00015360


	//   ....[91]....
        /*07d4*/ 	.word	0x00015390


	//   ....[92]....
        /*07d8*/ 	.word	0x000153c0


	//   ....[93]....
        /*07dc*/ 	.word	0x000153f0


	//   ....[94]....
        /*07e0*/ 	.word	0x00015420


	//   ....[95]....
        /*07e4*/ 	.word	0x000155a0


	//   ....[96]....
        /*07e8*/ 	.word	0x000155d0


	//   ....[97]....
        /*07ec*/ 	.word	0x00015600


	//   ....[98]....
        /*07f0*/ 	.word	0x00015630


	//   ....[99]....
        /*07f4*/ 	.word	0x00015660


	//   ....[100]....
        /*07f8*/ 	.word	0x00015690


	//   ....[101]....
        /*07fc*/ 	.word	0x00015750


	//   ....[102]....
        /*0800*/ 	.word	0x00015770


	//   ....[103]....
        /*0804*/ 	.word	0x000157e0


	//   ....[104]....
        /*0808*/ 	.word	0x00015ea0


	//   ....[105]....
        /*080c*/ 	.word	0x00016530


	//   ....[106]....
        /*0810*/ 	.word	0x00016700


	//   ....[107]....
        /*0814*/ 	.word	0x00016750


	//   ....[108]....
        /*0818*/ 	.word	0x000167b0


	//   ....[109]....
        /*081c*/ 	.word	0x00016850


	//   ....[110]....
        /*0820*/ 	.word	0x00016910


	//   ....[111]....
        /*0824*/ 	.word	0x00016a20


	//   ....[112]....
        /*0828*/ 	.word	0x00016a80


	//   ....[113]....
        /*082c*/ 	.word	0x00016b80


	//   ....[114]....
        /*0830*/ 	.word	0x00016be0


	//   ....[115]....
        /*0834*/ 	.word	0x00016ce0


	//   ....[116]....
        /*0838*/ 	.word	0x00016d40


	//   ....[117]....
        /*083c*/ 	.word	0x00016e40


	//   ....[118]....
        /*0840*/ 	.word	0x00016ea0


	//   ....[119]....
        /*0844*/ 	.word	0x00016f80


	//   ....[120]....
        /*0848*/ 	.word	0x00017000


	//   ....[121]....
        /*084c*/ 	.word	0x000170e0


	//   ....[122]....
        /*0850*/ 	.word	0x00017410


	//   ....[123]....
        /*0854*/ 	.word	0x000174b0


	//   ....[124]....
        /*0858*/ 	.word	0x000175d0


	//   ....[125]....
        /*085c*/ 	.word	0x00017640


	//   ....[126]....
        /*0860*/ 	.word	0x000176b0


	//   ....[127]....
        /*0864*/ 	.word	0x00017720


	//   ....[128]....
        /*0868*/ 	.word	0x00017790


	//   ....[129]....
        /*086c*/ 	.word	0x00017810


	//   ....[130]....
        /*0870*/ 	.word	0x000178a0


	//   ....[131]....
        /*0874*/ 	.word	0x00017940


	//   ....[132]....
        /*0878*/ 	.word	0x000179b0


	//   ....[133]....
        /*087c*/ 	.word	0x00017a20


	//   ....[134]....
        /*0880*/ 	.word	0x00017a90


	//   ....[135]....
        /*0884*/ 	.word	0x00017b10


	//   ....[136]....
        /*0888*/ 	.word	0x00017b80


	//   ....[137]....
        /*088c*/ 	.word	0x00017c20


	//   ....[138]....
        /*0890*/ 	.word	0x00017cb0


	//   ....[139]....
        /*0894*/ 	.word	0x00017de0


	//----- nvinfo : EIATTR_REG_RECONFIG
	.align		4
.L_240:
        /*0898*/ 	.byte	0x01, 0x54
	.zero		2


	//----- nvinfo : EIATTR_SYSCALL_OFFSETS
	.align		4
        /*089c*/ 	.byte	0x04, 0x46
        /*089e*/ 	.short	(.L_242 - .L_241)


	//   ....[0]....
.L_241:
        /*08a0*/ 	.word	0x00001b30


	//   ....[1]....
        /*08a4*/ 	.word	0x00011590


	//   ....[2]....
        /*08a8*/ 	.word	0x000116e0


	//   ....[3]....
        /*08ac*/ 	.word	0x000117d0


	//   ....[4]....
        /*08b0*/ 	.word	0x00012090


	//----- nvinfo : EIATTR_MBARRIER_INSTR_OFFSETS
	.align		4
.L_242:
        /*08b4*/ 	.byte	0x04, 0x39
        /*08b6*/ 	.short	(.L_244 - .L_243)


	//   ....[0]....
.L_243:
        /*08b8*/ 	.word	0x00000270
        /*08bc*/ 	.word	0x000000ff
        /*08c0*/ 	.word	0x00028800
        /*08c4*/ 	.short	0x0100
        /*08c6*/ 	.byte	0x08
	.zero		1


	//   ....[1]....
        /*08c8*/ 	.word	0x00000280
        /*08cc*/ 	.word	0x000000ff
        /*08d0*/ 	.word	0x00028820
        /*08d4*/ 	.short	0x0100
        /*08d6*/ 	.byte	0x08
	.zero		1


	//   ....[2]....
        /*08d8*/ 	.word	0x00000370
        /*08dc*/ 	.word	0x000000ff
        /*08e0*/ 	.word	0x00028830
        /*08e4*/ 	.short	0x0100
        /*08e6*/ 	.byte	0x08
	.zero		1


	//   ....[3]....
        /*08e8*/ 	.word	0x00000380
        /*08ec*/ 	.word	0x000000ff
        /*08f0*/ 	.word	0x00028840
        /*08f4*/ 	.short	0x0100
        /*08f6*/ 	.byte	0x08
	.zero		1


	//   ....[4]....
        /*08f8*/ 	.word	0x00000390
        /*08fc*/ 	.word	0x000000ff
        /*0900*/ 	.word	0x00028838
        /*0904*/ 	.short	0x0100
        /*0906*/ 	.byte	0x08
	.zero		1


	//   ....[5]....
        /*0908*/ 	.word	0x000003a0
        /*090c*/ 	.word	0x000000ff
        /*0910*/ 	.word	0x00028848
        /*0914*/ 	.short	0x0100
        /*0916*/ 	.byte	0x08
	.zero		1


	//   ....[6]....
        /*0918*/ 	.word	0x000004d0
        /*091c*/ 	.word	0x000000ff
        /*0920*/ 	.word	0x00028850
        /*0924*/ 	.short	0x0100
        /*0926*/ 	.byte	0x08
	.zero		1


	//   ....[7]....
        /*0928*/ 	.word	0x000004e0
        /*092c*/ 	.word	0x000000ff
        /*0930*/ 	.word	0x00028860
        /*0934*/ 	.short	0x0100
        /*0936*/ 	.byte	0x08
	.zero		1


	//   ....[8]....
        /*0938*/ 	.word	0x000004f0
        /*093c*/ 	.word	0x000000ff
        /*0940*/ 	.word	0x00028858
        /*0944*/ 	.short	0x0100
        /*0946*/ 	.byte	0x08
	.zero		1


	//   ....[9]....
        /*0948*/ 	.word	0x00000500
        /*094c*/ 	.word	0x000000ff
        /*0950*/ 	.word	0x00028868
        /*0954*/ 	.short	0x0100
        /*0956*/ 	.byte	0x08
	.zero		1


	//   ....[10]....
        /*0958*/ 	.word	0x000005f0
        /*095c*/ 	.word	0x000000ff
        /*0960*/ 	.word	0x00028870
        /*0964*/ 	.short	0x0100
        /*0966*/ 	.byte	0x06
	.zero		1


	//   ....[11]....
        /*0968*/ 	.word	0x00000600
        /*096c*/ 	.word	0x000000ff
        /*0970*/ 	.word	0x00028880
        /*0974*/ 	.short	0x0100
        /*0976*/ 	.byte	0x06
	.zero		1


	//   ....[12]....
        /*0978*/ 	.word	0x00000610
        /*097c*/ 	.word	0x000000ff
        /*0980*/ 	.word	0x00028878
        /*0984*/ 	.short	0x0100
        /*0986*/ 	.byte	0x06
	.zero		1


	//   ....[13]....
        /*0988*/ 	.word	0x00000620
        /*098c*/ 	.word	0x000000ff
        /*0990*/ 	.word	0x00028888
        /*0994*/ 	.short	0x0100
        /*0996*/ 	.byte	0x06
	.zero		1


	//   ....[14]....
        /*0998*/ 	.word	0x00000750
        /*099c*/ 	.word	0x000000ff
        /*09a0*/ 	.word	0x00028890
        /*09a4*/ 	.short	0x0100
        /*09a6*/ 	.byte	0x08
	.zero		1


	//   ....[15]....
        /*09a8*/ 	.word	0x00000760
        /*09ac*/ 	.word	0x000000ff
        /*09b0*/ 	.word	0x000288a0
        /*09b4*/ 	.short	0x0100
        /*09b6*/ 	.byte	0x08
	.zero		1


	//   ....[16]....
        /*09b8*/ 	.word	0x00000770
        /*09bc*/ 	.word	0x000000ff
        /*09c0*/ 	.word	0x00028898
        /*09c4*/ 	.short	0x0100
        /*09c6*/ 	.byte	0x08
	.zero		1


	//   ....[17]....
        /*09c8*/ 	.word	0x00000780
        /*09cc*/ 	.word	0x000000ff
        /*09d0*/ 	.word	0x000288a8
        /*09d4*/ 	.short	0x0100
        /*09d6*/ 	.byte	0x08
	.zero		1


	//   ....[18]....
        /*09d8*/ 	.word	0x000008b0
        /*09dc*/ 	.word	0x000000ff
        /*09e0*/ 	.word	0x000288b0
        /*09e4*/ 	.short	0x0100
        /*09e6*/ 	.byte	0x08
	.zero		1


	//   ....[19]....
        /*09e8*/ 	.word	0x000008c0
        /*09ec*/ 	.word	0x000000ff
        /*09f0*/ 	.word	0x000288c0
        /*09f4*/ 	.short	0x0100
        /*09f6*/ 	.byte	0x08
	.zero		1


	//   ....[20]....
        /*09f8*/ 	.word	0x000008d0
        /*09fc*/ 	.word	0x000000ff
        /*0a00*/ 	.word	0x000288b8
        /*0a04*/ 	.short	0x0100
        /*0a06*/ 	.byte	0x08
	.zero		1


	//   ....[21]....
        /*0a08*/ 	.word	0x000008e0
        /*0a0c*/ 	.word	0x000000ff
        /*0a10*/ 	.word	0x000288c8
        /*0a14*/ 	.short	0x0100
        /*0a16*/ 	.byte	0x08
	.zero		1


	//   ....[22]....
        /*0a18*/ 	.word	0x00001bb0
        /*0a1c*/ 	.word	0x000000ff
        /*0a20*/ 	.word	0x00028800
        /*0a24*/ 	.short	0x010a
        /*0a26*/ 	.byte	0x29
	.zero		1


	//   ....[23]....
        /*0a28*/ 	.word	0x00001c30
        /*0a2c*/ 	.word	0x00000005
        /*0a30*/ 	.word	0x00028830
        /*0a34*/ 	.short	0x010a
        /*0a36*/ 	.byte	0x3f
	.zero		1


	//   ....[24]....
        /*0a38*/ 	.word	0x00001c90
        /*0a3c*/ 	.word	0x00000005
        /*0a40*/ 	.word	0x00028830
        /*0a44*/ 	.short	0x010a
        /*0a46*/ 	.byte	0x3f
	.zero		1


	//   ....[25]....
        /*0a48*/ 	.word	0x000021f0
        /*0a4c*/ 	.word	0x00000000
        /*0a50*/ 	.word	0x00000000
        /*0a54*/ 	.short	0x0101
        /*0a56*/ 	.byte	0x3f
	.zero		1


	//   ....[26]....
        /*0a58*/ 	.word	0x00004f40
        /*0a5c*/ 	.word	0x000000ff
        /*0a60*/ 	.word	0x00028830
        /*0a64*/ 	.short	0x010a
        /*0a66*/ 	.byte	0x06
	.zero		1


	//   ....[27]....
        /*0a68*/ 	.word	0x00004f80
        /*0a6c*/ 	.word	0x000000ff
        /*0a70*/ 	.word	0x00028830
        /*0a74*/ 	.short	0x010a
        /*0a76*/ 	.byte	0x06
	.zero		1


	//   ....[28]....
        /*0a78*/ 	.word	0x000052a0
        /*0a7c*/ 	.word	0x000000ff
        /*0a80*/ 	.word	0x00028850
        /*0a84*/ 	.short	0x010a
        /*0a86*/ 	.byte	0x06
	.zero		1


	//   ....[29]....
        /*0a88*/ 	.word	0x000052e0
        /*0a8c*/ 	.word	0x000000ff
        /*0a90*/ 	.word	0x00028850
        /*0a94*/ 	.short	0x010a
        /*0a96*/ 	.byte	0x06
	.zero		1


	//   ....[30]....
        /*0a98*/ 	.word	0x00005700
        /*0a9c*/ 	.word	0x00000006
        /*0aa0*/ 	.word	0x00000000
        /*0aa4*/ 	.short	0x0101
        /*0aa6*/ 	.byte	0x3f
	.zero		1


	//   ....[31]....
        /*0aa8*/ 	.word	0x00007420
        /*0aac*/ 	.word	0x0000001c
        /*0ab0*/ 	.word	0x00000000
        /*0ab4*/ 	.short	0x0101
        /*0ab6*/ 	.byte	0x3f
	.zero		1


	//   ....[32]....
        /*0ab8*/ 	.word	0x000082a0
        /*0abc*/ 	.word	0x000000ff
        /*0ac0*/ 	.word	0x00028830
        /*0ac4*/ 	.short	0x010a
        /*0ac6*/ 	.byte	0x06
	.zero		1


	//   ....[33]....
        /*0ac8*/ 	.word	0x000082e0
        /*0acc*/ 	.word	0x000000ff
        /*0ad0*/ 	.word	0x00028830
        /*0ad4*/ 	.short	0x010a
        /*0ad6*/ 	.byte	0x06
	.zero		1


	//   ....[34]....
        /*0ad8*/ 	.word	0x00008600
        /*0adc*/ 	.word	0x000000ff
        /*0ae0*/ 	.word	0x00028850
        /*0ae4*/ 	.short	0x010a
        /*0ae6*/ 	.byte	0x06
	.zero		1


	//   ....[35]....
        /*0ae8*/ 	.word	0x00008640
        /*0aec*/ 	.word	0x000000ff
        /*0af0*/ 	.word	0x00028850
        /*0af4*/ 	.short	0x010a
        /*0af6*/ 	.byte	0x06
	.zero		1


	//   ....[36]....
        /*0af8*/ 	.word	0x000099c0
        /*0afc*/ 	.word	0x0000001b
        /*0b00*/ 	.word	0x00000000
        /*0b04*/ 	.short	0x0101
        /*0b06*/ 	.byte	0x3f
	.zero		1


	//   ....[37]....
        /*0b08*/ 	.word	0x00009b70
        /*0b0c*/ 	.word	0x0000001f
        /*0b10*/ 	.word	0x00000000
        /*0b14*/ 	.short	0x0101
        /*0b16*/ 	.byte	0x3f
	.zero		1


	//   ....[38]....
        /*0b18*/ 	.word	0x0000a2c0
        /*0b1c*/ 	.word	0x000000ff
        /*0b20*/ 	.word	0x00028830
        /*0b24*/ 	.short	0x010a
        /*0b26*/ 	.byte	0x06
	.zero		1


	//   ....[39]....
        /*0b28*/ 	.word	0x0000a300
        /*0b2c*/ 	.word	0x000000ff
        /*0b30*/ 	.word	0x00028830
        /*0b34*/ 	.short	0x010a
        /*0b36*/ 	.byte	0x06
	.zero		1


	//   ....[40]....
        /*0b38*/ 	.word	0x0000a620
        /*0b3c*/ 	.word	0x000000ff
        /*0b40*/ 	.word	0x00028850
        /*0b44*/ 	.short	0x010a
        /*0b46*/ 	.byte	0x06
	.zero		1


	//   ....[41]....
        /*0b48*/ 	.word	0x0000a660
        /*0b4c*/ 	.word	0x000000ff
        /*0b50*/ 	.word	0x00028850
        /*0b54*/ 	.short	0x010a
        /*0b56*/ 	.byte	0x06
	.zero		1


	//   ....[42]....
        /*0b58*/ 	.word	0x0000aa60
        /*0b5c*/ 	.word	0x00000004
        /*0b60*/ 	.word	0x00000000
        /*0b64*/ 	.short	0x0101
        /*0b66*/ 	.byte	0x3f
	.zero		1


	//   ....[43]....
        /*0b68*/ 	.word	0x0000c760
        /*0b6c*/ 	.word	0x0000001e
        /*0b70*/ 	.word	0x00000000
        /*0b74*/ 	.short	0x0101
        /*0b76*/ 	.byte	0x3f
	.zero		1


	//   ....[44]....
        /*0b78*/ 	.word	0x0000d2a0
        /*0b7c*/ 	.word	0x000000ff
        /*0b80*/ 	.word	0x00028850
        /*0b84*/ 	.short	0x010a
        /*0b86*/ 	.byte	0x05
	.zero		1


	//   ....[45]....
        /*0b88*/ 	.word	0x0000d2e0
        /*0b8c*/ 	.word	0x000000ff
        /*0b90*/ 	.word	0x00028850
        /*0b94*/ 	.short	0x010a
        /*0b96*/ 	.byte	0x05
	.zero		1


	//   ....[46]....
        /*0b98*/ 	.word	0x0000d800
        /*0b9c*/ 	.word	0x00000004
        /*0ba0*/ 	.word	0x00000000
        /*0ba4*/ 	.short	0x0101
        /*0ba6*/ 	.byte	0x3f
	.zero		1


	//   ....[47]....
        /*0ba8*/ 	.word	0x0000ede0
        /*0bac*/ 	.word	0x00000000
        /*0bb0*/ 	.word	0x00000000
        /*0bb4*/ 	.short	0x0101
        /*0bb6*/ 	.byte	0x3f
	.zero		1


	//   ....[48]....
        /*0bb8*/ 	.word	0x00011be0
        /*0bbc*/ 	.word	0x00000000
        /*0bc0*/ 	.word	0x00028840
        /*0bc4*/ 	.short	0x010a
        /*0bc6*/ 	.byte	0x3f
	.zero		1


	//   ....[49]....
        /*0bc8*/ 	.word	0x00012aa0
        /*0bcc*/ 	.word	0x00000009
        /*0bd0*/ 	.word	0x00028800
        /*0bd4*/ 	.short	0x0107
        /*0bd6*/ 	.byte	0x3f
	.zero		1


	//   ....[50]....
        /*0bd8*/ 	.word	0x00012bb0
        /*0bdc*/ 	.word	0x00000002
        /*0be0*/ 	.word	0x00028800
        /*0be4*/ 	.short	0x0101
        /*0be6*/ 	.byte	0x3f
	.zero		1


	//   ....[51]....
        /*0be8*/ 	.word	0x00012bd0
        /*0bec*/ 	.word	0x00000002
        /*0bf0*/ 	.word	0x00028820
        /*0bf4*/ 	.short	0x010a
        /*0bf6*/ 	.byte	0x3f
	.zero		1


	//   ....[52]....
        /*0bf8*/ 	.word	0x00012f50
        /*0bfc*/ 	.word	0x00000003
        /*0c00*/ 	.word	0x00028840
        /*0c04*/ 	.short	0x010a
        /*0c06*/ 	.byte	0x3f
	.zero		1


	//   ....[53]....
        /*0c08*/ 	.word	0x00013310
        /*0c0c*/ 	.word	0x00000003
        /*0c10*/ 	.word	0x00000060
        /*0c14*/ 	.short	0x010a
        /*0c16*/ 	.byte	0x3f
	.zero		1


	//   ....[54]....
        /*0c18*/ 	.word	0x00013a00
        /*0c1c*/ 	.word	0x00000003
        /*0c20*/ 	.word	0x00028840
        /*0c24*/ 	.short	0x010a
        /*0c26*/ 	.byte	0x3f
	.zero		1


	//   ....[55]....
        /*0c28*/ 	.word	0x00013dc0
        /*0c2c*/ 	.word	0x00000002
        /*0c30*/ 	.word	0x00000060
        /*0c34*/ 	.short	0x010a
        /*0c36*/ 	.byte	0x3f
	.zero		1


	//   ....[56]....
        /*0c38*/ 	.word	0x000143d0
        /*0c3c*/ 	.word	0x00000002
        /*0c40*/ 	.word	0x00028840
        /*0c44*/ 	.short	0x010a
        /*0c46*/ 	.byte	0x3f
	.zero		1


	//   ....[57]....
        /*0c48*/ 	.word	0x00014790
        /*0c4c*/ 	.word	0x00000002
        /*0c50*/ 	.word	0x00000060
        /*0c54*/ 	.short	0x010a
        /*0c56*/ 	.byte	0x3f
	.zero		1


	//   ....[58]....
        /*0c58*/ 	.word	0x00014d30
        /*0c5c*/ 	.word	0x00000000
        /*0c60*/ 	.word	0x00028860
        /*0c64*/ 	.short	0x010a
        /*0c66*/ 	.byte	0x3f
	.zero		1


	//   ....[59]....
        /*0c68*/ 	.word	0x00015e20
        /*0c6c*/ 	.word	0x00000000
        /*0c70*/ 	.word	0x00028820
        /*0c74*/ 	.short	0x010a
        /*0c76*/ 	.byte	0x3f
	.zero		1


	//   ....[60]....
        /*0c78*/ 	.word	0x00015fe0
        /*0c7c*/ 	.word	0x00000006
        /*0c80*/ 	.word	0x00000000
        /*0c84*/ 	.short	0x010a
        /*0c86*/ 	.byte	0x3f
	.zero		1


	//   ....[61]....
        /*0c88*/ 	.word	0x00016050
        /*0c8c*/ 	.word	0x00000007
        /*0c90*/ 	.word	0x00000000
        /*0c94*/ 	.short	0x010a
        /*0c96*/ 	.byte	0x3f
	.zero		1


	//   ....[62]....
        /*0c98*/ 	.word	0x000160c0
        /*0c9c*/ 	.word	0x00000004
        /*0ca0*/ 	.word	0x00000000
        /*0ca4*/ 	.short	0x010a
        /*0ca6*/ 	.byte	0x3f
	.zero		1


	//   ....[63]....
        /*0ca8*/ 	.word	0x000160f0
        /*0cac*/ 	.word	0x00000003
        /*0cb0*/ 	.word	0x00000000
        /*0cb4*/ 	.short	0x010a
        /*0cb6*/ 	.byte	0x3f
	.zero		1


	//   ....[64]....
        /*0cb8*/ 	.word	0x00016160
        /*0cbc*/ 	.word	0x00000003
        /*0cc0*/ 	.word	0x00028800
        /*0cc4*/ 	.short	0x010a
        /*0cc6*/ 	.byte	0x3f
	.zero		1


	//   ....[65]....
        /*0cc8*/ 	.word	0x000161b0
        /*0ccc*/ 	.word	0x00000005
        /*0cd0*/ 	.word	0x00028830
        /*0cd4*/ 	.short	0x010a
        /*0cd6*/ 	.byte	0x3f
	.zero		1


	//   ....[66]....
        /*0cd8*/ 	.word	0x00016210
        /*0cdc*/ 	.word	0x00000009
        /*0ce0*/ 	.word	0x00028830
        /*0ce4*/ 	.short	0x010a
        /*0ce6*/ 	.byte	0x3f
	.zero		1


	//   ....[67]....
        /*0ce8*/ 	.word	0x00016270
        /*0cec*/ 	.word	0x00000009
        /*0cf0*/ 	.word	0x00028850
        /*0cf4*/ 	.short	0x010a
        /*0cf6*/ 	.byte	0x3f
	.zero		1


	//   ....[68]....
        /*0cf8*/ 	.word	0x000162d0
        /*0cfc*/ 	.word	0x00000007
        /*0d00*/ 	.word	0x00028830
        /*0d04*/ 	.short	0x010a
        /*0d06*/ 	.byte	0x3f
	.zero		1


	//   ....[69]....
        /*0d08*/ 	.word	0x00016330
        /*0d0c*/ 	.word	0x00000007
        /*0d10*/ 	.word	0x00028850
        /*0d14*/ 	.short	0x010a
        /*0d16*/ 	.byte	0x3f
	.zero		1


	//   ....[70]....
        /*0d18*/ 	.word	0x00016390
        /*0d1c*/ 	.word	0x00000007
        /*0d20*/ 	.word	0x00028830
        /*0d24*/ 	.short	0x010a
        /*0d26*/ 	.byte	0x3f
	.zero		1


	//   ....[71]....
        /*0d28*/ 	.word	0x000163f0
        /*0d2c*/ 	.word	0x00000007
        /*0d30*/ 	.word	0x00028850
        /*0d34*/ 	.short	0x010a
        /*0d36*/ 	.byte	0x3f
	.zero		1


	//   ....[72]....
        /*0d38*/ 	.word	0x00016450
        /*0d3c*/ 	.word	0x00000006
        /*0d40*/ 	.word	0x00028850
        /*0d44*/ 	.short	0x010a
        /*0d46*/ 	.byte	0x3f
	.zero		1


	//   ....[73]....
        /*0d48*/ 	.word	0x000165f0
        /*0d4c*/ 	.word	0x00000000
        /*0d50*/ 	.word	0x00028840
        /*0d54*/ 	.short	0x010a
        /*0d56*/ 	.byte	0x3f
	.zero		1


	//   ....[74]....
        /*0d58*/ 	.word	0x00017130
        /*0d5c*/ 	.word	0x00000002
        /*0d60*/ 	.word	0x00028820
        /*0d64*/ 	.short	0x010a
        /*0d66*/ 	.byte	0x3f
	.zero		1


	//   ....[75]....
        /*0d68*/ 	.word	0x00017180
        /*0d6c*/ 	.word	0x00000003
        /*0d70*/ 	.word	0x00028840
        /*0d74*/ 	.short	0x010a
        /*0d76*/ 	.byte	0x3f
	.zero		1


	//   ....[76]....
        /*0d78*/ 	.word	0x000171d0
        /*0d7c*/ 	.word	0x00000003
        /*0d80*/ 	.word	0x00000060
        /*0d84*/ 	.short	0x010a
        /*0d86*/ 	.byte	0x3f
	.zero		1


	//   ....[77]....
        /*0d88*/ 	.word	0x00017220
        /*0d8c*/ 	.word	0x00000003
        /*0d90*/ 	.word	0x00028840
        /*0d94*/ 	.short	0x010a
        /*0d96*/ 	.byte	0x3f
	.zero		1


	//   ....[78]....
        /*0d98*/ 	.word	0x00017270
        /*0d9c*/ 	.word	0x00000002
        /*0da0*/ 	.word	0x00000060
        /*0da4*/ 	.short	0x010a
        /*0da6*/ 	.byte	0x3f
	.zero		1


	//   ....[79]....
        /*0da8*/ 	.word	0x000172c0
        /*0dac*/ 	.word	0x00000002
        /*0db0*/ 	.word	0x00028840
        /*0db4*/ 	.short	0x010a
        /*0db6*/ 	.byte	0x3f
	.zero		1


	//   ....[80]....
        /*0db8*/ 	.word	0x00017310
        /*0dbc*/ 	.word	0x00000002
        /*0dc0*/ 	.word	0x00000060
        /*0dc4*/ 	.short	0x010a
        /*0dc6*/ 	.byte	0x3f
	.zero		1


	//   ....[81]....
        /*0dc8*/ 	.word	0x00017360
        /*0dcc*/ 	.word	0x00000000
        /*0dd0*/ 	.word	0x00028860
        /*0dd4*/ 	.short	0x010a
        /*0dd6*/ 	.byte	0x3f
	.zero		1


	//   ....[82]....
        /*0dd8*/ 	.word	0x00017d00
        /*0ddc*/ 	.word	0x00000000
        /*0de0*/ 	.word	0x00028820
        /*0de4*/ 	.short	0x010a
        /*0de6*/ 	.byte	0x3f
	.zero		1


	//   ....[83]....
        /*0de8*/ 	.word	0x00017ea0
        /*0dec*/ 	.word	0x00000006
        /*0df0*/ 	.word	0x00000000
        /*0df4*/ 	.short	0x010a
        /*0df6*/ 	.byte	0x3f
	.zero		1


	//   ....[84]....
        /*0df8*/ 	.word	0x00017ef0
        /*0dfc*/ 	.word	0x00000007
        /*0e00*/ 	.word	0x00000000
        /*0e04*/ 	.short	0x010a
        /*0e06*/ 	.byte	0x3f
	.zero		1


	//   ....[85]....
        /*0e08*/ 	.word	0x00017f40
        /*0e0c*/ 	.word	0x00000004
        /*0e10*/ 	.word	0x00000000
        /*0e14*/ 	.short	0x010a
        /*0e16*/ 	.byte	0x3f
	.zero		1


	//----- nvinfo : EIATTR_NUM_MBARRIERS
	.align		4
.L_244:
        /*0e18*/ 	.byte	0x03, 0x38
        /*0e1a*/ 	.short	0x0016


	//----- nvinfo : EIATTR_EXIT_INSTR_OFFSETS
	.align		4
        /*0e1c*/ 	.byte	0x04, 0x1c
        /*0e1e*/ 	.short	(.L_246 - .L_245)


	//   ....[0]....
.L_245:
        /*0e20*/ 	.word	0x00000a80


	//   ....[1]....
        /*0e24*/ 	.word	0x0000fd50


	//   ....[2]....
        /*0e28*/ 	.word	0x00016140


	//----- nvinfo : EIATTR_MAX_THREADS
	.align		4
.L_246:
        /*0e2c*/ 	.byte	0x04, 0x05
        /*0e2e*/ 	.short	(.L_248 - .L_247)
.L_247:
        /*0e30*/ 	.word	0x00000180
        /*0e34*/ 	.word	0x00000001
        /*0e38*/ 	.word	0x00000001


	//----- nvinfo : EIATTR_CRS_STACK_SIZE
	.align		4
.L_248:
        /*0e3c*/ 	.byte	0x04, 0x1e
        /*0e3e*/ 	.short	(.L_250 - .L_249)
.L_249:
        /*0e40*/ 	.word	0x00000000


	//----- nvinfo : EIATTR_CBANK_PARAM_SIZE
	.align		4
.L_250:
        /*0e44*/ 	.byte	0x03, 0x19
        /*0e46*/ 	.short	0x0af0


	//----- nvinfo : EIATTR_PARAM_CBANK
	.align		4
        /*0e48*/ 	.byte	0x04, 0x0a
        /*0e4a*/ 	.short	(.L_252 - .L_251)
	.align		4
.L_251:
        /*0e4c*/ 	.word	index@(.nv.constant0._ZN7cutlass13device_kernelIN5flash11enable_sm90INS1_16FlashAttnFwdSm90INS1_25CollectiveMainloopFwdSm90ILi2EN4cute5tupleIJNS5_1CILi1EEES8_S8_EEENS6_IJNS7_ILi128EEESA_SA_EEELi128ENS_10bfloat16_tEfNS_4arch4Sm90ELb0ELb1ELb0ELb1ELb0ELb0ELb0ELb1ELb1ELb1ELb0ELb0EEENS1_21CollectiveEpilogueFwdISB_S9_SC_SE_Li256ELb1ELb1ELb0ELb0EEENS1_36VarlenDynamicPersistentTileSchedulerILi128ELi128ELi256ELi128ELb0ELb1ELb1ELb1ELb0ELb1EEEEEEEEEvNT_6ParamsE)
        /*0e50*/ 	.short	0x0210
        /*0e52*/ 	.short	0x0af0


	//----- nvinfo : EIATTR_SW_WAR
	.align		4
.L_252:
        /*0e54*/ 	.byte	0x04, 0x36
        /*0e56*/ 	.short	(.L_254 - .L_253)
.L_253:
        /*0e58*/ 	.word	0x00000008
.L_254:


//--------------------- .nv.info._ZN7cutlass13device_kernelIN5flash11enable_sm90INS1_16FlashAttnFwdSm90INS1_25CollectiveMainloopFwdSm90ILi2EN4cute5tupleIJNS5_1CILi1EEES8_S8_EEENS6_IJNS7_ILi128EEESA_SA_EEELi128ENS_10bfloat16_tEfNS_4arch4Sm90ELb0ELb1ELb0ELb1ELb0ELb1ELb0ELb1ELb1ELb1ELb0ELb0EEENS1_21CollectiveEpilogueFwdISB_S9_SC_SE_Li256ELb1ELb1ELb0ELb0EEENS1_36VarlenDynamicPersistentTileSchedulerILi128ELi128ELi256ELi128ELb0ELb1ELb1ELb1ELb0ELb1EEEEEEEEEvNT_6ParamsE --------------------------
	.section	.nv.info._ZN7cutlass13device_kernelIN5flash11enable_sm90INS1_16FlashAttnFwdSm90INS1_25CollectiveMainloopFwdSm90ILi2EN4cute5tupleIJNS5_1CILi1EEES8_S8_EEENS6_IJNS7_ILi128EEESA_SA_EEELi128ENS_10bfloat16_tEfNS_4arch4Sm90ELb0ELb1ELb0ELb1ELb0ELb1ELb0ELb1ELb1ELb1ELb0ELb0EEENS1_21CollectiveEpilogueFwdISB_S9_SC_SE_Li256ELb1ELb1ELb0ELb0EEENS1_36VarlenDynamicPersistentTileSchedulerILi128ELi128ELi256ELi128ELb0ELb1ELb1ELb1ELb0ELb1EEEEEEEEEvNT_6ParamsE,"",@"SHT_CUDA_INFO"
	.sectionflags	@""
	.align	4


	//----- nvinfo : EIATTR_CUDA_API_VERSION
	.align		4
        /*0000*/ 	.byte	0x04, 0x37
        /*0002*/ 	.short	(.L_256 - .L_255)
.L_255:
        /*0004*/ 	.word	0x00000082


	//----- nvinfo : EIATTR_KPARAM_INFO
	.align		4
.L_256:
        /*0008*/ 	.byte	0x04, 0x17
        /*000a*/ 	.short	(.L_258 - .L_257)
.L_257:
        /*000c*/ 	.word	0x00000000
        /*0010*/ 	.short	0x0000
        /*0012*/ 	.short	0x0070
        /*0014*/ 	.byte	0x00, 0xf0, 0x01, 0x2a


	//----- nvinfo : EIATTR_SPARSE_MMA_MASK
	.align		4
.L_258:
        /*0018*/ 	.byte	0x03, 0x50
        /*001a*/ 	.short	0x0000


	//----- nvinfo : EIATTR_MAXREG_COUNT
	.align		4
        /*001c*/ 	.byte	0x03, 0x1b
        /*001e*/ 	.short	0x00a8


	//----- nvinfo : EIATTR_NUM_BARRIERS
	.align		4
        /*0020*/ 	.byte	0x02, 0x4c
        /*0022*/ 	.byte	0x10
	.zero		1


	//----- nvinfo : EIATTR_EXTERNS
	.align		4
        /*0024*/ 	.byte	0x04, 0x0f
        /*0026*/ 	.short	(.L_260 - .L_259)


	//   ....[0]....
	.align		4
.L_259:
        /*0028*/ 	.word	index@(__assertfail)


	//----- nvinfo : EIATTR_ANNOTATIONS
	.align		4
.L_260:
        /*002c*/ 	.byte	0x04, 0x55
        /*002e*/ 	.short	(.L_262 - .L_261)


	//   ....[0]....
.L_261:
        /* <DEDUP_REMOVED lines=75> */


	//----- nvinfo : EIATTR_MERCURY_ISA_VERSION
	.align		4
.L_262:
        /*04d0*/ 	.byte	0x03, 0x5f
        /*04d2*/ 	.short	0x0101


	//----- nvinfo : EIATTR_UNUSED_LOAD_BYTE_OFFSET
	.align		4
        /*04d4*/ 	.byte	0x04, 0x44
        /*04d6*/ 	.short	(.L_264 - .L_263)


	//   ....[0]....
.L_263:
        /*04d8*/ 	.word	0x00000ab0
        /*04dc*/ 	.word	0x0000fff0


	//   ....[1]....
        /*04e0*/ 	.word	0x0001b2b0
        /*04e4*/ 	.word	0x0000fff0


	//----- nvinfo : EIATTR_INT_WARP_WIDE_INSTR_OFFSETS
	.align		4
.L_264:
        /*04e8*/ 	.byte	0x04, 0x31
        /*04ea*/ 	.short	(.L_266 - .L_265)


	//   ....[0]....
.L_265:
        /*04ec*/ 	.word	0x00000180


	//   ....[1]....
        /*04f0*/ 	.word	0x00000220


	//   ....[2]....
        /*04f4*/ 	.word	0x00000290


	//   ....[3]....
        /*04f8*/ 	.word	0x00020060


	//   ....[4]....
        /*04fc*/ 	.word	0x000200f0


	//   ....[5]....
        /*0500*/ 	.word	0x00023880


	//   ....[6]....
        /*0504*/ 	.word	0x000238e0


	//----- nvinfo : EIATTR_COOP_GROUP_MASK_REGIDS
	.align		4
.L_266:
        /*0508*/ 	.byte	0x04, 0x29
        /*050a*/ 	.short	(.L_268 - .L_267)


	//   ....[0]....
.L_267:
        /*050c*/ 	.word	0xffffffff


	//   ....[1]....
        /*0510*/ 	.word	0xffffffff


	//   ....[2]....
        /*0514*/ 	.word	0xffffffff


	//   ....[3]....
        /*0518*/ 	.word	0xffffffff


	//   ....[4]....
        /*051c*/ 	.word	0xffffffff


	//   ....[5]....
        /*0520*/ 	.word	0xffffffff


	//   ....[6]....
        /*0524*/ 	.word	0xffffffff


	//   ....[7]....
        /*0528*/ 	.word	0xffffffff


	//   ....[8]....
        /*052c*/ 	.word	0xffffffff


	//   ....[9]....
        /*0530*/ 	.word	0xffffffff


	//   ....[10]....
        /*0534*/ 	.word	0xffffffff


	//   ....[11]....
        /*0538*/ 	.word	0xffffffff


	//   ....[12]....
        /*053c*/ 	.word	0xffffffff


	//   ....[13]....
        /*0540*/ 	.word	0xffffffff


	//   ....[14]....
        /*0544*/ 	.word	0xffffffff


	//   ....[15]....
        /*0548*/ 	.word	0xffffffff


	//   ....[16]....
        /*054c*/ 	.word	0xffffffff


	//   ....[17]....
        /*0550*/ 	.word	0xffffffff


	//   ....[18]....
        /*0554*/ 	.word	0xffffffff


	//   ....[19]....
        /*0558*/ 	.word	0xffffffff


	//   ....[20]....
        /*055c*/ 	.word	0xffffffff


	//   ....[21]....
        /*0560*/ 	.word	0xffffffff


	//   ....[22]....
        /*0564*/ 	.word	0xffffffff


	//   ....[23]....
        /*0568*/ 	.word	0xffffffff


	//   ....[24]....
        /*056c*/ 	.word	0xffffffff


	//   ....[25]....
        /*0570*/ 	.word	0xffffffff


	//   ....[26]....
        /*0574*/ 	.word	0xffffffff


	//   ....[27]....
        /*0578*/ 	.word	0xffffffff


	//   ....[28]....
        /*057c*/ 	.word	0xffffffff


	//   ....[29]....
        /*0580*/ 	.word	0xffffffff


	//   ....[30]....
        /*0584*/ 	.word	0xffffffff


	//   ....[31]....
        /*0588*/ 	.word	0xffffffff


	//   ....[32]....
        /*058c*/ 	.word	0xffffffff


	//   ....[33]....
        /*0590*/ 	.word	0xffffffff


	//   ....[34]....
        /*0594*/ 	.word	0xffffffff


	//   ....[35]....
        /*0598*/ 	.word	0xffffffff


	//   ....[36]....
        /*059c*/ 	.word	0xffffffff


	//   ....[37]....
        /*05a0*/ 	.word	0xffffffff


	//   ....[38]....
        /*05a4*/ 	.word	0xffffffff


	//   ....[39]....
        /*05a8*/ 	.word	0xffffffff


	//   ....[40]....
        /*05ac*/ 	.word	0xffffffff


	//   ....[41]....
        /*05b0*/ 	.word	0xffffffff


	//   ....[42]....
        /*05b4*/ 	.word	0xffffffff


	//   ....[43]....
        /*05b8*/ 	.word	0xffffffff


	//   ....[44]....
        /*05bc*/ 	.word	0xffffffff


	//   ....[45]....
        /*05c0*/ 	.word	0xffffffff


	//   ....[46]....
        /*05c4*/ 	.word	0xffffffff


	//   ....[47]....
        /*05c8*/ 	.word	0xffffffff


	//   ....[48]....
        /*05cc*/ 	.word	0xffffffff


	//   ....[49]....
        /*05d0*/ 	.word	0xffffffff


	//   ....[50]....
        /*05d4*/ 	.word	0xffffffff


	//   ....[51]....
        /*05d8*/ 	.word	0xffffffff


	//   ....[52]....
        /*05dc*/ 	.word	0xffffffff


	//   ....[53]....
        /*05e0*/ 	.word	0xffffffff


	//   ....[54]....
        /*05e4*/ 	.word	0xffffffff


	//   ....[55]....
        /*05e8*/ 	.word	0xffffffff


	//   ....[56]....
        /*05ec*/ 	.word	0xffffffff


	//   ....[57]....
        /*05f0*/ 	.word	0xffffffff


	//   ....[58]....
        /*05f4*/ 	.word	0xffffffff


	//   ....[59]....
        /*05f8*/ 	.word	0xffffffff


	//   ....[60]....
        /*05fc*/ 	.word	0xffffffff


	//   ....[61]....
        /*0600*/ 	.word	0xffffffff


	//   ....[62]....
        /*0604*/ 	.word	0xffffffff


	//   ....[63]....
        /*0608*/ 	.word	0xffffffff


	//   ....[64]....
        /*060c*/ 	.word	0xffffffff


	//   ....[65]....
        /*0610*/ 	.word	0xffffffff


	//   ....[66]....
        /*0614*/ 	.word	0xffffffff


	//   ....[67]....
        /*0618*/ 	.word	0xffffffff


	//   ....[68]....
        /*061c*/ 	.word	0xffffffff


	//   ....[69]....
        /*0620*/ 	.word	0xffffffff


	//   ....[70]....
        /*0624*/ 	.word	0xffffffff


	//   ....[71]....
        /*0628*/ 	.word	0xffffffff


	//   ....[72]....
        /*062c*/ 	.word	0xffffffff


	//   ....[73]....
        /*0630*/ 	.word	0xffffffff


	//   ....[74]....
        /*0634*/ 	.word	0xffffffff


	//   ....[75]....
        /*0638*/ 	.word	0xffffffff


	//   ....[76]....
        /*063c*/ 	.word	0xffffffff


	//   ....[77]....
        /*0640*/ 	.word	0xffffffff


	//   ....[78]....
        /*0644*/ 	.word	0xffffffff


	//   ....[79]....
        /*0648*/ 	.word	0xffffffff


	//   ....[80]....
        /*064c*/ 	.word	0xffffffff


	//   ....[81]....
        /*0650*/ 	.word	0xffffffff


	//   ....[82]....
        /*0654*/ 	.word	0xffffffff


	//   ....[83]....
        /*0658*/ 	.word	0xffffffff


	//   ....[84]....
        /*065c*/ 	.word	0xffffffff


	//   ....[85]....
        /*0660*/ 	.word	0xffffffff


	//   ....[86]....
        /*0664*/ 	.word	0xffffffff


	//   ....[87]....
        /*0668*/ 	.word	0xffffffff


	//   ....[88]....
        /*066c*/ 	.word	0xffffffff


	//   ....[89]....
        /*0670*/ 	.word	0xffffffff


	//   ....[90]....
        /*0674*/ 	.word	0xffffffff


	//   ....[91]....
        /*0678*/ 	.word	0xffffffff


	//   ....[92]....
        /*067c*/ 	.word	0xffffffff


	//   ....[93]....
        /*0680*/ 	.word	0xffffffff


	//   ....[94]....
        /*0684*/ 	.word	0xffffffff


	//   ....[95]....
        /*0688*/ 	.word	0xffffffff


	//   ....[96]....
        /*068c*/ 	.word	0xffffffff


	//   ....[97]....
        /*0690*/ 	.word	0xffffffff


	//   ....[98]....
        /*0694*/ 	.word	0xffffffff


	//   ....[99]....
        /*0698*/ 	.word	0xffffffff


	//   ....[100]....
        /*069c*/ 	.word	0xffffffff


	//   ....[101]....
        /*06a0*/ 	.word	0xffffffff


	//   ....[102]....
        /*06a4*/ 	.word	0xffffffff


	//   ....[103]....
        /*06a8*/ 	.word	0xffffffff


	//   ....[104]....
        /*06ac*/ 	.word	0xffffffff


	//   ....[105]....
        /*06b0*/ 	.word	0xffffffff


	//   ....[106]....
        /*06b4*/ 	.word	0xffffffff


	//   ....[107]....
        /*06b8*/ 	.word	0xffffffff


	//   ....[108]....
        /*06bc*/ 	.word	0xffffffff


	//   ....[109]....
        /*06c0*/ 	.word	0xffffffff


	//   ....[110]....
        /*06c4*/ 	.word	0xffffffff


	//   ....[111]....
        /*06c8*/ 	.word	0xffffffff


	//   ....[112]....
        /*06cc*/ 	.word	0xffffffff


	//   ....[113]....
        /*06d0*/ 	.word	0xffffffff


	//   ....[114]....
        /*06d4*/ 	.word	0xffffffff


	//   ....[115]....
        /*06d8*/ 	.word	0xffffffff


	//   ....[116]....
        /*06dc*/ 	.word	0xffffffff


	//   ....[117]....
        /*06e0*/ 	.word	0xffffffff


	//   ....[118]....
        /*06e4*/ 	.word	0xffffffff


	//   ....[119]....
        /*06e8*/ 	.word	0xffffffff


	//   ....[120]....
        /*06ec*/ 	.word	0xffffffff


	//   ....[121]....
        /*06f0*/ 	.word	0xffffffff


	//   ....[122]....
        /*06f4*/ 	.word	0xffffffff


	//   ....[123]....
        /*06f8*/ 	.word	0xffffffff


	//   ....[124]....
        /*06fc*/ 	.word	0xffffffff


	//   ....[125]....
        /*0700*/ 	.word	0xffffffff


	//   ....[126]....
        /*0704*/ 	.word	0xffffffff


	//   ....[127]....
        /*0708*/ 	.word	0xffffffff


	//   ....[128]....
        /*070c*/ 	.word	0xffffffff


	//   ....[129]....
        /*0710*/ 	.word	0xffffffff


	//   ....[130]....
        /*0714*/ 	.word	0xffffffff


	//   ....[131]....
        /*0718*/ 	.word	0xffffffff


	//   ....[132]....
        /*071c*/ 	.word	0xffffffff


	//   ....[133]....
        /*0720*/ 	.word	0xffffffff


	//   ....[134]....
        /*0724*/ 	.word	0xffffffff


	//   ....[135]....
        /*0728*/ 	.word	0xffffffff


	//   ....[136]....
        /*072c*/ 	.word	0xffffffff


	//   ....[137]....
        /*0730*/ 	.word	0xffffffff


	//   ....[138]....
        /*0734*/ 	.word	0x0500000f


	//   ....[139]....
        /*0738*/ 	.word	0x0500000f


	//   ....[140]....
        /*073c*/ 	.word	0x0500000f


	//   ....[141]....
        /*0740*/ 	.word	0x0500000f


	//   ....[142]....
        /*0744*/ 	.word	0x0500000f


	//   ....[143]....
        /*0748*/ 	.word	0x0500000f


	//   ....[144]....
        /*074c*/ 	.word	0x0500000f


	//   ....[145]....
        /*0750*/ 	.word	0x0500000f


	//   ....[146]....
        /*0754*/ 	.word	0x0500000f


	//   ....[147]....
        /*0758*/ 	.word	0x0500000f


	//   ....[148]....
        /*075c*/ 	.word	0x0500000f


	//   ....[149]....
        /*0760*/ 	.word	0x0500000f


	//   ....[150]....
        /*0764*/ 	.word	0x0500000f


	//   ....[151]....
        /*0768*/ 	.word	0x0500000f


	//   ....[152]....
        /*076c*/ 	.word	0x0500000f


	//   ....[153]....
        /*0770*/ 	.word	0x0500000f


	//   ....[154]....
        /*0774*/ 	.word	0x0500000f


	//   ....[155]....
        /*0778*/ 	.word	0x0500000f


	//   ....[156]....
        /*077c*/ 	.word	0x0500000f


	//   ....[157]....
        /*0780*/ 	.word	0x0500000f


	//   ....[158]....
        /*0784*/ 	.word	0x0500000f


	//   ....[159]....
        /*0788*/ 	.word	0x0500000f


	//   ....[160]....
        /*078c*/ 	.word	0x0500000f


	//   ....[161]....
        /*0790*/ 	.word	0x0500000f


	//   ....[162]....
        /*0794*/ 	.word	0x0500000f


	//   ....[163]....
        /*0798*/ 	.word	0x0500000f


	//   ....[164]....
        /*079c*/ 	.word	0x0500000f


	//   ....[165]....
        /*07a0*/ 	.word	0x0500000f


	//   ....[166]....
        /*07a4*/ 	.word	0x0500000f


	//   ....[167]....
        /*07a8*/ 	.word	0x0500000f


	//   ....[168]....
        /*07ac*/ 	.word	0x0500000f


	//   ....[169]....
        /*07b0*/ 	.word	0x0500000f


	//   ....[170]....
        /*07b4*/ 	.word	0x0500000f


	//   ....[171]....
        /*07b8*/ 	.word	0x0500000f


	//   ....[172]....
        /*07bc*/ 	.word	0x0500000f


	//   ....[173]....
        /*07c0*/ 	.word	0x0500000f


	//   ....[174]....
        /*07c4*/ 	.word	0x0500000f


	//   ....[175]....
        /*07c8*/ 	.word	0x0500000f


	//   ....[176]....
        /*07cc*/ 	.word	0x0500000f


	//   ....[177]....
        /*07d0*/ 	.word	0x0500000f


	//   ....[178]....
        /*07d4*/ 	.word	0x0500000f


	//   ....[179]....
        /*07d8*/ 	.word	0x0500000f


	//   ....[180]....
        /*07dc*/ 	.word	0x0500000f


	//   ....[181]....
        /*07e0*/ 	.word	0x0500000f


	//   ....[182]....
        /*07e4*/ 	.word	0x0500000f


	//   ....[183]....
        /*07e8*/ 	.word	0x0500000f


	//   ....[184]....
        /*07ec*/ 	.word	0x0500000f


	//   ....[185]....
        /*07f0*/ 	.word	0x0500000f


	//   ....[186]....
        /*07f4*/ 	.word	0x0500000f


	//   ....[187]....
        /*07f8*/ 	.word	0x0500000f


	//   ....[188]....
        /*07fc*/ 	.word	0x0500000f


	//   ....[189]....
        /*0800*/ 	.word	0x0500000f


	//   ....[190]....
        /*0804*/ 	.word	0x0500000f


	//   ....[191]....
        /*0808*/ 	.word	0x0500000f


	//   ....[192]....
        /*080c*/ 	.word	0x0500000f


	//   ....[193]....
        /*0810*/ 	.word	0x0500000f


	//   ....[194]....
        /*0814*/ 	.word	0x0500000f


	//   ....[195]....
        /*0818*/ 	.word	0x0500000f


	//   ....[196]....
        /*081c*/ 	.word	0x0500000f


	//   ....[197]....
        /*0820*/ 	.word	0x0500000f


	//   ....[198]....
        /*0824*/ 	.word	0x0500000f


	//   ....[199]....
        /*0828*/ 	.word	0x0500000f


	//   ....[200]....
        /*082c*/ 	.word	0x0500000f


	//   ....[201]....
        /*0830*/ 	.word	0x0500000f


	//   ....[202]....
        /*0834*/ 	.word	0x0500000f


	//   ....[203]....
        /*0838*/ 	.word	0x0500000f


	//   ....[204]....
        /*083c*/ 	.word	0x0500000f


	//   ....[205]....
        /*0840*/ 	.word	0x0500000f


	//   ....[206]....
        /*0844*/ 	.word	0x0500000f


	//   ....[207]....
        /*0848*/ 	.word	0x0500000f


	//   ....[208]....
        /*084c*/ 	.word	0x0500000f


	//   ....[209]....
        /*0850*/ 	.word	0x0500000f


	//   ....[210]....
        /*0854*/ 	.word	0x0500000f


	//   ....[211]....
        /*0858*/ 	.word	0x0500000f


	//   ....[212]....
        /*085c*/ 	.word	0x0500000f


	//   ....[213]....
        /*0860*/ 	.word	0x0500000f


	//   ....[214]....
        /*0864*/ 	.word	0x0500000f


	//----- nvinfo : EIATTR_COOP_GROUP_INSTR_OFFSETS
	.align		4
.L_268:
        /*0868*/ 	.byte	0x04, 0x28
        /*086a*/ 	.short	(.L_270 - .L_269)


	//   ....[0]....
.L_269:
        /*086c*/ 	.word	0x00000060


	//   ....[1]....
        /*0870*/ 	.word	0x00000190


	//   ....[2]....
        /*0874*/ 	.word	0x00000240


	//   ....[3]....
        /*0878*/ 	.word	0x00000400


	//   ....[4]....
        /*087c*/ 	.word	0x00000560


	//   ....[5]....
        /*0880*/ 	.word	0x00000680


	//   ....[6]....
        /*0884*/ 	.word	0x000007e0


	//   ....[7]....
        /*0888*/ 	.word	0x00009440


	//   ....[8]....
        /*088c*/ 	.word	0x00009b00


	//   ....[9]....
        /*0890*/ 	.word	0x00009b10


	//   ....[10]....
        /*0894*/ 	.word	0x00009b20


	//   ....[11]....
        /*0898*/ 	.word	0x00009b30


	//   ....[12]....
        /*089c*/ 	.word	0x00009e70


	//   ....[13]....
        /*08a0*/ 	.word	0x00009e80


	//   ....[14]....
        /*08a4*/ 	.word	0x00009e90


	//   ....[15]....
        /*08a8*/ 	.word	0x00009ea0


	//   ....[16]....
        /*08ac*/ 	.word	0x0000a1c0


	//   ....[17]....
        /*08b0*/ 	.word	0x0000a1d0


	//   ....[18]....
        /*08b4*/ 	.word	0x0000a1e0


	//   ....[19]....
        /*08b8*/ 	.word	0x0000a1f0


	//   ....[20]....
        /*08bc*/ 	.word	0x0000a530


	//   ....[21]....
        /*08c0*/ 	.word	0x0000a540


	//   ....[22]....
        /*08c4*/ 	.word	0x0000a550


	//   ....[23]....
        /*08c8*/ 	.word	0x0000a560


	//   ....[24]....
        /*08cc*/ 	.word	0x0000c450


	//   ....[25]....
        /*08d0*/ 	.word	0x0000c470


	//   ....[26]....
        /*08d4*/ 	.word	0x0000c480


	//   ....[27]....
        /*08d8*/ 	.word	0x0000c490


	//   ....[28]....
        /*08dc*/ 	.word	0x0000c5a0


	//   ....[29]....
        /*08e0*/ 	.word	0x0000c5c0


	//   ....[30]....
        /*08e4*/ 	.word	0x0000c660


	//   ....[31]....
        /*08e8*/ 	.word	0x0000c690


	//   ....[32]....
        /*08ec*/ 	.word	0x0000c9e0


	//   ....[33]....
        /*08f0*/ 	.word	0x0000ca00


	//   ....[34]....
        /*08f4*/ 	.word	0x0000ca20


	//   ....[35]....
        /*08f8*/ 	.word	0x0000ca30


	//   ....[36]....
        /*08fc*/ 	.word	0x0000cb00


	//   ....[37]....
        /*0900*/ 	.word	0x0000cb20


	//   ....[38]....
        /*0904*/ 	.word	0x0000cb30


	//   ....[39]....
        /*0908*/ 	.word	0x0000cbb0


	//   ....[40]....
        /*090c*/ 	.word	0x0000f010


	//   ....[41]....
        /*0910*/ 	.word	0x0000fd50


	//   ....[42]....
        /*0914*/ 	.word	0x000103f0


	//   ....[43]....
        /*0918*/ 	.word	0x000104b0


	//   ....[44]....
        /*091c*/ 	.word	0x00010e20


	//   ....[45]....
        /*0920*/ 	.word	0x00010e90


	//   ....[46]....
        /*0924*/ 	.word	0x00012850


	//   ....[47]....
        /*0928*/ 	.word	0x00012a90


	//   ....[48]....
        /*092c*/ 	.word	0x00013750


	//   ....[49]....
        /*0930*/ 	.word	0x00013810


	//   ....[50]....
        /*0934*/ 	.word	0x00013fa0


	//   ....[51]....
        /*0938*/ 	.word	0x00014030


	//   ....[52]....
        /*093c*/ 	.word	0x00015d30


	//   ....[53]....
        /*0940*/ 	.word	0x00015d70


	//   ....[54]....
        /*0944*/ 	.word	0x00016480


	//   ....[55]....
        /*0948*/ 	.word	0x000164c0


	//   ....[56]....
        /*094c*/ 	.word	0x00017f60


	//   ....[57]....
        /*0950*/ 	.word	0x000181d0


	//   ....[58]....
        /*0954*/ 	.word	0x00018e90


	//   ....[59]....
        /*0958*/ 	.word	0x00018f40


	//   ....[60]....
        /*095c*/ 	.word	0x000196f0


	//   ....[61]....
        /*0960*/ 	.word	0x00019760


	//   ....[62]....
        /*0964*/ 	.word	0x0001a8f0


	//   ....[63]....
        /*0968*/ 	.word	0x0001a930


	//   ....[64]....
        /*096c*/ 	.word	0x0001aa20


	//   ....[65]....
        /*0970*/ 	.word	0x0001ad40


	//   ....[66]....
        /*0974*/ 	.word	0x0001bcf0


	//   ....[67]....
        /*0978*/ 	.word	0x0001bd30


	//   ....[68]....
        /*097c*/ 	.word	0x0001bd60


	//   ....[69]....
        /*0980*/ 	.word	0x0001bda0


	//   ....[70]....
        /*0984*/ 	.word	0x0001c350


	//   ....[71]....
        /*0988*/ 	.word	0x0001c380


	//   ....[72]....
        /*098c*/ 	.word	0x0001c440


	//   ....[73]....
        /*0990*/ 	.word	0x0001c460


	//   ....[74]....
        /*0994*/ 	.word	0x0001c520


	//   ....[75]....
        /*0998*/ 	.word	0x0001c540


	//   ....[76]....
        /*099c*/ 	.word	0x0001c610


	//   ....[77]....
        /*09a0*/ 	.word	0x0001c630


	//   ....[78]....
        /*09a4*/ 	.word	0x0001ce00


	//   ....[79]....
        /*09a8*/ 	.word	0x0001ce10


	//   ....[80]....
        /*09ac*/ 	.word	0x0001cf20


	//   ....[81]....
        /*09b0*/ 	.word	0x0001cf30


	//   ....[82]....
        /*09b4*/ 	.word	0x0001d040


	//   ....[83]....
        /*09b8*/ 	.word	0x0001d050


	//   ....[84]....
        /*09bc*/ 	.word	0x0001d160


	//   ....[85]....
        /*09c0*/ 	.word	0x0001d170


	//   ....[86]....
        /*09c4*/ 	.word	0x0001d2e0


	//   ....[87]....
        /*09c8*/ 	.word	0x0001d4b0


	//   ....[88]....
        /*09cc*/ 	.word	0x0001d4e0


	//   ....[89]....
        /*09d0*/ 	.word	0x0001d510


	//   ....[90]....
        /*09d4*/ 	.word	0x0001d540


	//   ....[91]....
        /*09d8*/ 	.word	0x0001d570


	//   ....[92]....
        /*09dc*/ 	.word	0x0001d5a0


	//   ....[93]....
        /*09e0*/ 	.word	0x0001d710


	//   ....[94]....
        /*09e4*/ 	.word	0x0001d740


	//   ....[95]....
        /*09e8*/ 	.word	0x0001d770


	//   ....[96]....
        /*09ec*/ 	.word	0x0001d7a0


	//   ....[97]....
        /*09f0*/ 	.word	0x0001d7d0


	//   ....[98]....
        /*09f4*/ 	.word	0x0001d800


	//   ....[99]....
        /*09f8*/ 	.word	0x0001d8a0


	//   ....[100]....
        /*09fc*/ 	.word	0x0001d900


	//   ....[101]....
        /*0a00*/ 	.word	0x0001d990


	//   ....[102]....
        /*0a04*/ 	.word	0x0001ea50


	//   ....[103]....
        /*0a08*/ 	.word	0x00020620


	//   ....[104]....
        /*0a0c*/ 	.word	0x00021210


	//   ....[105]....
        /*0a10*/ 	.word	0x00021220


	//   ....[106]....
        /*0a14*/ 	.word	0x00021250


	//   ....[107]....
        /*0a18*/ 	.word	0x00021260


	//   ....[108]....
        /*0a1c*/ 	.word	0x00021370


	//   ....[109]....
        /*0a20*/ 	.word	0x00021380


	//   ....[110]....
        /*0a24*/ 	.word	0x00021410


	//   ....[111]....
        /*0a28*/ 	.word	0x00021420


	//   ....[112]....
        /*0a2c*/ 	.word	0x000214b0


	//   ....[113]....
        /*0a30*/ 	.word	0x000214c0


	//   ....[114]....
        /*0a34*/ 	.word	0x00021550


	//   ....[115]....
        /*0a38*/ 	.word	0x00021560


	//   ....[116]....
        /*0a3c*/ 	.word	0x000215f0


	//   ....[117]....
        /*0a40*/ 	.word	0x00021600


	//   ....[118]....
        /*0a44*/ 	.word	0x00021650


	//   ....[119]....
        /*0a48*/ 	.word	0x00021680


	//   ....[120]....
        /*0a4c*/ 	.word	0x00023fd0


	//   ....[121]....
        /*0a50*/ 	.word	0x00024000


	//   ....[122]....
        /*0a54*/ 	.word	0x00024010


	//   ....[123]....
        /*0a58*/ 	.word	0x00024040


	//   ....[124]....
        /*0a5c*/ 	.word	0x00024070


	//   ....[125]....
        /*0a60*/ 	.word	0x000240a0


	//   ....[126]....
        /*0a64*/ 	.word	0x000240d0


	//   ....[127]....
        /*0a68*/ 	.word	0x000240e0


	//   ....[128]....
        /*0a6c*/ 	.word	0x00024260


	//   ....[129]....
        /*0a70*/ 	.word	0x00024290


	//   ....[130]....
        /*0a74*/ 	.word	0x000242c0


	//   ....[131]....
        /*0a78*/ 	.word	0x000242f0


	//   ....[132]....
        /*0a7c*/ 	.word	0x00024320


	//   ....[133]....
        /*0a80*/ 	.word	0x00024350


	//   ....[134]....
        /*0a84*/ 	.word	0x00024410


	//   ....[135]....
        /*0a88*/ 	.word	0x00024430


	//   ....[136]....
        /*0a8c*/ 	.word	0x000244a0


	//   ....[137]....
        /*0a90*/ 	.word	0x00024b70


	//   ....[138]....
        /*0a94*/ 	.word	0x00024fb0


	//   ....[139]....
        /*0a98*/ 	.word	0x00025060


	//   ....[140]....
        /*0a9c*/ 	.word	0x000250f0


	//   ....[141]....
        /*0aa0*/ 	.word	0x00025140


	//   ....[142]....
        /*0aa4*/ 	.word	0x00025190


	//   ....[143]....
        /*0aa8*/ 	.word	0x00025220


	//   ....[144]....
        /*0aac*/ 	.word	0x000252b0


	//   ....[145]....
        /*0ab0*/ 	.word	0x00025300


	//   ....[146]....
        /*0ab4*/ 	.word	0x00025350


	//   ....[147]....
        /*0ab8*/ 	.word	0x000253e0


	//   ....[148]....
        /*0abc*/ 	.word	0x00025470


	//   ....[149]....
        /*0ac0*/ 	.word	0x000254c0


	//   ....[150]....
        /*0ac4*/ 	.word	0x00025510


	//   ....[151]....
        /*0ac8*/ 	.word	0x000255a0


	//   ....[152]....
        /*0acc*/ 	.word	0x00025630


	//   ....[153]....
        /*0ad0*/ 	.word	0x00025680


	//   ....[154]....
        /*0ad4*/ 	.word	0x000256d0


	//   ....[155]....
        /*0ad8*/ 	.word	0x000257c0


	//   ....[156]....
        /*0adc*/ 	.word	0x00025870


	//   ....[157]....
        /*0ae0*/ 	.word	0x000258f0


	//   ....[158]....
        /*0ae4*/ 	.word	0x00025990


	//   ....[159]....
        /*0ae8*/ 	.word	0x00025a20


	//   ....[160]....
        /*0aec*/ 	.word	0x00025ae0


	//   ....[161]....
        /*0af0*/ 	.word	0x00025b60


	//   ....[162]....
        /*0af4*/ 	.word	0x00025bd0


	//   ....[163]....
        /*0af8*/ 	.word	0x00025d70


	//   ....[164]....
        /*0afc*/ 	.word	0x00025e10


	//   ....[165]....
        /*0b00*/ 	.word	0x00025e90


	//   ....[166]....
        /*0b04*/ 	.word	0x00025f00


	//   ....[167]....
        /*0b08*/ 	.word	0x00026070


	//   ....[168]....
        /*0b0c*/ 	.word	0x000261a0


	//   ....[169]....
        /*0b10*/ 	.word	0x00026210


	//   ....[170]....
        /*0b14*/ 	.word	0x00026260


	//   ....[171]....
        /*0b18*/ 	.word	0x000265e0


	//   ....[172]....
        /*0b1c*/ 	.word	0x00026630


	//   ....[173]....
        /*0b20*/ 	.word	0x000266c0


	//   ....[174]....
        /*0b24*/ 	.word	0x00026750


	//   ....[175]....
        /*0b28*/ 	.word	0x000267e0


	//   ....[176]....
        /*0b2c*/ 	.word	0x00026870


	//   ....[177]....
        /*0b30*/ 	.word	0x00026900


	//   ....[178]....
        /*0b34*/ 	.word	0x00026990


	//   ....[179]....
        /*0b38*/ 	.word	0x00026a50


	//   ....[180]....
        /*0b3c*/ 	.word	0x00026d40


	//   ....[181]....
        /*0b40*/ 	.word	0x00026f20


	//   ....[182]....
        /*0b44*/ 	.word	0x00026f70


	//   ....[183]....
        /*0b48*/ 	.word	0x00026fd0


	//   ....[184]....
        /*0b4c*/ 	.word	0x00027070


	//   ....[185]....
        /*0b50*/ 	.word	0x00027130


	//   ....[186]....
        /*0b54*/ 	.word	0x00027240


	//   ....[187]....
        /*0b58*/ 	.word	0x000272a0


	//   ....[188]....
        /*0b5c*/ 	.word	0x000273a0


	//   ....[189]....
        /*0b60*/ 	.word	0x00027400


	//   ....[190]....
        /*0b64*/ 	.word	0x00027500


	//   ....[191]....
        /*0b68*/ 	.word	0x00027560


	//   ....[192]....
        /*0b6c*/ 	.word	0x00027660


	//   ....[193]....
        /*0b70*/ 	.word	0x000276c0


	//   ....[194]....
        /*0b74*/ 	.word	0x000277a0


	//   ....[195]....
        /*0b78*/ 	.word	0x00027820


	//   ....[196]....
        /*0b7c*/ 	.word	0x00027900


	//   ....[197]....
        /*0b80*/ 	.word	0x00027c30


	//   ....[198]....
        /*0b84*/ 	.word	0x00027cd0


	//   ....[199]....
        /*0b88*/ 	.word	0x00027df0


	//   ....[200]....
        /*0b8c*/ 	.word	0x00027e70


	//   ....[201]....
        /*0b90*/ 	.word	0x00027ef0


	//   ....[202]....
        /*0b94*/ 	.word	0x00027f70


	//   ....[203]....
        /*0b98*/ 	.word	0x00027ff0


	//   ....[204]....
        /*0b9c*/ 	.word	0x00028080


	//   ....[205]....
        /*0ba0*/ 	.word	0x00028120


	//   ....[206]....
        /*0ba4*/ 	.word	0x000281c0


	//   ....[207]....
        /*0ba8*/ 	.word	0x00028240


	//   ....[208]....
        /*0bac*/ 	.word	0x000282c0


	//   ....[209]....
        /*0bb0*/ 	.word	0x00028340


	//   ....[210]....
        /*0bb4*/ 	.word	0x000283d0


	//   ....[211]....
        /*0bb8*/ 	.word	0x00028450


	//   ....[212]....
        /*0bbc*/ 	.word	0x000284f0


	//   ....[213]....
        /*0bc0*/ 	.word	0x00028580


	//   ....[214]....
        /*0bc4*/ 	.word	0x000286b0


	//----- nvinfo : EIATTR_REG_RECONFIG
	.align		4
.L_270:
        /*0bc8*/ 	.byte	0x01, 0x54
	.zero		2


	//----- nvinfo : EIATTR_SYSCALL_OFFSETS
	.align		4
        /*0bcc*/ 	.byte	0x04, 0x46
        /*0bce*/ 	.short	(.L_272 - .L_271)


	//   ....[0]....
.L_271:
        /*0bd0*/ 	.word	0x00001cb0


	//   ....[1]....
        /*0bd4*/ 	.word	0x00001e00


	//   ....[2]....
        /*0bd8*/ 	.word	0x000095d0


	//   ....[3]....
        /*0bdc*/ 	.word	0x000098c0


	//   ....[4]....
        /*0be0*/ 	.word	0x00020260


	//   ....[5]....
        /*0be4*/ 	.word	0x000203b0


	//   ....[6]....
        /*0be8*/ 	.word	0x000204a0


	//   ....[7]....
        /*0bec*/ 	.word	0x00020d60


	//----- nvinfo : EIATTR_MBARRIER_INSTR_OFFSETS
	.align		4
.L_272:
        /*0bf0*/ 	.byte	0x04, 0x39
        /*0bf2*/ 	.short	(.L_274 - .L_273)


	//   ....[0]....
.L_273:
        /*0bf4*/ 	.word	0x000002b0
        /*0bf8*/ 	.word	0x000000ff
        /*0bfc*/ 	.word	0x00028800
        /*0c00*/ 	.short	0x0100
        /*0c02*/ 	.byte	0x08
	.zero		1


	//   ....[1]....
        /*0c04*/ 	.word	0x000002c0
        /*0c08*/ 	.word	0x000000ff
        /*0c0c*/ 	.word	0x00028820
        /*0c10*/ 	.short	0x0100
        /*0c12*/ 	.byte	0x08
	.zero		1


	//   ....[2]....
        /*0c14*/ 	.word	0x000003b0
        /*0c18*/ 	.word	0x000000ff
        /*0c1c*/ 	.word	0x00028830
        /*0c20*/ 	.short	0x0100
        /*0c22*/ 	.byte	0x08
	.zero		1


	//   ....[3]....
        /*0c24*/ 	.word	0x000003c0
        /*0c28*/ 	.word	0x000000ff
        /*0c2c*/ 	.word	0x00028840
        /*0c30*/ 	.short	0x0100
        /*0c32*/ 	.byte	0x08
	.zero		1


	//   ....[4]....
        /*0c34*/ 	.word	0x000003d0
        /*0c38*/ 	.word	0x000000ff
        /*0c3c*/ 	.word	0x00028838
        /*0c40*/ 	.short	0x0100
        /*0c42*/ 	.byte	0x08
	.zero		1


	//   ....[5]....
        /*0c44*/ 	.word	0x000003e0
        /*0c48*/ 	.word	0x000000ff
        /*0c4c*/ 	.word	0x00028848
        /*0c50*/ 	.short	0x0100
        /*0c52*/ 	.byte	0x08
	.zero		1


	//   ....[6]....
        /*0c54*/ 	.word	0x00000510
        /*0c58*/ 	.word	0x000000ff
        /*0c5c*/ 	.word	0x00028850
        /*0c60*/ 	.short	0x0100
        /*0c62*/ 	.byte	0x08
	.zero		1


	//   ....[7]....
        /*0c64*/ 	.word	0x00000520
        /*0c68*/ 	.word	0x000000ff
        /*0c6c*/ 	.word	0x00028860
        /*0c70*/ 	.short	0x0100
        /*0c72*/ 	.byte	0x08
	.zero		1


	//   ....[8]....
        /*0c74*/ 	.word	0x00000530
        /*0c78*/ 	.word	0x000000ff
        /*0c7c*/ 	.word	0x00028858
        /*0c80*/ 	.short	0x0100
        /*0c82*/ 	.byte	0x08
	.zero		1


	//   ....[9]....
        /*0c84*/ 	.word	0x00000540
        /*0c88*/ 	.word	0x000000ff
        /*0c8c*/ 	.word	0x00028868
        /*0c90*/ 	.short	0x0100
        /*0c92*/ 	.byte	0x08
	.zero		1


	//   ....[10]....
        /*0c94*/ 	.word	0x00000630
        /*0c98*/ 	.word	0x000000ff
        /*0c9c*/ 	.word	0x00028870
        /*0ca0*/ 	.short	0x0100
        /*0ca2*/ 	.byte	0x06
	.zero		1


	//   ....[11]....
        /*0ca4*/ 	.word	0x00000640
        /*0ca8*/ 	.word	0x000000ff
        /*0cac*/ 	.word	0x00028880
        /*0cb0*/ 	.short	0x0100
        /*0cb2*/ 	.byte	0x06
	.zero		1


	//   ....[12]....
        /*0cb4*/ 	.word	0x00000650
        /*0cb8*/ 	.word	0x000000ff
        /*0cbc*/ 	.word	0x00028878
        /*0cc0*/ 	.short	0x0100
        /*0cc2*/ 	.byte	0x06
	.zero		1


	//   ....[13]....
        /*0cc4*/ 	.word	0x00000660
        /*0cc8*/ 	.word	0x000000ff
        /*0ccc*/ 	.word	0x00028888
        /*0cd0*/ 	.short	0x0100
        /*0cd2*/ 	.byte	0x06
	.zero		1


	//   ....[14]....
        /*0cd4*/ 	.word	0x00000790
        /*0cd8*/ 	.word	0x000000ff
        /*0cdc*/ 	.word	0x00028890
        /*0ce0*/ 	.short	0x0100
        /*0ce2*/ 	.byte	0x08
	.zero		1


	//   ....[15]....
        /*0ce4*/ 	.word	0x000007a0
        /*0ce8*/ 	.word	0x000000ff
        /*0cec*/ 	.word	0x000288a0
        /*0cf0*/ 	.short	0x0100
        /*0cf2*/ 	.byte	0x08
	.zero		1


	//   ....[16]....
        /*0cf4*/ 	.word	0x000007b0
        /*0cf8*/ 	.word	0x000000ff
        /*0cfc*/ 	.word	0x00028898
        /*0d00*/ 	.short	0x0100
        /*0d02*/ 	.byte	0x08
	.zero		1


	//   ....[17]....
        /*0d04*/ 	.word	0x000007c0
        /*0d08*/ 	.word	0x000000ff
        /*0d0c*/ 	.word	0x000288a8
        /*0d10*/ 	.short	0x0100
        /*0d12*/ 	.byte	0x08
	.zero		1


	//   ....[18]....
        /*0d14*/ 	.word	0x000008f0
        /*0d18*/ 	.word	0x000000ff
        /*0d1c*/ 	.word	0x000288b0
        /*0d20*/ 	.short	0x0100
        /*0d22*/ 	.byte	0x08
	.zero		1


	//   ....[19]....
        /*0d24*/ 	.word	0x00000900
        /*0d28*/ 	.word	0x000000ff
        /*0d2c*/ 	.word	0x000288c0
        /*0d30*/ 	.short	0x0100
        /*0d32*/ 	.byte	0x08
	.zero		1


	//   ....[20]....
        /*0d34*/ 	.word	0x00000910
        /*0d38*/ 	.word	0x000000ff
        /*0d3c*/ 	.word	0x000288b8
        /*0d40*/ 	.short	0x0100
        /*0d42*/ 	.byte	0x08
	.zero		1


	//   ....[21]....
        /*0d44*/ 	.word	0x00000920
        /*0d48*/ 	.word	0x000000ff
        /*0d4c*/ 	.word	0x000288c8
        /*0d50*/ 	.short	0x0100
        /*0d52*/ 	.byte	0x08
	.zero		1


	//   ....[22]....
        /*0d54*/ 	.word	0x000034c0
        /*0d58*/ 	.word	0x0000006a
        /*0d5c*/ 	.word	0x00028890
        /*0d60*/ 	.short	0x010a
        /*0d62*/ 	.byte	0x3f
	.zero		1


	//   ....[23]....
        /*0d64*/ 	.word	0x00005d70
        /*0d68*/ 	.word	0x0000006a
        /*0d6c*/ 	.word	0x00028890
        /*0d70*/ 	.short	0x010a
        /*0d72*/ 	.byte	0x3f
	.zero		1


	//   ....[24]....
        /*0d74*/ 	.word	0x00007fc0
        /*0d78*/ 	.word	0x0000006a
        /*0d7c*/ 	.word	0x00028890
        /*0d80*/ 	.short	0x010a
        /*0d82*/ 	.byte	0x3f
	.zero		1


	//   ....[25]....
        /*0d84*/ 	.word	0x00008620
        /*0d88*/ 	.word	0x0000002c
        /*0d8c*/ 	.word	0x00000000
        /*0d90*/ 	.short	0x0101
        /*0d92*/ 	.byte	0x3f
	.zero		1


	//   ....[26]....
        /*0d94*/ 	.word	0x00008660
        /*0d98*/ 	.word	0x0000006a
        /*0d9c*/ 	.word	0x000288b0
        /*0da0*/ 	.short	0x010a
        /*0da2*/ 	.byte	0x3f
	.zero		1


	//   ....[27]....
        /*0da4*/ 	.word	0x00008cb0
        /*0da8*/ 	.word	0x0000006a
        /*0dac*/ 	.word	0x00000000
        /*0db0*/ 	.short	0x0101
        /*0db2*/ 	.byte	0x3f
	.zero		1


	//   ....[28]....
        /*0db4*/ 	.word	0x00009650
        /*0db8*/ 	.word	0x00000002
        /*0dbc*/ 	.word	0x00028800
        /*0dc0*/ 	.short	0x010a
        /*0dc2*/ 	.byte	0x3f
	.zero		1


	//   ....[29]....
        /*0dc4*/ 	.word	0x000096a0
        /*0dc8*/ 	.word	0x00000002
        /*0dcc*/ 	.word	0x00028800
        /*0dd0*/ 	.short	0x010a
        /*0dd2*/ 	.byte	0x3f
	.zero		1


	//   ....[30]....
        /*0dd4*/ 	.word	0x0000a7a0
        /*0dd8*/ 	.word	0x00000002
        /*0ddc*/ 	.word	0x00028800
        /*0de0*/ 	.short	0x010a
        /*0de2*/ 	.byte	0x3f
	.zero		1


	//   ....[31]....
        /*0de4*/ 	.word	0x0000ce60
        /*0de8*/ 	.word	0x00000002
        /*0dec*/ 	.word	0x00028800
        /*0df0*/ 	.short	0x010a
        /*0df2*/ 	.byte	0x3f
	.zero		1


	//   ....[32]....
        /*0df4*/ 	.word	0x0000eaf0
        /*0df8*/ 	.word	0x0000000b
        /*0dfc*/ 	.word	0x00028830
        /*0e00*/ 	.short	0x010a
        /*0e02*/ 	.byte	0x3f
	.zero		1


	//   ....[33]....
        /*0e04*/ 	.word	0x0000eb60
        /*0e08*/ 	.word	0x0000000b
        /*0e0c*/ 	.word	0x00028830
        /*0e10*/ 	.short	0x010a
        /*0e12*/ 	.byte	0x3f
	.zero		1


	//   ....[34]....
        /*0e14*/ 	.word	0x0000f1f0
        /*0e18*/ 	.word	0x00000000
        /*0e1c*/ 	.word	0x00000000
        /*0e20*/ 	.short	0x0101
        /*0e22*/ 	.byte	0x3f
	.zero		1


	//   ....[35]....
        /*0e24*/ 	.word	0x00011ec0
        /*0e28*/ 	.word	0x0000000b
        /*0e2c*/ 	.word	0x00028830
        /*0e30*/ 	.short	0x010a
        /*0e32*/ 	.byte	0x3f
	.zero		1


	//   ....[36]....
        /*0e34*/ 	.word	0x00011f10
        /*0e38*/ 	.word	0x0000000b
        /*0e3c*/ 	.word	0x00028830
        /*0e40*/ 	.short	0x010a
        /*0e42*/ 	.byte	0x3f
	.zero		1


	//   ....[37]....
        /*0e44*/ 	.word	0x00012360
        /*0e48*/ 	.word	0x0000000b
        /*0e4c*/ 	.word	0x00028850
        /*0e50*/ 	.short	0x010a
        /*0e52*/ 	.byte	0x3f
	.zero		1


	//   ....[38]....
        /*0e54*/ 	.word	0x000123a0
        /*0e58*/ 	.word	0x0000000b
        /*0e5c*/ 	.word	0x00028850
        /*0e60*/ 	.short	0x010a
        /*0e62*/ 	.byte	0x3f
	.zero		1


	//   ....[39]....
        /*0e64*/ 	.word	0x00012890
        /*0e68*/ 	.word	0x00000006
        /*0e6c*/ 	.word	0x00000000
        /*0e70*/ 	.short	0x0101
        /*0e72*/ 	.byte	0x3f
	.zero		1


	//   ....[40]....
        /*0e74*/ 	.word	0x00014510
        /*0e78*/ 	.word	0x00000037
        /*0e7c*/ 	.word	0x00000000
        /*0e80*/ 	.short	0x0101
        /*0e82*/ 	.byte	0x3f
	.zero		1


	//   ....[41]....
        /*0e84*/ 	.word	0x000153e0
        /*0e88*/ 	.word	0x00000000
        /*0e8c*/ 	.word	0x00028830
        /*0e90*/ 	.short	0x010a
        /*0e92*/ 	.byte	0x3f
	.zero		1


	//   ....[42]....
        /*0e94*/ 	.word	0x00015430
        /*0e98*/ 	.word	0x00000000
        /*0e9c*/ 	.word	0x00028830
        /*0ea0*/ 	.short	0x010a
        /*0ea2*/ 	.byte	0x3f
	.zero		1


	//   ....[43]....
        /*0ea4*/ 	.word	0x00015880
        /*0ea8*/ 	.word	0x00000009
        /*0eac*/ 	.word	0x00028850
        /*0eb0*/ 	.short	0x010a
        /*0eb2*/ 	.byte	0x3f
	.zero		1


	//   ....[44]....
        /*0eb4*/ 	.word	0x000158c0
        /*0eb8*/ 	.word	0x00000009
        /*0ebc*/ 	.word	0x00028850
        /*0ec0*/ 	.short	0x010a
        /*0ec2*/ 	.byte	0x3f
	.zero		1


	//   ....[45]....
        /*0ec4*/ 	.word	0x00017050
        /*0ec8*/ 	.word	0x00000015
        /*0ecc*/ 	.word	0x00000000
        /*0ed0*/ 	.short	0x0101
        /*0ed2*/ 	.byte	0x3f
	.zero		1


	//   ....[46]....
        /*0ed4*/ 	.word	0x000170d0
        /*0ed8*/ 	.word	0x0000000d
        /*0edc*/ 	.word	0x00000000
        /*0ee0*/ 	.short	0x0101
        /*0ee2*/ 	.byte	0x3f
	.zero		1


	//   ....[47]....
        /*0ee4*/ 	.word	0x00017610
        /*0ee8*/ 	.word	0x00000000
        /*0eec*/ 	.word	0x00028830
        /*0ef0*/ 	.short	0x010a
        /*0ef2*/ 	.byte	0x3f
	.zero		1


	//   ....[48]....
        /*0ef4*/ 	.word	0x00017660
        /*0ef8*/ 	.word	0x00000000
        /*0efc*/ 	.word	0x00028830
        /*0f00*/ 	.short	0x010a
        /*0f02*/ 	.byte	0x3f
	.zero		1


	//   ....[49]....
        /*0f04*/ 	.word	0x00017ab0
        /*0f08*/ 	.word	0x00000009
        /*0f0c*/ 	.word	0x00028850
        /*0f10*/ 	.short	0x010a
        /*0f12*/ 	.byte	0x3f
	.zero		1


	//   ....[50]....
        /*0f14*/ 	.word	0x00017af0
        /*0f18*/ 	.word	0x00000009
        /*0f1c*/ 	.word	0x00028850
        /*0f20*/ 	.short	0x010a
        /*0f22*/ 	.byte	0x3f
	.zero		1


	//   ....[51]....
        /*0f24*/ 	.word	0x00018020
        /*0f28*/ 	.word	0x0000000e
        /*0f2c*/ 	.word	0x00000000
        /*0f30*/ 	.short	0x0101
        /*0f32*/ 	.byte	0x3f
	.zero		1


	//   ....[52]....
        /*0f34*/ 	.word	0x00019c40
        /*0f38*/ 	.word	0x00000035
        /*0f3c*/ 	.word	0x00000000
        /*0f40*/ 	.short	0x0101
        /*0f42*/ 	.byte	0x3f
	.zero		1


	//   ....[53]....
        /*0f44*/ 	.word	0x0001a7f0
        /*0f48*/ 	.word	0x0000000d
        /*0f4c*/ 	.word	0x00028850
        /*0f50*/ 	.short	0x010a
        /*0f52*/ 	.byte	0x3f
	.zero		1


	//   ....[54]....
        /*0f54*/ 	.word	0x0001a870
        /*0f58*/ 	.word	0x0000000d
        /*0f5c*/ 	.word	0x00028850
        /*0f60*/ 	.short	0x010a
        /*0f62*/ 	.byte	0x3f
	.zero		1


	//   ....[55]....
        /*0f64*/ 	.word	0x0001ae30
        /*0f68*/ 	.word	0x00000004
        /*0f6c*/ 	.word	0x00000000
        /*0f70*/ 	.short	0x0101
        /*0f72*/ 	.byte	0x3f
	.zero		1


	//   ....[56]....
        /*0f74*/ 	.word	0x0001c370
        /*0f78*/ 	.word	0x00000000
        /*0f7c*/ 	.word	0x00000000
        /*0f80*/ 	.short	0x0101
        /*0f82*/ 	.byte	0x3f
	.zero		1


	//   ....[57]....
        /*0f84*/ 	.word	0x0001eb40
        /*0f88*/ 	.word	0x00000007
        /*0f8c*/ 	.word	0x00028820
        /*0f90*/ 	.short	0x010a
        /*0f92*/ 	.byte	0x3f
	.zero		1


	//   ....[58]....
        /*0f94*/ 	.word	0x0001ec20
        /*0f98*/ 	.word	0x00000007
        /*0f9c*/ 	.word	0x000288a0
        /*0fa0*/ 	.short	0x010a
        /*0fa2*/ 	.byte	0x3f
	.zero		1


	//   ....[59]....
        /*0fa4*/ 	.word	0x0001ef80
        /*0fa8*/ 	.word	0x00000007
        /*0fac*/ 	.word	0x000288c0
        /*0fb0*/ 	.short	0x010a
        /*0fb2*/ 	.byte	0x3f
	.zero		1


	//   ....[60]....
        /*0fb4*/ 	.word	0x0001f450
        /*0fb8*/ 	.word	0x00000008
        /*0fbc*/ 	.word	0x000288a0
        /*0fc0*/ 	.short	0x010a
        /*0fc2*/ 	.byte	0x3f
	.zero		1


	//   ....[61]....
        /*0fc4*/ 	.word	0x0001f790
        /*0fc8*/ 	.word	0x00000008
        /*0fcc*/ 	.word	0x000288c0
        /*0fd0*/ 	.short	0x010a
        /*0fd2*/ 	.byte	0x3f
	.zero		1


	//   ....[62]....
        /*0fd4*/ 	.word	0x000208b0
        /*0fd8*/ 	.word	0x00000000
        /*0fdc*/ 	.word	0x00028840
        /*0fe0*/ 	.short	0x010a
        /*0fe2*/ 	.byte	0x3f
	.zero		1


	//   ....[63]....
        /*0fe4*/ 	.word	0x00021770
        /*0fe8*/ 	.word	0x00000009
        /*0fec*/ 	.word	0x00028800
        /*0ff0*/ 	.short	0x0107
        /*0ff2*/ 	.byte	0x3f
	.zero		1


	//   ....[64]....
        /*0ff4*/ 	.word	0x00021880
        /*0ff8*/ 	.word	0x00000002
        /*0ffc*/ 	.word	0x00028800
        /*1000*/ 	.short	0x0101
        /*1002*/ 	.byte	0x3f
	.zero		1


	//   ....[65]....
        /*1004*/ 	.word	0x000218a0
        /*1008*/ 	.word	0x00000002
        /*100c*/ 	.word	0x00028820
        /*1010*/ 	.short	0x010a
        /*1012*/ 	.byte	0x3f
	.zero		1


	//   ....[66]....
        /*1014*/ 	.word	0x00021c20
        /*1018*/ 	.word	0x00000003
        /*101c*/ 	.word	0x00028840
        /*1020*/ 	.short	0x010a
        /*1022*/ 	.byte	0x3f
	.zero		1


	//   ....[67]....
        /*1024*/ 	.word	0x00021fe0
        /*1028*/ 	.word	0x00000003
        /*102c*/ 	.word	0x00000060
        /*1030*/ 	.short	0x010a
        /*1032*/ 	.byte	0x3f
	.zero		1


	//   ....[68]....
        /*1034*/ 	.word	0x000226c0
        /*1038*/ 	.word	0x00000003
        /*103c*/ 	.word	0x00028840
        /*1040*/ 	.short	0x010a
        /*1042*/ 	.byte	0x3f
	.zero		1


	//   ....[69]....
        /*1044*/ 	.word	0x00022a80
        /*1048*/ 	.word	0x00000002
        /*104c*/ 	.word	0x00000060
        /*1050*/ 	.short	0x010a
        /*1052*/ 	.byte	0x3f
	.zero		1


	//   ....[70]....
        /*1054*/ 	.word	0x00023090
        /*1058*/ 	.word	0x00000002
        /*105c*/ 	.word	0x00028840
        /*1060*/ 	.short	0x010a
        /*1062*/ 	.byte	0x3f
	.zero		1


	//   ....[71]....
        /*1064*/ 	.word	0x00023450
        /*1068*/ 	.word	0x00000002
        /*106c*/ 	.word	0x00000060
        /*1070*/ 	.short	0x010a
        /*1072*/ 	.byte	0x3f
	.zero		1


	//   ....[72]....
        /*1074*/ 	.word	0x000239f0
        /*1078*/ 	.word	0x00000000
        /*107c*/ 	.word	0x00028860
        /*1080*/ 	.short	0x010a
        /*1082*/ 	.byte	0x3f
	.zero		1


	//   ....[73]....
        /*1084*/ 	.word	0x00024af0
        /*1088*/ 	.word	0x00000000
        /*108c*/ 	.word	0x00028820
        /*1090*/ 	.short	0x010a
        /*1092*/ 	.byte	0x3f
	.zero		1


	//   ....[74]....
        /*1094*/ 	.word	0x00024ca0
        /*1098*/ 	.word	0x00000006
        /*109c*/ 	.word	0x00000000
        /*10a0*/ 	.short	0x010a
        /*10a2*/ 	.byte	0x3f
	.zero		1


	//   ....[75]....
        /*10a4*/ 	.word	0x00024d10
        /*10a8*/ 	.word	0x00000007
        /*10ac*/ 	.word	0x00000000
        /*10b0*/ 	.short	0x010a
        /*10b2*/ 	.byte	0x3f
	.zero		1


	//   ....[76]....
        /*10b4*/ 	.word	0x00024d80
        /*10b8*/ 	.word	0x00000004
        /*10bc*/ 	.word	0x00000000
        /*10c0*/ 	.short	0x010a
        /*10c2*/ 	.byte	0x3f
	.zero		1


	//   ....[77]....
        /*10c4*/ 	.word	0x00024db0
        /*10c8*/ 	.word	0x00000003
        /*10cc*/ 	.word	0x00000000
        /*10d0*/ 	.short	0x010a
        /*10d2*/ 	.byte	0x3f
	.zero		1


	//   ....[78]....
        /*10d4*/ 	.word	0x00024e10
        /*10d8*/ 	.word	0x0000006a
        /*10dc*/ 	.word	0x00028890
        /*10e0*/ 	.short	0x010a
        /*10e2*/ 	.byte	0x3f
	.zero		1


	//   ....[79]....
        /*10e4*/ 	.word	0x00024e60
        /*10e8*/ 	.word	0x0000006a
        /*10ec*/ 	.word	0x00028890
        /*10f0*/ 	.short	0x010a
        /*10f2*/ 	.byte	0x3f
	.zero		1


	//   ....[80]....
        /*10f4*/ 	.word	0x00024eb0
        /*10f8*/ 	.word	0x0000006a
        /*10fc*/ 	.word	0x00028890
        /*1100*/ 	.short	0x010a
        /*1102*/ 	.byte	0x3f
	.zero		1


	//   ....[81]....
        /*1104*/ 	.word	0x00024f00
        /*1108*/ 	.word	0x0000006a
        /*110c*/ 	.word	0x000288b0
        /*1110*/ 	.short	0x010a
        /*1112*/ 	.byte	0x3f
	.zero		1


	//   ....[82]....
        /*1114*/ 	.word	0x00025700
        /*1118*/ 	.word	0x00000002
        /*111c*/ 	.word	0x00028800
        /*1120*/ 	.short	0x010a
        /*1122*/ 	.byte	0x3f
	.zero		1


	//   ....[83]....
        /*1124*/ 	.word	0x000262c0
        /*1128*/ 	.word	0x00000002
        /*112c*/ 	.word	0x00028800
        /*1130*/ 	.short	0x010a
        /*1132*/ 	.byte	0x3f
	.zero		1


	//   ....[84]....
        /*1134*/ 	.word	0x00026310
        /*1138*/ 	.word	0x0000000b
        /*113c*/ 	.word	0x00028830
        /*1140*/ 	.short	0x010a
        /*1142*/ 	.byte	0x3f
	.zero		1


	//   ....[85]....
        /*1144*/ 	.word	0x00026360
        /*1148*/ 	.word	0x0000000b
        /*114c*/ 	.word	0x00028830
        /*1150*/ 	.short	0x010a
        /*1152*/ 	.byte	0x3f
	.zero		1


	//   ....[86]....
        /*1154*/ 	.word	0x000263b0
        /*1158*/ 	.word	0x0000000b
        /*115c*/ 	.word	0x00028850
        /*1160*/ 	.short	0x010a
        /*1162*/ 	.byte	0x3f
	.zero		1


	//   ....[87]....
        /*1164*/ 	.word	0x00026400
        /*1168*/ 	.word	0x00000000
        /*116c*/ 	.word	0x00028830
        /*1170*/ 	.short	0x010a
        /*1172*/ 	.byte	0x3f
	.zero		1


	//   ....[88]....
        /*1174*/ 	.word	0x00026450
        /*1178*/ 	.word	0x00000009
        /*117c*/ 	.word	0x00028850
        /*1180*/ 	.short	0x010a
        /*1182*/ 	.byte	0x3f
	.zero		1


	//   ....[89]....
        /*1184*/ 	.word	0x000264a0
        /*1188*/ 	.word	0x00000000
        /*118c*/ 	.word	0x00028830
        /*1190*/ 	.short	0x010a
        /*1192*/ 	.byte	0x3f
	.zero		1


	//   ....[90]....
        /*1194*/ 	.word	0x000264f0
        /*1198*/ 	.word	0x00000009
        /*119c*/ 	.word	0x00028850
        /*11a0*/ 	.short	0x010a
        /*11a2*/ 	.byte	0x3f
	.zero		1


	//   ....[91]....
        /*11a4*/ 	.word	0x00026540
        /*11a8*/ 	.word	0x0000000d
        /*11ac*/ 	.word	0x00028850
        /*11b0*/ 	.short	0x010a
        /*11b2*/ 	.byte	0x3f
	.zero		1


	//   ....[92]....
        /*11b4*/ 	.word	0x00026b20
        /*11b8*/ 	.word	0x00000006
        /*11bc*/ 	.word	0x00028820
        /*11c0*/ 	.short	0x010a
        /*11c2*/ 	.byte	0x3f
	.zero		1


	//   ....[93]....
        /*11c4*/ 	.word	0x00026b70
        /*11c8*/ 	.word	0x00000007
        /*11cc*/ 	.word	0x000288a0
        /*11d0*/ 	.short	0x010a
        /*11d2*/ 	.byte	0x3f
	.zero		1


	//   ....[94]....
        /*11d4*/ 	.word	0x00026bc0
        /*11d8*/ 	.word	0x00000007
        /*11dc*/ 	.word	0x000288c0
        /*11e0*/ 	.short	0x010a
        /*11e2*/ 	.byte	0x3f
	.zero		1


	//   ....[95]....
        /*11e4*/ 	.word	0x00026c10
        /*11e8*/ 	.word	0x00000008
        /*11ec*/ 	.word	0x000288a0
        /*11f0*/ 	.short	0x010a
        /*11f2*/ 	.byte	0x3f
	.zero		1


	//   ....[96]....
        /*11f4*/ 	.word	0x00026c60
        /*11f8*/ 	.word	0x00000008
        /*11fc*/ 	.word	0x000288c0
        /*1200*/ 	.short	0x010a
        /*1202*/ 	.byte	0x3f
	.zero		1


	//   ....[97]....
        /*1204*/ 	.word	0x00026e00
        /*1208*/ 	.word	0x00000000
        /*120c*/ 	.word	0x00028840
        /*1210*/ 	.short	0x010a
        /*1212*/ 	.byte	0x3f
	.zero		1


	//   ....[98]....
        /*1214*/ 	.word	0x00027950
        /*1218*/ 	.word	0x00000002
        /*121c*/ 	.word	0x00028820
        /*1220*/ 	.short	0x010a
        /*1222*/ 	.byte	0x3f
	.zero		1


	//   ....[99]....
        /*1224*/ 	.word	0x000279a0
        /*1228*/ 	.word	0x00000003
        /*122c*/ 	.word	0x00028840
        /*1230*/ 	.short	0x010a
        /*1232*/ 	.byte	0x3f
	.zero		1


	//   ....[100]....
        /*1234*/ 	.word	0x000279f0
        /*1238*/ 	.word	0x00000003
        /*123c*/ 	.word	0x00000060
        /*1240*/ 	.short	0x010a
        /*1242*/ 	.byte	0x3f
	.zero		1


	//   ....[101]....
        /*1244*/ 	.word	0x00027a40
        /*1248*/ 	.word	0x00000003
        /*124c*/ 	.word	0x00028840
        /*1250*/ 	.short	0x010a
        /*1252*/ 	.byte	0x3f
	.zero		1


	//   ....[102]....
        /*1254*/ 	.word	0x00027a90
        /*1258*/ 	.word	0x00000002
        /*125c*/ 	.word	0x00000060
        /*1260*/ 	.short	0x010a
        /*1262*/ 	.byte	0x3f
	.zero		1


	//   ....[103]....
        /*1264*/ 	.word	0x00027ae0
        /*1268*/ 	.word	0x00000002
        /*126c*/ 	.word	0x00028840
        /*1270*/ 	.short	0x010a
        /*1272*/ 	.byte	0x3f
	.zero		1


	//   ....[104]....
        /*1274*/ 	.word	0x00027b30
        /*1278*/ 	.word	0x00000002
        /*127c*/ 	.word	0x00000060
        /*1280*/ 	.short	0x010a
        /*1282*/ 	.byte	0x3f
	.zero		1


	//   ....[105]....
        /*1284*/ 	.word	0x00027b80
        /*1288*/ 	.word	0x00000000
        /*128c*/ 	.word	0x00028860
        /*1290*/ 	.short	0x010a
        /*1292*/ 	.byte	0x3f
	.zero		1


	//   ....[106]....
        /*1294*/ 	.word	0x000285d0
        /*1298*/ 	.word	0x00000000
        /*129c*/ 	.word	0x00028820
        /*12a0*/ 	.short	0x010a
        /*12a2*/ 	.byte	0x3f
	.zero		1


	//   ....[107]....
        /*12a4*/ 	.word	0x00028770
        /*12a8*/ 	.word	0x00000006
        /*12ac*/ 	.word	0x00000000
        /*12b0*/ 	.short	0x010a
        /*12b2*/ 	.byte	0x3f
	.zero		1


	//   ....[108]....
        /*12b4*/ 	.word	0x000287c0
        /*12b8*/ 	.word	0x00000007
        /*12bc*/ 	.word	0x00000000
        /*12c0*/ 	.short	0x010a
        /*12c2*/ 	.byte	0x3f
	.zero		1


	//   ....[109]....
        /*12c4*/ 	.word	0x00028810
        /*12c8*/ 	.word	0x00000004
        /*12cc*/ 	.word	0x00000000
        /*12d0*/ 	.short	0x010a
        /*12d2*/ 	.byte	0x3f
	.zero		1


	//----- nvinfo : EIATTR_NUM_MBARRIERS
	.align		4
.L_274:
        /*12d4*/ 	.byte	0x03, 0x38
        /*12d6*/ 	.short	0x0016


	//----- nvinfo : EIATTR_EXIT_INSTR_OFFSETS
	.align		4
        /*12d8*/ 	.byte	0x04, 0x1c
        /*12da*/ 	.short	(.L_276 - .L_275)


	//   ....[0]....
.L_275:
        /*12dc*/ 	.word	0x00024e00


	//----- nvinfo : EIATTR_MAX_THREADS
	.align		4
.L_276:
        /*12e0*/ 	.byte	0x04, 0x05
        /*12e2*/ 	.short	(.L_278 - .L_277)
.L_277:
        /*12e4*/ 	.word	0x00000180
        /*12e8*/ 	.word	0x00000001
        /*12ec*/ 	.word	0x00000001


	//----- nvinfo : EIATTR_CRS_STACK_SIZE
	.align		4
.L_278:
        /*12f0*/ 	.byte	0x04, 0x1e
        /*12f2*/ 	.short	(.L_280 - .L_279)
.L_279:
        /*12f4*/ 	.word	0x00000000


	//----- nvinfo : EIATTR_CBANK_PARAM_SIZE
	.align		4
.L_280:
        /*12f8*/ 	.byte	0x03, 0x19
        /*12fa*/ 	.short	0x0af0


	//----- nvinfo : EIATTR_PARAM_CBANK
	.align		4
        /*12fc*/ 	.byte	0x04, 0x0a
        /*12fe*/ 	.short	(.L_282 - .L_281)
	.align		4
.L_281:
        /*1300*/ 	.word	index@(.nv.constant0._ZN7cutlass13device_kernelIN5flash11enable_sm90INS1_16FlashAttnFwdSm90INS1_25CollectiveMainloopFwdSm90ILi2EN4cute5tupleIJNS5_1CILi1EEES8_S8_EEENS6_IJNS7_ILi128EEESA_SA_EEELi128ENS_10bfloat16_tEfNS_4arch4Sm90ELb0ELb1ELb0ELb1ELb0ELb1ELb0ELb1ELb1ELb1ELb0ELb0EEENS1_21CollectiveEpilogueFwdISB_S9_SC_SE_Li256ELb1ELb1ELb0ELb0EEENS1_36VarlenDynamicPersistentTileSchedulerILi128ELi128ELi256ELi128ELb0ELb1ELb1ELb1ELb0ELb1EEEEEEEEEvNT_6ParamsE)
        /*1304*/ 	.short	0x0210
        /*1306*/ 	.short	0x0af0


	//----- nvinfo : EIATTR_SW_WAR
	.align		4
.L_282:
        /*1308*/ 	.byte	0x04, 0x36
        /*130a*/ 	.short	(.L_284 - .L_283)
.L_283:
        /*130c*/ 	.word	0x00000008
.L_284:


//--------------------- .nv.info._ZN7cutlass13device_kernelIN5flash11enable_sm90INS1_16FlashAttnFwdSm90INS1_25CollectiveMainloopFwdSm90ILi2EN4cute5tupleIJNS5_1CILi1EEES8_S8_EEENS6_IJNS7_ILi128EEESA_SA_EEELi128ENS_10bfloat16_tEfNS_4arch4Sm90ELb1ELb0ELb0ELb0ELb0ELb0ELb0ELb1ELb1ELb1ELb0ELb0EEENS1_21CollectiveEpilogueFwdISB_S9_SC_SE_Li256ELb0ELb1ELb0ELb0EEENS1_30DynamicPersistentTileSchedulerILi256ELi128ELb0ELb1ELb1EEEEEEEEEvNT_6ParamsE --------------------------
	.section	.nv.info._ZN7cutlass13device_kernelIN5flash11enable_sm90INS1_16FlashAttnFwdSm90INS1_25CollectiveMainloopFwdSm90ILi2EN4cute5tupleIJNS5_1CILi1EEES8_S8_EEENS6_IJNS7_ILi128EEESA_SA_EEELi128ENS_10bfloat16_tEfNS_4arch4Sm90ELb1ELb0ELb0ELb0ELb0ELb0ELb0ELb1ELb1ELb1ELb0ELb0EEENS1_21CollectiveEpilogueFwdISB_S9_SC_SE_Li256ELb0ELb1ELb0ELb0EEENS1_30DynamicPersistentTileSchedulerILi256ELi128ELb0ELb1ELb1EEEEEEEEEvNT_6ParamsE,"",@"SHT_CUDA_INFO"
	.sectionflags	@""
	.align	4


	//----- nvinfo : EIATTR_CUDA_API_VERSION
	.align		4
        /*0000*/ 	.byte	0x04, 0x37
        /*0002*/ 	.short	(.L_286 - .L_285)
.L_285:
        /*0004*/ 	.word	0x00000082


	//----- nvinfo : EIATTR_KPARAM_INFO
	.align		4
.L_286:
        /*0008*/ 	.byte	0x04, 0x17
        /*000a*/ 	.short	(.L_288 - .L_287)
.L_287:
        /*000c*/ 	.word	0x00000000
        /*0010*/ 	.short	0x0000
        /*0012*/ 	.short	0x0070
        /*0014*/ 	.byte	0x00, 0xf0, 0x01, 0x2a


	//----- nvinfo : EIATTR_SPARSE_MMA_MASK
	.align		4
.L_288:
        /*0018*/ 	.byte	0x03, 0x50
        /*001a*/ 	.short	0x0000


	//----- nvinfo : EIATTR_MAXREG_COUNT
	.align		4
        /*001c*/ 	.byte	0x03, 0x1b
        /*001e*/ 	.short	0x00a8


	//----- nvinfo : EIATTR_NUM_BARRIERS
	.align		4
        /*0020*/ 	.byte	0x02, 0x4c
        /*0022*/ 	.byte	0x10
	.zero		1


	//----- nvinfo : EIATTR_EXTERNS
	.align		4
        /*0024*/ 	.byte	0x04, 0x0f
        /*0026*/ 	.short	(.L_290 - .L_289)


	//   ....[0]....
	.align		4
.L_289:
        /*0028*/ 	.word	index@(__assertfail)


	//----- nvinfo : EIATTR_ANNOTATIONS
	.align		4
.L_290:
        /*002c*/ 	.byte	0x04, 0x55
        /*002e*/ 	.short	(.L_292 - .L_291)


	//   ....[0]....
.L_291:
        /* <DEDUP_REMOVED lines=25> */


	//----- nvinfo : EIATTR_MERCURY_ISA_VERSION
	.align		4
.L_292:
        /*01b0*/ 	.byte	0x03, 0x5f
        /*01b2*/ 	.short	0x0101


	//----- nvinfo : EIATTR_INT_WARP_WIDE_INSTR_OFFSETS
	.align		4
        /*01b4*/ 	.byte	0x04, 0x31
        /*01b6*/ 	.short	(.L_294 - .L_293)


	//   ....[0]....
.L_293:
        /*01b8*/ 	.word	0x00000130


	//   ....[1]....
        /*01bc*/ 	.word	0x00000170


	//   ....[2]....
        /*01c0*/ 	.word	0x000001e0


	//   ....[3]....
        /*01c4*/ 	.word	0x0000b2d0


	//   ....[4]....
        /*01c8*/ 	.word	0x0000b360


	//   ....[5]....
        /*01cc*/ 	.word	0x0000e680


	//   ....[6]....
        /*01d0*/ 	.word	0x0000e710


	//----- nvinfo : EIATTR_COOP_GROUP_MASK_REGIDS
	.align		4
.L_294:
        /*01d4*/ 	.byte	0x04, 0x29
        /*01d6*/ 	.short	(.L_296 - .L_295)


	//   ....[0]....
.L_295:
        /*01d8*/ 	.word	0xffffffff


	//   ....[1]....
        /*01dc*/ 	.word	0xffffffff


	//   ....[2]....
        /*01e0*/ 	.word	0xffffffff


	//   ....[3]....
        /*01e4*/ 	.word	0xffffffff


	//   ....[4]....
        /*01e8*/ 	.word	0xffffffff


	//   ....[5]....
        /*01ec*/ 	.word	0xffffffff


	//   ....[6]....
        /*01f0*/ 	.word	0xffffffff


	//   ....[7]....
        /*01f4*/ 	.word	0xffffffff


	//   ....[8]....
        /*01f8*/ 	.word	0xffffffff


	//   ....[9]....
        /*01fc*/ 	.word	0xffffffff


	//   ....[10]....
        /*0200*/ 	.word	0xffffffff


	//   ....[11]....
        /*0204*/ 	.word	0xffffffff


	//   ....[12]....
        /*0208*/ 	.word	0xffffffff


	//   ....[13]....
        /*020c*/ 	.word	0xffffffff


	//   ....[14]....
        /*0210*/ 	.word	0xffffffff


	//   ....[15]....
        /*0214*/ 	.word	0xffffffff


	//   ....[16]....
        /*0218*/ 	.word	0xffffffff


	//   ....[17]....
        /*021c*/ 	.word	0xffffffff


	//   ....[18]....
        /*0220*/ 	.word	0xffffffff


	//   ....[19]....
        /*0224*/ 	.word	0xffffffff


	//   ....[20]....
        /*0228*/ 	.word	0xffffffff


	//   ....[21]....
        /*022c*/ 	.word	0xffffffff


	//   ....[22]....
        /*0230*/ 	.word	0xffffffff


	//   ....[23]....
        /*0234*/ 	.word	0xffffffff


	//   ....[24]....
        /*0238*/ 	.word	0xffffffff


	//   ....[25]....
        /*023c*/ 	.word	0xffffffff


	//   ....[26]....
        /*0240*/ 	.word	0xffffffff


	//   ....[27]....
        /*0244*/ 	.word	0xffffffff


	//   ....[28]....
        /*0248*/ 	.word	0xffffffff


	//   ....[29]....
        /*024c*/ 	.word	0xffffffff


	//   ....[30]....
        /*0250*/ 	.word	0xffffffff


	//   ....[31]....
        /*0254*/ 	.word	0xffffffff


	//   ....[32]....
        /*0258*/ 	.word	0xffffffff


	//   ....[33]....
        /*025c*/ 	.word	0xffffffff


	//   ....[34]....
        /*0260*/ 	.word	0xffffffff


	//   ....[35]....
        /*0264*/ 	.word	0xffffffff


	//   ....[36]....
        /*0268*/ 	.word	0xffffffff


	//   ....[37]....
        /*026c*/ 	.word	0xffffffff


	//   ....[38]....
        /*0270*/ 	.word	0xffffffff


	//   ....[39]....
        /*0274*/ 	.word	0xffffffff


	//   ....[40]....
        /*0278*/ 	.word	0xffffffff


	//   ....[41]....
        /*027c*/ 	.word	0xffffffff


	//   ....[42]....
        /*0280*/ 	.word	0xffffffff


	//   ....[43]....
        /*0284*/ 	.word	0xffffffff


	//   ....[44]....
        /*0288*/ 	.word	0xffffffff


	//   ....[45]....
        /*028c*/ 	.word	0xffffffff


	//   ....[46]....
        /*0290*/ 	.word	0xffffffff


	//   ....[47]....
        /*0294*/ 	.word	0xffffffff


	//   ....[48]....
        /*0298*/ 	.word	0xffffffff


	//   ....[49]....
        /*029c*/ 	.word	0xffffffff


	//   ....[50]....
        /*02a0*/ 	.word	0xffffffff


	//   ....[51]....
        /*02a4*/ 	.word	0xffffffff


	//   ....[52]....
        /*02a8*/ 	.word	0xffffffff


	//   ....[53]....
        /*02ac*/ 	.word	0xffffffff


	//   ....[54]....
        /*02b0*/ 	.word	0xffffffff


	//   ....[55]....
        /*02b4*/ 	.word	0xffffffff


	//   ....[56]....
        /*02b8*/ 	.word	0xffffffff


	//   ....[57]....
        /*02bc*/ 	.word	0xffffffff


	//   ....[58]....
        /*02c0*/ 	.word	0xffffffff


	//   ....[59]....
        /*02c4*/ 	.word	0xffffffff


	//   ....[60]....
        /*02c8*/ 	.word	0xffffffff


	//   ....[61]....
        /*02cc*/ 	.word	0xffffffff


	//   ....[62]....
        /*02d0*/ 	.word	0xffffffff


	//   ....[63]....
        /*02d4*/ 	.word	0xffffffff


	//   ....[64]....
        /*02d8*/ 	.word	0xffffffff


	//   ....[65]....
        /*02dc*/ 	.word	0xffffffff


	//   ....[66]....
        /*02e0*/ 	.word	0xffffffff


	//   ....[67]....
        /*02e4*/ 	.word	0xffffffff


	//   ....[68]....
        /*02e8*/ 	.word	0x0500000f


	//   ....[69]....
        /*02ec*/ 	.word	0x0500000f


	//   ....[70]....
        /*02f0*/ 	.word	0x0500000f


	//   ....[71]....
        /*02f4*/ 	.word	0x0500000f


	//   ....[72]....
        /*02f8*/ 	.word	0x0500000f


	//   ....[73]....
        /*02fc*/ 	.word	0x0500000f


	//   ....[74]....
        /*0300*/ 	.word	0x0500000f


	//   ....[75]....
        /*0304*/ 	.word	0x0500000f


	//   ....[76]....
        /*0308*/ 	.word	0x0500000f


	//   ....[77]....
        /*030c*/ 	.word	0x0500000f


	//   ....[78]....
        /*0310*/ 	.word	0x0500000f


	//   ....[79]....
        /*0314*/ 	.word	0x0500000f


	//   ....[80]....
        /*0318*/ 	.word	0x0500000f


	//   ....[81]....
        /*031c*/ 	.word	0x0500000f


	//   ....[82]....
        /*0320*/ 	.word	0x0500000f


	//   ....[83]....
        /*0324*/ 	.word	0x0500000f


	//   ....[84]....
        /*0328*/ 	.word	0x0500000f


	//   ....[85]....
        /*032c*/ 	.word	0x0500000f


	//   ....[86]....
        /*0330*/ 	.word	0x0500000f


	//----- nvinfo : EIATTR_COOP_GROUP_INSTR_OFFSETS
	.align		4
.L_296:
        /*0334*/ 	.byte	0x04, 0x28
        /*0336*/ 	.short	(.L_298 - .L_297)


	//   ....[0]....
.L_297:
        /*0338*/ 	.word	0x00000070


	//   ....[1]....
        /*033c*/ 	.word	0x00000140


	//   ....[2]....
        /*0340*/ 	.word	0x00000190


	//   ....[3]....
        /*0344*/ 	.word	0x000003c0


	//   ....[4]....
        /*0348*/ 	.word	0x00000520


	//   ....[5]....
        /*034c*/ 	.word	0x00000640


	//   ....[6]....
        /*0350*/ 	.word	0x000007a0


	//   ....[7]....
        /*0354*/ 	.word	0x00001470


	//   ....[8]....
        /*0358*/ 	.word	0x00001c20


	//   ....[9]....
        /*035c*/ 	.word	0x00001c40


	//   ....[10]....
        /*0360*/ 	.word	0x000024e0


	//   ....[11]....
        /*0364*/ 	.word	0x000025b0


	//   ....[12]....
        /*0368*/ 	.word	0x00002fe0


	//   ....[13]....
        /*036c*/ 	.word	0x00003050


	//   ....[14]....
        /*0370*/ 	.word	0x00004200


	//   ....[15]....
        /*0374*/ 	.word	0x00004910


	//   ....[16]....
        /*0378*/ 	.word	0x00004940


	//   ....[17]....
        /*037c*/ 	.word	0x000049a0


	//   ....[18]....
        /*0380*/ 	.word	0x00005110


	//   ....[19]....
        /*0384*/ 	.word	0x000052e0


	//   ....[20]....
        /*0388*/ 	.word	0x00006c40


	//   ....[21]....
        /*038c*/ 	.word	0x00006c70


	//   ....[22]....
        /*0390*/ 	.word	0x00006f30


	//   ....[23]....
        /*0394*/ 	.word	0x00006f80


	//   ....[24]....
        /*0398*/ 	.word	0x00008580


	//   ....[25]....
        /*039c*/ 	.word	0x000085c0


	//   ....[26]....
        /*03a0*/ 	.word	0x000086a0


	//   ....[27]....
        /*03a4*/ 	.word	0x000086c0


	//   ....[28]....
        /*03a8*/ 	.word	0x000097c0


	//   ....[29]....
        /*03ac*/ 	.word	0x000097f0


	//   ....[30]....
        /*03b0*/ 	.word	0x00009820


	//   ....[31]....
        /*03b4*/ 	.word	0x00009850


	//   ....[32]....
        /*03b8*/ 	.word	0x00009dc0


	//   ....[33]....
        /*03bc*/ 	.word	0x00009e00


	//   ....[34]....
        /*03c0*/ 	.word	0x00009ec0


	//   ....[35]....
        /*03c4*/ 	.word	0x00009ee0


	//   ....[36]....
        /*03c8*/ 	.word	0x00009fa0


	//   ....[37]....
        /*03cc*/ 	.word	0x00009fc0


	//   ....[38]....
        /*03d0*/ 	.word	0x0000a090


	//   ....[39]....
        /*03d4*/ 	.word	0x0000a0b0


	//   ....[40]....
        /*03d8*/ 	.word	0x0000a730


	//   ....[41]....
        /*03dc*/ 	.word	0x0000a760


	//   ....[42]....
        /*03e0*/ 	.word	0x0000a830


	//   ....[43]....
        /*03e4*/ 	.word	0x0000a850


	//   ....[44]....
        /*03e8*/ 	.word	0x0000a910


	//   ....[45]....
        /*03ec*/ 	.word	0x0000a930


	//   ....[46]....
        /*03f0*/ 	.word	0x0000aa00


	//   ....[47]....
        /*03f4*/ 	.word	0x0000aa20


	//   ....[48]....
        /*03f8*/ 	.word	0x0000ab80


	//   ....[49]....
        /*03fc*/ 	.word	0x0000b8d0


	//   ....[50]....
        /*0400*/ 	.word	0x0000c2b0


	//   ....[51]....
        /*0404*/ 	.word	0x0000c2c0


	//   ....[52]....
        /*0408*/ 	.word	0x0000c330


	//   ....[53]....
        /*040c*/ 	.word	0x0000c360


	//   ....[54]....
        /*0410*/ 	.word	0x0000c410


	//   ....[55]....
        /*0414*/ 	.word	0x0000c420


	//   ....[56]....
        /*0418*/ 	.word	0x0000c4a0


	//   ....[57]....
        /*041c*/ 	.word	0x0000c4b0


	//   ....[58]....
        /*0420*/ 	.word	0x0000c530


	//   ....[59]....
        /*0424*/ 	.word	0x0000c540


	//   ....[60]....
        /*0428*/ 	.word	0x0000c5c0


	//   ....[61]....
        /*042c*/ 	.word	0x0000c5d0


	//   ....[62]....
        /*0430*/ 	.word	0x0000c650


	//   ....[63]....
        /*0434*/ 	.word	0x0000c660


	//   ....[64]....
        /*0438*/ 	.word	0x0000c670


	//   ....[65]....
        /*043c*/ 	.word	0x0000c680


	//   ....[66]....
        /*0440*/ 	.word	0x0000ec70


	//   ....[67]....
        /*0444*/ 	.word	0x0000ee60


	//   ....[68]....
        /*0448*/ 	.word	0x0000f3d0


	//   ....[69]....
        /*044c*/ 	.word	0x0000f550


	//   ....[70]....
        /*0450*/ 	.word	0x0000f5b0


	//   ....[71]....
        /*0454*/ 	.word	0x0000f640


	//   ....[72]....
        /*0458*/ 	.word	0x0000f720


	//   ....[73]....
        /*045c*/ 	.word	0x0000f780


	//   ....[74]....
        /*0460*/ 	.word	0x0000f890


	//   ....[75]....
        /*0464*/ 	.word	0x0000f8f0


	//   ....[76]....
        /*0468*/ 	.word	0x0000f9e0


	//   ....[77]....
        /*046c*/ 	.word	0x0000fa40


	//   ....[78]....
        /*0470*/ 	.word	0x0000fb30


	//   ....[79]....
        /*0474*/ 	.word	0x0000fb90


	//   ....[80]....
        /*0478*/ 	.word	0x0000fc80


	//   ....[81]....
        /*047c*/ 	.word	0x0000fce0


	//   ....[82]....
        /*0480*/ 	.word	0x0000fdc0


	//   ....[83]....
        /*0484*/ 	.word	0x0000fe20


	//   ....[84]....
        /*0488*/ 	.word	0x0000fef0


	//   ....[85]....
        /*048c*/ 	.word	0x00010210


	//   ....[86]....
        /*0490*/ 	.word	0x00010330


	//----- nvinfo : EIATTR_REG_RECONFIG
	.align		4
.L_298:
        /*0494*/ 	.byte	0x01, 0x54
	.zero		2


	//----- nvinfo : EIATTR_SYSCALL_OFFSETS
	.align		4
        /*0498*/ 	.byte	0x04, 0x46
        /*049a*/ 	.short	(.L_300 - .L_299)


	//   ....[0]....
.L_299:
        /*049c*/ 	.word	0x00001650


	//   ....[1]....
        /*04a0*/ 	.word	0x0000b4d0


	//   ....[2]....
        /*04a4*/ 	.word	0x0000b620


	//   ....[3]....
        /*04a8*/ 	.word	0x0000b710


	//   ....[4]....
        /*04ac*/ 	.word	0x0000be80


	//----- nvinfo : EIATTR_MBARRIER_INSTR_OFFSETS
	.align		4
.L_300:
        /*04b0*/ 	.byte	0x04, 0x39
        /*04b2*/ 	.short	(.L_302 - .L_301)


	//   ....[0]....
.L_301:
        /*04b4*/ 	.word	0x00000270
        /*04b8*/ 	.word	0x000000ff
        /*04bc*/ 	.word	0x00028800
        /*04c0*/ 	.short	0x0100
        /*04c2*/ 	.byte	0x08
	.zero		1


	//   ....[1]....
        /*04c4*/ 	.word	0x00000280
        /*04c8*/ 	.word	0x000000ff
        /*04cc*/ 	.word	0x00028820
        /*04d0*/ 	.short	0x0100
        /*04d2*/ 	.byte	0x08
	.zero		1


	//   ....[2]....
        /*04d4*/ 	.word	0x00000370
        /*04d8*/ 	.word	0x000000ff
        /*04dc*/ 	.word	0x00028830
        /*04e0*/ 	.short	0x0100
        /*04e2*/ 	.byte	0x08
	.zero		1


	//   ....[3]....
        /*04e4*/ 	.word	0x00000380
        /*04e8*/ 	.word	0x000000ff
        /*04ec*/ 	.word	0x00028840
        /*04f0*/ 	.short	0x0100
        /*04f2*/ 	.byte	0x08
	.zero		1


	//   ....[4]....
        /*04f4*/ 	.word	0x00000390
        /*04f8*/ 	.word	0x000000ff
        /*04fc*/ 	.word	0x00028838
        /*0500*/ 	.short	0x0100
        /*0502*/ 	.byte	0x08
	.zero		1


	//   ....[5]....
        /*0504*/ 	.word	0x000003a0
        /*0508*/ 	.word	0x000000ff
        /*050c*/ 	.word	0x00028848
        /*0510*/ 	.short	0x0100
        /*0512*/ 	.byte	0x08
	.zero		1


	//   ....[6]....
        /*0514*/ 	.word	0x000004d0
        /*0518*/ 	.word	0x000000ff
        /*051c*/ 	.word	0x00028850
        /*0520*/ 	.short	0x0100
        /*0522*/ 	.byte	0x08
	.zero		1


	//   ....[7]....
        /*0524*/ 	.word	0x000004e0
        /*0528*/ 	.word	0x000000ff
        /*052c*/ 	.word	0x00028860
        /*0530*/ 	.short	0x0100
        /*0532*/ 	.byte	0x08
	.zero		1


	//   ....[8]....
        /*0534*/ 	.word	0x000004f0
        /*0538*/ 	.word	0x000000ff
        /*053c*/ 	.word	0x00028858
        /*0540*/ 	.short	0x0100
        /*0542*/ 	.byte	0x08
	.zero		1


	//   ....[9]....
        /*0544*/ 	.word	0x00000500
        /*0548*/ 	.word	0x000000ff
        /*054c*/ 	.word	0x00028868
        /*0550*/ 	.short	0x0100
        /*0552*/ 	.byte	0x08
	.zero		1


	//   ....[10]....
        /*0554*/ 	.word	0x000005f0
        /*0558*/ 	.word	0x000000ff
        /*055c*/ 	.word	0x00028870
        /*0560*/ 	.short	0x0100
        /*0562*/ 	.byte	0x06
	.zero		1


	//   ....[11]....
        /*0564*/ 	.word	0x00000600
        /*0568*/ 	.word	0x000000ff
        /*056c*/ 	.word	0x00028880
        /*0570*/ 	.short	0x0100
        /*0572*/ 	.byte	0x06
	.zero		1


	//   ....[12]....
        /*0574*/ 	.word	0x00000610
        /*0578*/ 	.word	0x000000ff
        /*057c*/ 	.word	0x00028878
        /*0580*/ 	.short	0x0100
        /*0582*/ 	.byte	0x06
	.zero		1


	//   ....[13]....
        /*0584*/ 	.word	0x00000620
        /*0588*/ 	.word	0x000000ff
        /*058c*/ 	.word	0x00028888
        /*0590*/ 	.short	0x0100
        /*0592*/ 	.byte	0x06
	.zero		1


	//   ....[14]....
        /*0594*/ 	.word	0x00000750
        /*0598*/ 	.word	0x000000ff
        /*059c*/ 	.word	0x00028890
        /*05a0*/ 	.short	0x0100
        /*05a2*/ 	.byte	0x08
	.zero		1


	//   ....[15]....
        /*05a4*/ 	.word	0x00000760
        /*05a8*/ 	.word	0x000000ff
        /*05ac*/ 	.word	0x000288a0
        /*05b0*/ 	.short	0x0100
        /*05b2*/ 	.byte	0x08
	.zero		1


	//   ....[16]....
        /*05b4*/ 	.word	0x00000770
        /*05b8*/ 	.word	0x000000ff
        /*05bc*/ 	.word	0x00028898
        /*05c0*/ 	.short	0x0100
        /*05c2*/ 	.byte	0x08
	.zero		1


	//   ....[17]....
        /*05c4*/ 	.word	0x00000780
        /*05c8*/ 	.word	0x000000ff
        /*05cc*/ 	.word	0x000288a8
        /*05d0*/ 	.short	0x0100
        /*05d2*/ 	.byte	0x08
	.zero		1


	//   ....[18]....
        /*05d4*/ 	.word	0x000008b0
        /*05d8*/ 	.word	0x000000ff
        /*05dc*/ 	.word	0x000288b0
        /*05e0*/ 	.short	0x0100
        /*05e2*/ 	.byte	0x08
	.zero		1


	//   ....[19]....
        /*05e4*/ 	.word	0x000008c0
        /*05e8*/ 	.word	0x000000ff
        /*05ec*/ 	.word	0x000288c0
        /*05f0*/ 	.short	0x0100
        /*05f2*/ 	.byte	0x08
	.zero		1


	//   ....[20]....
        /*05f4*/ 	.word	0x000008d0
        /*05f8*/ 	.word	0x000000ff
        /*05fc*/ 	.word	0x000288b8
        /*0600*/ 	.short	0x0100
        /*0602*/ 	.byte	0x08
	.zero		1


	//   ....[21]....
        /*0604*/ 	.word	0x000008e0
        /*0608*/ 	.word	0x000000ff
        /*060c*/ 	.word	0x000288c8
        /*0610*/ 	.short	0x0100
        /*0612*/ 	.byte	0x08
	.zero		1


	//   ....[22]....
        /*0614*/ 	.word	0x000016d0
        /*0618*/ 	.word	0x000000ff
        /*061c*/ 	.word	0x00028800
        /*0620*/ 	.short	0x010a
        /*0622*/ 	.byte	0x29
	.zero		1


	//   ....[23]....
        /*0624*/ 	.word	0x00001750
        /*0628*/ 	.word	0x00000003
        /*062c*/ 	.word	0x00028830
        /*0630*/ 	.short	0x010a
        /*0632*/ 	.byte	0x3f
	.zero		1


	//   ....[24]....
        /*0634*/ 	.word	0x000017b0
        /*0638*/ 	.word	0x00000003
        /*063c*/ 	.word	0x00028830
        /*0640*/ 	.short	0x010a
        /*0642*/ 	.byte	0x3f
	.zero		1


	//   ....[25]....
        /*0644*/ 	.word	0x00001ed0
        /*0648*/ 	.word	0x00000003
        /*064c*/ 	.word	0x00000000
        /*0650*/ 	.short	0x0101
        /*0652*/ 	.byte	0x3f
	.zero		1


	//   ....[26]....
        /*0654*/ 	.word	0x00003c60
        /*0658*/ 	.word	0x000000ff
        /*065c*/ 	.word	0x00028830
        /*0660*/ 	.short	0x010a
        /*0662*/ 	.byte	0x06
	.zero		1


	//   ....[27]....
        /*0664*/ 	.word	0x00003ca0
        /*0668*/ 	.word	0x000000ff
        /*066c*/ 	.word	0x00028830
        /*0670*/ 	.short	0x010a
        /*0672*/ 	.byte	0x06
	.zero		1


	//   ....[28]....
        /*0674*/ 	.word	0x00003fc0
        /*0678*/ 	.word	0x000000ff
        /*067c*/ 	.word	0x00028850
        /*0680*/ 	.short	0x010a
        /*0682*/ 	.byte	0x06
	.zero		1


	//   ....[29]....
        /*0684*/ 	.word	0x00004000
        /*0688*/ 	.word	0x000000ff
        /*068c*/ 	.word	0x00028850
        /*0690*/ 	.short	0x010a
        /*0692*/ 	.byte	0x06
	.zero		1


	//   ....[30]....
        /*0694*/ 	.word	0x000057d0
        /*0698*/ 	.word	0x00000027
        /*069c*/ 	.word	0x00000000
        /*06a0*/ 	.short	0x0101
        /*06a2*/ 	.byte	0x3f
	.zero		1


	//   ....[31]....
        /*06a4*/ 	.word	0x00005880
        /*06a8*/ 	.word	0x00000029
        /*06ac*/ 	.word	0x00000000
        /*06b0*/ 	.short	0x0101
        /*06b2*/ 	.byte	0x3f
	.zero		1


	//   ....[32]....
        /*06b4*/ 	.word	0x000065b0
        /*06b8*/ 	.word	0x000000ff
        /*06bc*/ 	.word	0x00028830
        /*06c0*/ 	.short	0x010a
        /*06c2*/ 	.byte	0x06
	.zero		1


	//   ....[33]....
        /*06c4*/ 	.word	0x000065f0
        /*06c8*/ 	.word	0x000000ff
        /*06cc*/ 	.word	0x00028830
        /*06d0*/ 	.short	0x010a
        /*06d2*/ 	.byte	0x06
	.zero		1


	//   ....[34]....
        /*06d4*/ 	.word	0x00006910
        /*06d8*/ 	.word	0x000000ff
        /*06dc*/ 	.word	0x00028850
        /*06e0*/ 	.short	0x010a
        /*06e2*/ 	.byte	0x06
	.zero		1


	//   ....[35]....
        /*06e4*/ 	.word	0x00006950
        /*06e8*/ 	.word	0x000000ff
        /*06ec*/ 	.word	0x00028850
        /*06f0*/ 	.short	0x010a
        /*06f2*/ 	.byte	0x06
	.zero		1


	//   ....[36]....
        /*06f4*/ 	.word	0x00007a50
        /*06f8*/ 	.word	0x0000001b
        /*06fc*/ 	.word	0x00000000
        /*0700*/ 	.short	0x0101
        /*0702*/ 	.byte	0x3f
	.zero		1


	//   ....[37]....
        /*0704*/ 	.word	0x00007b00
        /*0708*/ 	.word	0x0000001f
        /*070c*/ 	.word	0x00000000
        /*0710*/ 	.short	0x0101
        /*0712*/ 	.byte	0x3f
	.zero		1


	//   ....[38]....
        /*0714*/ 	.word	0x000084f0
        /*0718*/ 	.word	0x000000ff
        /*071c*/ 	.word	0x00028850
        /*0720*/ 	.short	0x010a
        /*0722*/ 	.byte	0x05
	.zero		1


	//   ....[39]....
        /*0724*/ 	.word	0x00008530
        /*0728*/ 	.word	0x000000ff
        /*072c*/ 	.word	0x00028850
        /*0730*/ 	.short	0x010a
        /*0732*/ 	.byte	0x05
	.zero		1


	//   ....[40]....
        /*0734*/ 	.word	0x00008a50
        /*0738*/ 	.word	0x00000000
        /*073c*/ 	.word	0x00000000
        /*0740*/ 	.short	0x0101
        /*0742*/ 	.byte	0x3f
	.zero		1


	//   ....[41]....
        /*0744*/ 	.word	0x00009df0
        /*0748*/ 	.word	0x00000000
        /*074c*/ 	.word	0x00000000
        /*0750*/ 	.short	0x0101
        /*0752*/ 	.byte	0x3f
	.zero		1


	//   ....[42]....
        /*0754*/ 	.word	0x0000bad0
        /*0758*/ 	.word	0x00000000
        /*075c*/ 	.word	0x00028840
        /*0760*/ 	.short	0x010a
        /*0762*/ 	.byte	0x3f
	.zero		1


	//   ....[43]....
        /*0764*/ 	.word	0x0000c7a0
        /*0768*/ 	.word	0x00000011
        /*076c*/ 	.word	0x00028800
        /*0770*/ 	.short	0x0107
        /*0772*/ 	.byte	0x3f
	.zero		1


	//   ....[44]....
        /*0774*/ 	.word	0x0000c8b0
        /*0778*/ 	.word	0x00000011
        /*077c*/ 	.word	0x00028800
        /*0780*/ 	.short	0x0101
        /*0782*/ 	.byte	0x3f
	.zero		1


	//   ....[45]....
        /*0784*/ 	.word	0x0000c8d0
        /*0788*/ 	.word	0x00000011
        /*078c*/ 	.word	0x00028820
        /*0790*/ 	.short	0x010a
        /*0792*/ 	.byte	0x3f
	.zero		1


	//   ....[46]....
        /*0794*/ 	.word	0x0000cc00
        /*0798*/ 	.word	0x00000004
        /*079c*/ 	.word	0x00028840
        /*07a0*/ 	.short	0x010a
        /*07a2*/ 	.byte	0x3f
	.zero		1


	//   ....[47]....
        /*07a4*/ 	.word	0x0000cf80
        /*07a8*/ 	.word	0x00000004
        /*07ac*/ 	.word	0x00000060
        /*07b0*/ 	.short	0x010a
        /*07b2*/ 	.byte	0x3f
	.zero		1


	//   ....[48]....
        /*07b4*/ 	.word	0x0000d5d0
        /*07b8*/ 	.word	0x00000003
        /*07bc*/ 	.word	0x00028840
        /*07c0*/ 	.short	0x010a
        /*07c2*/ 	.byte	0x3f
	.zero		1


	//   ....[49]....
        /*07c4*/ 	.word	0x0000d960
        /*07c8*/ 	.word	0x00000002
        /*07cc*/ 	.word	0x00000060
        /*07d0*/ 	.short	0x010a
        /*07d2*/ 	.byte	0x3f
	.zero		1


	//   ....[50]....
        /*07d4*/ 	.word	0x0000df00
        /*07d8*/ 	.word	0x00000002
        /*07dc*/ 	.word	0x00028840
        /*07e0*/ 	.short	0x010a
        /*07e2*/ 	.byte	0x3f
	.zero		1


	//   ....[51]....
        /*07e4*/ 	.word	0x0000e290
        /*07e8*/ 	.word	0x00000002
        /*07ec*/ 	.word	0x00000060
        /*07f0*/ 	.short	0x010a
        /*07f2*/ 	.byte	0x3f
	.zero		1


	//   ....[52]....
        /*07f4*/ 	.word	0x0000e7e0
        /*07f8*/ 	.word	0x00000003
        /*07fc*/ 	.word	0x00028860
        /*0800*/ 	.short	0x010a
        /*0802*/ 	.byte	0x3f
	.zero		1


	//   ....[53]....
        /*0804*/ 	.word	0x0000ede0
        /*0808*/ 	.word	0x00000000
        /*080c*/ 	.word	0x00028820
        /*0810*/ 	.short	0x010a
        /*0812*/ 	.byte	0x3f
	.zero		1


	//   ....[54]....
        /*0814*/ 	.word	0x0000efb0
        /*0818*/ 	.word	0x00000006
        /*081c*/ 	.word	0x00000000
        /*0820*/ 	.short	0x010a
        /*0822*/ 	.byte	0x3f
	.zero		1


	//   ....[55]....
        /*0824*/ 	.word	0x0000f000
        /*0828*/ 	.word	0x00000003
        /*082c*/ 	.word	0x00000000
        /*0830*/ 	.short	0x010a
        /*0832*/ 	.byte	0x3f
	.zero		1


	//   ....[56]....
        /*0834*/ 	.word	0x0000f060
        /*0838*/ 	.word	0x00000012
        /*083c*/ 	.word	0x00000000
        /*0840*/ 	.short	0x010a
        /*0842*/ 	.byte	0x3f
	.zero		1


	//   ....[57]....
        /*0844*/ 	.word	0x0000f090
        /*0848*/ 	.word	0x00000003
        /*084c*/ 	.word	0x00000000
        /*0850*/ 	.short	0x010a
        /*0852*/ 	.byte	0x3f
	.zero		1


	//   ....[58]....
        /*0854*/ 	.word	0x0000f100
        /*0858*/ 	.word	0x00000003
        /*085c*/ 	.word	0x00028800
        /*0860*/ 	.short	0x010a
        /*0862*/ 	.byte	0x3f
	.zero		1


	//   ....[59]....
        /*0864*/ 	.word	0x0000f150
        /*0868*/ 	.word	0x00000003
        /*086c*/ 	.word	0x00028830
        /*0870*/ 	.short	0x010a
        /*0872*/ 	.byte	0x3f
	.zero		1


	//   ....[60]....
        /*0874*/ 	.word	0x0000f1b0
        /*0878*/ 	.word	0x00000005
        /*087c*/ 	.word	0x00028830
        /*0880*/ 	.short	0x010a
        /*0882*/ 	.byte	0x3f
	.zero		1


	//   ....[61]....
        /*0884*/ 	.word	0x0000f210
        /*0888*/ 	.word	0x00000005
        /*088c*/ 	.word	0x00028850
        /*0890*/ 	.short	0x010a
        /*0892*/ 	.byte	0x3f
	.zero		1


	//   ....[62]....
        /*0894*/ 	.word	0x0000f270
        /*0898*/ 	.word	0x00000005
        /*089c*/ 	.word	0x00028830
        /*08a0*/ 	.short	0x010a
        /*08a2*/ 	.byte	0x3f
	.zero		1


	//   ....[63]....
        /*08a4*/ 	.word	0x0000f2d0
        /*08a8*/ 	.word	0x00000005
        /*08ac*/ 	.word	0x00028850
        /*08b0*/ 	.short	0x010a
        /*08b2*/ 	.byte	0x3f
	.zero		1


	//   ....[64]....
        /*08b4*/ 	.word	0x0000f330
        /*08b8*/ 	.word	0x00000007
        /*08bc*/ 	.word	0x00028850
        /*08c0*/ 	.short	0x010a
        /*08c2*/ 	.byte	0x3f
	.zero		1


	//   ....[65]....
        /*08c4*/ 	.word	0x0000f480
        /*08c8*/ 	.word	0x00000000
        /*08cc*/ 	.word	0x00028840
        /*08d0*/ 	.short	0x010a
        /*08d2*/ 	.byte	0x3f
	.zero		1


	//   ....[66]....
        /*08d4*/ 	.word	0x0000ff30
        /*08d8*/ 	.word	0x00000011
        /*08dc*/ 	.word	0x00028820
        /*08e0*/ 	.short	0x010a
        /*08e2*/ 	.byte	0x3f
	.zero		1


	//   ....[67]....
        /*08e4*/ 	.word	0x0000ff80
        /*08e8*/ 	.word	0x00000004
        /*08ec*/ 	.word	0x00028840
        /*08f0*/ 	.short	0x010a
        /*08f2*/ 	.byte	0x3f
	.zero		1


	//   ....[68]....
        /*08f4*/ 	.word	0x0000ffd0
        /*08f8*/ 	.word	0x00000004
        /*08fc*/ 	.word	0x00000060
        /*0900*/ 	.short	0x010a
        /*0902*/ 	.byte	0x3f
	.zero		1


	//   ....[69]....
        /*0904*/ 	.word	0x00010020
        /*0908*/ 	.word	0x00000003
        /*090c*/ 	.word	0x00028840
        /*0910*/ 	.short	0x010a
        /*0912*/ 	.byte	0x3f
	.zero		1


	//   ....[70]....
        /*0914*/ 	.word	0x00010070
        /*0918*/ 	.word	0x00000002
        /*091c*/ 	.word	0x00000060
        /*0920*/ 	.short	0x010a
        /*0922*/ 	.byte	0x3f
	.zero		1


	//   ....[71]....
        /*0924*/ 	.word	0x000100c0
        /*0928*/ 	.word	0x00000002
        /*092c*/ 	.word	0x00028840
        /*0930*/ 	.short	0x010a
        /*0932*/ 	.byte	0x3f
	.zero		1


	//   ....[72]....
        /*0934*/ 	.word	0x00010110
        /*0938*/ 	.word	0x00000002
        /*093c*/ 	.word	0x00000060
        /*0940*/ 	.short	0x010a
        /*0942*/ 	.byte	0x3f
	.zero		1


	//   ....[73]....
        /*0944*/ 	.word	0x00010160
        /*0948*/ 	.word	0x00000003
        /*094c*/ 	.word	0x00028860
        /*0950*/ 	.short	0x010a
        /*0952*/ 	.byte	0x3f
	.zero		1


	//   ....[74]....
        /*0954*/ 	.word	0x00010250
        /*0958*/ 	.word	0x00000000
        /*095c*/ 	.word	0x00028820
        /*0960*/ 	.short	0x010a
        /*0962*/ 	.byte	0x3f
	.zero		1


	//   ....[75]....
        /*0964*/ 	.word	0x000103f0
        /*0968*/ 	.word	0x00000006
        /*096c*/ 	.word	0x00000000
        /*0970*/ 	.short	0x010a
        /*0972*/ 	.byte	0x3f
	.zero		1


	//   ....[76]....
        /*0974*/ 	.word	0x00010440
        /*0978*/ 	.word	0x00000003
        /*097c*/ 	.word	0x00000000
        /*0980*/ 	.short	0x010a
        /*0982*/ 	.byte	0x3f
	.zero		1


	//   ....[77]....
        /*0984*/ 	.word	0x00010490
        /*0988*/ 	.word	0x00000012
        /*098c*/ 	.word	0x00000000
        /*0990*/ 	.short	0x010a
        /*0992*/ 	.byte	0x3f
	.zero		1


	//----- nvinfo : EIATTR_NUM_MBARRIERS
	.align		4
.L_302:
        /*0994*/ 	.byte	0x03, 0x38
        /*0996*/ 	.short	0x0016


	//----- nvinfo : EIATTR_EXIT_INSTR_OFFSETS
	.align		4
        /*0998*/ 	.byte	0x04, 0x1c
        /*099a*/ 	.short	(.L_304 - .L_303)


	//   ....[0]....
.L_303:
        /*099c*/ 	.word	0x00000a40


	//   ....[1]....
        /*09a0*/ 	.word	0x0000ab20


	//   ....[2]....
        /*09a4*/ 	.word	0x0000f0e0


	//----- nvinfo : EIATTR_MAX_THREADS
	.align		4
.L_304:
        /*09a8*/ 	.byte	0x04, 0x05
        /*09aa*/ 	.short	(.L_306 - .L_305)
.L_305:
        /*09ac*/ 	.word	0x00000180
        /*09b0*/ 	.word	0x00000001
        /*09b4*/ 	.word	0x00000001


	//----- nvinfo : EIATTR_CRS_STACK_SIZE
	.align		4
.L_306:
        /*09b8*/ 	.byte	0x04, 0x1e
        /*09ba*/ 	.short	(.L_308 - .L_307)
.L_307:
        /*09bc*/ 	.word	0x00000000


	//----- nvinfo : EIATTR_CBANK_PARAM_SIZE
	.align		4
.L_308:
        /*09c0*/ 	.byte	0x03, 0x19
        /*09c2*/ 	.short	0x0af0


	//----- nvinfo : EIATTR_PARAM_CBANK
	.align		4
        /*09c4*/ 	.byte	0x04, 0x0a
        /*09c6*/ 	.short	(.L_310 - .L_309)
	.align		4
.L_309:
        /*09c8*/ 	.word	index@(.nv.constant0._ZN7cutlass13device_kernelIN5flash11enable_sm90INS1_16FlashAttnFwdSm90INS1_25CollectiveMainloopFwdSm90ILi2EN4cute5tupleIJNS5_1CILi1EEES8_S8_EEENS6_IJNS7_ILi128EEESA_SA_EEELi128ENS_10bfloat16_tEfNS_4arch4Sm90ELb1ELb0ELb0ELb0ELb0ELb0ELb0ELb1ELb1ELb1ELb0ELb0EEENS1_21CollectiveEpilogueFwdISB_S9_SC_SE_Li256ELb0ELb1ELb0ELb0EEENS1_30DynamicPersistentTileSchedulerILi256ELi128ELb0ELb1ELb1EEEEEEEEEvNT_6ParamsE)
        /*09cc*/ 	.short	0x0210
        /*09ce*/ 	.short	0x0af0


	//----- nvinfo : EIATTR_SW_WAR
	.align		4
.L_310:
        /*09d0*/ 	.byte	0x04, 0x36
        /*09d2*/ 	.short	(.L_312 - .L_311)
.L_311:
        /*09d4*/ 	.word	0x00000008
.L_312:


//--------------------- .nv.info._ZN7cutlass13device_kernelIN5flash11enable_sm90INS1_16FlashAttnFwdSm90INS1_25CollectiveMainloopFwdSm90ILi2EN4cute5tupleIJNS5_1CILi1EEES8_S8_EEENS6_IJNS7_ILi128EEESA_SA_EEELi128ENS_10bfloat16_tEfNS_4arch4Sm90ELb1ELb0ELb0ELb1ELb0ELb0ELb0ELb1ELb1ELb1ELb0ELb0EEENS1_21CollectiveEpilogueFwdISB_S9_SC_SE_Li256ELb1ELb1ELb0ELb0EEENS1_36VarlenDynamicPersistentTileSchedulerILi128ELi128ELi256ELi128ELb0ELb1ELb1ELb1ELb1ELb1EEEEEEEEEvNT_6ParamsE --------------------------
	.section	.nv.info._ZN7cutlass13device_kernelIN5flash11enable_sm90INS1_16FlashAttnFwdSm90INS1_25CollectiveMainloopFwdSm90ILi2EN4cute5tupleIJNS5_1CILi1EEES8_S8_EEENS6_IJNS7_ILi128EEESA_SA_EEELi128ENS_10bfloat16_tEfNS_4arch4Sm90ELb1ELb0ELb0ELb1ELb0ELb0ELb0ELb1ELb1ELb1ELb0ELb0EEENS1_21CollectiveEpilogueFwdISB_S9_SC_SE_Li256ELb1ELb1ELb0ELb0EEENS1_36VarlenDynamicPersistentTileSchedulerILi128ELi128ELi256ELi128ELb0ELb1ELb1ELb1ELb1ELb1EEEEEEEEEvNT_6ParamsE,"",@"SHT_CUDA_INFO"
	.sectionflags	@""
	.align	4


	//----- nvinfo : EIATTR_CUDA_API_VERSION
	.align		4
        /*0000*/ 	.byte	0x04, 0x37
        /*0002*/ 	.short	(.L_314 - .L_313)
.L_313:
        /*0004*/ 	.word	0x00000082


	//----- nvinfo : EIATTR_KPARAM_INFO
	.align		4
.L_314:
        /*0008*/ 	.byte	0x04, 0x17
        /*000a*/ 	.short	(.L_316 - .L_315)
.L_315:
        /*000c*/ 	.word	0x00000000
        /*0010*/ 	.short	0x0000
        /*0012*/ 	.short	0x0070
        /*0014*/ 	.byte	0x00, 0xf0, 0x01, 0x2a


	//----- nvinfo : EIATTR_SPARSE_MMA_MASK
	.align		4
.L_316:
        /*0018*/ 	.byte	0x03, 0x50
        /*001a*/ 	.short	0x0000


	//----- nvinfo : EIATTR_MAXREG_COUNT
	.align		4
        /*001c*/ 	.byte	0x03, 0x1b
        /*001e*/ 	.short	0x00a8


	//----- nvinfo : EIATTR_NUM_BARRIERS
	.align		4
        /*0020*/ 	.byte	0x02, 0x4c
        /*0022*/ 	.byte	0x10
	.zero		1


	//----- nvinfo : EIATTR_EXTERNS
	.align		4
        /*0024*/ 	.byte	0x04, 0x0f
        /*0026*/ 	.short	(.L_318 - .L_317)


	//   ....[0]....
	.align		4
.L_317:
        /*0028*/ 	.word	index@(__assertfail)


	//----- nvinfo : EIATTR_ANNOTATIONS
	.align		4
.L_318:
        /*002c*/ 	.byte	0x04, 0x55
        /*002e*/ 	.short	(.L_320 - .L_319)


	//   ....[0]....
.L_319:
        /* <DEDUP_REMOVED lines=74> */


	//----- nvinfo : EIATTR_MERCURY_ISA_VERSION
	.align		4
.L_320:
        /*04b8*/ 	.byte	0x03, 0x5f
        /*04ba*/ 	.short	0x0101


	//----- nvinfo : EIATTR_UNUSED_LOAD_BYTE_OFFSET
	.align		4
        /*04bc*/ 	.byte	0x04, 0x44
        /*04be*/ 	.short	(.L_322 - .L_321)


	//   ....[0]....
.L_321:
        /*04c0*/ 	.word	0x00000a30
        /*04c4*/ 	.word	0x0000fff0


	//   ....[1]....
        /*04c8*/ 	.word	0x00008e50
        /*04cc*/ 	.word	0x0000fff0


	//----- nvinfo : EIATTR_INT_WARP_WIDE_INSTR_OFFSETS
	.align		4
.L_322:
        /*04d0*/ 	.byte	0x04, 0x31
        /*04d2*/ 	.short	(.L_324 - .L_323)


	//   ....[0]....
.L_323:
        /*04d4*/ 	.word	0x00000120


	//   ....[1]....
        /*04d8*/ 	.word	0x000001c0


	//   ....[2]....
        /*04dc*/ 	.word	0x00000230


	//   ....[3]....
        /*04e0*/ 	.word	0x0000c100


	//   ....[4]....
        /*04e4*/ 	.word	0x0000c190


	//   ....[5]....
        /*04e8*/ 	.word	0x0000f9d0


	//   ....[6]....
        /*04ec*/ 	.word	0x0000fa30


	//----- nvinfo : EIATTR_COOP_GROUP_MASK_REGIDS
	.align		4
.L_324:
        /*04f0*/ 	.byte	0x04, 0x29
        /*04f2*/ 	.short	(.L_326 - .L_325)


	//   ....[0]....
.L_325:
        /*04f4*/ 	.word	0xffffffff


	//   ....[1]....
        /*04f8*/ 	.word	0xffffffff


	//   ....[2]....
        /*04fc*/ 	.word	0xffffffff


	//   ....[3]....
        /*0500*/ 	.word	0xffffffff


	//   ....[4]....
        /*0504*/ 	.word	0xffffffff


	//   ....[5]....
        /*0508*/ 	.word	0xffffffff


	//   ....[6]....
        /*050c*/ 	.word	0xffffffff


	//   ....[7]....
        /*0510*/ 	.word	0xffffffff


	//   ....[8]....
        /*0514*/ 	.word	0xffffffff


	//   ....[9]....
        /*0518*/ 	.word	0xffffffff


	//   ....[10]....
        /*051c*/ 	.word	0xffffffff


	//   ....[11]....
        /*0520*/ 	.word	0xffffffff


	//   ....[12]....
        /*0524*/ 	.word	0xffffffff


	//   ....[13]....
        /*0528*/ 	.word	0xffffffff


	//   ....[14]....
        /*052c*/ 	.word	0xffffffff


	//   ....[15]....
        /*0530*/ 	.word	0xffffffff


	//   ....[16]....
        /*0534*/ 	.word	0xffffffff


	//   ....[17]....
        /*0538*/ 	.word	0xffffffff


	//   ....[18]....
        /*053c*/ 	.word	0xffffffff


	//   ....[19]....
        /*0540*/ 	.word	0xffffffff


	//   ....[20]....
        /*0544*/ 	.word	0xffffffff


	//   ....[21]....
        /*0548*/ 	.word	0xffffffff


	//   ....[22]....
        /*054c*/ 	.word	0xffffffff


	//   ....[23]....
        /*0550*/ 	.word	0xffffffff


	//   ....[24]....
        /*0554*/ 	.word	0xffffffff


	//   ....[25]....
        /*0558*/ 	.word	0xffffffff


	//   ....[26]....
        /*055c*/ 	.word	0xffffffff


	//   ....[27]....
        /*0560*/ 	.word	0xffffffff


	//   ....[28]....
        /*0564*/ 	.word	0xffffffff


	//   ....[29]....
        /*0568*/ 	.word	0xffffffff


	//   ....[30]....
        /*056c*/ 	.word	0xffffffff


	//   ....[31]....
        /*0570*/ 	.word	0xffffffff


	//   ....[32]....
        /*0574*/ 	.word	0xffffffff


	//   ....[33]....
        /*0578*/ 	.word	0xffffffff


	//   ....[34]....
        /*057c*/ 	.word	0xffffffff


	//   ....[35]....
        /*0580*/ 	.word	0xffffffff


	//   ....[36]....
        /*0584*/ 	.word	0xffffffff


	//   ....[37]....
        /*0588*/ 	.word	0xffffffff


	//   ....[38]....
        /*058c*/ 	.word	0xffffffff


	//   ....[39]....
        /*0590*/ 	.word	0xffffffff


	//   ....[40]....
        /*0594*/ 	.word	0xffffffff


	//   ....[41]....
        /*0598*/ 	.word	0xffffffff


	//   ....[42]....
        /*059c*/ 	.word	0xffffffff


	//   ....[43]....
        /*05a0*/ 	.word	0xffffffff


	//   ....[44]....
        /*05a4*/ 	.word	0xffffffff


	//   ....[45]....
        /*05a8*/ 	.word	0xffffffff


	//   ....[46]....
        /*05ac*/ 	.word	0xffffffff


	//   ....[47]....
        /*05b0*/ 	.word	0xffffffff


	//   ....[48]....
        /*05b4*/ 	.word	0xffffffff


	//   ....[49]....
        /*05b8*/ 	.word	0xffffffff


	//   ....[50]....
        /*05bc*/ 	.word	0xffffffff


	//   ....[51]....
        /*05c0*/ 	.word	0xffffffff


	//   ....[52]....
        /*05c4*/ 	.word	0xffffffff


	//   ....[53]....
        /*05c8*/ 	.word	0xffffffff


	//   ....[54]....
        /*05cc*/ 	.word	0xffffffff


	//   ....[55]....
        /*05d0*/ 	.word	0xffffffff


	//   ....[56]....
        /*05d4*/ 	.word	0xffffffff


	//   ....[57]....
        /*05d8*/ 	.word	0xffffffff


	//   ....[58]....
        /*05dc*/ 	.word	0xffffffff


	//   ....[59]....
        /*05e0*/ 	.word	0xffffffff


	//   ....[60]....
        /*05e4*/ 	.word	0xffffffff


	//   ....[61]....
        /*05e8*/ 	.word	0xffffffff


	//   ....[62]....
        /*05ec*/ 	.word	0xffffffff


	//   ....[63]....
        /*05f0*/ 	.word	0xffffffff


	//   ....[64]....
        /*05f4*/ 	.word	0xffffffff


	//   ....[65]....
        /*05f8*/ 	.word	0xffffffff


	//   ....[66]....
        /*05fc*/ 	.word	0xffffffff


	//   ....[67]....
        /*0600*/ 	.word	0xffffffff


	//   ....[68]....
        /*0604*/ 	.word	0xffffffff


	//   ....[69]....
        /*0608*/ 	.word	0xffffffff


	//   ....[70]....
        /*060c*/ 	.word	0xffffffff


	//   ....[71]....
        /*0610*/ 	.word	0xffffffff


	//   ....[72]....
        /*0614*/ 	.word	0xffffffff


	//   ....[73]....
        /*0618*/ 	.word	0xffffffff


	//   ....[74]....
        /*061c*/ 	.word	0xffffffff


	//   ....[75]....
        /*0620*/ 	.word	0xffffffff


	//   ....[76]....
        /*0624*/ 	.word	0xffffffff


	//   ....[77]....
        /*0628*/ 	.word	0xffffffff


	//   ....[78]....
        /*062c*/ 	.word	0xffffffff


	//   ....[79]....
        /*0630*/ 	.word	0xffffffff


	//   ....[80]....
        /*0634*/ 	.word	0xffffffff


	//   ....[81]....
        /*0638*/ 	.word	0xffffffff


	//   ....[82]....
        /*063c*/ 	.word	0xffffffff


	//   ....[83]....
        /*0640*/ 	.word	0xffffffff


	//   ....[84]....
        /*0644*/ 	.word	0xffffffff


	//   ....[85]....
        /*0648*/ 	.word	0xffffffff


	//   ....[86]....
        /*064c*/ 	.word	0xffffffff


	//   ....[87]....
        /*0650*/ 	.word	0xffffffff


	//   ....[88]....
        /*0654*/ 	.word	0xffffffff


	//   ....[89]....
        /*0658*/ 	.word	0xffffffff


	//   ....[90]....
        /*065c*/ 	.word	0xffffffff


	//   ....[91]....
        /*0660*/ 	.word	0xffffffff


	//   ....[92]....
        /*0664*/ 	.word	0xffffffff


	//   ....[93]....
        /*0668*/ 	.word	0xffffffff


	//   ....[94]....
        /*066c*/ 	.word	0xffffffff


	//   ....[95]....
        /*0670*/ 	.word	0xffffffff


	//   ....[96]....
        /*0674*/ 	.word	0xffffffff


	//   ....[97]....
        /*0678*/ 	.word	0xffffffff


	//   ....[98]....
        /*067c*/ 	.word	0xffffffff


	//   ....[99]....
        /*0680*/ 	.word	0x0500000f


	//   ....[100]....
        /*0684*/ 	.word	0x0500000f


	//   ....[101]....
        /*0688*/ 	.word	0x0500000f


	//   ....[102]....
        /*068c*/ 	.word	0x0500000f


	//   ....[103]....
        /*0690*/ 	.word	0x0500000f


	//   ....[104]....
        /*0694*/ 	.word	0x0500000f


	//   ....[105]....
        /*0698*/ 	.word	0x0500000f


	//   ....[106]....
        /*069c*/ 	.word	0x0500000f


	//   ....[107]....
        /*06a0*/ 	.word	0x0500000f


	//   ....[108]....
        /*06a4*/ 	.word	0x0500000f


	//   ....[109]....
        /*06a8*/ 	.word	0x0500000f


	//   ....[110]....
        /*06ac*/ 	.word	0x0500000f


	//   ....[111]....
        /*06b0*/ 	.word	0x0500000f


	//   ....[112]....
        /*06b4*/ 	.word	0x0500000f


	//   ....[113]....
        /*06b8*/ 	.word	0x0500000f


	//   ....[114]....
        /*06bc*/ 	.word	0x0500000f


	//   ....[115]....
        /*06c0*/ 	.word	0x0500000f


	//   ....[116]....
        /*06c4*/ 	.word	0x0500000f


	//   ....[117]....
        /*06c8*/ 	.word	0x0500000f


	//   ....[118]....
        /*06cc*/ 	.word	0x0500000f


	//   ....[119]....
        /*06d0*/ 	.word	0x0500000f


	//   ....[120]....
        /*06d4*/ 	.word	0x0500000f


	//   ....[121]....
        /*06d8*/ 	.word	0x0500000f


	//   ....[122]....
        /*06dc*/ 	.word	0x0500000f


	//   ....[123]....
        /*06e0*/ 	.word	0x0500000f


	//   ....[124]....
        /*06e4*/ 	.word	0x0500000f


	//   ....[125]....
        /*06e8*/ 	.word	0x0500000f


	//   ....[126]....
        /*06ec*/ 	.word	0x0500000f


	//   ....[127]....
        /*06f0*/ 	.word	0x0500000f


	//   ....[128]....
        /*06f4*/ 	.word	0x0500000f


	//   ....[129]....
        /*06f8*/ 	.word	0x0500000f


	//   ....[130]....
        /*06fc*/ 	.word	0x0500000f


	//   ....[131]....
        /*0700*/ 	.word	0x0500000f


	//   ....[132]....
        /*0704*/ 	.word	0x0500000f


	//   ....[133]....
        /*0708*/ 	.word	0x0500000f


	//----- nvinfo : EIATTR_COOP_GROUP_INSTR_OFFSETS
	.align		4
.L_326:
        /*070c*/ 	.byte	0x04, 0x28
        /*070e*/ 	.short	(.L_328 - .L_327)


	//   ....[0]....
.L_327:
        /*0710*/ 	.word	0x00000060


	//   ....[1]....
        /*0714*/ 	.word	0x00000130


	//   ....[2]....
        /*0718*/ 	.word	0x000001e0


	//   ....[3]....
        /*071c*/ 	.word	0x000003a0


	//   ....[4]....
        /*0720*/ 	.word	0x00000500


	//   ....[5]....
        /*0724*/ 	.word	0x00000620


	//   ....[6]....
        /*0728*/ 	.word	0x00000780


	//   ....[7]....
        /*072c*/ 	.word	0x000014e0


	//   ....[8]....
        /*0730*/ 	.word	0x00001c40


	//   ....[9]....
        /*0734*/ 	.word	0x000023c0


	//   ....[10]....
        /*0738*/ 	.word	0x00002420


	//   ....[11]....
        /*073c*/ 	.word	0x000024b0


	//   ....[12]....
        /*0740*/ 	.word	0x00002f10


	//   ....[13]....
        /*0744*/ 	.word	0x00002f80


	//   ....[14]....
        /*0748*/ 	.word	0x00004100


	//   ....[15]....
        /*074c*/ 	.word	0x000048a0


	//   ....[16]....
        /*0750*/ 	.word	0x000048d0


	//   ....[17]....
        /*0754*/ 	.word	0x00004930


	//   ....[18]....
        /*0758*/ 	.word	0x00005300


	//   ....[19]....
        /*075c*/ 	.word	0x00005380


	//   ....[20]....
        /*0760*/ 	.word	0x00006c10


	//   ....[21]....
        /*0764*/ 	.word	0x00006c40


	//   ....[22]....
        /*0768*/ 	.word	0x00006f20


	//   ....[23]....
        /*076c*/ 	.word	0x00006f50


	//   ....[24]....
        /*0770*/ 	.word	0x00008520


	//   ....[25]....
        /*0774*/ 	.word	0x00008550


	//   ....[26]....
        /*0778*/ 	.word	0x00008640


	//   ....[27]....
        /*077c*/ 	.word	0x00008660


	//   ....[28]....
        /*0780*/ 	.word	0x000098b0


	//   ....[29]....
        /*0784*/ 	.word	0x000098f0


	//   ....[30]....
        /*0788*/ 	.word	0x00009930


	//   ....[31]....
        /*078c*/ 	.word	0x00009960


	//   ....[32]....
        /*0790*/ 	.word	0x00009f00


	//   ....[33]....
        /*0794*/ 	.word	0x00009f10


	//   ....[34]....
        /*0798*/ 	.word	0x00009fd0


	//   ....[35]....
        /*079c*/ 	.word	0x00009ff0


	//   ....[36]....
        /*07a0*/ 	.word	0x0000a0b0


	//   ....[37]....
        /*07a4*/ 	.word	0x0000a0d0


	//   ....[38]....
        /*07a8*/ 	.word	0x0000a1a0


	//   ....[39]....
        /*07ac*/ 	.word	0x0000a1c0


	//   ....[40]....
        /*07b0*/ 	.word	0x0000a9c0


	//   ....[41]....
        /*07b4*/ 	.word	0x0000a9e0


	//   ....[42]....
        /*07b8*/ 	.word	0x0000aaa0


	//   ....[43]....
        /*07bc*/ 	.word	0x0000aac0


	//   ....[44]....
        /*07c0*/ 	.word	0x0000ab80


	//   ....[45]....
        /*07c4*/ 	.word	0x0000aba0


	//   ....[46]....
        /*07c8*/ 	.word	0x0000ac70


	//   ....[47]....
        /*07cc*/ 	.word	0x0000ac90


	//   ....[48]....
        /*07d0*/ 	.word	0x0000add0


	//   ....[49]....
        /*07d4*/ 	.word	0x0000afa0


	//   ....[50]....
        /*07d8*/ 	.word	0x0000afd0


	//   ....[51]....
        /*07dc*/ 	.word	0x0000b000


	//   ....[52]....
        /*07e0*/ 	.word	0x0000b030


	//   ....[53]....
        /*07e4*/ 	.word	0x0000b060


	//   ....[54]....
        /*07e8*/ 	.word	0x0000b090


	//   ....[55]....
        /*07ec*/ 	.word	0x0000b200


	//   ....[56]....
        /*07f0*/ 	.word	0x0000b230


	//   ....[57]....
        /*07f4*/ 	.word	0x0000b260


	//   ....[58]....
        /*07f8*/ 	.word	0x0000b290


	//   ....[59]....
        /*07fc*/ 	.word	0x0000b2c0


	//   ....[60]....
        /*0800*/ 	.word	0x0000b2f0


	//   ....[61]....
        /*0804*/ 	.word	0x0000b390


	//   ....[62]....
        /*0808*/ 	.word	0x0000b3f0


	//   ....[63]....
        /*080c*/ 	.word	0x0000b480


	//   ....[64]....
        /*0810*/ 	.word	0x0000c700


	//   ....[65]....
        /*0814*/ 	.word	0x0000d2e0


	//   ....[66]....
        /*0818*/ 	.word	0x0000d2f0


	//   ....[67]....
        /*081c*/ 	.word	0x0000d300


	//   ....[68]....
        /*0820*/ 	.word	0x0000d370


	//   ....[69]....
        /*0824*/ 	.word	0x0000d470


	//   ....[70]....
        /*0828*/ 	.word	0x0000d490


	//   ....[71]....
        /*082c*/ 	.word	0x0000d520


	//   ....[72]....
        /*0830*/ 	.word	0x0000d540


	//   ....[73]....
        /*0834*/ 	.word	0x0000d5d0


	//   ....[74]....
        /*0838*/ 	.word	0x0000d5f0


	//   ....[75]....
        /*083c*/ 	.word	0x0000d680


	//   ....[76]....
        /*0840*/ 	.word	0x0000d6a0


	//   ....[77]....
        /*0844*/ 	.word	0x0000d730


	//   ....[78]....
        /*0848*/ 	.word	0x0000d750


	//   ....[79]....
        /*084c*/ 	.word	0x0000d760


	//   ....[80]....
        /*0850*/ 	.word	0x0000d770


	//   ....[81]....
        /*0854*/ 	.word	0x000100f0


	//   ....[82]....
        /*0858*/ 	.word	0x00010150


	//   ....[83]....
        /*085c*/ 	.word	0x00010180


	//   ....[84]....
        /*0860*/ 	.word	0x00010190


	//   ....[85]....
        /*0864*/ 	.word	0x000101c0


	//   ....[86]....
        /*0868*/ 	.word	0x000101f0


	//   ....[87]....
        /*086c*/ 	.word	0x00010220


	//   ....[88]....
        /*0870*/ 	.word	0x00010250


	//   ....[89]....
        /*0874*/ 	.word	0x000103d0


	//   ....[90]....
        /*0878*/ 	.word	0x00010400


	//   ....[91]....
        /*087c*/ 	.word	0x00010430


	//   ....[92]....
        /*0880*/ 	.word	0x00010460


	//   ....[93]....
        /*0884*/ 	.word	0x00010490


	//   ....[94]....
        /*0888*/ 	.word	0x000104c0


	//   ....[95]....
        /*088c*/ 	.word	0x00010580


	//   ....[96]....
        /*0890*/ 	.word	0x000105a0


	//   ....[97]....
        /*0894*/ 	.word	0x00010610


	//   ....[98]....
        /*0898*/ 	.word	0x00010cd0


	//   ....[99]....
        /*089c*/ 	.word	0x000112a0


	//   ....[100]....
        /*08a0*/ 	.word	0x00011420


	//   ....[101]....
        /*08a4*/ 	.word	0x00011480


	//   ....[102]....
        /*08a8*/ 	.word	0x00011510


	//   ....[103]....
        /*08ac*/ 	.word	0x000115b0


	//   ....[104]....
        /*08b0*/ 	.word	0x00011680


	//   ....[105]....
        /*08b4*/ 	.word	0x000117a0


	//   ....[106]....
        /*08b8*/ 	.word	0x00011800


	//   ....[107]....
        /*08bc*/ 	.word	0x00011910


	//   ....[108]....
        /*08c0*/ 	.word	0x00011970


	//   ....[109]....
        /*08c4*/ 	.word	0x00011a80


	//   ....[110]....
        /*08c8*/ 	.word	0x00011ae0


	//   ....[111]....
        /*08cc*/ 	.word	0x00011bf0


	//   ....[112]....
        /*08d0*/ 	.word	0x00011c50


	//   ....[113]....
        /*08d4*/ 	.word	0x00011d50


	//   ....[114]....
        /*08d8*/ 	.word	0x00011db0


	//   ....[115]....
        /*08dc*/ 	.word	0x00011e50


	//   ....[116]....
        /*08e0*/ 	.word	0x000121d0


	//   ....[117]....
        /*08e4*/ 	.word	0x00012270


	//   ....[118]....
        /*08e8*/ 	.word	0x00012390


	//   ....[119]....
        /*08ec*/ 	.word	0x00012400


	//   ....[120]....
        /*08f0*/ 	.word	0x00012470


	//   ....[121]....
        /*08f4*/ 	.word	0x000124e0


	//   ....[122]....
        /*08f8*/ 	.word	0x00012550


	//   ....[123]....
        /*08fc*/ 	.word	0x000125d0


	//   ....[124]....
        /*0900*/ 	.word	0x00012660


	//   ....[125]....
        /*0904*/ 	.word	0x00012700


	//   ....[126]....
        /*0908*/ 	.word	0x00012770


	//   ....[127]....
        /*090c*/ 	.word	0x000127e0


	//   ....[128]....
        /*0910*/ 	.word	0x00012850


	//   ....[129]....
        /*0914*/ 	.word	0x000128d0


	//   ....[130]....
        /*0918*/ 	.word	0x00012940


	//   ....[131]....
        /*091c*/ 	.word	0x000129e0


	//   ....[132]....
        /*0920*/ 	.word	0x00012a70


	//   ....[133]....
        /*0924*/ 	.word	0x00012ba0


	//----- nvinfo : EIATTR_REG_RECONFIG
	.align		4
.L_328:
        /*0928*/ 	.byte	0x01, 0x54
	.zero		2


	//----- nvinfo : EIATTR_SYSCALL_OFFSETS
	.align		4
        /*092c*/ 	.byte	0x04, 0x46
        /*092e*/ 	.short	(.L_330 - .L_329)


	//   ....[0]....
.L_329:
        /*0930*/ 	.word	0x000016c0


	//   ....[1]....
        /*0934*/ 	.word	0x0000c300


	//   ....[2]....
        /*0938*/ 	.word	0x0000c460


	//   ....[3]....
        /*093c*/ 	.word	0x0000c560


	//   ....[4]....
        /*0940*/ 	.word	0x0000cee0


	//----- nvinfo : EIATTR_MBARRIER_INSTR_OFFSETS
	.align		4
.L_330:
        /*0944*/ 	.byte	0x04, 0x39
        /*0946*/ 	.short	(.L_332 - .L_331)


	//   ....[0]....
.L_331:
        /*0948*/ 	.word	0x00000250
        /*094c*/ 	.word	0x000000ff
        /*0950*/ 	.word	0x00028800
        /*0954*/ 	.short	0x0100
        /*0956*/ 	.byte	0x08
	.zero		1


	//   ....[1]....
        /*0958*/ 	.word	0x00000260
        /*095c*/ 	.word	0x000000ff
        /*0960*/ 	.word	0x00028820
        /*0964*/ 	.short	0x0100
        /*0966*/ 	.byte	0x08
	.zero		1


	//   ....[2]....
        /*0968*/ 	.word	0x00000350
        /*096c*/ 	.word	0x000000ff
        /*0970*/ 	.word	0x00028830
        /*0974*/ 	.short	0x0100
        /*0976*/ 	.byte	0x08
	.zero		1


	//   ....[3]....
        /*0978*/ 	.word	0x00000360
        /*097c*/ 	.word	0x000000ff
        /*0980*/ 	.word	0x00028840
        /*0984*/ 	.short	0x0100
        /*0986*/ 	.byte	0x08
	.zero		1


	//   ....[4]....
        /*0988*/ 	.word	0x00000370
        /*098c*/ 	.word	0x000000ff
        /*0990*/ 	.word	0x00028838
        /*0994*/ 	.short	0x0100
        /*0996*/ 	.byte	0x08
	.zero		1


	//   ....[5]....
        /*0998*/ 	.word	0x00000380
        /*099c*/ 	.word	0x000000ff
        /*09a0*/ 	.word	0x00028848
        /*09a4*/ 	.short	0x0100
        /*09a6*/ 	.byte	0x08
	.zero		1


	//   ....[6]....
        /*09a8*/ 	.word	0x000004b0
        /*09ac*/ 	.word	0x000000ff
        /*09b0*/ 	.word	0x00028850
        /*09b4*/ 	.short	0x0100
        /*09b6*/ 	.byte	0x08
	.zero		1


	//   ....[7]....
        /*09b8*/ 	.word	0x000004c0
        /*09bc*/ 	.word	0x000000ff
        /*09c0*/ 	.word	0x00028860
        /*09c4*/ 	.short	0x0100
        /*09c6*/ 	.byte	0x08
	.zero		1


	//   ....[8]....
        /*09c8*/ 	.word	0x000004d0
        /*09cc*/ 	.word	0x000000ff
        /*09d0*/ 	.word	0x00028858
        /*09d4*/ 	.short	0x0100
        /*09d6*/ 	.byte	0x08
	.zero		1


	//   ....[9]....
        /*09d8*/ 	.word	0x000004e0
        /*09dc*/ 	.word	0x000000ff
        /*09e0*/ 	.word	0x00028868
        /*09e4*/ 	.short	0x0100
        /*09e6*/ 	.byte	0x08
	.zero		1


	//   ....[10]....
        /*09e8*/ 	.word	0x000005d0
        /*09ec*/ 	.word	0x000000ff
        /*09f0*/ 	.word	0x00028870
        /*09f4*/ 	.short	0x0100
        /*09f6*/ 	.byte	0x06
	.zero		1


	//   ....[11]....
        /*09f8*/ 	.word	0x000005e0
        /*09fc*/ 	.word	0x000000ff
        /*0a00*/ 	.word	0x00028880
        /*0a04*/ 	.short	0x0100
        /*0a06*/ 	.byte	0x06
	.zero		1


	//   ....[12]....
        /*0a08*/ 	.word	0x000005f0
        /*0a0c*/ 	.word	0x000000ff
        /*0a10*/ 	.word	0x00028878
        /*0a14*/ 	.short	0x0100
        /*0a16*/ 	.byte	0x06
	.zero		1


	//   ....[13]....
        /*0a18*/ 	.word	0x00000600
        /*0a1c*/ 	.word	0x000000ff
        /*0a20*/ 	.word	0x00028888
        /*0a24*/ 	.short	0x0100
        /*0a26*/ 	.byte	0x06
	.zero		1


	//   ....[14]....
        /*0a28*/ 	.word	0x00000730
        /*0a2c*/ 	.word	0x000000ff
        /*0a30*/ 	.word	0x00028890
        /*0a34*/ 	.short	0x0100
        /*0a36*/ 	.byte	0x08
	.zero		1


	//   ....[15]....
        /*0a38*/ 	.word	0x00000740
        /*0a3c*/ 	.word	0x000000ff
        /*0a40*/ 	.word	0x000288a0
        /*0a44*/ 	.short	0x0100
        /*0a46*/ 	.byte	0x08
	.zero		1


	//   ....[16]....
        /*0a48*/ 	.word	0x00000750
        /*0a4c*/ 	.word	0x000000ff
        /*0a50*/ 	.word	0x00028898
        /*0a54*/ 	.short	0x0100
        /*0a56*/ 	.byte	0x08
	.zero		1


	//   ....[17]....
        /*0a58*/ 	.word	0x00000760
        /*0a5c*/ 	.word	0x000000ff
        /*0a60*/ 	.word	0x000288a8
        /*0a64*/ 	.short	0x0100
        /*0a66*/ 	.byte	0x08
	.zero		1


	//   ....[18]....
        /*0a68*/ 	.word	0x00000890
        /*0a6c*/ 	.word	0x000000ff
        /*0a70*/ 	.word	0x000288b0
        /*0a74*/ 	.short	0x0100
        /*0a76*/ 	.byte	0x08
	.zero		1


	//   ....[19]....
        /*0a78*/ 	.word	0x000008a0
        /*0a7c*/ 	.word	0x000000ff
        /*0a80*/ 	.word	0x000288c0
        /*0a84*/ 	.short	0x0100
        /*0a86*/ 	.byte	0x08
	.zero		1


	//   ....[20]....
        /*0a88*/ 	.word	0x000008b0
        /*0a8c*/ 	.word	0x000000ff
        /*0a90*/ 	.word	0x000288b8
        /*0a94*/ 	.short	0x0100
        /*0a96*/ 	.byte	0x08
	.zero		1


	//   ....[21]....
        /*0a98*/ 	.word	0x000008c0
        /*0a9c*/ 	.word	0x000000ff
        /*0aa0*/ 	.word	0x000288c8
        /*0aa4*/ 	.short	0x0100
        /*0aa6*/ 	.byte	0x08
	.zero		1


	//   ....[22]....
        /*0aa8*/ 	.word	0x00001720
        /*0aac*/ 	.word	0x000000ff
        /*0ab0*/ 	.word	0x00028800
        /*0ab4*/ 	.short	0x010a
        /*0ab6*/ 	.byte	0x26
	.zero		1


	//   ....[23]....
        /*0ab8*/ 	.word	0x000017a0
        /*0abc*/ 	.word	0x00000003
        /*0ac0*/ 	.word	0x00028830
        /*0ac4*/ 	.short	0x010a
        /*0ac6*/ 	.byte	0x3f
	.zero		1


	//   ....[24]....
        /*0ac8*/ 	.word	0x00001800
        /*0acc*/ 	.word	0x00000003
        /*0ad0*/ 	.word	0x00028830
        /*0ad4*/ 	.short	0x010a
        /*0ad6*/ 	.byte	0x3f
	.zero		1


	//   ....[25]....
        /*0ad8*/ 	.word	0x00001e40
        /*0adc*/ 	.word	0x00000003
        /*0ae0*/ 	.word	0x00000000
        /*0ae4*/ 	.short	0x0101
        /*0ae6*/ 	.byte	0x3f
	.zero		1


	//   ....[26]....
        /*0ae8*/ 	.word	0x00003be0
        /*0aec*/ 	.word	0x000000ff
        /*0af0*/ 	.word	0x00028830
        /*0af4*/ 	.short	0x010a
        /*0af6*/ 	.byte	0x06
	.zero		1


	//   ....[27]....
        /*0af8*/ 	.word	0x00003c20
        /*0afc*/ 	.word	0x000000ff
        /*0b00*/ 	.word	0x00028830
        /*0b04*/ 	.short	0x010a
        /*0b06*/ 	.byte	0x06
	.zero		1


	//   ....[28]....
        /*0b08*/ 	.word	0x00003f60
        /*0b0c*/ 	.word	0x000000ff
        /*0b10*/ 	.word	0x00028850
        /*0b14*/ 	.short	0x010a
        /*0b16*/ 	.byte	0x06
	.zero		1


	//   ....[29]....
        /*0b18*/ 	.word	0x00003fa0
        /*0b1c*/ 	.word	0x000000ff
        /*0b20*/ 	.word	0x00028850
        /*0b24*/ 	.short	0x010a
        /*0b26*/ 	.byte	0x06
	.zero		1


	//   ....[30]....
        /*0b28*/ 	.word	0x000058c0
        /*0b2c*/ 	.word	0x00000034
        /*0b30*/ 	.word	0x00000000
        /*0b34*/ 	.short	0x0101
        /*0b36*/ 	.byte	0x3f
	.zero		1


	//   ....[31]....
        /*0b38*/ 	.word	0x00005b80
        /*0b3c*/ 	.word	0x00000034
        /*0b40*/ 	.word	0x00000000
        /*0b44*/ 	.short	0x0101
        /*0b46*/ 	.byte	0x3f
	.zero		1


	//   ....[32]....
        /*0b48*/ 	.word	0x00006530
        /*0b4c*/ 	.word	0x000000ff
        /*0b50*/ 	.word	0x00028830
        /*0b54*/ 	.short	0x010a
        /*0b56*/ 	.byte	0x06
	.zero		1


	//   ....[33]....
        /*0b58*/ 	.word	0x00006570
        /*0b5c*/ 	.word	0x000000ff
        /*0b60*/ 	.word	0x00028830
        /*0b64*/ 	.short	0x010a
        /*0b66*/ 	.byte	0x06
	.zero		1


	//   ....[34]....
        /*0b68*/ 	.word	0x000068b0
        /*0b6c*/ 	.word	0x000000ff
        /*0b70*/ 	.word	0x00028850
        /*0b74*/ 	.short	0x010a
        /*0b76*/ 	.byte	0x06
	.zero		1


	//   ....[35]....
        /*0b78*/ 	.word	0x000068f0
        /*0b7c*/ 	.word	0x000000ff
        /*0b80*/ 	.word	0x00028850
        /*0b84*/ 	.short	0x010a
        /*0b86*/ 	.byte	0x06
	.zero		1


	//   ....[36]....
        /*0b88*/ 	.word	0x00007b60
        /*0b8c*/ 	.word	0x0000001b
        /*0b90*/ 	.word	0x00000000
        /*0b94*/ 	.short	0x0101
        /*0b96*/ 	.byte	0x3f
	.zero		1


	//   ....[37]....
        /*0b98*/ 	.word	0x00007c30
        /*0b9c*/ 	.word	0x0000001f
        /*0ba0*/ 	.word	0x00000000
        /*0ba4*/ 	.short	0x0101
        /*0ba6*/ 	.byte	0x3f
	.zero		1


	//   ....[38]....
        /*0ba8*/ 	.word	0x00008490
        /*0bac*/ 	.word	0x000000ff
        /*0bb0*/ 	.word	0x00028850
        /*0bb4*/ 	.short	0x010a
        /*0bb6*/ 	.byte	0x05
	.zero		1


	//   ....[39]....
        /*0bb8*/ 	.word	0x000084d0
        /*0bbc*/ 	.word	0x000000ff
        /*0bc0*/ 	.word	0x00028850
        /*0bc4*/ 	.short	0x010a
        /*0bc6*/ 	.byte	0x05
	.zero		1


	//   ....[40]....
        /*0bc8*/ 	.word	0x000089f0
        /*0bcc*/ 	.word	0x00000000
        /*0bd0*/ 	.word	0x00000000
        /*0bd4*/ 	.short	0x0101
        /*0bd6*/ 	.byte	0x3f
	.zero		1


	//   ....[41]....
        /*0bd8*/ 	.word	0x00009ef0
        /*0bdc*/ 	.word	0x00000000
        /*0be0*/ 	.word	0x00000000
        /*0be4*/ 	.short	0x0101
        /*0be6*/ 	.byte	0x3f
	.zero		1


	//   ....[42]....
        /*0be8*/ 	.word	0x0000c990
        /*0bec*/ 	.word	0x00000000
        /*0bf0*/ 	.word	0x00028840
        /*0bf4*/ 	.short	0x010a
        /*0bf6*/ 	.byte	0x3f
	.zero		1


	//   ....[43]....
        /*0bf8*/ 	.word	0x0000d8d0
        /*0bfc*/ 	.word	0x00000008
        /*0c00*/ 	.word	0x00028800
        /*0c04*/ 	.short	0x0107
        /*0c06*/ 	.byte	0x3f
	.zero		1


	//   ....[44]....
        /*0c08*/ 	.word	0x0000d9e0
        /*0c0c*/ 	.word	0x00000002
        /*0c10*/ 	.word	0x00028800
        /*0c14*/ 	.short	0x0101
        /*0c16*/ 	.byte	0x3f
	.zero		1


	//   ....[45]....
        /*0c18*/ 	.word	0x0000da00
        /*0c1c*/ 	.word	0x00000002
        /*0c20*/ 	.word	0x00028820
        /*0c24*/ 	.short	0x010a
        /*0c26*/ 	.byte	0x3f
	.zero		1


	//   ....[46]....
        /*0c28*/ 	.word	0x0000dd60
        /*0c2c*/ 	.word	0x00000002
        /*0c30*/ 	.word	0x00028840
        /*0c34*/ 	.short	0x010a
        /*0c36*/ 	.byte	0x3f
	.zero		1


	//   ....[47]....
        /*0c38*/ 	.word	0x0000e120
        /*0c3c*/ 	.word	0x00000002
        /*0c40*/ 	.word	0x00000060
        /*0c44*/ 	.short	0x010a
        /*0c46*/ 	.byte	0x3f
	.zero		1


	//   ....[48]....
        /*0c48*/ 	.word	0x0000e7f0
        /*0c4c*/ 	.word	0x00000003
        /*0c50*/ 	.word	0x00028840
        /*0c54*/ 	.short	0x010a
        /*0c56*/ 	.byte	0x3f
	.zero		1


	//   ....[49]....
        /*0c58*/ 	.word	0x0000ebb0
        /*0c5c*/ 	.word	0x00000002
        /*0c60*/ 	.word	0x00000060
        /*0c64*/ 	.short	0x010a
        /*0c66*/ 	.byte	0x3f
	.zero		1


	//   ....[50]....
        /*0c68*/ 	.word	0x0000f1d0
        /*0c6c*/ 	.word	0x00000002
        /*0c70*/ 	.word	0x00028840
        /*0c74*/ 	.short	0x010a
        /*0c76*/ 	.byte	0x3f
	.zero		1


	//   ....[51]....
        /*0c78*/ 	.word	0x0000f590
        /*0c7c*/ 	.word	0x00000002
        /*0c80*/ 	.word	0x00000060
        /*0c84*/ 	.short	0x010a
        /*0c86*/ 	.byte	0x3f
	.zero		1


	//   ....[52]....
        /*0c88*/ 	.word	0x0000fb40
        /*0c8c*/ 	.word	0x00000000
        /*0c90*/ 	.word	0x00028860
        /*0c94*/ 	.short	0x010a
        /*0c96*/ 	.byte	0x3f
	.zero		1


	//   ....[53]....
        /*0c98*/ 	.word	0x00010c50
        /*0c9c*/ 	.word	0x00000000
        /*0ca0*/ 	.word	0x00028820
        /*0ca4*/ 	.short	0x010a
        /*0ca6*/ 	.byte	0x3f
	.zero		1


	//   ....[54]....
        /*0ca8*/ 	.word	0x00010e10
        /*0cac*/ 	.word	0x00000006
        /*0cb0*/ 	.word	0x00000000
        /*0cb4*/ 	.short	0x010a
        /*0cb6*/ 	.byte	0x3f
	.zero		1


	//   ....[55]....
        /*0cb8*/ 	.word	0x00010e80
        /*0cbc*/ 	.word	0x00000007
        /*0cc0*/ 	.word	0x00000000
        /*0cc4*/ 	.short	0x010a
        /*0cc6*/ 	.byte	0x3f
	.zero		1


	//   ....[56]....
        /*0cc8*/ 	.word	0x00010ef0
        /*0ccc*/ 	.word	0x00000004
        /*0cd0*/ 	.word	0x00000000
        /*0cd4*/ 	.short	0x010a
        /*0cd6*/ 	.byte	0x3f
	.zero		1


	//   ....[57]....
        /*0cd8*/ 	.word	0x00010f20
        /*0cdc*/ 	.word	0x00000003
        /*0ce0*/ 	.word	0x00000000
        /*0ce4*/ 	.short	0x010a
        /*0ce6*/ 	.byte	0x3f
	.zero		1


	//   ....[58]....
        /*0ce8*/ 	.word	0x00010f90
        /*0cec*/ 	.word	0x00000003
        /*0cf0*/ 	.word	0x00028800
        /*0cf4*/ 	.short	0x010a
        /*0cf6*/ 	.byte	0x3f
	.zero		1


	//   ....[59]....
        /*0cf8*/ 	.word	0x00010fe0
        /*0cfc*/ 	.word	0x00000003
        /*0d00*/ 	.word	0x00028830
        /*0d04*/ 	.short	0x010a
        /*0d06*/ 	.byte	0x3f
	.zero		1


	//   ....[60]....
        /*0d08*/ 	.word	0x00011040
        /*0d0c*/ 	.word	0x00000005
        /*0d10*/ 	.word	0x00028830
        /*0d14*/ 	.short	0x010a
        /*0d16*/ 	.byte	0x3f
	.zero		1


	//   ....[61]....
        /*0d18*/ 	.word	0x000110a0
        /*0d1c*/ 	.word	0x00000005
        /*0d20*/ 	.word	0x00028850
        /*0d24*/ 	.short	0x010a
        /*0d26*/ 	.byte	0x3f
	.zero		1


	//   ....[62]....
        /*0d28*/ 	.word	0x00011100
        /*0d2c*/ 	.word	0x00000005
        /*0d30*/ 	.word	0x00028830
        /*0d34*/ 	.short	0x010a
        /*0d36*/ 	.byte	0x3f
	.zero		1


	//   ....[63]....
        /*0d38*/ 	.word	0x00011160
        /*0d3c*/ 	.word	0x00000005
        /*0d40*/ 	.word	0x00028850
        /*0d44*/ 	.short	0x010a
        /*0d46*/ 	.byte	0x3f
	.zero		1


	//   ....[64]....
        /*0d48*/ 	.word	0x000111c0
        /*0d4c*/ 	.word	0x00000009
        /*0d50*/ 	.word	0x00028850
        /*0d54*/ 	.short	0x010a
        /*0d56*/ 	.byte	0x3f
	.zero		1


	//   ....[65]....
        /*0d58*/ 	.word	0x00011360
        /*0d5c*/ 	.word	0x00000000
        /*0d60*/ 	.word	0x00028840
        /*0d64*/ 	.short	0x010a
        /*0d66*/ 	.byte	0x3f
	.zero		1


	//   ....[66]....
        /*0d68*/ 	.word	0x00011ef0
        /*0d6c*/ 	.word	0x00000002
        /*0d70*/ 	.word	0x00028820
        /*0d74*/ 	.short	0x010a
        /*0d76*/ 	.byte	0x3f
	.zero		1


	//   ....[67]....
        /*0d78*/ 	.word	0x00011f40
        /*0d7c*/ 	.word	0x00000002
        /*0d80*/ 	.word	0x00028840
        /*0d84*/ 	.short	0x010a
        /*0d86*/ 	.byte	0x3f
	.zero		1


	//   ....[68]....
        /*0d88*/ 	.word	0x00011f90
        /*0d8c*/ 	.word	0x00000002
        /*0d90*/ 	.word	0x00000060
        /*0d94*/ 	.short	0x010a
        /*0d96*/ 	.byte	0x3f
	.zero		1


	//   ....[69]....
        /*0d98*/ 	.word	0x00011fe0
        /*0d9c*/ 	.word	0x00000003
        /*0da0*/ 	.word	0x00028840
        /*0da4*/ 	.short	0x010a
        /*0da6*/ 	.byte	0x3f
	.zero		1


	//   ....[70]....
        /*0da8*/ 	.word	0x00012030
        /*0dac*/ 	.word	0x00000002
        /*0db0*/ 	.word	0x00000060
        /*0db4*/ 	.short	0x010a
        /*0db6*/ 	.byte	0x3f
	.zero		1


	//   ....[71]....
        /*0db8*/ 	.word	0x00012080
        /*0dbc*/ 	.word	0x00000002
        /*0dc0*/ 	.word	0x00028840
        /*0dc4*/ 	.short	0x010a
        /*0dc6*/ 	.byte	0x3f
	.zero		1


	//   ....[72]....
        /*0dc8*/ 	.word	0x000120d0
        /*0dcc*/ 	.word	0x00000002
        /*0dd0*/ 	.word	0x00000060
        /*0dd4*/ 	.short	0x010a
        /*0dd6*/ 	.byte	0x3f
	.zero		1


	//   ....[73]....
        /*0dd8*/ 	.word	0x00012120
        /*0ddc*/ 	.word	0x00000000
        /*0de0*/ 	.word	0x00028860
        /*0de4*/ 	.short	0x010a
        /*0de6*/ 	.byte	0x3f
	.zero		1


	//   ....[74]....
        /*0de8*/ 	.word	0x00012ac0
        /*0dec*/ 	.word	0x00000000
        /*0df0*/ 	.word	0x00028820
        /*0df4*/ 	.short	0x010a
        /*0df6*/ 	.byte	0x3f
	.zero		1


	//   ....[75]....
        /*0df8*/ 	.word	0x00012c60
        /*0dfc*/ 	.word	0x00000006
        /*0e00*/ 	.word	0x00000000
        /*0e04*/ 	.short	0x010a
        /*0e06*/ 	.byte	0x3f
	.zero		1


	//   ....[76]....
        /*0e08*/ 	.word	0x00012cb0
        /*0e0c*/ 	.word	0x00000007
        /*0e10*/ 	.word	0x00000000
        /*0e14*/ 	.short	0x010a
        /*0e16*/ 	.byte	0x3f
	.zero		1


	//   ....[77]....
        /*0e18*/ 	.word	0x00012d00
        /*0e1c*/ 	.word	0x00000004
        /*0e20*/ 	.word	0x00000000
        /*0e24*/ 	.short	0x010a
        /*0e26*/ 	.byte	0x3f
	.zero		1


	//----- nvinfo : EIATTR_NUM_MBARRIERS
	.align		4
.L_332:
        /*0e28*/ 	.byte	0x03, 0x38
        /*0e2a*/ 	.short	0x0016


	//----- nvinfo : EIATTR_EXIT_INSTR_OFFSETS
	.align		4
        /*0e2c*/ 	.byte	0x04, 0x1c
        /*0e2e*/ 	.short	(.L_334 - .L_333)


	//   ....[0]....
.L_333:
        /*0e30*/ 	.word	0x00000a70


	//   ....[1]....
        /*0e34*/ 	.word	0x0000ad80


	//   ....[2]....
        /*0e38*/ 	.word	0x00010f70


	//----- nvinfo : EIATTR_MAX_THREADS
	.align		4
.L_334:
        /*0e3c*/ 	.byte	0x04, 0x05
        /*0e3e*/ 	.short	(.L_336 - .L_335)
.L_335:
        /*0e40*/ 	.word	0x00000180
        /*0e44*/ 	.word	0x00000001
        /*0e48*/ 	.word	0x00000001


	//----- nvinfo : EIATTR_CRS_STACK_SIZE
	.align		4
.L_336:
        /*0e4c*/ 	.byte	0x04, 0x1e
        /*0e4e*/ 	.short	(.L_338 - .L_337)
.L_337:
        /*0e50*/ 	.word	0x00000000


	//----- nvinfo : EIATTR_CBANK_PARAM_SIZE
	.align		4
.L_338:
        /*0e54*/ 	.byte	0x03, 0x19
        /*0e56*/ 	.short	0x0af0


	//----- nvinfo : EIATTR_PARAM_CBANK
	.align		4
        /*0e58*/ 	.byte	0x04, 0x0a
        /*0e5a*/ 	.short	(.L_340 - .L_339)
	.align		4
.L_339:
        /*0e5c*/ 	.word	index@(.nv.constant0._ZN7cutlass13device_kernelIN5flash11enable_sm90INS1_16FlashAttnFwdSm90INS1_25CollectiveMainloopFwdSm90ILi2EN4cute5tupleIJNS5_1CILi1EEES8_S8_EEENS6_IJNS7_ILi128EEESA_SA_EEELi128ENS_10bfloat16_tEfNS_4arch4Sm90ELb1ELb0ELb0ELb1ELb0ELb0ELb0ELb1ELb1ELb1ELb0ELb0EEENS1_21CollectiveEpilogueFwdISB_S9_SC_SE_Li256ELb1ELb1ELb0ELb0EEENS1_36VarlenDynamicPersistentTileSchedulerILi128ELi128ELi256ELi128ELb0ELb1ELb1ELb1ELb1ELb1EEEEEEEEEvNT_6ParamsE)
        /*0e60*/ 	.short	0x0210
        /*0e62*/ 	.short	0x0af0


	//----- nvinfo : EIATTR_SW_WAR
	.align		4
.L_340:
        /*0e64*/ 	.byte	0x04, 0x36
        /*0e66*/ 	.short	(.L_342 - .L_341)
.L_341:
        /*0e68*/ 	.word	0x00000008
.L_342:


//--------------------- .nv.info._ZN7cutlass13device_kernelIN5flash11enable_sm90INS1_16FlashAttnFwdSm90INS1_25CollectiveMainloopFwdSm90ILi2EN4cute5tupleIJNS5_1CILi1EEES8_S8_EEENS6_IJNS7_ILi128EEESA_SA_EEELi128ENS_10bfloat16_tEfNS_4arch4Sm90ELb1ELb0ELb0ELb1ELb0ELb1ELb0ELb1ELb1ELb1ELb0ELb0EEENS1_21CollectiveEpilogueFwdISB_S9_SC_SE_Li256ELb1ELb1ELb0ELb0EEENS1_36VarlenDynamicPersistentTileSchedulerILi128ELi128ELi256ELi128ELb0ELb1ELb1ELb1ELb1ELb1EEEEEEEEEvNT_6ParamsE --------------------------
	.section	.nv.info._ZN7cutlass13device_kernelIN5flash11enable_sm90INS1_16FlashAttnFwdSm90INS1_25CollectiveMainloopFwdSm90ILi2EN4cute5tupleIJNS5_1CILi1EEES8_S8_EEENS6_IJNS7_ILi128EEESA_SA_EEELi128ENS_10bfloat16_tEfNS_4arch4Sm90ELb1ELb0ELb0ELb1ELb0ELb1ELb0ELb1ELb1ELb1ELb0ELb0EEENS1_21CollectiveEpilogueFwdISB_S9_SC_SE_Li256ELb1ELb1ELb0ELb0EEENS1_36VarlenDynamicPersistentTileSchedulerILi128ELi128ELi256ELi128ELb0ELb1ELb1ELb1ELb1ELb1EEEEEEEEEvNT_6ParamsE,"",@"SHT_CUDA_INFO"
	.sectionflags	@""
	.align	4


	//----- nvinfo : EIATTR_CUDA_API_VERSION
	.align		4
        /*0000*/ 	.byte	0x04, 0x37
        /*0002*/ 	.short	(.L_344 - .L_343)
.L_343:
        /*0004*/ 	.word	0x00000082


	//----- nvinfo : EIATTR_KPARAM_INFO
	.align		4
.L_344:
        /*0008*/ 	.byte	0x04, 0x17
        /*000a*/ 	.short	(.L_346 - .L_345)
.L_345:
        /*000c*/ 	.word	0x00000000
        /*0010*/ 	.short	0x0000
        /*0012*/ 	.short	0x0070
        /*0014*/ 	.byte	0x00, 0xf0, 0x01, 0x2a


	//----- nvinfo : EIATTR_SPARSE_MMA_MASK
	.align		4
.L_346:
        /*0018*/ 	.byte	0x03, 0x50
        /*001a*/ 	.short	0x0000


	//----- nvinfo : EIATTR_MAXREG_COUNT
	.align		4
        /*001c*/ 	.byte	0x03, 0x1b
        /*001e*/ 	.short	0x00a8


	//----- nvinfo : EIATTR_NUM_BARRIERS
	.align		4
        /*0020*/ 	.byte	0x02, 0x4c
        /*0022*/ 	.byte	0x10
	.zero		1


	//----- nvinfo : EIATTR_EXTERNS
	.align		4
        /*0024*/ 	.byte	0x04, 0x0f
        /*0026*/ 	.short	(.L_348 - .L_347)


	//   ....[0]....
	.align		4
.L_347:
        /*0028*/ 	.word	index@(__assertfail)


	//----- nvinfo : EIATTR_ANNOTATIONS
	.align		4
.L_348:
        /*002c*/ 	.byte	0x04, 0x55
        /*002e*/ 	.short	(.L_350 - .L_349)


	//   ....[0]....
.L_349:
        /* <DEDUP_REMOVED lines=88> */


	//----- nvinfo : EIATTR_MERCURY_ISA_VERSION
	.align		4
.L_350:
        /*05a0*/ 	.byte	0x03, 0x5f
        /*05a2*/ 	.short	0x0101


	//----- nvinfo : EIATTR_UNUSED_LOAD_BYTE_OFFSET
	.align		4
        /*05a4*/ 	.byte	0x04, 0x44
        /*05a6*/ 	.short	(.L_352 - .L_351)


	//   ....[0]....
.L_351:
        /*05a8*/ 	.word	0x00000ab0
        /*05ac*/ 	.word	0x0000fff0


	//   ....[1]....
        /*05b0*/ 	.word	0x000161b0
        /*05b4*/ 	.word	0x0000fff0


	//----- nvinfo : EIATTR_INT_WARP_WIDE_INSTR_OFFSETS
	.align		4
.L_352:
        /*05b8*/ 	.byte	0x04, 0x31
        /*05ba*/ 	.short	(.L_354 - .L_353)


	//   ....[0]....
.L_353:
        /*05bc*/ 	.word	0x00000180


	//   ....[1]....
        /*05c0*/ 	.word	0x00000220


	//   ....[2]....
        /*05c4*/ 	.word	0x00000290


	//   ....[3]....
        /*05c8*/ 	.word	0x0001a920


	//   ....[4]....
        /*05cc*/ 	.word	0x0001a9b0


	//   ....[5]....
        /*05d0*/ 	.word	0x0001e240


	//   ....[6]....
        /*05d4*/ 	.word	0x0001e2a0


	//----- nvinfo : EIATTR_COOP_GROUP_MASK_REGIDS
	.align		4
.L_354:
        /*05d8*/ 	.byte	0x04, 0x29
        /*05da*/ 	.short	(.L_356 - .L_355)


	//   ....[0]....
.L_355:
        /*05dc*/ 	.word	0xffffffff


	//   ....[1]....
        /*05e0*/ 	.word	0xffffffff


	//   ....[2]....
        /*05e4*/ 	.word	0xffffffff


	//   ....[3]....
        /*05e8*/ 	.word	0xffffffff


	//   ....[4]....
        /*05ec*/ 	.word	0xffffffff


	//   ....[5]....
        /*05f0*/ 	.word	0xffffffff


	//   ....[6]....
        /*05f4*/ 	.word	0xffffffff


	//   ....[7]....
        /*05f8*/ 	.word	0xffffffff


	//   ....[8]....
        /*05fc*/ 	.word	0xffffffff


	//   ....[9]....
        /*0600*/ 	.word	0xffffffff


	//   ....[10]....
        /*0604*/ 	.word	0xffffffff


	//   ....[11]....
        /*0608*/ 	.word	0xffffffff


	//   ....[12]....
        /*060c*/ 	.word	0xffffffff


	//   ....[13]....
        /*0610*/ 	.word	0xffffffff


	//   ....[14]....
        /*0614*/ 	.word	0xffffffff


	//   ....[15]....
        /*0618*/ 	.word	0xffffffff


	//   ....[16]....
        /*061c*/ 	.word	0xffffffff


	//   ....[17]....
        /*0620*/ 	.word	0xffffffff


	//   ....[18]....
        /*0624*/ 	.word	0xffffffff


	//   ....[19]....
        /*0628*/ 	.word	0xffffffff


	//   ....[20]....
        /*062c*/ 	.word	0xffffffff


	//   ....[21]....
        /*0630*/ 	.word	0xffffffff


	//   ....[22]....
        /*0634*/ 	.word	0xffffffff


	//   ....[23]....
        /*0638*/ 	.word	0xffffffff


	//   ....[24]....
        /*063c*/ 	.word	0xffffffff


	//   ....[25]....
        /*0640*/ 	.word	0xffffffff


	//   ....[26]....
        /*0644*/ 	.word	0xffffffff


	//   ....[27]....
        /*0648*/ 	.word	0xffffffff


	//   ....[28]....
        /*064c*/ 	.word	0xffffffff


	//   ....[29]....
        /*0650*/ 	.word	0xffffffff


	//   ....[30]....
        /*0654*/ 	.word	0xffffffff


	//   ....[31]....
        /*0658*/ 	.word	0xffffffff


	//   ....[32]....
        /*065c*/ 	.word	0xffffffff


	//   ....[33]....
        /*0660*/ 	.word	0xffffffff


	//   ....[34]....
        /*0664*/ 	.word	0xffffffff


	//   ....[35]....
        /*0668*/ 	.word	0xffffffff


	//   ....[36]....
        /*066c*/ 	.word	0xffffffff


	//   ....[37]....
        /*0670*/ 	.word	0xffffffff


	//   ....[38]....
        /*0674*/ 	.word	0xffffffff


	//   ....[39]....
        /*0678*/ 	.word	0xffffffff


	//   ....[40]....
        /*067c*/ 	.word	0xffffffff


	//   ....[41]....
        /*0680*/ 	.word	0xffffffff


	//   ....[42]....
        /*0684*/ 	.word	0xffffffff


	//   ....[43]....
        /*0688*/ 	.word	0xffffffff


	//   ....[44]....
        /*068c*/ 	.word	0xffffffff


	//   ....[45]....
        /*0690*/ 	.word	0xffffffff


	//   ....[46]....
        /*0694*/ 	.word	0xffffffff


	//   ....[47]....
        /*0698*/ 	.word	0xffffffff


	//   ....[48]....
        /*069c*/ 	.word	0xffffffff


	//   ....[49]....
        /*06a0*/ 	.word	0xffffffff


	//   ....[50]....
        /*06a4*/ 	.word	0xffffffff


	//   ....[51]....
        /*06a8*/ 	.word	0xffffffff


	//   ....[52]....
        /*06ac*/ 	.word	0xffffffff


	//   ....[53]....
        /*06b0*/ 	.word	0xffffffff


	//   ....[54]....
        /*06b4*/ 	.word	0xffffffff


	//   ....[55]....
        /*06b8*/ 	.word	0xffffffff


	//   ....[56]....
        /*06bc*/ 	.word	0xffffffff


	//   ....[57]....
        /*06c0*/ 	.word	0xffffffff


	//   ....[58]....
        /*06c4*/ 	.word	0xffffffff


	//   ....[59]....
        /*06c8*/ 	.word	0xffffffff


	//   ....[60]....
        /*06cc*/ 	.word	0xffffffff


	//   ....[61]....
        /*06d0*/ 	.word	0xffffffff


	//   ....[62]....
        /*06d4*/ 	.word	0xffffffff


	//   ....[63]....
        /*06d8*/ 	.word	0xffffffff


	//   ....[64]....
        /*06dc*/ 	.word	0xffffffff


	//   ....[65]....
        /*06e0*/ 	.word	0xffffffff


	//   ....[66]....
        /*06e4*/ 	.word	0xffffffff


	//   ....[67]....
        /*06e8*/ 	.word	0xffffffff


	//   ....[68]....
        /*06ec*/ 	.word	0xffffffff


	//   ....[69]....
        /*06f0*/ 	.word	0xffffffff


	//   ....[70]....
        /*06f4*/ 	.word	0xffffffff


	//   ....[71]....
        /*06f8*/ 	.word	0xffffffff


	//   ....[72]....
        /*06fc*/ 	.word	0xffffffff


	//   ....[73]....
        /*0700*/ 	.word	0xffffffff


	//   ....[74]....
        /*0704*/ 	.word	0xffffffff


	//   ....[75]....
        /*0708*/ 	.word	0xffffffff


	//   ....[76]....
        /*070c*/ 	.word	0xffffffff


	//   ....[77]....
        /*0710*/ 	.word	0xffffffff


	//   ....[78]....
        /*0714*/ 	.word	0xffffffff


	//   ....[79]....
        /*0718*/ 	.word	0xffffffff


	//   ....[80]....
        /*071c*/ 	.word	0xffffffff


	//   ....[81]....
        /*0720*/ 	.word	0xffffffff


	//   ....[82]....
        /*0724*/ 	.word	0xffffffff


	//   ....[83]....
        /*0728*/ 	.word	0xffffffff


	//   ....[84]....
        /*072c*/ 	.word	0xffffffff


	//   ....[85]....
        /*0730*/ 	.word	0xffffffff


	//   ....[86]....
        /*0734*/ 	.word	0xffffffff


	//   ....[87]....
        /*0738*/ 	.word	0xffffffff


	//   ....[88]....
        /*073c*/ 	.word	0xffffffff


	//   ....[89]....
        /*0740*/ 	.word	0xffffffff


	//   ....[90]....
        /*0744*/ 	.word	0xffffffff


	//   ....[91]....
        /*0748*/ 	.word	0xffffffff


	//   ....[92]....
        /*074c*/ 	.word	0xffffffff


	//   ....[93]....
        /*0750*/ 	.word	0xffffffff


	//   ....[94]....
        /*0754*/ 	.word	0xffffffff


	//   ....[95]....
        /*0758*/ 	.word	0xffffffff


	//   ....[96]....
        /*075c*/ 	.word	0xffffffff


	//   ....[97]....
        /*0760*/ 	.word	0xffffffff


	//   ....[98]....
        /*0764*/ 	.word	0xffffffff


	//   ....[99]....
        /*0768*/ 	.word	0xffffffff


	//   ....[100]....
        /*076c*/ 	.word	0xffffffff


	//   ....[101]....
        /*0770*/ 	.word	0xffffffff


	//   ....[102]....
        /*0774*/ 	.word	0xffffffff


	//   ....[103]....
        /*0778*/ 	.word	0xffffffff


	//   ....[104]....
        /*077c*/ 	.word	0xffffffff


	//   ....[105]....
        /*0780*/ 	.word	0xffffffff


	//   ....[106]....
        /*0784*/ 	.word	0xffffffff


	//   ....[107]....
        /*0788*/ 	.word	0xffffffff


	//   ....[108]....
        /*078c*/ 	.word	0xffffffff


	//   ....[109]....
        /*0790*/ 	.word	0xffffffff


	//   ....[110]....
        /*0794*/ 	.word	0xffffffff


	//   ....[111]....
        /*0798*/ 	.word	0xffffffff


	//   ....[112]....
        /*079c*/ 	.word	0xffffffff


	//   ....[113]....
        /*07a0*/ 	.word	0xffffffff


	//   ....[114]....
        /*07a4*/ 	.word	0xffffffff


	//   ....[115]....
        /*07a8*/ 	.word	0xffffffff


	//   ....[116]....
        /*07ac*/ 	.word	0xffffffff


	//   ....[117]....
        /*07b0*/ 	.word	0xffffffff


	//   ....[118]....
        /*07b4*/ 	.word	0xffffffff


	//   ....[119]....
        /*07b8*/ 	.word	0xffffffff


	//   ....[120]....
        /*07bc*/ 	.word	0xffffffff


	//   ....[121]....
        /*07c0*/ 	.word	0xffffffff


	//   ....[122]....
        /*07c4*/ 	.word	0xffffffff


	//   ....[123]....
        /*07c8*/ 	.word	0xffffffff


	//   ....[124]....
        /*07cc*/ 	.word	0xffffffff


	//   ....[125]....
        /*07d0*/ 	.word	0xffffffff


	//   ....[126]....
        /*07d4*/ 	.word	0xffffffff


	//   ....[127]....
        /*07d8*/ 	.word	0xffffffff


	//   ....[128]....
        /*07dc*/ 	.word	0xffffffff


	//   ....[129]....
        /*07e0*/ 	.word	0xffffffff


	//   ....[130]....
        /*07e4*/ 	.word	0xffffffff


	//   ....[131]....
        /*07e8*/ 	.word	0xffffffff


	//   ....[132]....
        /*07ec*/ 	.word	0x0500000f


	//   ....[133]....
        /*07f0*/ 	.word	0x0500000f


	//   ....[134]....
        /*07f4*/ 	.word	0x0500000f


	//   ....[135]....
        /*07f8*/ 	.word	0x0500000f


	//   ....[136]....
        /*07fc*/ 	.word	0x0500000f


	//   ....[137]....
        /*0800*/ 	.word	0x0500000f


	//   ....[138]....
        /*0804*/ 	.word	0x0500000f


	//   ....[139]....
        /*0808*/ 	.word	0x0500000f


	//   ....[140]....
        /*080c*/ 	.word	0x0500000f


	//   ....[141]....
        /*0810*/ 	.word	0x0500000f


	//   ....[142]....
        /*0814*/ 	.word	0x0500000f


	//   ....[143]....
        /*0818*/ 	.word	0x0500000f


	//   ....[144]....
        /*081c*/ 	.word	0x0500000f


	//   ....[145]....
        /*0820*/ 	.word	0x0500000f


	//   ....[146]....
        /*0824*/ 	.word	0x0500000f


	//   ....[147]....
        /*0828*/ 	.word	0x0500000f


	//   ....[148]....
        /*082c*/ 	.word	0x0500000f


	//   ....[149]....
        /*0830*/ 	.word	0x0500000f


	//   ....[150]....
        /*0834*/ 	.word	0x0500000f


	//   ....[151]....
        /*0838*/ 	.word	0x0500000f


	//   ....[152]....
        /*083c*/ 	.word	0x0500000f


	//   ....[153]....
        /*0840*/ 	.word	0x0500000f


	//   ....[154]....
        /*0844*/ 	.word	0x0500000f


	//   ....[155]....
        /*0848*/ 	.word	0x0500000f


	//   ....[156]....
        /*084c*/ 	.word	0x0500000f


	//   ....[157]....
        /*0850*/ 	.word	0x0500000f


	//   ....[158]....
        /*0854*/ 	.word	0x0500000f


	//   ....[159]....
        /*0858*/ 	.word	0x0500000f


	//   ....[160]....
        /*085c*/ 	.word	0x0500000f


	//   ....[161]....
        /*0860*/ 	.word	0x0500000f


	//   ....[162]....
        /*0864*/ 	.word	0x0500000f


	//   ....[163]....
        /*0868*/ 	.word	0x0500000f


	//   ....[164]....
        /*086c*/ 	.word	0x0500000f


	//   ....[165]....
        /*0870*/ 	.word	0x0500000f


	//   ....[166]....
        /*0874*/ 	.word	0x0500000f


	//   ....[167]....
        /*0878*/ 	.word	0x0500000f


	//   ....[168]....
        /*087c*/ 	.word	0x0500000f


	//   ....[169]....
        /*0880*/ 	.word	0x0500000f


	//   ....[170]....
        /*0884*/ 	.word	0x0500000f


	//   ....[171]....
        /*0888*/ 	.word	0x0500000f


	//   ....[172]....
        /*088c*/ 	.word	0x0500000f


	//   ....[173]....
        /*0890*/ 	.word	0x0500000f


	//   ....[174]....
        /*0894*/ 	.word	0x0500000f


	//   ....[175]....
        /*0898*/ 	.word	0x0500000f


	//   ....[176]....
        /*089c*/ 	.word	0x0500000f


	//   ....[177]....
        /*08a0*/ 	.word	0x0500000f


	//   ....[178]....
        /*08a4*/ 	.word	0x0500000f


	//   ....[179]....
        /*08a8*/ 	.word	0x0500000f


	//   ....[180]....
        /*08ac*/ 	.word	0x0500000f


	//   ....[181]....
        /*08b0*/ 	.word	0x0500000f


	//   ....[182]....
        /*08b4*/ 	.word	0x0500000f


	//   ....[183]....
        /*08b8*/ 	.word	0x0500000f


	//   ....[184]....
        /*08bc*/ 	.word	0x0500000f


	//   ....[185]....
        /*08c0*/ 	.word	0x0500000f


	//   ....[186]....
        /*08c4*/ 	.word	0x0500000f


	//   ....[187]....
        /*08c8*/ 	.word	0x0500000f


	//   ....[188]....
        /*08cc*/ 	.word	0x0500000f


	//   ....[189]....
        /*08d0*/ 	.word	0x0500000f


	//   ....[190]....
        /*08d4*/ 	.word	0x0500000f


	//   ....[191]....
        /*08d8*/ 	.word	0x0500000f


	//   ....[192]....
        /*08dc*/ 	.word	0x0500000f


	//   ....[193]....
        /*08e0*/ 	.word	0x0500000f


	//   ....[194]....
        /*08e4*/ 	.word	0x0500000f


	//   ....[195]....
        /*08e8*/ 	.word	0x0500000f


	//   ....[196]....
        /*08ec*/ 	.word	0x0500000f


	//   ....[197]....
        /*08f0*/ 	.word	0x0500000f


	//   ....[198]....
        /*08f4*/ 	.word	0x0500000f


	//   ....[199]....
        /*08f8*/ 	.word	0x0500000f


	//   ....[200]....
        /*08fc*/ 	.word	0x0500000f


	//   ....[201]....
        /*0900*/ 	.word	0x0500000f


	//   ....[202]....
        /*0904*/ 	.word	0x0500000f


	//   ....[203]....
        /*0908*/ 	.word	0x0500000f


	//   ....[204]....
        /*090c*/ 	.word	0x0500000f


	//   ....[205]....
        /*0910*/ 	.word	0x0500000f


	//   ....[206]....
        /*0914*/ 	.word	0x0500000f


	//   ....[207]....
        /*0918*/ 	.word	0x0500000f


	//   ....[208]....
        /*091c*/ 	.word	0x0500000f


	//----- nvinfo : EIATTR_COOP_GROUP_INSTR_OFFSETS
	.align		4
.L_356:
        /*0920*/ 	.byte	0x04, 0x28
        /*0922*/ 	.short	(.L_358 - .L_357)


	//   ....[0]....
.L_357:
        /*0924*/ 	.word	0x00000060


	//   ....[1]....
        /*0928*/ 	.word	0x00000190


	//   ....[2]....
        /*092c*/ 	.word	0x00000240


	//   ....[3]....
        /*0930*/ 	.word	0x00000400


	//   ....[4]....
        /*0934*/ 	.word	0x00000560


	//   ....[5]....
        /*0938*/ 	.word	0x00000680


	//   ....[6]....
        /*093c*/ 	.word	0x000007e0


	//   ....[7]....
        /*0940*/ 	.word	0x00008df0


	//   ....[8]....
        /*0944*/ 	.word	0x000094b0


	//   ....[9]....
        /*0948*/ 	.word	0x000094c0


	//   ....[10]....
        /*094c*/ 	.word	0x000094d0


	//   ....[11]....
        /*0950*/ 	.word	0x000094e0


	//   ....[12]....
        /*0954*/ 	.word	0x00009820


	//   ....[13]....
        /*0958*/ 	.word	0x00009830


	//   ....[14]....
        /*095c*/ 	.word	0x00009840


	//   ....[15]....
        /*0960*/ 	.word	0x00009850


	//   ....[16]....
        /*0964*/ 	.word	0x00009b70


	//   ....[17]....
        /*0968*/ 	.word	0x00009b80


	//   ....[18]....
        /*096c*/ 	.word	0x00009b90


	//   ....[19]....
        /*0970*/ 	.word	0x00009ba0


	//   ....[20]....
        /*0974*/ 	.word	0x00009ee0


	//   ....[21]....
        /*0978*/ 	.word	0x00009ef0


	//   ....[22]....
        /*097c*/ 	.word	0x00009f00


	//   ....[23]....
        /*0980*/ 	.word	0x00009f10


	//   ....[24]....
        /*0984*/ 	.word	0x0000be00


	//   ....[25]....
        /*0988*/ 	.word	0x0000be20


	//   ....[26]....
        /*098c*/ 	.word	0x0000be30


	//   ....[27]....
        /*0990*/ 	.word	0x0000be40


	//   ....[28]....
        /*0994*/ 	.word	0x0000bf50


	//   ....[29]....
        /*0998*/ 	.word	0x0000bf70


	//   ....[30]....
        /*099c*/ 	.word	0x0000c010


	//   ....[31]....
        /*09a0*/ 	.word	0x0000c040


	//   ....[32]....
        /*09a4*/ 	.word	0x0000c390


	//   ....[33]....
        /*09a8*/ 	.word	0x0000c3b0


	//   ....[34]....
        /*09ac*/ 	.word	0x0000c3d0


	//   ....[35]....
        /*09b0*/ 	.word	0x0000c3e0


	//   ....[36]....
        /*09b4*/ 	.word	0x0000c4b0


	//   ....[37]....
        /*09b8*/ 	.word	0x0000c4d0


	//   ....[38]....
        /*09bc*/ 	.word	0x0000c4e0


	//   ....[39]....
        /*09c0*/ 	.word	0x0000c560


	//   ....[40]....
        /*09c4*/ 	.word	0x0000ea60


	//   ....[41]....
        /*09c8*/ 	.word	0x0000ea80


	//   ....[42]....
        /*09cc*/ 	.word	0x0000f2c0


	//   ....[43]....
        /*09d0*/ 	.word	0x0000f310


	//   ....[44]....
        /*09d4*/ 	.word	0x0000fc10


	//   ....[45]....
        /*09d8*/ 	.word	0x0000fc70


	//   ....[46]....
        /*09dc*/ 	.word	0x000111d0


	//   ....[47]....
        /*09e0*/ 	.word	0x000111e0


	//   ....[48]....
        /*09e4*/ 	.word	0x00011b10


	//   ....[49]....
        /*09e8*/ 	.word	0x00011b40


	//   ....[50]....
        /*09ec*/ 	.word	0x000123a0


	//   ....[51]....
        /*09f0*/ 	.word	0x000123f0


	//   ....[52]....
        /*09f4*/ 	.word	0x00013ed0


	//   ....[53]....
        /*09f8*/ 	.word	0x00013f10


	//   ....[54]....
        /*09fc*/ 	.word	0x00014490


	//   ....[55]....
        /*0a00*/ 	.word	0x000144d0


	//   ....[56]....
        /*0a04*/ 	.word	0x000157f0


	//   ....[57]....
        /*0a08*/ 	.word	0x00015830


	//   ....[58]....
        /*0a0c*/ 	.word	0x00015900


	//   ....[59]....
        /*0a10*/ 	.word	0x00015920


	//   ....[60]....
        /*0a14*/ 	.word	0x00016bf0


	//   ....[61]....
        /*0a18*/ 	.word	0x00016c30


	//   ....[62]....
        /*0a1c*/ 	.word	0x00016c70


	//   ....[63]....
        /*0a20*/ 	.word	0x00016cb0


	//   ....[64]....
        /*0a24*/ 	.word	0x00017240


	//   ....[65]....
        /*0a28*/ 	.word	0x00017260


	//   ....[66]....
        /*0a2c*/ 	.word	0x00017320


	//   ....[67]....
        /*0a30*/ 	.word	0x00017340


	//   ....[68]....
        /*0a34*/ 	.word	0x00017400


	//   ....[69]....
        /*0a38*/ 	.word	0x00017420


	//   ....[70]....
        /*0a3c*/ 	.word	0x000174f0


	//   ....[71]....
        /*0a40*/ 	.word	0x00017510


	//   ....[72]....
        /*0a44*/ 	.word	0x00017cd0


	//   ....[73]....
        /*0a48*/ 	.word	0x00017ce0


	//   ....[74]....
        /*0a4c*/ 	.word	0x00017df0


	//   ....[75]....
        /*0a50*/ 	.word	0x00017e00


	//   ....[76]....
        /*0a54*/ 	.word	0x00017f10


	//   ....[77]....
        /*0a58*/ 	.word	0x00017f20


	//   ....[78]....
        /*0a5c*/ 	.word	0x00018030


	//   ....[79]....
        /*0a60*/ 	.word	0x00018040


	//   ....[80]....
        /*0a64*/ 	.word	0x000181b0


	//   ....[81]....
        /*0a68*/ 	.word	0x00018380


	//   ....[82]....
        /*0a6c*/ 	.word	0x000183b0


	//   ....[83]....
        /*0a70*/ 	.word	0x000183e0


	//   ....[84]....
        /*0a74*/ 	.word	0x00018410


	//   ....[85]....
        /*0a78*/ 	.word	0x00018440


	//   ....[86]....
        /*0a7c*/ 	.word	0x00018470


	//   ....[87]....
        /*0a80*/ 	.word	0x000185e0


	//   ....[88]....
        /*0a84*/ 	.word	0x00018610


	//   ....[89]....
        /*0a88*/ 	.word	0x00018640


	//   ....[90]....
        /*0a8c*/ 	.word	0x00018670


	//   ....[91]....
        /*0a90*/ 	.word	0x000186a0


	//   ....[92]....
        /*0a94*/ 	.word	0x000186d0


	//   ....[93]....
        /*0a98*/ 	.word	0x00018770


	//   ....[94]....
        /*0a9c*/ 	.word	0x000187d0


	//   ....[95]....
        /*0aa0*/ 	.word	0x00018860


	//   ....[96]....
        /*0aa4*/ 	.word	0x00019680


	//   ....[97]....
        /*0aa8*/ 	.word	0x0001af20


	//   ....[98]....
        /*0aac*/ 	.word	0x0001bb50


	//   ....[99]....
        /*0ab0*/ 	.word	0x0001bb60


	//   ....[100]....
        /*0ab4*/ 	.word	0x0001bba0


	//   ....[101]....
        /*0ab8*/ 	.word	0x0001bbe0


	//   ....[102]....
        /*0abc*/ 	.word	0x0001bc70


	//   ....[103]....
        /*0ac0*/ 	.word	0x0001bd00


	//   ....[104]....
        /*0ac4*/ 	.word	0x0001bd30


	//   ....[105]....
        /*0ac8*/ 	.word	0x0001bdb0


	//   ....[106]....
        /*0acc*/ 	.word	0x0001bde0


	//   ....[107]....
        /*0ad0*/ 	.word	0x0001be60


	//   ....[108]....
        /*0ad4*/ 	.word	0x0001be90


	//   ....[109]....
        /*0ad8*/ 	.word	0x0001bf10


	//   ....[110]....
        /*0adc*/ 	.word	0x0001bf40


	//   ....[111]....
        /*0ae0*/ 	.word	0x0001bfc0


	//   ....[112]....
        /*0ae4*/ 	.word	0x0001bfd0


	//   ....[113]....
        /*0ae8*/ 	.word	0x0001c050


	//   ....[114]....
        /*0aec*/ 	.word	0x0001e9b0


	//   ....[115]....
        /*0af0*/ 	.word	0x0001e9e0


	//   ....[116]....
        /*0af4*/ 	.word	0x0001e9f0


	//   ....[117]....
        /*0af8*/ 	.word	0x0001ea20


	//   ....[118]....
        /*0afc*/ 	.word	0x0001ea50


	//   ....[119]....
        /*0b00*/ 	.word	0x0001ea80


	//   ....[120]....
        /*0b04*/ 	.word	0x0001eab0


	//   ....[121]....
        /*0b08*/ 	.word	0x0001eac0


	//   ....[122]....
        /*0b0c*/ 	.word	0x0001ec40


	//   ....[123]....
        /*0b10*/ 	.word	0x0001ec70


	//   ....[124]....
        /*0b14*/ 	.word	0x0001eca0


	//   ....[125]....
        /*0b18*/ 	.word	0x0001ecd0


	//   ....[126]....
        /*0b1c*/ 	.word	0x0001ed00


	//   ....[127]....
        /*0b20*/ 	.word	0x0001ed30


	//   ....[128]....
        /*0b24*/ 	.word	0x0001edf0


	//   ....[129]....
        /*0b28*/ 	.word	0x0001ee10


	//   ....[130]....
        /*0b2c*/ 	.word	0x0001ee80


	//   ....[131]....
        /*0b30*/ 	.word	0x0001f550


	//   ....[132]....
        /*0b34*/ 	.word	0x0001f990


	//   ....[133]....
        /*0b38*/ 	.word	0x0001fa40


	//   ....[134]....
        /*0b3c*/ 	.word	0x0001fad0


	//   ....[135]....
        /*0b40*/ 	.word	0x0001fb20


	//   ....[136]....
        /*0b44*/ 	.word	0x0001fb70


	//   ....[137]....
        /*0b48*/ 	.word	0x0001fc00


	//   ....[138]....
        /*0b4c*/ 	.word	0x0001fc90


	//   ....[139]....
        /*0b50*/ 	.word	0x0001fce0


	//   ....[140]....
        /*0b54*/ 	.word	0x0001fd30


	//   ....[141]....
        /*0b58*/ 	.word	0x0001fdc0


	//   ....[142]....
        /*0b5c*/ 	.word	0x0001fe50


	//   ....[143]....
        /*0b60*/ 	.word	0x0001fea0


	//   ....[144]....
        /*0b64*/ 	.word	0x0001fef0


	//   ....[145]....
        /*0b68*/ 	.word	0x0001ff80


	//   ....[146]....
        /*0b6c*/ 	.word	0x00020010


	//   ....[147]....
        /*0b70*/ 	.word	0x00020060


	//   ....[148]....
        /*0b74*/ 	.word	0x000200b0


	//   ....[149]....
        /*0b78*/ 	.word	0x000201a0


	//   ....[150]....
        /*0b7c*/ 	.word	0x00020250


	//   ....[151]....
        /*0b80*/ 	.word	0x000202d0


	//   ....[152]....
        /*0b84*/ 	.word	0x00020370


	//   ....[153]....
        /*0b88*/ 	.word	0x00020400


	//   ....[154]....
        /*0b8c*/ 	.word	0x000204c0


	//   ....[155]....
        /*0b90*/ 	.word	0x00020540


	//   ....[156]....
        /*0b94*/ 	.word	0x000205b0


	//   ....[157]....
        /*0b98*/ 	.word	0x00020750


	//   ....[158]....
        /*0b9c*/ 	.word	0x000207f0


	//   ....[159]....
        /*0ba0*/ 	.word	0x00020870


	//   ....[160]....
        /*0ba4*/ 	.word	0x000208e0


	//   ....[161]....
        /*0ba8*/ 	.word	0x00020a50


	//   ....[162]....
        /*0bac*/ 	.word	0x00020b80


	//   ....[163]....
        /*0bb0*/ 	.word	0x00020bf0


	//   ....[164]....
        /*0bb4*/ 	.word	0x00020c40


	//   ....[165]....
        /*0bb8*/ 	.word	0x00020f20


	//   ....[166]....
        /*0bbc*/ 	.word	0x00020f70


	//   ....[167]....
        /*0bc0*/ 	.word	0x00021000


	//   ....[168]....
        /*0bc4*/ 	.word	0x00021090


	//   ....[169]....
        /*0bc8*/ 	.word	0x00021120


	//   ....[170]....
        /*0bcc*/ 	.word	0x000211b0


	//   ....[171]....
        /*0bd0*/ 	.word	0x00021240


	//   ....[172]....
        /*0bd4*/ 	.word	0x000212d0


	//   ....[173]....
        /*0bd8*/ 	.word	0x00021390


	//   ....[174]....
        /*0bdc*/ 	.word	0x00021680


	//   ....[175]....
        /*0be0*/ 	.word	0x00021800


	//   ....[176]....
        /*0be4*/ 	.word	0x00021860


	//   ....[177]....
        /*0be8*/ 	.word	0x000218f0


	//   ....[178]....
        /*0bec*/ 	.word	0x00021990


	//   ....[179]....
        /*0bf0*/ 	.word	0x00021a60


	//   ....[180]....
        /*0bf4*/ 	.word	0x00021ae0


	//   ....[181]....
        /*0bf8*/ 	.word	0x00021bd0


	//   ....[182]....
        /*0bfc*/ 	.word	0x00021c60


	//   ....[183]....
        /*0c00*/ 	.word	0x00021d40


	//   ....[184]....
        /*0c04*/ 	.word	0x00021dd0


	//   ....[185]....
        /*0c08*/ 	.word	0x00021eb0


	//   ....[186]....
        /*0c0c*/ 	.word	0x00021f40


	//   ....[187]....
        /*0c10*/ 	.word	0x00022020


	//   ....[188]....
        /*0c14*/ 	.word	0x000220b0


	//   ....[189]....
        /*0c18*/ 	.word	0x00022180


	//   ....[190]....
        /*0c1c*/ 	.word	0x00022280


	//   ....[191]....
        /*0c20*/ 	.word	0x000225b0


	//   ....[192]....
        /*0c24*/ 	.word	0x00022650


	//   ....[193]....
        /*0c28*/ 	.word	0x00022770


	//   ....[194]....
        /*0c2c*/ 	.word	0x000227f0


	//   ....[195]....
        /*0c30*/ 	.word	0x00022870


	//   ....[196]....
        /*0c34*/ 	.word	0x000228f0


	//   ....[197]....
        /*0c38*/ 	.word	0x00022970


	//   ....[198]....
        /*0c3c*/ 	.word	0x00022a00


	//   ....[199]....
        /*0c40*/ 	.word	0x00022aa0


	//   ....[200]....
        /*0c44*/ 	.word	0x00022b40


	//   ....[201]....
        /*0c48*/ 	.word	0x00022bc0


	//   ....[202]....
        /*0c4c*/ 	.word	0x00022c40


	//   ....[203]....
        /*0c50*/ 	.word	0x00022cc0


	//   ....[204]....
        /*0c54*/ 	.word	0x00022d50


	//   ....[205]....
        /*0c58*/ 	.word	0x00022dd0


	//   ....[206]....
        /*0c5c*/ 	.word	0x00022e70


	//   ....[207]....
        /*0c60*/ 	.word	0x00022f00


	//   ....[208]....
        /*0c64*/ 	.word	0x00023030


	//----- nvinfo : EIATTR_REG_RECONFIG
	.align		4
.L_358:
        /*0c68*/ 	.byte	0x01, 0x54
	.zero		2


	//----- nvinfo : EIATTR_SYSCALL_OFFSETS
	.align		4
        /*0c6c*/ 	.byte	0x04, 0x46
        /*0c6e*/ 	.short	(.L_360 - .L_359)


	//   ....[0]....
.L_359:
        /*0c70*/ 	.word	0x000019a0


	//   ....[1]....
        /*0c74*/ 	.word	0x00001af0


	//   ....[2]....
        /*0c78*/ 	.word	0x00008f80


	//   ....[3]....
        /*0c7c*/ 	.word	0x00009270


	//   ....[4]....
        /*0c80*/ 	.word	0x0001ab20


	//   ....[5]....
        /*0c84*/ 	.word	0x0001ac80


	//   ....[6]....
        /*0c88*/ 	.word	0x0001ad80


	//   ....[7]....
        /*0c8c*/ 	.word	0x0001b740


	//----- nvinfo : EIATTR_MBARRIER_INSTR_OFFSETS
	.align		4
.L_360:
        /*0c90*/ 	.byte	0x04, 0x39
        /*0c92*/ 	.short	(.L_362 - .L_361)


	//   ....[0]....
.L_361:
        /*0c94*/ 	.word	0x000002b0
        /*0c98*/ 	.word	0x000000ff
        /*0c9c*/ 	.word	0x00028800
        /*0ca0*/ 	.short	0x0100
        /*0ca2*/ 	.byte	0x08
	.zero		1


	//   ....[1]....
        /*0ca4*/ 	.word	0x000002c0
        /*0ca8*/ 	.word	0x000000ff
        /*0cac*/ 	.word	0x00028820
        /*0cb0*/ 	.short	0x0100
        /*0cb2*/ 	.byte	0x08
	.zero		1


	//   ....[2]....
        /*0cb4*/ 	.word	0x000003b0
        /*0cb8*/ 	.word	0x000000ff
        /*0cbc*/ 	.word	0x00028830
        /*0cc0*/ 	.short	0x0100
        /*0cc2*/ 	.byte	0x08
	.zero		1


	//   ....[3]....
        /*0cc4*/ 	.word	0x000003c0
        /*0cc8*/ 	.word	0x000000ff
        /*0ccc*/ 	.word	0x00028840
        /*0cd0*/ 	.short	0x0100
        /*0cd2*/ 	.byte	0x08
	.zero		1


	//   ....[4]....
        /*0cd4*/ 	.word	0x000003d0
        /*0cd8*/ 	.word	0x000000ff
        /*0cdc*/ 	.word	0x00028838
        /*0ce0*/ 	.short	0x0100
        /*0ce2*/ 	.byte	0x08
	.zero		1


	//   ....[5]....
        /*0ce4*/ 	.word	0x000003e0
        /*0ce8*/ 	.word	0x000000ff
        /*0cec*/ 	.word	0x00028848
        /*0cf0*/ 	.short	0x0100
        /*0cf2*/ 	.byte	0x08
	.zero		1


	//   ....[6]....
        /*0cf4*/ 	.word	0x00000510
        /*0cf8*/ 	.word	0x000000ff
        /*0cfc*/ 	.word	0x00028850
        /*0d00*/ 	.short	0x0100
        /*0d02*/ 	.byte	0x08
	.zero		1


	//   ....[7]....
        /*0d04*/ 	.word	0x00000520
        /*0d08*/ 	.word	0x000000ff
        /*0d0c*/ 	.word	0x00028860
        /*0d10*/ 	.short	0x0100
        /*0d12*/ 	.byte	0x08
	.zero		1


	//   ....[8]....
        /*0d14*/ 	.word	0x00000530
        /*0d18*/ 	.word	0x000000ff
        /*0d1c*/ 	.word	0x00028858
        /*0d20*/ 	.short	0x0100
        /*0d22*/ 	.byte	0x08
	.zero		1


	//   ....[9]....
        /*0d24*/ 	.word	0x00000540
        /*0d28*/ 	.word	0x000000ff
        /*0d2c*/ 	.word	0x00028868
        /*0d30*/ 	.short	0x0100
        /*0d32*/ 	.byte	0x08
	.zero		1


	//   ....[10]....
        /*0d34*/ 	.word	0x00000630
        /*0d38*/ 	.word	0x000000ff
        /*0d3c*/ 	.word	0x00028870
        /*0d40*/ 	.short	0x0100
        /*0d42*/ 	.byte	0x06
	.zero		1


	//   ....[11]....
        /*0d44*/ 	.word	0x00000640
        /*0d48*/ 	.word	0x000000ff
        /*0d4c*/ 	.word	0x00028880
        /*0d50*/ 	.short	0x0100
        /*0d52*/ 	.byte	0x06
	.zero		1


	//   ....[12]....
        /*0d54*/ 	.word	0x00000650
        /*0d58*/ 	.word	0x000000ff
        /*0d5c*/ 	.word	0x00028878
        /*0d60*/ 	.short	0x0100
        /*0d62*/ 	.byte	0x06
	.zero		1


	//   ....[13]....
        /*0d64*/ 	.word	0x00000660
        /*0d68*/ 	.word	0x000000ff
        /*0d6c*/ 	.word	0x00028888
        /*0d70*/ 	.short	0x0100
        /*0d72*/ 	.byte	0x06
	.zero		1


	//   ....[14]....
        /*0d74*/ 	.word	0x00000790
        /*0d78*/ 	.word	0x000000ff
        /*0d7c*/ 	.word	0x00028890
        /*0d80*/ 	.short	0x0100
        /*0d82*/ 	.byte	0x08
	.zero		1


	//   ....[15]....
        /*0d84*/ 	.word	0x000007a0
        /*0d88*/ 	.word	0x000000ff
        /*0d8c*/ 	.word	0x000288a0
        /*0d90*/ 	.short	0x0100
        /*0d92*/ 	.byte	0x08
	.zero		1


	//   ....[16]....
        /*0d94*/ 	.word	0x000007b0
        /*0d98*/ 	.word	0x000000ff
        /*0d9c*/ 	.word	0x00028898
        /*0da0*/ 	.short	0x0100
        /*0da2*/ 	.byte	0x08
	.zero		1


	//   ....[17]....
        /*0da4*/ 	.word	0x000007c0
        /*0da8*/ 	.word	0x000000ff
        /*0dac*/ 	.word	0x000288a8
        /*0db0*/ 	.short	0x0100
        /*0db2*/ 	.byte	0x08
	.zero		1


	//   ....[18]....
        /*0db4*/ 	.word	0x000008f0
        /*0db8*/ 	.word	0x000000ff
        /*0dbc*/ 	.word	0x000288b0
        /*0dc0*/ 	.short	0x0100
        /*0dc2*/ 	.byte	0x08
	.zero		1


	//   ....[19]....
        /*0dc4*/ 	.word	0x00000900
        /*0dc8*/ 	.word	0x000000ff
        /*0dcc*/ 	.word	0x000288c0
        /*0dd0*/ 	.short	0x0100
        /*0dd2*/ 	.byte	0x08
	.zero		1


	//   ....[20]....
        /*0dd4*/ 	.word	0x00000910
        /*0dd8*/ 	.word	0x000000ff
        /*0ddc*/ 	.word	0x000288b8
        /*0de0*/ 	.short	0x0100
        /*0de2*/ 	.byte	0x08
	.zero		1


	//   ....[21]....
        /*0de4*/ 	.word	0x00000920
        /*0de8*/ 	.word	0x000000ff
        /*0dec*/ 	.word	0x000288c8
        /*0df0*/ 	.short	0x0100
        /*0df2*/ 	.byte	0x08
	.zero		1


	//   ....[22]....
        /*0df4*/ 	.word	0x000031b0
        /*0df8*/ 	.word	0x0000006e
        /*0dfc*/ 	.word	0x00028890
        /*0e00*/ 	.short	0x010a
        /*0e02*/ 	.byte	0x3f
	.zero		1


	//   ....[23]....
        /*0e04*/ 	.word	0x00005a60
        /*0e08*/ 	.word	0x0000006e
        /*0e0c*/ 	.word	0x00028890
        /*0e10*/ 	.short	0x010a
        /*0e12*/ 	.byte	0x3f
	.zero		1


	//   ....[24]....
        /*0e14*/ 	.word	0x00007cd0
        /*0e18*/ 	.word	0x0000006e
        /*0e1c*/ 	.word	0x00028890
        /*0e20*/ 	.short	0x010a
        /*0e22*/ 	.byte	0x3f
	.zero		1


	//   ....[25]....
        /*0e24*/ 	.word	0x00008330
        /*0e28*/ 	.word	0x00000030
        /*0e2c*/ 	.word	0x00000000
        /*0e30*/ 	.short	0x0101
        /*0e32*/ 	.byte	0x3f
	.zero		1


	//   ....[26]....
        /*0e34*/ 	.word	0x00008370
        /*0e38*/ 	.word	0x0000006e
        /*0e3c*/ 	.word	0x000288b0
        /*0e40*/ 	.short	0x010a
        /*0e42*/ 	.byte	0x3f
	.zero		1


	//   ....[27]....
        /*0e44*/ 	.word	0x000089c0
        /*0e48*/ 	.word	0x0000006e
        /*0e4c*/ 	.word	0x00000000
        /*0e50*/ 	.short	0x0101
        /*0e52*/ 	.byte	0x3f
	.zero		1


	//   ....[28]....
        /*0e54*/ 	.word	0x00009000
        /*0e58*/ 	.word	0x00000002
        /*0e5c*/ 	.word	0x00028800
        /*0e60*/ 	.short	0x010a
        /*0e62*/ 	.byte	0x3f
	.zero		1


	//   ....[29]....
        /*0e64*/ 	.word	0x00009050
        /*0e68*/ 	.word	0x00000002
        /*0e6c*/ 	.word	0x00028800
        /*0e70*/ 	.short	0x010a
        /*0e72*/ 	.byte	0x3f
	.zero		1


	//   ....[30]....
        /*0e74*/ 	.word	0x0000a150
        /*0e78*/ 	.word	0x00000002
        /*0e7c*/ 	.word	0x00028800
        /*0e80*/ 	.short	0x010a
        /*0e82*/ 	.byte	0x3f
	.zero		1


	//   ....[31]....
        /*0e84*/ 	.word	0x0000c810
        /*0e88*/ 	.word	0x00000002
        /*0e8c*/ 	.word	0x00028800
        /*0e90*/ 	.short	0x010a
        /*0e92*/ 	.byte	0x3f
	.zero		1


	//   ....[32]....
        /*0e94*/ 	.word	0x0000e4a0
        /*0e98*/ 	.word	0x00000000
        /*0e9c*/ 	.word	0x00028830
        /*0ea0*/ 	.short	0x010a
        /*0ea2*/ 	.byte	0x3f
	.zero		1


	//   ....[33]....
        /*0ea4*/ 	.word	0x0000e510
        /*0ea8*/ 	.word	0x00000000
        /*0eac*/ 	.word	0x00028830
        /*0eb0*/ 	.short	0x010a
        /*0eb2*/ 	.byte	0x3f
	.zero		1


	//   ....[34]....
        /*0eb4*/ 	.word	0x0000ecc0
        /*0eb8*/ 	.word	0x00000000
        /*0ebc*/ 	.word	0x00000000
        /*0ec0*/ 	.short	0x0101
        /*0ec2*/ 	.byte	0x3f
	.zero		1


	//   ....[35]....
        /*0ec4*/ 	.word	0x00010a20
        /*0ec8*/ 	.word	0x00000003
        /*0ecc*/ 	.word	0x00028830
        /*0ed0*/ 	.short	0x010a
        /*0ed2*/ 	.byte	0x3f
	.zero		1


	//   ....[36]....
        /*0ed4*/ 	.word	0x00010a70
        /*0ed8*/ 	.word	0x00000003
        /*0edc*/ 	.word	0x00028830
        /*0ee0*/ 	.short	0x010a
        /*0ee2*/ 	.byte	0x3f
	.zero		1


	//   ....[37]....
        /*0ee4*/ 	.word	0x00010ec0
        /*0ee8*/ 	.word	0x00000006
        /*0eec*/ 	.word	0x00028850
        /*0ef0*/ 	.short	0x010a
        /*0ef2*/ 	.byte	0x3f
	.zero		1


	//   ....[38]....
        /*0ef4*/ 	.word	0x00010f00
        /*0ef8*/ 	.word	0x00000006
        /*0efc*/ 	.word	0x00028850
        /*0f00*/ 	.short	0x010a
        /*0f02*/ 	.byte	0x3f
	.zero		1


	//   ....[39]....
        /*0f04*/ 	.word	0x00012a60
        /*0f08*/ 	.word	0x00000015
        /*0f0c*/ 	.word	0x00000000
        /*0f10*/ 	.short	0x0101
        /*0f12*/ 	.byte	0x3f
	.zero		1


	//   ....[40]....
        /*0f14*/ 	.word	0x00012af0
        /*0f18*/ 	.word	0x0000002e
        /*0f1c*/ 	.word	0x00000000
        /*0f20*/ 	.short	0x0101
        /*0f22*/ 	.byte	0x3f
	.zero		1


	//   ....[41]....
        /*0f24*/ 	.word	0x00013580
        /*0f28*/ 	.word	0x00000003
        /*0f2c*/ 	.word	0x00028830
        /*0f30*/ 	.short	0x010a
        /*0f32*/ 	.byte	0x3f
	.zero		1


	//   ....[42]....
        /*0f34*/ 	.word	0x000135d0
        /*0f38*/ 	.word	0x00000003
        /*0f3c*/ 	.word	0x00028830
        /*0f40*/ 	.short	0x010a
        /*0f42*/ 	.byte	0x3f
	.zero		1


	//   ....[43]....
        /*0f44*/ 	.word	0x00013a20
        /*0f48*/ 	.word	0x00000006
        /*0f4c*/ 	.word	0x00028850
        /*0f50*/ 	.short	0x010a
        /*0f52*/ 	.byte	0x3f
	.zero		1


	//   ....[44]....
        /*0f54*/ 	.word	0x00013a60
        /*0f58*/ 	.word	0x00000006
        /*0f5c*/ 	.word	0x00028850
        /*0f60*/ 	.short	0x010a
        /*0f62*/ 	.byte	0x3f
	.zero		1


	//   ....[45]....
        /*0f64*/ 	.word	0x00014c10
        /*0f68*/ 	.word	0x0000001b
        /*0f6c*/ 	.word	0x00000000
        /*0f70*/ 	.short	0x0101
        /*0f72*/ 	.byte	0x3f
	.zero		1


	//   ....[46]....
        /*0f74*/ 	.word	0x00014ca0
        /*0f78*/ 	.word	0x0000000c
        /*0f7c*/ 	.word	0x00000000
        /*0f80*/ 	.short	0x0101
        /*0f82*/ 	.byte	0x3f
	.zero		1


	//   ....[47]....
        /*0f84*/ 	.word	0x000156f0
        /*0f88*/ 	.word	0x0000000c
        /*0f8c*/ 	.word	0x00028850
        /*0f90*/ 	.short	0x010a
        /*0f92*/ 	.byte	0x3f
	.zero		1


	//   ....[48]....
        /*0f94*/ 	.word	0x00015770
        /*0f98*/ 	.word	0x0000000c
        /*0f9c*/ 	.word	0x00028850
        /*0fa0*/ 	.short	0x010a
        /*0fa2*/ 	.byte	0x3f
	.zero		1


	//   ....[49]....
        /*0fa4*/ 	.word	0x00015d20
        /*0fa8*/ 	.word	0x0000000b
        /*0fac*/ 	.word	0x00000000
        /*0fb0*/ 	.short	0x0101
        /*0fb2*/ 	.byte	0x3f
	.zero		1


	//   ....[50]....
        /*0fb4*/ 	.word	0x00017230
        /*0fb8*/ 	.word	0x00000000
        /*0fbc*/ 	.word	0x00000000
        /*0fc0*/ 	.short	0x0101
        /*0fc2*/ 	.byte	0x3f
	.zero		1


	//   ....[51]....
        /*0fc4*/ 	.word	0x00019770
        /*0fc8*/ 	.word	0x00000005
        /*0fcc*/ 	.word	0x00028820
        /*0fd0*/ 	.short	0x010a
        /*0fd2*/ 	.byte	0x3f
	.zero		1


	//   ....[52]....
        /*0fd4*/ 	.word	0x00019850
        /*0fd8*/ 	.word	0x00000005
        /*0fdc*/ 	.word	0x000288a0
        /*0fe0*/ 	.short	0x010a
        /*0fe2*/ 	.byte	0x3f
	.zero		1


	//   ....[53]....
        /*0fe4*/ 	.word	0x00019bb0
        /*0fe8*/ 	.word	0x00000005
        /*0fec*/ 	.word	0x000288c0
        /*0ff0*/ 	.short	0x010a
        /*0ff2*/ 	.byte	0x3f
	.zero		1


	//   ....[54]....
        /*0ff4*/ 	.word	0x0001a080
        /*0ff8*/ 	.word	0x00000007
        /*0ffc*/ 	.word	0x000288a0
        /*1000*/ 	.short	0x010a
        /*1002*/ 	.byte	0x3f
	.zero		1


	//   ....[55]....
        /*1004*/ 	.word	0x0001a3c0
        /*1008*/ 	.word	0x00000007
        /*100c*/ 	.word	0x000288c0
        /*1010*/ 	.short	0x010a
        /*1012*/ 	.byte	0x3f
	.zero		1


	//   ....[56]....
        /*1014*/ 	.word	0x0001b1d0
        /*1018*/ 	.word	0x00000000
        /*101c*/ 	.word	0x00028840
        /*1020*/ 	.short	0x010a
        /*1022*/ 	.byte	0x3f
	.zero		1


	//   ....[57]....
        /*1024*/ 	.word	0x0001c140
        /*1028*/ 	.word	0x00000008
        /*102c*/ 	.word	0x00028800
        /*1030*/ 	.short	0x0107
        /*1032*/ 	.byte	0x3f
	.zero		1


	//   ....[58]....
        /*1034*/ 	.word	0x0001c250
        /*1038*/ 	.word	0x00000002
        /*103c*/ 	.word	0x00028800
        /*1040*/ 	.short	0x0101
        /*1042*/ 	.byte	0x3f
	.zero		1


	//   ....[59]....
        /*1044*/ 	.word	0x0001c270
        /*1048*/ 	.word	0x00000002
        /*104c*/ 	.word	0x00028820
        /*1050*/ 	.short	0x010a
        /*1052*/ 	.byte	0x3f
	.zero		1


	//   ....[60]....
        /*1054*/ 	.word	0x0001c5d0
        /*1058*/ 	.word	0x00000003
        /*105c*/ 	.word	0x00028840
        /*1060*/ 	.short	0x010a
        /*1062*/ 	.byte	0x3f
	.zero		1


	//   ....[61]....
        /*1064*/ 	.word	0x0001c990
        /*1068*/ 	.word	0x00000003
        /*106c*/ 	.word	0x00000060
        /*1070*/ 	.short	0x010a
        /*1072*/ 	.byte	0x3f
	.zero		1


	//   ....[62]....
        /*1074*/ 	.word	0x0001d060
        /*1078*/ 	.word	0x00000003
        /*107c*/ 	.word	0x00028840
        /*1080*/ 	.short	0x010a
        /*1082*/ 	.byte	0x3f
	.zero		1


	//   ....[63]....
        /*1084*/ 	.word	0x0001d420
        /*1088*/ 	.word	0x00000002
        /*108c*/ 	.word	0x00000060
        /*1090*/ 	.short	0x010a
        /*1092*/ 	.byte	0x3f
	.zero		1


	//   ....[64]....
        /*1094*/ 	.word	0x0001da40
        /*1098*/ 	.word	0x00000002
        /*109c*/ 	.word	0x00028840
        /*10a0*/ 	.short	0x010a
        /*10a2*/ 	.byte	0x3f
	.zero		1


	//   ....[65]....
        /*10a4*/ 	.word	0x0001de00
        /*10a8*/ 	.word	0x00000002
        /*10ac*/ 	.word	0x00000060
        /*10b0*/ 	.short	0x010a
        /*10b2*/ 	.byte	0x3f
	.zero		1


	//   ....[66]....
        /*10b4*/ 	.word	0x0001e3b0
        /*10b8*/ 	.word	0x00000000
        /*10bc*/ 	.word	0x00028860
        /*10c0*/ 	.short	0x010a
        /*10c2*/ 	.byte	0x3f
	.zero		1


	//   ....[67]....
        /*10c4*/ 	.word	0x0001f4d0
        /*10c8*/ 	.word	0x00000000
        /*10cc*/ 	.word	0x00028820
        /*10d0*/ 	.short	0x010a
        /*10d2*/ 	.byte	0x3f
	.zero		1


	//   ....[68]....
        /*10d4*/ 	.word	0x0001f680
        /*10d8*/ 	.word	0x00000006
        /*10dc*/ 	.word	0x00000000
        /*10e0*/ 	.short	0x010a
        /*10e2*/ 	.byte	0x3f
	.zero		1


	//   ....[69]....
        /*10e4*/ 	.word	0x0001f6f0
        /*10e8*/ 	.word	0x00000007
        /*10ec*/ 	.word	0x00000000
        /*10f0*/ 	.short	0x010a
        /*10f2*/ 	.byte	0x3f
	.zero		1


	//   ....[70]....
        /*10f4*/ 	.word	0x0001f760
        /*10f8*/ 	.word	0x00000004
        /*10fc*/ 	.word	0x00000000
        /*1100*/ 	.short	0x010a
        /*1102*/ 	.byte	0x3f
	.zero		1


	//   ....[71]....
        /*1104*/ 	.word	0x0001f790
        /*1108*/ 	.word	0x00000003
        /*110c*/ 	.word	0x00000000
        /*1110*/ 	.short	0x010a
        /*1112*/ 	.byte	0x3f
	.zero		1


	//   ....[72]....
        /*1114*/ 	.word	0x0001f7f0
        /*1118*/ 	.word	0x0000006e
        /*111c*/ 	.word	0x00028890
        /*1120*/ 	.short	0x010a
        /*1122*/ 	.byte	0x3f
	.zero		1


	//   ....[73]....
        /*1124*/ 	.word	0x0001f840
        /*1128*/ 	.word	0x0000006e
        /*112c*/ 	.word	0x00028890
        /*1130*/ 	.short	0x010a
        /*1132*/ 	.byte	0x3f
	.zero		1


	//   ....[74]....
        /*1134*/ 	.word	0x0001f890
        /*1138*/ 	.word	0x0000006e
        /*113c*/ 	.word	0x00028890
        /*1140*/ 	.short	0x010a
        /*1142*/ 	.byte	0x3f
	.zero		1


	//   ....[75]....
        /*1144*/ 	.word	0x0001f8e0
        /*1148*/ 	.word	0x0000006e
        /*114c*/ 	.word	0x000288b0
        /*1150*/ 	.short	0x010a
        /*1152*/ 	.byte	0x3f
	.zero		1


	//   ....[76]....
        /*1154*/ 	.word	0x000200e0
        /*1158*/ 	.word	0x00000002
        /*115c*/ 	.word	0x00028800
        /*1160*/ 	.short	0x010a
        /*1162*/ 	.byte	0x3f
	.zero		1


	//   ....[77]....
        /*1164*/ 	.word	0x00020ca0
        /*1168*/ 	.word	0x00000002
        /*116c*/ 	.word	0x00028800
        /*1170*/ 	.short	0x010a
        /*1172*/ 	.byte	0x3f
	.zero		1


	//   ....[78]....
        /*1174*/ 	.word	0x00020cf0
        /*1178*/ 	.word	0x00000000
        /*117c*/ 	.word	0x00028830
        /*1180*/ 	.short	0x010a
        /*1182*/ 	.byte	0x3f
	.zero		1


	//   ....[79]....
        /*1184*/ 	.word	0x00020d40
        /*1188*/ 	.word	0x00000003
        /*118c*/ 	.word	0x00028830
        /*1190*/ 	.short	0x010a
        /*1192*/ 	.byte	0x3f
	.zero		1


	//   ....[80]....
        /*1194*/ 	.word	0x00020d90
        /*1198*/ 	.word	0x00000006
        /*119c*/ 	.word	0x00028850
        /*11a0*/ 	.short	0x010a
        /*11a2*/ 	.byte	0x3f
	.zero		1


	//   ....[81]....
        /*11a4*/ 	.word	0x00020de0
        /*11a8*/ 	.word	0x00000003
        /*11ac*/ 	.word	0x00028830
        /*11b0*/ 	.short	0x010a
        /*11b2*/ 	.byte	0x3f
	.zero		1


	//   ....[82]....
        /*11b4*/ 	.word	0x00020e30
        /*11b8*/ 	.word	0x00000006
        /*11bc*/ 	.word	0x00028850
        /*11c0*/ 	.short	0x010a
        /*11c2*/ 	.byte	0x3f
	.zero		1


	//   ....[83]....
        /*11c4*/ 	.word	0x00020e80
        /*11c8*/ 	.word	0x0000000c
        /*11cc*/ 	.word	0x00028850
        /*11d0*/ 	.short	0x010a
        /*11d2*/ 	.byte	0x3f
	.zero		1


	//   ....[84]....
        /*11d4*/ 	.word	0x00021460
        /*11d8*/ 	.word	0x00000004
        /*11dc*/ 	.word	0x00028820
        /*11e0*/ 	.short	0x010a
        /*11e2*/ 	.byte	0x3f
	.zero		1


	//   ....[85]....
        /*11e4*/ 	.word	0x000214b0
        /*11e8*/ 	.word	0x00000005
        /*11ec*/ 	.word	0x000288a0
        /*11f0*/ 	.short	0x010a
        /*11f2*/ 	.byte	0x3f
	.zero		1


	//   ....[86]....
        /*11f4*/ 	.word	0x00021500
        /*11f8*/ 	.word	0x00000005
        /*11fc*/ 	.word	0x000288c0
        /*1200*/ 	.short	0x010a
        /*1202*/ 	.byte	0x3f
	.zero		1


	//   ....[87]....
        /*1204*/ 	.word	0x00021550
        /*1208*/ 	.word	0x00000007
        /*120c*/ 	.word	0x000288a0
        /*1210*/ 	.short	0x010a
        /*1212*/ 	.byte	0x3f
	.zero		1


	//   ....[88]....
        /*1214*/ 	.word	0x000215a0
        /*1218*/ 	.word	0x00000007
        /*121c*/ 	.word	0x000288c0
        /*1220*/ 	.short	0x010a
        /*1222*/ 	.byte	0x3f
	.zero		1


	//   ....[89]....
        /*1224*/ 	.word	0x00021740
        /*1228*/ 	.word	0x00000000
        /*122c*/ 	.word	0x00028840
        /*1230*/ 	.short	0x010a
        /*1232*/ 	.byte	0x3f
	.zero		1


	//   ....[90]....
        /*1234*/ 	.word	0x000222d0
        /*1238*/ 	.word	0x00000002
        /*123c*/ 	.word	0x00028820
        /*1240*/ 	.short	0x010a
        /*1242*/ 	.byte	0x3f
	.zero		1


	//   ....[91]....
        /*1244*/ 	.word	0x00022320
        /*1248*/ 	.word	0x00000003
        /*124c*/ 	.word	0x00028840
        /*1250*/ 	.short	0x010a
        /*1252*/ 	.byte	0x3f
	.zero		1


	//   ....[92]....
        /*1254*/ 	.word	0x00022370
        /*1258*/ 	.word	0x00000003
        /*125c*/ 	.word	0x00000060
        /*1260*/ 	.short	0x010a
        /*1262*/ 	.byte	0x3f
	.zero		1


	//   ....[93]....
        /*1264*/ 	.word	0x000223c0
        /*1268*/ 	.word	0x00000003
        /*126c*/ 	.word	0x00028840
        /*1270*/ 	.short	0x010a
        /*1272*/ 	.byte	0x3f
	.zero		1


	//   ....[94]....
        /*1274*/ 	.word	0x00022410
        /*1278*/ 	.word	0x00000002
        /*127c*/ 	.word	0x00000060
        /*1280*/ 	.short	0x010a
        /*1282*/ 	.byte	0x3f
	.zero		1


	//   ....[95]....
        /*1284*/ 	.word	0x00022460
        /*1288*/ 	.word	0x00000002
        /*128c*/ 	.word	0x00028840
        /*1290*/ 	.short	0x010a
        /*1292*/ 	.byte	0x3f
	.zero		1


	//   ....[96]....
        /*1294*/ 	.word	0x000224b0
        /*1298*/ 	.word	0x00000002
        /*129c*/ 	.word	0x00000060
        /*12a0*/ 	.short	0x010a
        /*12a2*/ 	.byte	0x3f
	.zero		1


	//   ....[97]....
        /*12a4*/ 	.word	0x00022500
        /*12a8*/ 	.word	0x00000000
        /*12ac*/ 	.word	0x00028860
        /*12b0*/ 	.short	0x010a
        /*12b2*/ 	.byte	0x3f
	.zero		1


	//   ....[98]....
        /*12b4*/ 	.word	0x00022f50
        /*12b8*/ 	.word	0x00000000
        /*12bc*/ 	.word	0x00028820
        /*12c0*/ 	.short	0x010a
        /*12c2*/ 	.byte	0x3f
	.zero		1


	//   ....[99]....
        /*12c4*/ 	.word	0x000230f0
        /*12c8*/ 	.word	0x00000006
        /*12cc*/ 	.word	0x00000000
        /*12d0*/ 	.short	0x010a
        /*12d2*/ 	.byte	0x3f
	.zero		1


	//   ....[100]....
        /*12d4*/ 	.word	0x00023140
        /*12d8*/ 	.word	0x00000007
        /*12dc*/ 	.word	0x00000000
        /*12e0*/ 	.short	0x010a
        /*12e2*/ 	.byte	0x3f
	.zero		1


	//   ....[101]....
        /*12e4*/ 	.word	0x00023190
        /*12e8*/ 	.word	0x00000004
        /*12ec*/ 	.word	0x00000000
        /*12f0*/ 	.short	0x010a
        /*12f2*/ 	.byte	0x3f
	.zero		1


	//----- nvinfo : EIATTR_NUM_MBARRIERS
	.align		4
.L_362:
        /*12f4*/ 	.byte	0x03, 0x38
        /*12f6*/ 	.short	0x0016


	//----- nvinfo : EIATTR_EXIT_INSTR_OFFSETS
	.align		4
        /*12f8*/ 	.byte	0x04, 0x1c
        /*12fa*/ 	.short	(.L_364 - .L_363)


	//   ....[0]....
.L_363:
        /*12fc*/ 	.word	0x0001f7e0


	//----- nvinfo : EIATTR_MAX_THREADS
	.align		4
.L_364:
        /*1300*/ 	.byte	0x04, 0x05
        /*1302*/ 	.short	(.L_366 - .L_365)
.L_365:
        /*1304*/ 	.word	0x00000180
        /*1308*/ 	.word	0x00000001
        /*130c*/ 	.word	0x00000001


	//----- nvinfo : EIATTR_CRS_STACK_SIZE
	.align		4
.L_366:
        /*1310*/ 	.byte	0x04, 0x1e
        /*1312*/ 	.short	(.L_368 - .L_367)
.L_367:
        /*1314*/ 	.word	0x00000000


	//----- nvinfo : EIATTR_CBANK_PARAM_SIZE
	.align		4
.L_368:
        /*1318*/ 	.byte	0x03, 0x19
        /*131a*/ 	.short	0x0af0


	//----- nvinfo : EIATTR_PARAM_CBANK
	.align		4
        /*131c*/ 	.byte	0x04, 0x0a
        /*131e*/ 	.short	(.L_370 - .L_369)
	.align		4
.L_369:
        /*1320*/ 	.word	index@(.nv.constant0._ZN7cutlass13device_kernelIN5flash11enable_sm90INS1_16FlashAttnFwdSm90INS1_25CollectiveMainloopFwdSm90ILi2EN4cute5tupleIJNS5_1CILi1EEES8_S8_EEENS6_IJNS7_ILi128EEESA_SA_EEELi128ENS_10bfloat16_tEfNS_4arch4Sm90ELb1ELb0ELb0ELb1ELb0ELb1ELb0ELb1ELb1ELb1ELb0ELb0EEENS1_21CollectiveEpilogueFwdISB_S9_SC_SE_Li256ELb1ELb1ELb0ELb0EEENS1_36VarlenDynamicPersistentTileSchedulerILi128ELi128ELi256ELi128ELb0ELb1ELb1ELb1ELb1ELb1EEEEEEEEEvNT_6ParamsE)
        /*1324*/ 	.short	0x0210
        /*1326*/ 	.short	0x0af0


	//----- nvinfo : EIATTR_SW_WAR
	.align		4
.L_370:
        /*1328*/ 	.byte	0x04, 0x36
        /*132a*/ 	.short	(.L_372 - .L_371)
.L_371:
        /*132c*/ 	.word	0x00000008
.L_372:


//--------------------- .nv.callgraph             --------------------------
	.section	.nv.callgraph,"",@"SHT_CUDA_CALLGRAPH"
	.align	4
	.sectionentsize	8
	.align		4
        /*0000*/ 	.word	0x00000000
	.align		4
        /*0004*/ 	.word	0xffffffff
	.align		4
        /*0008*/ 	.word	index@(_ZN7cutlass13device_kernelIN5flash11enable_sm90INS1_16FlashAttnFwdSm90INS1_25CollectiveMainloopFwdSm90ILi2EN4cute5tupleIJNS5_1CILi1EEES8_S8_EEENS6_IJNS7_ILi128EEENS7_ILi176EEESA_EEELi128ENS_10bfloat16_tEfNS_4arch4Sm90ELb0ELb0ELb0ELb0ELb0ELb0ELb0ELb1ELb1ELb1ELb0ELb0EEENS1_21CollectiveEpilogueFwdINS6_IJSA_SA_SB_EEES9_SD_SF_Li256ELb0ELb1ELb0ELb0EEENS1_29StaticPersistentTileSchedulerILb0EEEEEEEEEvNT_6ParamsE)
	.align		4
        /*000c*/ 	.word	index@(__assertfail)
	.align		4
        /*0010*/ 	.word	index@(_ZN7cutlass13device_kernelIN5flash11enable_sm90INS1_16FlashAttnFwdSm90INS1_25CollectiveMainloopFwdSm90ILi2EN4cute5tupleIJNS5_1CILi2EEENS7_ILi1EEES9_EEENS6_IJNS7_ILi128EEENS7_ILi176EEESB_EEELi128ENS_10bfloat16_tEfNS_4arch4Sm90ELb0ELb0ELb0ELb0ELb0ELb0ELb0ELb1ELb1ELb1ELb0ELb0EEENS1_21CollectiveEpilogueFwdINS6_IJSB_SB_SC_EEESA_SE_SG_Li256ELb0ELb1ELb0ELb0EEENS1_29StaticPersistentTileSchedulerILb0EEEEEEEEEvNT_6ParamsE)
	.align		4
        /*0014*/ 	.word	index@(__assertfail)
	.align		4
        /*0018*/ 	.word	index@(_ZN7cutlass13device_kernelIN5flash11enable_sm90INS1_16FlashAttnFwdSm90INS1_25CollectiveMainloopFwdSm90ILi2EN4cute5tupleIJNS5_1CILi1EEES8_S8_EEENS6_IJNS7_ILi128EEENS7_ILi176EEESA_EEELi128ENS_10bfloat16_tEfNS_4arch4Sm90ELb0ELb0ELb0ELb1ELb0ELb0ELb0ELb1ELb1ELb1ELb0ELb0EEENS1_21CollectiveEpilogueFwdINS6_IJSA_SA_SB_EEES9_SD_SF_Li256ELb1ELb1ELb0ELb0EEENS1_36VarlenDynamicPersistentTileSchedulerILi128ELi176ELi256ELi128ELb0ELb1ELb1ELb0ELb1ELb1EEEEEEEEEvNT_6ParamsE)
	.align		4
        /*001c*/ 	.word	index@(__assertfail)
	.align		4
        /*0020*/ 	.word	index@(_ZN7cutlass13device_kernelIN5flash11enable_sm90INS1_16FlashAttnFwdSm90INS1_25CollectiveMainloopFwdSm90ILi2EN4cute5tupleIJNS5_1CILi1EEES8_S8_EEENS6_IJNS7_ILi128EEENS7_ILi176EEESA_EEELi128ENS_10bfloat16_tEfNS_4arch4Sm90ELb0ELb0ELb0ELb1ELb0ELb1ELb0ELb1ELb1ELb1ELb0ELb0EEENS1_21CollectiveEpilogueFwdINS6_IJSA_SA_SB_EEES9_SD_SF_Li256ELb1ELb1ELb0ELb0EEENS1_36VarlenDynamicPersistentTileSchedulerILi128ELi176ELi256ELi128ELb0ELb1ELb1ELb0ELb1ELb1EEEEEEEEEvNT_6ParamsE)
	.align		4
        /*0024*/ 	.word	index@(__assertfail)
	.align		4
        /*0028*/ 	.word	index@(_ZN7cutlass13device_kernelIN5flash11enable_sm90INS1_16FlashAttnFwdSm90INS1_25CollectiveMainloopFwdSm90ILi2EN4cute5tupleIJNS5_1CILi1EEES8_S8_EEENS6_IJNS7_ILi128EEESA_SA_EEELi128ENS_10bfloat16_tEfNS_4arch4Sm90ELb0ELb1ELb0ELb0ELb0ELb0ELb0ELb1ELb1ELb1ELb0ELb0EEENS1_21CollectiveEpilogueFwdISB_S9_SC_SE_Li256ELb0ELb1ELb0ELb0EEENS1_30DynamicPersistentTileSchedulerILi256ELi128ELb0ELb1ELb1EEEEEEEEEvNT_6ParamsE)
	.align		4
        /*002c*/ 	.word	index@(__assertfail)
	.align		4
        /*0030*/ 	.word	index@(_ZN7cutlass13device_kernelIN5flash11enable_sm90INS1_16FlashAttnFwdSm90INS1_25CollectiveMainloopFwdSm90ILi2EN4cute5tupleIJNS5_1CILi1EEES8_S8_EEENS6_IJNS7_ILi128EEESA_SA_EEELi128ENS_10bfloat16_tEfNS_4arch4Sm90ELb0ELb1ELb0ELb1ELb0ELb0ELb0ELb1ELb1ELb1ELb0ELb0EEENS1_21CollectiveEpilogueFwdISB_S9_SC_SE_Li256ELb1ELb1ELb0ELb0EEENS1_36VarlenDynamicPersistentTileSchedulerILi128ELi128ELi256ELi128ELb0ELb1ELb1ELb1ELb0ELb1EEEEEEEEEvNT_6ParamsE)
	.align		4
        /*0034*/ 	.word	index@(__assertfail)
	.align		4
        /*0038*/ 	.word	index@(_ZN7cutlass13device_kernelIN5flash11enable_sm90INS1_16FlashAttnFwdSm90INS1_25CollectiveMainloopFwdSm90ILi2EN4cute5tupleIJNS5_1CILi1EEES8_S8_EEENS6_IJNS7_ILi128EEESA_SA_EEELi128ENS_10bfloat16_tEfNS_4arch4Sm90ELb0ELb1ELb0ELb1ELb0ELb1ELb0ELb1ELb1ELb1ELb0ELb0EEENS1_21CollectiveEpilogueFwdISB_S9_SC_SE_Li256ELb1ELb1ELb0ELb0EEENS1_36VarlenDynamicPersistentTileSchedulerILi128ELi128ELi256ELi128ELb0ELb1ELb1ELb1ELb0ELb1EEEEEEEEEvNT_6ParamsE)
	.align		4
        /*003c*/ 	.word	index@(__assertfail)
	.align		4
        /*0040*/ 	.word	index@(_ZN7cutlass13device_kernelIN5flash11enable_sm90INS1_16FlashAttnFwdSm90INS1_25CollectiveMainloopFwdSm90ILi2EN4cute5tupleIJNS5_1CILi1EEES8_S8_EEENS6_IJNS7_ILi128EEESA_SA_EEELi128ENS_10bfloat16_tEfNS_4arch4Sm90ELb1ELb0ELb0ELb0ELb0ELb0ELb0ELb1ELb1ELb1ELb0ELb0EEENS1_21CollectiveEpilogueFwdISB_S9_SC_SE_Li256ELb0ELb1ELb0ELb0EEENS1_30DynamicPersistentTileSchedulerILi256ELi128ELb0ELb1ELb1EEEEEEEEEvNT_6ParamsE)
	.align		4
        /*0044*/ 	.word	index@(__assertfail)
	.align		4
        /*0048*/ 	.word	index@(_ZN7cutlass13device_kernelIN5flash11enable_sm90INS1_16FlashAttnFwdSm90INS1_25CollectiveMainloopFwdSm90ILi2EN4cute5tupleIJNS5_1CILi1EEES8_S8_EEENS6_IJNS7_ILi128EEESA_SA_EEELi128ENS_10bfloat16_tEfNS_4arch4Sm90ELb1ELb0ELb0ELb1ELb0ELb0ELb0ELb1ELb1ELb1ELb0ELb0EEENS1_21CollectiveEpilogueFwdISB_S9_SC_SE_Li256ELb1ELb1ELb0ELb0EEENS1_36VarlenDynamicPersistentTileSchedulerILi128ELi128ELi256ELi128ELb0ELb1ELb1ELb1ELb1ELb1EEEEEEEEEvNT_6ParamsE)
	.align		4
        /*004c*/ 	.word	index@(__assertfail)
	.align		4
        /*0050*/ 	.word	index@(_ZN7cutlass13device_kernelIN5flash11enable_sm90INS1_16FlashAttnFwdSm90INS1_25CollectiveMainloopFwdSm90ILi2EN4cute5tupleIJNS5_1CILi1EEES8_S8_EEENS6_IJNS7_ILi128EEESA_SA_EEELi128ENS_10bfloat16_tEfNS_4arch4Sm90ELb1ELb0ELb0ELb1ELb0ELb1ELb0ELb1ELb1ELb1ELb0ELb0EEENS1_21CollectiveEpilogueFwdISB_S9_SC_SE_Li256ELb1ELb1ELb0ELb0EEENS1_36VarlenDynamicPersistentTileSchedulerILi128ELi128ELi256ELi128ELb0ELb1ELb1ELb1ELb1ELb1EEEEEEEEEvNT_6ParamsE)
	.align		4
        /*0054*/ 	.word	index@(__assertfail)
	.align		4
        /*0058*/ 	.word	0x00000000
	.align		4
        /*005c*/ 	.word	0xfffffffe
	.align		4
        /*0060*/ 	.word	0x00000000
	.align		4
        /*0064*/ 	.word	0xfffffffd
	.align		4
        /*0068*/ 	.word	0x00000000
	.align		4
        /*006c*/ 	.word	0xfffffffc


//--------------------- .nv.constant4             --------------------------
	.section	.nv.constant4,"a",@progbits
	.align	8
	.align		8
.nv.constant4:
        /*0000*/ 	.dword	__assertfail
	.align		8
        /*0008*/ 	.dword	__unnamed_1
	.align		8
        /*0010*/ 	.dword	__unnamed_2
	.align		8
        /*0018*/ 	.dword	__unnamed_3
	.align		8
        /*0020*/ 	.dword	__unnamed_4
	.align		8
        /*0028*/ 	.dword	__unnamed_5
	.align		8
        /*0030*/ 	.dword	__unnamed_6
	.align		8
        /*0038*/ 	.dword	__unnamed_7
	.align		8
        /*0040*/ 	.dword	__unnamed_8
	.align		8
        /*0048*/ 	.dword	_ZN74_INTERNAL_bbd2e7ad_38_flash_fwd_hdim128_bf16_packgqa_sm90_cu_8e232a79_26344cuda3std3__45__cpo5beginE
	.align		8
        /*0050*/ 	.dword	_ZN74_INTERNAL_bbd2e7ad_38_flash_fwd_hdim128_bf16_packgqa_sm90_cu_8e232a79_26344cuda3std3__45__cpo3endE
	.align		8
        /*0058*/ 	.dword	_ZN74_INTERNAL_bbd2e7ad_38_flash_fwd_hdim128_bf16_packgqa_sm90_cu_8e232a79_26344cuda3std3__45__cpo6cbeginE
	.align		8
        /*0060*/ 	.dword	_ZN74_INTERNAL_bbd2e7ad_38_flash_fwd_hdim128_bf16_packgqa_sm90_cu_8e232a79_26344cuda3std3__45__cpo4cendE
	.align		8
        /*0068*/ 	.dword	_ZN74_INTERNAL_bbd2e7ad_38_flash_fwd_hdim128_bf16_packgqa_sm90_cu_8e232a79_26344cuda3std3__476_GLOBAL__N__bbd2e7ad_38_flash_fwd_hdim128_bf16_packgqa_sm90_cu_8e232a79_26346ignoreE
	.align		8
        /*0070*/ 	.dword	_ZN74_INTERNAL_bbd2e7ad_38_flash_fwd_hdim128_bf16_packgqa_sm90_cu_8e232a79_26344cuda3std3__419piecewise_constructE
	.align		8
        /*0078*/ 	.dword	_ZN74_INTERNAL_bbd2e7ad_38_flash_fwd_hdim128_bf16_packgqa_sm90_cu_8e232a79_26344cuda3std3__48in_placeE
	.align		8
        /*0080*/ 	.dword	_ZN74_INTERNAL_bbd2e7ad_38_flash_fwd_hdim128_bf16_packgqa_sm90_cu_8e232a79_26344cuda3std6ranges3__45__cpo4swapE
	.align		8
        /*0088*/ 	.dword	_ZN74_INTERNAL_bbd2e7ad_38_flash_fwd_hdim128_bf16_packgqa_sm90_cu_8e232a79_26344cuda3std6ranges3__45__cpo9iter_moveE
	.align		8
        /*0090*/ 	.dword	_ZN74_INTERNAL_bbd2e7ad_38_flash_fwd_hdim128_bf16_packgqa_sm90_cu_8e232a79_26344cute7productE
	.align		8
        /*0098*/ 	.dword	_ZN74_INTERNAL_bbd2e7ad_38_flash_fwd_hdim128_bf16_packgqa_sm90_cu_8e232a79_26344cute1_E
	.align		8
        /*00a0*/ 	.dword	$str$23
	.align		8
        /*00a8*/ 	.dword	$str$24


//--------------------- .text._ZN7cutlass13device_kernelIN5flash11enable_sm90INS1_16FlashAttnFwdSm90INS1_25CollectiveMainloopFwdSm90ILi2EN4cute5tupleIJNS5_1CILi1EEES8_S8_EEENS6_IJNS7_ILi128EEENS7_ILi176EEESA_EEELi128ENS_10bfloat16_tEfNS_4arch4Sm90ELb0ELb0ELb0ELb0ELb0ELb0ELb0ELb1ELb1ELb1ELb0ELb0EEENS1_21CollectiveEpilogueFwdINS6_IJSA_SA_SB_EEES9_SD_SF_Li256ELb0ELb1ELb0ELb0EEENS1_29StaticPersistentTileSchedulerILb0EEEEEEEEEvNT_6ParamsE --------------------------
	.section	.text._ZN7cutlass13device_kernelIN5flash11enable_sm90INS1_16FlashAttnFwdSm90INS1_25CollectiveMainloopFwdSm90ILi2EN4cute5tupleIJNS5_1CILi1EEES8_S8_EEENS6_IJNS7_ILi128EEENS7_ILi176EEESA_EEELi128ENS_10bfloat16_tEfNS_4arch4Sm90ELb0ELb0ELb0ELb0ELb0ELb0ELb0ELb1ELb1ELb1ELb0ELb0EEENS1_21CollectiveEpilogueFwdINS6_IJSA_SA_SB_EEES9_SD_SF_Li256ELb0ELb1ELb0ELb0EEENS1_29StaticPersistentTileSchedulerILb0EEEEEEEEEvNT_6ParamsE,"ax",@progbits
	.align	128
.text._ZN7cutlass13device_kernelIN5flash11enable_sm90INS1_16FlashAttnFwdSm90INS1_25CollectiveMainloopFwdSm90ILi2EN4cute5tupleIJNS5_1CILi1EEES8_S8_EEENS6_IJNS7_ILi128EEENS7_ILi176EEESA_EEELi128ENS_10bfloat16_tEfNS_4arch4Sm90ELb0ELb0ELb0ELb0ELb0ELb0ELb0ELb1ELb1ELb1ELb0ELb0EEENS1_21CollectiveEpilogueFwdINS6_IJSA_SA_SB_EEES9_SD_SF_Li256ELb0ELb1ELb0ELb0EEENS1_29StaticPersistentTileSchedulerILb0EEEEEEEEEvNT_6ParamsE:
        .type           _ZN7cutlass13device_kernelIN5flash11enable_sm90INS1_16FlashAttnFwdSm90INS1_25CollectiveMainloopFwdSm90ILi2EN4cute5tupleIJNS5_1CILi1EEES8_S8_EEENS6_IJNS7_ILi128EEENS7_ILi176EEESA_EEELi128ENS_10bfloat16_tEfNS_4arch4Sm90ELb0ELb0ELb0ELb0ELb0ELb0ELb0ELb1ELb1ELb1ELb0ELb0EEENS1_21CollectiveEpilogueFwdINS6_IJSA_SA_SB_EEES9_SD_SF_Li256ELb0ELb1ELb0ELb0EEENS1_29StaticPersistentTileSchedulerILb0EEEEEEEEEvNT_6ParamsE,@function
        .size           _ZN7cutlass13device_kernelIN5flash11enable_sm90INS1_16FlashAttnFwdSm90INS1_25CollectiveMainloopFwdSm90ILi2EN4cute5tupleIJNS5_1CILi1EEES8_S8_EEENS6_IJNS7_ILi128EEENS7_ILi176EEESA_EEELi128ENS_10bfloat16_tEfNS_4arch4Sm90ELb0ELb0ELb0ELb0ELb0ELb0ELb0ELb1ELb1ELb1ELb0ELb0EEENS1_21CollectiveEpilogueFwdINS6_IJSA_SA_SB_EEES9_SD_SF_Li256ELb0ELb1ELb0ELb0EEENS1_29StaticPersistentTileSchedulerILb0EEEEEEEEEvNT_6ParamsE,(.L_x_3217 - _ZN7cutlass13device_kernelIN5flash11enable_sm90INS1_16FlashAttnFwdSm90INS1_25CollectiveMainloopFwdSm90ILi2EN4cute5tupleIJNS5_1CILi1EEES8_S8_EEENS6_IJNS7_ILi128EEENS7_ILi176EEESA_EEELi128ENS_10bfloat16_tEfNS_4arch4Sm90ELb0ELb0ELb0ELb0ELb0ELb0ELb0ELb1ELb1ELb1ELb0ELb0EEENS1_21CollectiveEpilogueFwdINS6_IJSA_SA_SB_EEES9_SD_SF_Li256ELb0ELb1ELb0ELb0EEENS1_29StaticPersistentTileSchedulerILb0EEEEEEEEEvNT_6ParamsE)
        .other          _ZN7cutlass13device_kernelIN5flash11enable_sm90INS1_16FlashAttnFwdSm90INS1_25CollectiveMainloopFwdSm90ILi2EN4cute5tupleIJNS5_1CILi1EEES8_S8_EEENS6_IJNS7_ILi128EEENS7_ILi176EEESA_EEELi128ENS_10bfloat16_tEfNS_4arch4Sm90ELb0ELb0ELb0ELb0ELb0ELb0ELb0ELb1ELb1ELb1ELb0ELb0EEENS1_21CollectiveEpilogueFwdINS6_IJSA_SA_SB_EEES9_SD_SF_Li256ELb0ELb1ELb0ELb0EEENS1_29StaticPersistentTileSchedulerILb0EEEEEEEEEvNT_6ParamsE,@"STO_CUDA_ENTRY STV_DEFAULT"
_ZN7cutlass13device_kernelIN5flash11enable_sm90INS1_16FlashAttnFwdSm90INS1_25CollectiveMainloopFwdSm90ILi2EN4cute5tupleIJNS5_1CILi1EEES8_S8_EEENS6_IJNS7_ILi128EEENS7_ILi176EEESA_EEELi128ENS_10bfloat16_tEfNS_4arch4Sm90ELb0ELb0ELb0ELb0ELb0ELb0ELb0ELb1ELb1ELb1ELb0ELb0EEENS1_21CollectiveEpilogueFwdINS6_IJSA_SA_SB_EEES9_SD_SF_Li256ELb0ELb1ELb0ELb0EEENS1_29StaticPersistentTileSchedulerILb0EEEEEEEEEvNT_6ParamsE:
[----:B------:R-:W0:Y:S02]  /*0000*/  LDC R1, c[0x0][0x28] ;  /* 0x00000a00ff017b82 */ /* 0x000e240000000800 */
[----:B0-----:R-:W-:Y:S01]  /*0010*/  VIADD R1, R1, 0xffffffc8 ;  /* 0xffffffc801017836 */ /* 0x001fe20000000000 */
[----:B------:R-:W0:Y:S01]  /*0020*/  S2R R0, SR_TID.X ;  /* 0x0000000000007919 */ /* 0x000e220000002100 */
[----:B------:R-:W-:Y:S01]  /*0030*/  ELECT P0, URZ, PT ;  /* 0x00000000003f782f */ /* 0x000fe20003800000 */
[----:B------:R-:W-:Y:S01]  /*0040*/  BSSY B0, `(.L_x_0) ;  /* 0x000000d000007945 */ /* 0x000fe20003800000 */
[----:B0-----:R-:W-:-:S05]  /*0050*/  SHF.R.U32.HI R2, RZ, 0x5, R0 ;  /* 0x00000005ff027819 */ /* 0x001fca0000011600 */
[----:B------:R-:W0:Y:S02]  /*0060*/  SHFL.IDX PT, R3, R2, RZ, 0x1f ;  /* 0x00001fff02037589 */ /* 0x000e2400000e0000 */
[----:B0-----:R-:W-:-:S13]  /*0070*/  ISETP.EQ.AND P0, PT, R3, RZ, P0 ;  /* 0x000000ff0300720c */ /* 0x001fda0000702270 */
[----:B------:R-:W-:Y:S05]  /*0080*/  @!P0 BRA `(.L_x_1) ;  /* 0x0000000000208947 */ /* 0x000fea0003800000 */
[----:B------:R-:W-:Y:S02]  /*0090*/  ULDC.64 UR4, c[0x0][0x198] ;  /* 0x0000660000047ab9 */ /* 0x000fe40000000a00 */
[----:B------:R-:W-:Y:S02]  /*00a0*/  UIADD3 UR6, UP0, UR4, 0x370, URZ ;  /* 0x0000037004067890 */ /* 0x000fe4000ff1e03f */
[----:B------:R-:W-:Y:S02]  /*00b0*/  UIADD3 UR4, UP1, UR4, 0x470, URZ ;  /* 0x0000047004047890 */ /* 0x000fe4000ff3e03f */
[----:B------:R-:W-:Y:S02]  /*00c0*/  UIADD3.X UR7, URZ, UR5, URZ, UP0, !UPT ;  /* 0x000000053f077290 */ /* 0x000fe400087fe43f */
[----:B------:R-:W-:-:S07]  /*00d0*/  UIADD3.X UR5, URZ, UR5, URZ, UP1, !UPT ;  /* 0x000000053f057290 */ /* 0x000fce0008ffe43f */
[----:B------:R0:W-:Y:S02]  /*00e0*/  UTMACCTL.PF [UR6] ;  /* 0x00000000060079b9 */ /* 0x0001e40008040000 */
[----:B------:R0:W-:Y:S02]  /*00f0*/  UTMACCTL.PF [UR4] ;  /* 0x00000000040079b9 */ /* 0x0001e40008040000 */
[----:B0-----:R-:W-:Y:S01]  /*0100*/  NOP ;  /* 0x0000000000007918 */ /* 0x001fe20000000000 */
.L_x_1:
[----:B------:R-:W-:Y:S05]  /*0110*/  BSYNC B0 ;  /* 0x0000000000007941 */ /* 0x000fea0003800000 */
.L_x_0:
[----:B------:R-:W-:Y:S01]  /*0120*/  VOTEU.ANY UP0, P0 ;  /* 0x00000000003f7886 */ /* 0x000fe20000000100 */
[----:B------:R-:W0:Y:S01]  /*0130*/  SHFL.IDX PT, R3, R2, RZ, 0x1f ;  /* 0x00001fff02037589 */ /* 0x000e2200000e0000 */
[----:B------:R-:W-:Y:S01]  /*0140*/  UMOV UR4, 0x80 ;  /* 0x0000008000047882 */ /* 0x000fe20000000000 */
[----:B------:R-:W-:Y:S01]  /*0150*/  UMOV UR7, 0x100 ;  /* 0x0000010000077882 */ /* 0x000fe20000000000 */
[----:B------:R-:W-:Y:S01]  /*0160*/  SHF.R.U32.HI R4, RZ, 0x7, R0 ;  /* 0x00000007ff047819 */ /* 0x000fe20000011600 */
[----:B------:R-:W1:Y:S01]  /*0170*/  @UP0 S2UR UR8, SR_CgaCtaId ;  /* 0x00000000000809c3 */ /* 0x000e620000008800 */
[----:B------:R-:W-:Y:S01]  /*0180*/  @UP0 UMOV UR6, 0x400 ;  /* 0x0000040000060882 */ /* 0x000fe20000000000 */
[----:B------:R-:W-:-:S04]  /*0190*/  @UP0 UIADD3 UR4, -UR4, 0x100000, URZ ;  /* 0x0010000004040890 */ /* 0x000fc8000fffe13f */
[----:B------:R-:W-:Y:S02]  /*01a0*/  @UP0 USHF.L.U32 UR5, UR4, 0xb, URZ ;  /* 0x0000000b04050899 */ /* 0x000fe4000800063f */
[----:B------:R-:W-:Y:S01]  /*01b0*/  @UP0 USHF.L.U32 UR4, UR4, 0x1, URZ ;  /* 0x0000000104040899 */ /* 0x000fe2000800063f */
[----:B------:R-:W-:Y:S01]  /*01c0*/  VOTEU.ANY UP1, P0 ;  /* 0x00000000003f7886 */ /* 0x000fe20000020100 */
[----:B0-----:R-:W-:Y:S02]  /*01d0*/  ISETP.NE.AND P1, PT, R3, RZ, PT ;  /* 0x000000ff0300720c */ /* 0x001fe40003f25270 */
[----:B------:R0:W2:Y:S01]  /*01e0*/  SHFL.IDX PT, R3, R4, RZ, 0x1f ;  /* 0x00001fff04037589 */ /* 0x0000a200000e0000 */
[----:B-1----:R-:W-:Y:S02]  /*01f0*/  @UP0 ULEA UR8, UR8, UR6, 0x18 ;  /* 0x0000000608080291 */ /* 0x002fe4000f8ec03f */
[----:B------:R-:W-:-:S04]  /*0200*/  @UP0 UIADD3 UR6, -UR7, 0x100000, URZ ;  /* 0x0010000007060890 */ /* 0x000fc8000fffe13f */
[----:B------:R-:W-:Y:S02]  /*0210*/  @UP0 USHF.L.U32 UR7, UR6, 0xb, URZ ;  /* 0x0000000b06070899 */ /* 0x000fe4000800063f */
[----:B------:R-:W-:Y:S01]  /*0220*/  @UP0 USHF.L.U32 UR6, UR6, 0x1, URZ ;  /* 0x0000000106060899 */ /* 0x000fe2000800063f */
[----:B------:R-:W-:Y:S01]  /*0230*/  VOTEU.ANY UP0, P0 ;  /* 0x00000000003f7886 */ /* 0x000fe20000000100 */
[----:B------:R-:W1:Y:S04]  /*0240*/  FENCE.VIEW.ASYNC.S ;  /* 0x00000000000073c6 */ /* 0x000e680000000000 */
[----:B-1----:R0:W1:Y:S06]  /*0250*/  @UP0 SYNCS.EXCH.64 URZ, [UR8+0x34800], UR4 ;  /* 0x03480004083f05b2 */ /* 0x00206c0008000100 */
[----:B------:R0:W3:Y:S02]  /*0260*/  @UP1 SYNCS.EXCH.64 URZ, [UR8+0x34820], UR6 ;  /* 0x03482006083f15b2 */ /* 0x0000e40008000100 */
[----:B0-----:R-:W-:Y:S05]  /*0270*/  @P1 BRA `(.L_x_2) ;  /* 0x0000000000481947 */ /* 0x001fea0003800000 */
[----:B------:R-:W0:Y:S01]  /*0280*/  S2UR UR5, SR_CgaCtaId ;  /* 0x00000000000579c3 */ /* 0x000e220000008800 */
[----:B------:R-:W-:Y:S01]  /*0290*/  UMOV UR4, 0x400 ;  /* 0x0000040000047882 */ /* 0x000fe20000000000 */
[----:B------:R-:W-:Y:S01]  /*02a0*/  UMOV UR6, 0x1 ;  /* 0x0000000100067882 */ /* 0x000fe20000000000 */
[----:B------:R-:W-:Y:S01]  /*02b0*/  UMOV UR7, 0x2 ;  /* 0x0000000200077882 */ /* 0x000fe20000000000 */
[----:B------:R-:W-:Y:S01]  /*02c0*/  ELECT P0, URZ, PT ;  /* 0x00000000003f782f */ /* 0x000fe20003800000 */
[----:B0-----:R-:W-:Y:S02]  /*02d0*/  ULEA UR8, UR5, UR4, 0x18 ;  /* 0x0000000405087291 */ /* 0x001fe4000f8ec03f */
[----:B------:R-:W-:-:S04]  /*02e0*/  UIADD3 UR4, -UR6, 0x100000, URZ ;  /* 0x0010000006047890 */ /* 0x000fc8000fffe13f */
[----:B------:R-:W-:Y:S02]  /*02f0*/  USHF.L.U32 UR5, UR4, 0xb, URZ ;  /* 0x0000000b04057899 */ /* 0x000fe4000800063f */
[----:B------:R-:W-:Y:S02]  /*0300*/  USHF.L.U32 UR4, UR4, 0x1, URZ ;  /* 0x0000000104047899 */ /* 0x000fe4000800063f */
[----:B------:R-:W-:-:S04]  /*0310*/  UIADD3 UR6, -UR7, 0x100000, URZ ;  /* 0x0010000007067890 */ /* 0x000fc8000fffe13f */
[----:B------:R-:W-:Y:S02]  /*0320*/  USHF.L.U32 UR7, UR6, 0xb, URZ ;  /* 0x0000000b06077899 */ /* 0x000fe4000800063f */
[----:B------:R-:W-:Y:S01]  /*0330*/  USHF.L.U32 UR6, UR6, 0x1, URZ ;  /* 0x0000000106067899 */ /* 0x000fe2000800063f */
[----:B------:R-:W0:Y:S03]  /*0340*/  FENCE.VIEW.ASYNC.S ;  /* 0x00000000000073c6 */ /* 0x000e260000000000 */
[----:B0-----:R0:W4:Y:S08]  /*0350*/  SYNCS.EXCH.64 URZ, [UR8+0x34830], UR4 ;  /* 0x03483004083f75b2 */ /* 0x0011300008000100 */
[----:B------:R0:W0:Y:S01]  /*0360*/  SYNCS.EXCH.64 URZ, [UR8+0x34840], UR6 ;  /* 0x03484006083f75b2 */ /* 0x0000220008000100 */
[----:B------:R0:W0:Y:S01]  /*0370*/  SYNCS.EXCH.64 URZ, [UR8+0x34838], UR4 ;  /* 0x03483804083f75b2 */ /* 0x0000220008000100 */
[----:B------:R0:W0:Y:S01]  /*0380*/  SYNCS.EXCH.64 URZ, [UR8+0x34848], UR6 ;  /* 0x03484806083f75b2 */ /* 0x0000220008000100 */
[----:B------:R-:W-:Y:S01]  /*0390*/  NOP ;  /* 0x0000000000007918 */ /* 0x000fe20000000000 */
.L_x_2:
[----:B------:R-:W5:Y:S01]  /*03a0*/  SHFL.IDX PT, R4, R2, RZ, 0x1f ;  /* 0x00001fff02047589 */ /* 0x000f6200000e0000 */
[----:B------:R-:W-:Y:S01]  /*03b0*/  NOP ;  /* 0x0000000000007918 */ /* 0x000fe20000000000 */
[----:B-----5:R-:W-:-:S13]  /*03c0*/  ISETP.NE.AND P0, PT, R4, RZ, PT ;  /* 0x000000ff0400720c */ /* 0x020fda0003f05270 */
[----:B------:R-:W-:Y:S05]  /*03d0*/  @P0 BRA `(.L_x_3) ;  /* 0x0000000000480947 */ /* 0x000fea0003800000 */
[----:B0-----:R-:W0:Y:S01]  /*03e0*/  S2UR UR5, SR_CgaCtaId ;  /* 0x00000000000579c3 */ /* 0x001e220000008800 */
        /* <DEDUP_REMOVED lines=12> */
[----:B0-----:R0:W0:Y:S08]  /*04b0*/  SYNCS.EXCH.64 URZ, [UR8+0x34850], UR4 ;  /* 0x03485004083f75b2 */ /* 0x0010300008000100 */
[----:B------:R0:W0:Y:S01]  /*04c0*/  SYNCS.EXCH.64 URZ, [UR8+0x34860], UR6 ;  /* 0x03486006083f75b2 */ /* 0x0000220008000100 */
[----:B------:R0:W0:Y:S01]  /*04d0*/  SYNCS.EXCH.64 URZ, [UR8+0x34858], UR4 ;  /* 0x03485804083f75b2 */ /* 0x0000220008000100 */
[----:B------:R0:W0:Y:S01]  /*04e0*/  SYNCS.EXCH.64 URZ, [UR8+0x34868], UR6 ;  /* 0x03486806083f75b2 */ /* 0x0000220008000100 */
[----:B------:R-:W-:Y:S01]  /*04f0*/  NOP ;  /* 0x0000000000007918 */ /* 0x000fe20000000000 */
.L_x_3:
[----:B------:R-:W5:Y:S01]  /*0500*/  SHFL.IDX PT, R4, R2, RZ, 0x1f ;  /* 0x00001fff02047589 */ /* 0x000f6200000e0000 */
[----:B------:R-:W-:Y:S01]  /*0510*/  NOP ;  /* 0x0000000000007918 */ /* 0x000fe20000000000 */
[----:B-----5:R-:W-:-:S13]  /*0520*/  ISETP.NE.AND P0, PT, R4, RZ, PT ;  /* 0x000000ff0400720c */ /* 0x020fda0003f05270 */
[----:B------:R-:W-:Y:S05]  /*0530*/  @P0 BRA `(.L_x_4) ;  /* 0x0000000000380947 */ /* 0x000fea0003800000 */
[----:B0-----:R-:W0:Y:S01]  /*0540*/  S2UR UR5, SR_CgaCtaId ;  /* 0x00000000000579c3 */ /* 0x001e220000008800 */
[----:B------:R-:W-:Y:S01]  /*0550*/  UMOV UR4, 0x400 ;  /* 0x0000040000047882 */ /* 0x000fe20000000000 */
[----:B------:R-:W-:Y:S01]  /*0560*/  UMOV UR7, 0x1 ;  /* 0x0000000100077882 */ /* 0x000fe20000000000 */
[----:B------:R-:W-:Y:S01]  /*0570*/  ELECT P0, URZ, PT ;  /* 0x00000000003f782f */ /* 0x000fe20003800000 */
[----:B0-----:R-:W-:Y:S02]  /*0580*/  ULEA UR6, UR5, UR4, 0x18 ;  /* 0x0000000405067291 */ /* 0x001fe4000f8ec03f */
[----:B------:R-:W-:-:S04]  /*0590*/  UIADD3 UR4, -UR7, 0x100000, URZ ;  /* 0x0010000007047890 */ /* 0x000fc8000fffe13f */
[----:B------:R-:W-:Y:S02]  /*05a0*/  USHF.L.U32 UR5, UR4, 0xb, URZ ;  /* 0x0000000b04057899 */ /* 0x000fe4000800063f */
[----:B------:R-:W-:Y:S01]  /*05b0*/  USHF.L.U32 UR4, UR4, 0x1, URZ ;  /* 0x0000000104047899 */ /* 0x000fe2000800063f */
[----:B------:R-:W0:Y:S11]  /*05c0*/  FENCE.VIEW.ASYNC.S ;  /* 0x00000000000073c6 */ /* 0x000e360000000000 */
[----:B0-----:R0:W0:Y:S01]  /*05d0*/  SYNCS.EXCH.64 URZ, [UR6+0x34870], UR4 ;  /* 0x03487004063f75b2 */ /* 0x0010220008000100 */
[----:B------:R0:W0:Y:S01]  /*05e0*/  SYNCS.EXCH.64 URZ, [UR6+0x34880], UR4 ;  /* 0x03488004063f75b2 */ /* 0x0000220008000100 */
[----:B------:R0:W0:Y:S01]  /*05f0*/  SYNCS.EXCH.64 URZ, [UR6+0x34878], UR4 ;  /* 0x03487804063f75b2 */ /* 0x0000220008000100 */
[----:B------:R0:W0:Y:S01]  /*0600*/  SYNCS.EXCH.64 URZ, [UR6+0x34888], UR4 ;  /* 0x03488804063f75b2 */ /* 0x0000220008000100 */
[----:B------:R-:W-:Y:S01]  /*0610*/  NOP ;  /* 0x0000000000007918 */ /* 0x000fe20000000000 */
.L_x_4:
        /* <DEDUP_REMOVED lines=22> */
.L_x_5:
        /* <DEDUP_REMOVED lines=22> */
.L_x_6:
[----:B--2---:R-:W-:Y:S01]  /*08e0*/  ISETP.NE.AND P0, PT, R3, RZ, PT ;  /* 0x000000ff0300720c */ /* 0x004fe20003f05270 */
[----:B------:R-:W-:Y:S01]  /*08f0*/  IMAD.MOV.U32 R3, RZ, RZ, 0x1 ;  /* 0x00000001ff037424 */ /* 0x000fe200078e00ff */
[----:B------:R-:W-:-:S04]  /*0900*/  NOP ;  /* 0x0000000000007918 */ /* 0x000fc80000000000 */
[----:B------:R-:W-:-:S05]  /*0910*/  SEL R3, R3, 0x2, !P0 ;  /* 0x0000000203037807 */ /* 0x000fca0004000000 */
[----:B------:R2:W-:Y:S01]  /*0920*/  STL [R1+0x30], R3 ;  /* 0x0000300301007387 */ /* 0x0005e20000100800 */
[----:B01-34-:R-:W-:Y:S06]  /*0930*/  BAR.SYNC.DEFER_BLOCKING 0x0 ;  /* 0x0000000000007b1d */ /* 0x01bfec0000010000 */
[----:B------:R-:W-:Y:S05]  /*0940*/  @!P0 BRA `(.L_x_7) ;  /* 0x000000c000dc8947 */ /* 0x000fea0003800000 */
.L_x_8:
[----:B------:R-:W-:-:S08]  /*0950*/  NOP ;  /* 0x0000000000007918 */ /* 0x000fd00000000000 */
[----:B------:R-:W0:Y:S02]  /*0960*/  USETMAXREG.TRY_ALLOC.CTAPOOL UP0, 0xf0 ;  /* 0x000000f0000079c8 */ /* 0x000e240008000600 */
[----:B0-----:R-:W-:-:S13]  /*0970*/  PLOP3.LUT P0, PT, PT, PT, UP0, 0x80, 0x0 ;  /* 0x000000000000781c */ /* 0x001fda0003f0f008 */
[----:B------:R-:W-:Y:S05]  /*0980*/  @!P0 BRA `(.L_x_8) ;  /* 0xfffffffc00f08947 */ /* 0x000fea000383ffff */
[----:B------:R-:W-:Y:S01]  /*0990*/  LOP3.LUT R2, R0, 0xffffff80, RZ, 0xc0, !PT ;  /* 0xffffff8000027812 */ /* 0x000fe200078ec0ff */
[----:B------:R-:W0:Y:S08]  /*09a0*/  S2UR UR4, SR_CTAID.X ;  /* 0x00000000000479c3 */ /* 0x000e300000002500 */
[----:B------:R-:W-:Y:S06]  /*09b0*/  BAR.ARV 0x8, 0x180 ;  /* 0x0206000000007b1d */ /* 0x000fec0000002000 */
[----:B------:R-:W-:-:S02]  /*09c0*/  ISETP.NE.AND P0, PT, R2, 0x80, PT ;  /* 0x000000800200780c */ /* 0x000fc40003f05270 */
[----:B------:R-:W0:Y:S11]  /*09d0*/  LDC R2, c[0x0][0xc34] ;  /* 0x00030d00ff027b82 */ /* 0x000e360000000800 */
[----:B------:R-:W-:Y:S06]  /*09e0*/  @!P0 BAR.ARV 0x9, 0x100 ;  /* 0x0244000000008b1d */ /* 0x000fec0000002000 */
[----:B0-----:R-:W-:-:S13]  /*09f0*/  ISETP.LE.AND P0, PT, R2, UR4, PT ;  /* 0x0000000402007c0c */ /* 0x001fda000bf03270 */
[----:B------:R-:W-:Y:S05]  /*0a00*/  @P0 EXIT ;  /* 0x000000000000094d */ /* 0x000fea0003800000 */
[----:B------:R-:W3:Y:S01]  /*0a10*/  LDL.LU R10, [R1+0x30] ;  /* 0x00003000010a7983 */ /* 0x000ee20000300800 */
[----:B------:R-:W-:Y:S01]  /*0a20*/  VIADD R0, R0, 0xffffff80 ;  /* 0xffffff8000007836 */ /* 0x000fe20000000000 */
[----:B------:R-:W-:Y:S01]  /*0a30*/  UMOV UR60, URZ ;  /* 0x0000003f003c7c82 */ /* 0x000fe20008000000 */
[----:B------:R-:W-:Y:S02]  /*0a40*/  IMAD.MOV.U32 R230, RZ, RZ, -0x2 ;  /* 0xfffffffeffe67424 */ /* 0x000fe400078e00ff */
[----:B------:R-:W-:Y:S01]  /*0a50*/  IMAD.U32 R23, RZ, RZ, UR4 ;  /* 0x00000004ff177e24 */ /* 0x000fe2000f8e00ff */
[----:B--2---:R-:W-:Y:S01]  /*0a60*/  SHF.R.S32.HI R3, RZ, 0x1f, R0 ;  /* 0x0000001fff037819 */ /* 0x004fe20000011400 */
[----:B------:R-:W-:Y:S01]  /*0a70*/  UMOV UR4, URZ ;  /* 0x0000003f00047c82 */ /* 0x000fe20008000000 */
[----:B------:R-:W-:Y:S02]  /*0a80*/  IMAD.MOV.U32 R220, RZ, RZ, RZ ;  /* 0x000000ffffdc7224 */ /* 0x000fe400078e00ff */
[----:B------:R-:W-:-:S02]  /*0a90*/  LEA.HI R5, R3, R0, RZ, 0x7 ;  /* 0x0000000003057211 */ /* 0x000fc400078f38ff */
[-C--:B------:R-:W-:Y:S02]  /*0aa0*/  LEA.HI R2, R3, R0.reuse, RZ, 0x5 ;  /* 0x0000000003027211 */ /* 0x080fe400078f28ff */
[----:B------:R-:W-:Y:S02]  /*0ab0*/  LOP3.LUT R7, R5, 0xffffff80, RZ, 0xc0, !PT ;  /* 0xffffff8005077812 */ /* 0x000fe400078ec0ff */
[CC--:B------:R-:W-:Y:S01]  /*0ac0*/  LEA.HI R4, R3.reuse, R0.reuse, RZ, 0x4 ;  /* 0x0000000003047211 */ /* 0x0c0fe200078f20ff */
[----:B------:R-:W-:Y:S01]  /*0ad0*/  IMAD.SHL.U32 R2, R2, 0x20, RZ ;  /* 0x0000002002027824 */ /* 0x000fe200078e00ff */
[----:B------:R-:W-:Y:S01]  /*0ae0*/  LEA.HI R8, R3, R0, RZ, 0x2 ;  /* 0x0000000003087211 */ /* 0x000fe200078f10ff */
[----:B------:R-:W-:Y:S01]  /*0af0*/  IMAD.IADD R222, R0, 0x1, -R7 ;  /* 0x0000000100de7824 */ /* 0x000fe200078e0a07 */
[----:B------:R-:W-:Y:S02]  /*0b00*/  LOP3.LUT R9, R4, 0x3fffff0, RZ, 0xc0, !PT ;  /* 0x03fffff004097812 */ /* 0x000fe400078ec0ff */
[----:B------:R-:W-:-:S02]  /*0b10*/  LOP3.LUT R6, R2, 0xfffffc00, RZ, 0xc0, !PT ;  /* 0xfffffc0002067812 */ /* 0x000fc400078ec0ff */
[----:B------:R-:W-:Y:S01]  /*0b20*/  SHF.R.S32.HI R7, RZ, 0x1f, R222 ;  /* 0x0000001fff077819 */ /* 0x000fe200000114de */
[----:B------:R-:W-:Y:S01]  /*0b30*/  IMAD.IADD R9, R0, 0x1, -R9 ;  /* 0x0000000100097824 */ /* 0x000fe200078e0a09 */
[----:B------:R-:W-:Y:S02]  /*0b40*/  SHF.R.S32.HI R11, RZ, 0x4, R4 ;  /* 0x00000004ff0b7819 */ /* 0x000fe40000011404 */
[----:B------:R-:W-:Y:S01]  /*0b50*/  LEA.HI R2, R7, R222, RZ, 0x2 ;  /* 0x000000de07027211 */ /* 0x000fe200078f10ff */
[----:B------:R-:W-:Y:S01]  /*0b60*/  IMAD R9, R9, 0x40, R6 ;  /* 0x0000004009097824 */ /* 0x000fe200078e0206 */
[----:B------:R-:W-:Y:S02]  /*0b70*/  LEA.HI R221, R3, R0, RZ, 0x3 ;  /* 0x0000000003dd7211 */ /* 0x000fe400078f18ff */
[--C-:B------:R-:W-:Y:S02]  /*0b80*/  SHF.R.S32.HI R6, RZ, 0x2, R2.reuse ;  /* 0x00000002ff067819 */ /* 0x100fe40000011402 */
[----:B------:R-:W-:-:S02]  /*0b90*/  SHF.R.S32.HI R13, RZ, 0x1f, R2 ;  /* 0x0000001fff0d7819 */ /* 0x000fc40000011402 */
[----:B------:R-:W-:Y:S02]  /*0ba0*/  LEA.HI R4, R4, R11, RZ, 0x1 ;  /* 0x0000000b04047211 */ /* 0x000fe400078f08ff */
[----:B------:R-:W-:Y:S02]  /*0bb0*/  LOP3.LUT R3, R8, 0xfffffffc, RZ, 0xc0, !PT ;  /* 0xfffffffc08037812 */ /* 0x000fe400078ec0ff */
[----:B------:R-:W-:Y:S02]  /*0bc0*/  LEA.HI R13, R13, R6, RZ, 0x3 ;  /* 0x000000060d0d7211 */ /* 0x000fe400078f18ff */
[----:B------:R-:W-:Y:S01]  /*0bd0*/  SHF.R.S32.HI R226, RZ, 0x7, R5 ;  /* 0x00000007ffe27819 */ /* 0x000fe20000011405 */
[----:B------:R-:W-:Y:S01]  /*0be0*/  IMAD.IADD R8, R0, 0x1, -R3 ;  /* 0x0000000100087824 */ /* 0x000fe200078e0a03 */
[----:B------:R-:W-:Y:S02]  /*0bf0*/  LOP3.LUT R4, R4, 0x1ffffffe, RZ, 0xc0, !PT ;  /* 0x1ffffffe04047812 */ /* 0x000fe400078ec0ff */
[----:B------:R-:W-:-:S02]  /*0c00*/  LOP3.LUT R15, R221, 0xfffffff8, RZ, 0xc0, !PT ;  /* 0xfffffff8dd0f7812 */ /* 0x000fc400078ec0ff */
[----:B------:R-:W-:Y:S01]  /*0c10*/  LOP3.LUT R13, R13, 0xfffffff8, RZ, 0xc0, !PT ;  /* 0xfffffff80d0d7812 */ /* 0x000fe200078ec0ff */
[----:B------:R-:W-:Y:S01]  /*0c20*/  IMAD.IADD R4, R11, 0x1, -R4 ;  /* 0x000000010b047824 */ /* 0x000fe200078e0a04 */
[----:B------:R-:W-:Y:S01]  /*0c30*/  LEA.HI R7, R7, R222, RZ, 0x5 ;  /* 0x000000de07077211 */ /* 0x000fe200078f28ff */
[----:B------:R-:W-:Y:S01]  /*0c40*/  IMAD.IADD R22, R0, 0x1, -R15 ;  /* 0x0000000100167824 */ /* 0x000fe200078e0a0f */
[----:B------:R-:W-:Y:S01]  /*0c50*/  LEA.HI R5, R5, R226, RZ, 0x1 ;  /* 0x000000e205057211 */ /* 0x000fe200078f08ff */
[----:B------:R-:W-:Y:S01]  /*0c60*/  IMAD.IADD R6, R6, 0x1, -R13 ;  /* 0x0000000106067824 */ /* 0x000fe200078e0a0d */
[----:B------:R-:W-:Y:S01]  /*0c70*/  LEA.HI R0, R8, R8, RZ, 0x1 ;  /* 0x0000000808007211 */ /* 0x000fe200078f08ff */
[----:B------:R-:W-:Y:S01]  /*0c80*/  IMAD R229, R4, 0x8, R9 ;  /* 0x0000000804e57824 */ /* 0x000fe200078e0209 */
[----:B------:R-:W-:Y:S01]  /*0c90*/  SHF.R.S32.HI R7, RZ, 0x5, R7 ;  /* 0x00000005ff077819 */ /* 0x000fe20000011407 */
[----:B------:R-:W-:Y:S01]  /*0ca0*/  IMAD.SHL.U32 R18, R22, 0x8, RZ ;  /* 0x0000000816127824 */ /* 0x000fe200078e00ff */
[----:B------:R-:W-:-:S02]  /*0cb0*/  LOP3.LUT R5, R5, 0x3fffffe, RZ, 0xc0, !PT ;  /* 0x03fffffe05057812 */ /* 0x000fc400078ec0ff */
[----:B------:R-:W-:Y:S01]  /*0cc0*/  LOP3.LUT R3, R2, 0x7ffffffc, RZ, 0xc0, !PT ;  /* 0x7ffffffc02037812 */ /* 0x000fe200078ec0ff */
[----:B------:R-:W-:Y:S01]  /*0cd0*/  IMAD R6, R7, 0x10, R6 ;  /* 0x0000001007067824 */ /* 0x000fe200078e0206 */
[----:B------:R-:W-:Y:S01]  /*0ce0*/  LOP3.LUT R9, R0, 0x1ffffffe, RZ, 0xc0, !PT ;  /* 0x1ffffffe00097812 */ /* 0x000fe200078ec0ff */
[----:B------:R-:W-:Y:S01]  /*0cf0*/  IMAD.IADD R5, R226, 0x1, -R5 ;  /* 0x00000001e2057824 */ /* 0x000fe200078e0a05 */
[----:B------:R-:W-:Y:S01]  /*0d00*/  SHF.R.S32.HI R221, RZ, 0x3, R221 ;  /* 0x00000003ffdd7819 */ /* 0x000fe200000114dd */
[----:B------:R-:W-:Y:S02]  /*0d10*/  VIADD R19, R18, 0x40 ;  /* 0x0000004012137836 */ /* 0x000fe40000000000 */
[----:B------:R-:W-:Y:S02]  /*0d20*/  IMAD.IADD R3, R222, 0x1, -R3 ;  /* 0x00000001de037824 */ /* 0x000fe400078e0a03 */
[----:B------:R-:W-:Y:S01]  /*0d30*/  IMAD.IADD R228, R8, 0x1, -R9 ;  /* 0x0000000108e47824 */ /* 0x000fe200078e0a09 */
[----:B------:R-:W-:Y:S01]  /*0d40*/  SHF.R.S32.HI R231, RZ, 0x1f, R19 ;  /* 0x0000001fffe77819 */ /* 0x000fe20000011413 */
[----:B------:R-:W-:-:S02]  /*0d50*/  IMAD R227, R5, 0x40, R6 ;  /* 0x0000004005e37824 */ /* 0x000fc400078e0206 */
[----:B------:R-:W-:Y:S02]  /*0d60*/  IMAD R230, R3, R230, 0xb0 ;  /* 0x000000b003e67424 */ /* 0x000fe400078e02e6 */
[----:B------:R-:W-:Y:S02]  /*0d70*/  IMAD R228, R228, 0x8, R227 ;  /* 0x00000008e4e47824 */ /* 0x000fe400078e02e3 */
[----:B------:R-:W-:Y:S01]  /*0d80*/  IMAD.U32 R2, RZ, RZ, UR4 ;  /* 0x00000004ff027e24 */ /* 0x000fe2000f8e00ff */
[----:B---3--:R-:W-:-:S07]  /*0d90*/  LOP3.LUT R17, R10, 0x1, RZ, 0xfc, !PT ;  /* 0x000000010a117812 */ /* 0x008fce00078efcff */
.L_x_37:
[----:B0-----:R-:W0:Y:S01]  /*0da0*/  SHFL.IDX PT, R0, R226, RZ, 0x1f ;  /* 0x00001fffe2007589 */ /* 0x001e2200000e0000 */
[----:B-1----:R-:W1:Y:S01]  /*0db0*/  S2UR UR4, SR_CgaCtaId ;  /* 0x00000000000479c3 */ /* 0x002e620000008800 */
[----:B------:R-:W-:Y:S01]  /*0dc0*/  ULDC UR5, c[0x0][0xc38] ;  /* 0x00030e0000057ab9 */ /* 0x000fe20000000800 */
[----:B------:R-:W-:Y:S01]  /*0dd0*/  R2UR UR12, R23 ;  /* 0x00000000170c72ca */ /* 0x000fe200000e0000 */
[----:B------:R-:W-:Y:S01]  /*0de0*/  UISETP.NE.AND UP1, UPT, UR5, 0x1, UPT ;  /* 0x000000010500788c */ /* 0x000fe2000bf25270 */
[----:B------:R-:W-:Y:S01]  /*0df0*/  ULDC.64 UR6, c[0x0][0x418] ;  /* 0x0001060000067ab9 */ /* 0x000fe20000000a00 */
[----:B------:R-:W-:Y:S01]  /*0e00*/  UMOV UR61, 0x400 ;  /* 0x00000400003d7882 */ /* 0x000fe20000000000 */
[----:B------:R-:W-:Y:S02]  /*0e10*/  UISETP.NE.U32.AND UP0, UPT, UR6, URZ, UPT ;  /* 0x0000003f0600728c */ /* 0x000fe4000bf05070 */
[----:B------:R-:W2:Y:S01]  /*0e20*/  LDC R81, c[0x0][0x2f0] ;  /* 0x0000bc00ff517b82 */ /* 0x000ea20000000800 */
[----:B------:R-:W-:Y:S01]  /*0e30*/  ULDC UR5, c[0x0][0xc44] ;  /* 0x0003110000057ab9 */ /* 0x000fe20000000800 */
[----:B------:R-:W-:Y:S01]  /*0e40*/  ULDC UR6, c[0x0][0x424] ;  /* 0x0001090000067ab9 */ /* 0x000fe20000000800 */
[----:B------:R-:W-:-:S02]  /*0e50*/  UISETP.NE.AND.EX UP0, UPT, UR7, URZ, UPT, UP0 ;  /* 0x0000003f0700728c */ /* 0x000fc4000bf05300 */
[----:B------:R-:W-:Y:S02]  /*0e60*/  UISETP.NE.AND UP2, UPT, UR5, 0x1, UPT ;  /* 0x000000010500788c */ /* 0x000fe4000bf45270 */
[----:B------:R-:W-:Y:S01]  /*0e70*/  USEL UR6, UR6, 0x1, UP0 ;  /* 0x0000000106067887 */ /* 0x000fe20008000000 */
[----:B------:R-:W-:Y:S01]  /*0e80*/  @UP1 ULDC UR11, c[0x0][0xc40] ;  /* 0x00031000000b1ab9 */ /* 0x000fe20000000800 */
[----:B------:R-:W-:Y:S01]  /*0e90*/  UMOV UR13, UR12 ;  /* 0x0000000c000d7c82 */ /* 0x000fe20008000000 */
[----:B0-----:R-:W-:Y:S01]  /*0ea0*/  R2UR UR14, R0 ;  /* 0x00000000000e72ca */ /* 0x001fe200000e0000 */
[----:B-1----:R-:W-:-:S05]  /*0eb0*/  ULEA UR61, UR4, UR61, 0x18 ;  /* 0x0000003d043d7291 */ /* 0x002fca000f8ec03f */
[----:B------:R-:W-:Y:S01]  /*0ec0*/  @UP2 ULDC.64 UR8, c[0x0][0xc48] ;  /* 0x0003120000082ab9 */ /* 0x000fe20000000a00 */
[----:B------:R-:W-:Y:S01]  /*0ed0*/  @UP1 ULDC UR4, c[0x0][0xc3c] ;  /* 0x00030f0000041ab9 */ /* 0x000fe20000000800 */
[----:B------:R-:W-:Y:S02]  /*0ee0*/  UIADD3 UR10, UR61, 0x16400, URZ ;  /* 0x000164003d0a7890 */ /* 0x000fe4000fffe03f */
[----:B------:R-:W-:Y:S02]  /*0ef0*/  UIMAD.WIDE.U32 UR4, UR12, UR4, URZ ;  /* 0x000000040c0472a5 */ /* 0x000fe4000f8e003f */
[----:B------:R-:W-:Y:S01]  /*0f00*/  ULOP3.LUT UP0, URZ, UR10, 0x9f, URZ, 0xc0, !UPT ;  /* 0x0000009f0a3f7892 */ /* 0x000fe2000f80c03f */
[----:B--2---:R-:W-:Y:S01]  /*0f10*/  IMAD R81, R81, UR6, RZ ;  /* 0x0000000651517c24 */ /* 0x004fe2000f8e02ff */
[----:B------:R-:W-:Y:S02]  /*0f20*/  @UP1 USHF.R.U32.HI UR13, URZ, UR11, UR5 ;  /* 0x0000000b3f0d1299 */ /* 0x000fe40008011605 */
[----:B------:R-:W-:Y:S01]  /*0f30*/  ULEA.HI UR7, UR14, UR14, URZ, 0x1 ;  /* 0x0000000e0e077291 */ /* 0x000fe2000f8f083f */
[----:B------:R-:W-:Y:S01]  /*0f40*/  VIADD R0, R81, 0xaf ;  /* 0x000000af51007836 */ /* 0x000fe20000000000 */
[----:B------:R-:W-:Y:S01]  /*0f50*/  PLOP3.LUT P0, PT, PT, PT, UP0, 0x80, 0x0 ;  /* 0x000000000000781c */ /* 0x000fe20003f0f008 */
[----:B------:R-:W-:Y:S01]  /*0f60*/  UIMAD.WIDE.U32 UR4, UR13, UR8, URZ ;  /* 0x000000080d0472a5 */ /* 0x000fe2000f8e003f */
[----:B------:R-:W-:Y:S01]  /*0f70*/  IMAD.U32 R16, RZ, RZ, UR14 ;  /* 0x0000000eff107e24 */ /* 0x000fe2000f8e00ff */
[----:B------:R-:W-:Y:S01]  /*0f80*/  ULOP3.LUT UR7, UR7, 0x1e, URZ, 0xc0, !UPT ;  /* 0x0000001e07077892 */ /* 0x000fe2000f8ec03f */
[----:B------:R-:W-:Y:S01]  /*0f90*/  IMAD.HI R0, R0, 0x2e8ba2e9, RZ ;  /* 0x2e8ba2e900007827 */ /* 0x000fe200078e02ff */
[----:B------:R-:W-:Y:S01]  /*0fa0*/  UMOV UR6, UR13 ;  /* 0x0000000d00067c82 */ /* 0x000fe20008000000 */
[----:B------:R-:W-:-:S02]  /*0fb0*/  @UP2 USHF.R.U32.HI UR6, URZ, UR9, UR5 ;  /* 0x000000093f062299 */ /* 0x000fc40008011605 */
[----:B------:R-:W-:Y:S01]  /*0fc0*/  UIADD3 UR7, UR14, -UR7, URZ ;  /* 0x800000070e077290 */ /* 0x000fe2000fffe03f */
[----:B------:R-:W-:Y:S01]  /*0fd0*/  SHF.R.U32.HI R3, RZ, 0x1f, R0 ;  /* 0x0000001fff037819 */ /* 0x000fe20000011600 */
[----:B------:R-:W-:Y:S01]  /*0fe0*/  UMOV UR4, UR12 ;  /* 0x0000000c00047c82 */ /* 0x000fe20008000000 */
[----:B------:R-:W-:Y:S01]  /*0ff0*/  IMAD.U32 R225, RZ, RZ, UR13 ;  /* 0x0000000dffe17e24 */ /* 0x000fe2000f8e00ff */
[----:B------:R-:W-:Y:S01]  /*1000*/  ULEA UR7, UR7, UR10, 0xd ;  /* 0x0000000a07077291 */ /* 0x000fe2000f8e683f */
[----:B------:R-:W-:Y:S01]  /*1010*/  IMAD.U32 R224, RZ, RZ, UR6 ;  /* 0x00000006ffe07e24 */ /* 0x000fe2000f8e00ff */
[----:B------:R-:W-:Y:S01]  /*1020*/  LEA.HI.SX32 R120, R0, R3, 0x1b ;  /* 0x0000000300787211 */ /* 0x000fe200078fdaff */
[----:B------:R-:W-:Y:S01]  /*1030*/  IMAD.U32 R223, RZ, RZ, UR4 ;  /* 0x00000004ffdf7e24 */ /* 0x000fe2000f8e00ff */
[----:B------:R-:W-:-:S04]  /*1040*/  USHF.R.U32.HI UR7, URZ, 0x4, UR7 ;  /* 0x000000043f077899 */ /* 0x000fc80008011607 */
[----:B------:R-:W-:Y:S01]  /*1050*/  ULOP3.LUT UR36, UR7, 0x3fff, URZ, 0xc0, !UPT ;  /* 0x00003fff07247892 */ /* 0x000fe2000f8ec03f */
[----:B---3-5:R-:W-:Y:S11]  /*1060*/  @!P0 BRA `(.L_x_9) ;  /* 0x0000000000408947 */ /* 0x028ff60003800000 */
[----:B------:R-:W-:Y:S01]  /*1070*/  MOV R0, 0x0 ;  /* 0x0000000000007802 */ /* 0x000fe20000000f00 */
[----:B------:R-:W-:Y:S01]  /*1080*/  ULDC.64 UR4, c[0x4][0xa0] ;  /* 0x0100280000047ab9 */ /* 0x000fe20000000a00 */
[----:B------:R-:W-:Y:S01]  /*1090*/  ULDC.64 UR6, c[0x4][0x40] ;  /* 0x0100100000067ab9 */ /* 0x000fe20000000a00 */
[----:B------:R-:W-:Y:S01]  /*10a0*/  IMAD.U32 R4, RZ, RZ, UR4 ;  /* 0x00000004ff047e24 */ /* 0x000fe2000f8e00ff */
[----:B------:R0:W1:Y:S01]  /*10b0*/  LDC.64 R14, c[0x4][R0] ;  /* 0x01000000000e7b82 */ /* 0x0000620000000a00 */
[----:B------:R-:W-:Y:S01]  /*10c0*/  IMAD.U32 R5, RZ, RZ, UR5 ;  /* 0x00000005ff057e24 */ /* 0x000fe2000f8e00ff */
[----:B------:R-:W-:Y:S01]  /*10d0*/  ULDC.64 UR4, c[0x4][0xa8] ;  /* 0x01002a0000047ab9 */ /* 0x000fe20000000a00 */
[----:B------:R-:W-:Y:S02]  /*10e0*/  IMAD.U32 R10, RZ, RZ, UR6 ;  /* 0x00000006ff0a7e24 */ /* 0x000fe4000f8e00ff */
[----:B------:R-:W-:Y:S02]  /*10f0*/  IMAD.U32 R6, RZ, RZ, UR4 ;  /* 0x00000004ff067e24 */ /* 0x000fe4000f8e00ff */
[----:B------:R-:W-:-:S02]  /*1100*/  IMAD.U32 R7, RZ, RZ, UR5 ;  /* 0x00000005ff077e24 */ /* 0x000fc4000f8e00ff */
[----:B------:R-:W-:Y:S02]  /*1110*/  IMAD.U32 R11, RZ, RZ, UR7 ;  /* 0x00000007ff0b7e24 */ /* 0x000fe4000f8e00ff */
[----:B------:R-:W-:Y:S02]  /*1120*/  IMAD.MOV.U32 R8, RZ, RZ, 0x70 ;  /* 0x00000070ff087424 */ /* 0x000fe400078e00ff */
[----:B------:R-:W-:Y:S02]  /*1130*/  IMAD.MOV.U32 R12, RZ, RZ, 0x1 ;  /* 0x00000001ff0c7424 */ /* 0x000fe400078e00ff */
[----:B0-----:R-:W-:-:S07]  /*1140*/  IMAD.MOV.U32 R13, RZ, RZ, RZ ;  /* 0x000000ffff0d7224 */ /* 0x001fce00078e00ff */
[----:B------:R-:W-:-:S07]  /*1150*/  LEPC R20, `(.L_x_9) ;  /* 0x000000001014794e */ /* 0x000fce0000000000 */
[----:B-1----:R-:W-:Y:S05]  /*1160*/  CALL.ABS.NOINC R14 ;  /* 0x000000000e007343 */ /* 0x002fea0003c00000 */
.L_x_9:
[----:B------:R-:W-:Y:S02]  /*1170*/  LOP3.LUT R0, R220, 0x1, RZ, 0xc0, !PT ;  /* 0x00000001dc007812 */ /* 0x000fe400078ec0ff */
[----:B------:R-:W-:Y:S02]  /*1180*/  ISETP.NE.AND P0, PT, R17, 0x3, PT ;  /* 0x000000031100780c */ /* 0x000fe40003f05270 */
[----:B------:R-:W-:-:S04]  /*1190*/  SHF.L.U32 R0, R0, 0x1f, RZ ;  /* 0x0000001f00007819 */ /* 0x000fc800000006ff */
[----:B------:R-:W0:Y:S02]  /*11a0*/  SYNCS.PHASECHK.TRANS64.TRYWAIT P1, [UR61+0x34800], R0 ;  /* 0x03480000ff0075a7 */ /* 0x000e24000802017d */
[----:B0-----:R-:W-:Y:S05]  /*11b0*/  @!P1 BRA `(.L_x_10) ;  /* 0x000000f800749947 */ /* 0x001fea0003800000 */
.L_x_124:
[----:B------:R-:W-:Y:S05]  /*11c0*/  @!P0 BRA `(.L_x_11) ;  /* 0x0000000000048947 */ /* 0x000fea0003800000 */
[----:B------:R-:W-:Y:S01]  /*11d0*/  BPT.TRAP 0x1 ;  /* 0x000000040000795c */ /* 0x000fe20000300000 */
.L_x_11:
[----:B------:R-:W-:Y:S01]  /*11e0*/  R2UR UR4, R2 ;  /* 0x00000000020472ca */ /* 0x000fe200000e0000 */
[----:B------:R-:W-:-:S05]  /*11f0*/  IMAD.U32 R11, RZ, RZ, UR60 ;  /* 0x0000003cff0b7e24 */ /* 0x000fca000f8e00ff */
[----:B------:R-:W-:-:S07]  /*1200*/  LEA R11, R11, UR61, 0x3 ;  /* 0x0000003d0b0b7c11 */ /* 0x000fce000f8e18ff */
[----:B0-----:R-:W-:-:S05]  /*1210*/  IMAD.U32 R0, RZ, RZ, UR4 ;  /* 0x00000004ff007e24 */ /* 0x001fca000f8e00ff */
[----:B------:R-:W-:-:S04]  /*1220*/  SHF.L.U32 R0, R0, 0x1f, RZ ;  /* 0x0000001f00007819 */ /* 0x000fc800000006ff */
[----:B------:R0:W1:Y:S01]  /*1230*/  SYNCS.PHASECHK.TRANS64.TRYWAIT P2, [R11+URZ+0x34830], R0 ;  /* 0x034830000b0075a7 */ /* 0x000062000804017f */
[----:B------:R-:W-:Y:S05]  /*1240*/  @!P0 BRA `(.L_x_12) ;  /* 0x0000000000048947 */ /* 0x000fea0003800000 */
[----:B------:R-:W-:Y:S01]  /*1250*/  BPT.TRAP 0x1 ;  /* 0x000000040000795c */ /* 0x000fe20000300000 */
.L_x_12:
[----:B------:R-:W2:Y:S01]  /*1260*/  S2R R3, SR_TID.X ;  /* 0x0000000000037919 */ /* 0x000ea20000002100 */
[----:B------:R-:W-:Y:S01]  /*1270*/  IMAD.MOV.U32 R87, RZ, RZ, RZ ;  /* 0x000000ffff577224 */ /* 0x000fe200078e00ff */
[----:B--2---:R-:W-:-:S04]  /*1280*/  LOP3.LUT R3, R3, 0x7f, RZ, 0xc0, !PT ;  /* 0x0000007f03037812 */ /* 0x004fc800078ec0ff */
[----:B------:R-:W-:Y:S01]  /*1290*/  ISETP.NE.AND P1, PT, R3, RZ, PT ;  /* 0x000000ff0300720c */ /* 0x000fe20003f25270 */
[----:B-1----:R-:W-:-:S12]  /*12a0*/  @P2 BRA `(.L_x_13) ;  /* 0x0000000000082947 */ /* 0x002fd80003800000 */
[----:B------:R-:W1:Y:S02]  /*12b0*/  SYNCS.PHASECHK.TRANS64.TRYWAIT P2, [R11+URZ+0x34830], R0 ;  /* 0x034830000b0075a7 */ /* 0x000e64000804017f */
[----:B-1----:R-:W-:Y:S05]  /*12c0*/  @!P2 BRA `(.L_x_14) ;  /* 0x000000f80048a947 */ /* 0x002fea0003800000 */
.L_x_13:
[----:B------:R-:W-:Y:S05]  /*12d0*/  WARPSYNC.ALL ;  /* 0x0000000000007948 */ /* 0x000fea0003800000 */
[----:B------:R-:W-:Y:S01]  /*12e0*/  UIADD3 UR4, UR61, 0x1e400, URZ ;  /* 0x0001e4003d047890 */ /* 0x000fe2000fffe03f */
[----:B------:R-:W-:Y:S01]  /*12f0*/  WARPGROUP.ARRIVE ;  /* 0x00000000000079c5 */ /* 0x000fe20000000000 */
[----:B------:R-:W-:Y:S01]  /*1300*/  ULOP3.LUT UR25, UR36, 0x10000, URZ, 0xfc, !UPT ;  /* 0x0001000024197892 */ /* 0x000fe2000f8efc3f */
[----:B------:R-:W-:Y:S01]  /*1310*/  IMAD.IADD R13, R230, 0x1, R81 ;  /* 0x00000001e60d7824 */ /* 0x000fe200078e0251 */
[----:B------:R-:W-:Y:S01]  /*1320*/  USHF.R.U32.HI UR4, URZ, 0x4, UR4 ;  /* 0x000000043f047899 */ /* 0x000fe20008011604 */
[----:B------:R-:W-:Y:S01]  /*1330*/  P2R R21, PR, RZ, 0x2 ;  /* 0x00000002ff157803 */ /* 0x000fe20000000000 */
[----:B------:R-:W-:Y:S01]  /*1340*/  UMOV UR7, 0x40000040 ;  /* 0x4000004000077882 */ /* 0x000fe20000000000 */
[----:B------:R-:W-:Y:S01]  /*1350*/  UMOV UR15, 0x40000040 ;  /* 0x40000040000f7882 */ /* 0x000fe20000000000 */
[----:B------:R-:W-:Y:S01]  /*1360*/  ULOP3.LUT UR4, UR4, 0x3fff, URZ, 0xc0, !UPT ;  /* 0x00003fff04047892 */ /* 0x000fe2000f8ec03f */
[----:B------:R-:W-:Y:S01]  /*1370*/  IMAD R13, R120, -0xb0, R13 ;  /* 0xffffff50780d7824 */ /* 0x000fe200078e020d */
[----:B------:R-:W-:Y:S01]  /*1380*/  UMOV UR11, 0x40000040 ;  /* 0x40000040000b7882 */ /* 0x000fe20000000000 */
[----:B------:R-:W-:Y:S01]  /*1390*/  UMOV UR19, 0x40000040 ;  /* 0x4000004000137882 */ /* 0x000fe20000000000 */
[----:B------:R-:W-:Y:S01]  /*13a0*/  ULOP3.LUT UR5, UR4, 0x10000, URZ, 0xfc, !UPT ;  /* 0x0001000004057892 */ /* 0x000fe2000f8efc3f */
[----:B------:R-:W-:Y:S01]  /*13b0*/  P2R R15, PR, RZ, 0x1 ;  /* 0x00000001ff0f7803 */ /* 0x000fe20000000000 */
[----:B------:R-:W-:Y:S01]  /*13c0*/  UMOV UR23, 0x40000040 ;  /* 0x4000004000177882 */ /* 0x000fe20000000000 */
[----:B------:R-:W-:Y:S01]  /*13d0*/  UMOV UR4, UR25 ;  /* 0x0000001900047c82 */ /* 0x000fe20008000000 */
[----:B------:R-:W-:Y:S01]  /*13e0*/  UIMAD UR24, UR60, 0xb00, UR5 ;  /* 0x00000b003c1878a4 */ /* 0x000fe2000f8e0205 */
[----:B------:R-:W-:Y:S01]  /*13f0*/  IMAD.U32 R8, RZ, RZ, UR4 ;  /* 0x00000004ff087e24 */ /* 0x000fe2000f8e00ff */
[----:B------:R-:W-:Y:S01]  /*1400*/  UMOV UR40, UR4 ;  /* 0x0000000400287c82 */ /* 0x000fe20008000000 */
[----:B01----:R-:W-:Y:S01]  /*1410*/  IMAD.U32 R0, RZ, RZ, UR5 ;  /* 0x00000005ff007e24 */ /* 0x003fe2000f8e00ff */
[----:B------:R-:W-:Y:S01]  /*1420*/  UMOV UR5, 0x40000040 ;  /* 0x4000004000057882 */ /* 0x000fe20000000000 */
[----:B------:R-:W-:Y:S01]  /*1430*/  UIADD3 UR14, UR24, 0x80, URZ ;  /* 0x00000080180e7890 */ /* 0x000fe2000fffe03f */
[----:B------:R-:W-:Y:S01]  /*1440*/  IMAD.U32 R9, RZ, RZ, UR5 ;  /* 0x00000005ff097e24 */ /* 0x000fe2000f8e00ff */
[----:B------:R-:W-:Y:S01]  /*1450*/  UMOV UR6, UR24 ;  /* 0x0000001800067c82 */ /* 0x000fe20008000000 */
[----:B------:R-:W-:Y:S01]  /*1460*/  UMOV UR41, UR5 ;  /* 0x0000000500297c82 */ /* 0x000fe20008000000 */
[----:B------:R-:W-:Y:S01]  /*1470*/  HGMMA.64x16x16.F32.BF16 R112, gdesc[UR4], RZ, !UPT, gsb0 ;  /* 0x00200000047079f0 */ /* 0x000fe2000c0018ff */
[----:B------:R-:W-:Y:S01]  /*1480*/  UMOV UR12, UR40 ;  /* 0x00000028000c7c82 */ /* 0x000fe20008000000 */
[----:B------:R-:W-:Y:S01]  /*1490*/  UMOV UR13, UR41 ;  /* 0x00000029000d7c82 */ /* 0x000fe20008000000 */
[----:B------:R-:W-:Y:S01]  /*14a0*/  UIADD3 UR6, UR24, 0x100, URZ ;  /* 0x0000010018067890 */ /* 0x000fe2000fffe03f */
[C---:B------:R-:W-:Y:S01]  /*14b0*/  ISETP.GT.AND P2, PT, R13.reuse, RZ, PT ;  /* 0x000000ff0d00720c */ /* 0x040fe20003f44270 */
[----:B------:R-:W-:Y:S01]  /*14c0*/  UMOV UR4, UR40 ;  /* 0x0000002800047c82 */ /* 0x000fe20008000000 */
[----:B------:R-:W-:Y:S01]  /*14d0*/  UMOV UR5, UR41 ;  /* 0x0000002900057c82 */ /* 0x000fe20008000000 */
[----:B------:R-:W-:Y:S01]  /*14e0*/  UMOV UR7, 0x40000040 ;  /* 0x4000004000077882 */ /* 0x000fe20000000000 */
[----:B------:R-:W-:Y:S01]  /*14f0*/  UIADD3 UR10, UR24, 0x180, URZ ;  /* 0x00000180180a7890 */ /* 0x000fe2000fffe03f */
[C---:B------:R-:W-:Y:S01]  /*1500*/  ISETP.GT.AND P3, PT, R13.reuse, 0x1, PT ;  /* 0x000000010d00780c */ /* 0x040fe20003f64270 */
[----:B------:R-:W-:Y:S01]  /*1510*/  UMOV UR8, UR40 ;  /* 0x0000002800087c82 */ /* 0x000fe20008000000 */
[----:B------:R-:W-:Y:S01]  /*1520*/  UMOV UR9, UR41 ;  /* 0x0000002900097c82 */ /* 0x000fe20008000000 */
        /* <DEDUP_REMOVED lines=12> */
[----:B------:R-:W-:Y:S01]  /*15f0*/  UMOV UR31, 0x40000040 ;  /* 0x40000040001f7882 */ /* 0x000fe20000000000 */
[----:B------:R-:W-:Y:S01]  /*1600*/  UIADD3 UR34, UR24, 0x400, URZ ;  /* 0x0000040018227890 */ /* 0x000fe2000fffe03f */
[C---:B------:R-:W-:Y:S01]  /*1610*/  ISETP.GT.AND P1, PT, R13.reuse, 0x89, PT ;  /* 0x000000890d00780c */ /* 0x040fe20003f24270 */
[----:B------:R-:W-:Y:S01]  /*1620*/  UMOV UR32, UR40 ;  /* 0x0000002800207c82 */ /* 0x000fe20008000000 */
[----:B------:R-:W-:Y:S01]  /*1630*/  UMOV UR33, UR41 ;  /* 0x0000002900217c82 */ /* 0x000fe20008000000 */
[----:B------:R-:W-:Y:S01]  /*1640*/  UMOV UR35, 0x40000040 ;  /* 0x4000004000237882 */ /* 0x000fe20000000000 */
[----:B------:R-:W-:Y:S01]  /*1650*/  UIADD3 UR38, UR24, 0x480, URZ ;  /* 0x0000048018267890 */ /* 0x000fe2000fffe03f */
[----:B------:R-:W-:Y:S01]  /*1660*/  ISETP.GT.AND P0, PT, R13, 0x90, PT ;  /* 0x000000900d00780c */ /* 0x000fe20003f04270 */
[----:B------:R-:W-:Y:S01]  /*1670*/  UMOV UR36, UR40 ;  /* 0x0000002800247c82 */ /* 0x000fe20008000000 */
[----:B------:R-:W-:Y:S01]  /*1680*/  UMOV UR37, UR41 ;  /* 0x0000002900257c82 */ /* 0x000fe20008000000 */
[----:B------:R-:W-:Y:S01]  /*1690*/  UMOV UR39, 0x40000040 ;  /* 0x4000004000277882 */ /* 0x000fe20000000000 */
[----:B------:R-:W-:Y:S01]  /*16a0*/  UIADD3 UR26, UR25, 0x2, URZ ;  /* 0x00000002191a7890 */ /* 0x000fe2000fffe03f */
[--C-:B------:R-:W-:Y:S01]  /*16b0*/  IMAD.MOV.U32 R85, RZ, RZ, R87.reuse ;  /* 0x000000ffff557224 */ /* 0x100fe200078e0057 */
[----:B------:R-:W-:Y:S01]  /*16c0*/  UIADD3 UR42, UR24, 0xa00, URZ ;  /* 0x00000a00182a7890 */ /* 0x000fe2000fffe03f */
[----:B------:R-:W-:Y:S01]  /*16d0*/  IMAD.MOV.U32 R83, RZ, RZ, R87 ;  /* 0x000000ffff537224 */ /* 0x000fe200078e0057 */
[----:B------:R-:W-:Y:S01]  /*16e0*/  UMOV UR43, 0x40000040 ;  /* 0x40000040002b7882 */ /* 0x000fe20000000000 */
[----:B------:R-:W-:Y:S01]  /*16f0*/  UIADD3 UR46, UR24, 0x682, URZ ;  /* 0x00000682182e7890 */ /* 0x000fe2000fffe03f */
[----:B------:R-:W-:Y:S01]  /*1700*/  UMOV UR47, 0x40000040 ;  /* 0x40000040002f7882 */ /* 0x000fe20000000000 */
[----:B------:R-:W-:Y:S01]  /*1710*/  UIADD3 UR50, UR24, 0x684, URZ ;  /* 0x0000068418327890 */ /* 0x000fe2000fffe03f */
[----:B------:R-:W-:Y:S01]  /*1720*/  UMOV UR51, 0x40000040 ;  /* 0x4000004000337882 */ /* 0x000fe20000000000 */
[----:B------:R-:W-:-:S02]  /*1730*/  WARPGROUP.DEPBAR.LE gsb0, 0x0 ;  /* 0x00008000000079c5 */ /* 0x000fc40000010000 */
[----:B------:R-:W-:-:S06]  /*1740*/  WARPGROUP.ARRIVE ;  /* 0x00000000000079c5 */ /* 0x000fcc0000000000 */
[----:B------:R-:W-:Y:S01]  /*1750*/  HGMMA.64x16x16.F32.BF16 R104, gdesc[UR12], RZ, !UPT, gsb0 ;  /* 0x002000000c6879f0 */ /* 0x000fe2000c0018ff */
[----:B------:R-:W-:Y:S01]  /*1760*/  UIADD3 UR14, UR24, 0x200, URZ ;  /* 0x00000200180e7890 */ /* 0x000fe2000fffe03f */
[----:B------:R-:W-:Y:S01]  /*1770*/  UMOV UR12, UR40 ;  /* 0x00000028000c7c82 */ /* 0x000fe20008000000 */
[----:B------:R-:W-:Y:S01]  /*1780*/  UMOV UR13, UR41 ;  /* 0x00000029000d7c82 */ /* 0x000fe20008000000 */
[----:B------:R-:W-:Y:S01]  /*1790*/  UMOV UR15, 0x40000040 ;  /* 0x40000040000f7882 */ /* 0x000fe20000000000 */
[----:B------:R-:W-:Y:S02]  /*17a0*/  WARPGROUP.DEPBAR.LE gsb0, 0x0 ;  /* 0x00008000000079c5 */ /* 0x000fe40000010000 */
        /* <DEDUP_REMOVED lines=9> */
[----:B------:R-:W-:Y:S02]  /*1840*/  UIADD3 UR8, UR24, 0x2, URZ ;  /* 0x0000000218087890 */ /* 0x000fe4000fffe03f */
[----:B------:R-:W-:Y:S01]  /*1850*/  UIADD3 UR10, UR24, 0x182, URZ ;  /* 0x00000182180a7890 */ /* 0x000fe2000fffe03f */
[----:B------:R-:W-:Y:S01]  /*1860*/  UMOV UR11, 0x40000040 ;  /* 0x40000040000b7882 */ /* 0x000fe20000000000 */
[----:B------:R-:W-:Y:S02]  /*1870*/  WARPGROUP.DEPBAR.LE gsb0, 0x0 ;  /* 0x00008000000079c5 */ /* 0x000fe40000010000 */
[----:B------:R-:W-:-:S06]  /*1880*/  WARPGROUP.ARRIVE ;  /* 0x00000000000079c5 */ /* 0x000fcc0000000000 */
[----:B------:R-:W-:Y:S01]  /*1890*/  HGMMA.64x16x16.F32.BF16 R72, gdesc[UR12], RZ, !UPT, gsb0 ;  /* 0x002000000c4879f0 */ /* 0x000fe2000c0018ff */
[----:B------:R-:W-:Y:S01]  /*18a0*/  UMOV UR12, UR26 ;  /* 0x0000001a000c7c82 */ /* 0x000fe20008000000 */
[----:B------:R-:W-:Y:S01]  /*18b0*/  UMOV UR13, 0x40000040 ;  /* 0x40000040000d7882 */ /* 0x000fe20000000000 */
[----:B------:R-:W-:Y:S01]  /*18c0*/  UMOV UR14, UR8 ;  /* 0x00000008000e7c82 */ /* 0x000fe20008000000 */
[----:B------:R-:W-:Y:S01]  /*18d0*/  UMOV UR15, 0x40000040 ;  /* 0x40000040000f7882 */ /* 0x000fe20000000000 */
[----:B------:R-:W-:Y:S01]  /*18e0*/  UMOV UR40, UR12 ;  /* 0x0000000c00287c82 */ /* 0x000fe20008000000 */
[----:B------:R-:W-:Y:S01]  /*18f0*/  UMOV UR41, UR13 ;  /* 0x0000000d00297c82 */ /* 0x000fe20008000000 */
[----:B------:R-:W-:Y:S01]  /*1900*/  IMAD.U32 R6, RZ, RZ, UR12 ;  /* 0x0000000cff067e24 */ /* 0x000fe2000f8e00ff */
[----:B------:R-:W-:Y:S01]  /*1910*/  UMOV UR8, UR40 ;  /* 0x0000002800087c82 */ /* 0x000fe20008000000 */
[----:B------:R-:W-:Y:S01]  /*1920*/  IMAD.U32 R7, RZ, RZ, UR13 ;  /* 0x0000000dff077e24 */ /* 0x000fe2000f8e00ff */
[----:B------:R-:W-:Y:S01]  /*1930*/  UMOV UR9, UR41 ;  /* 0x0000002900097c82 */ /* 0x000fe20008000000 */
[----:B------:R-:W-:Y:S01]  /*1940*/  UIADD3 UR26, UR25, 0x4, URZ ;  /* 0x00000004191a7890 */ /* 0x000fe2000fffe03f */
        /* <DEDUP_REMOVED lines=44> */
[----:B------:R-:W-:Y:S01]  /*1c10*/  HGMMA.64x16x16.F32.BF16 R112, gdesc[UR12], R112, gsb0 ;  /* 0x002000000c7079f0 */ /* 0x000fe20008001870 */
        /* <DEDUP_REMOVED lines=21> */
[----:B------:R-:W-:Y:S02]  /*1d70*/  UIADD3 UR8, UR24, 0x4, URZ ;  /* 0x0000000418087890 */ /* 0x000fe4000fffe03f */
[----:B------:R-:W-:Y:S01]  /*1d80*/  UIADD3 UR10, UR24, 0x184, URZ ;  /* 0x00000184180a7890 */ /* 0x000fe2000fffe03f */
[----:B------:R-:W-:Y:S01]  /*1d90*/  UMOV UR11, 0x40000040 ;  /* 0x40000040000b7882 */ /* 0x000fe20000000000 */
[----:B------:R-:W-:Y:S02]  /*1da0*/  WARPGROUP.DEPBAR.LE gsb0, 0x0 ;  /* 0x00008000000079c5 */ /* 0x000fe40000010000 */
[----:B------:R-:W-:-:S06]  /*1db0*/  WARPGROUP.ARRIVE ;  /* 0x00000000000079c5 */ /* 0x000fcc0000000000 */
[----:B------:R-:W-:Y:S01]  /*1dc0*/  HGMMA.64x16x16.F32.BF16 R72, gdesc[UR12], R72, gsb0 ;  /* 0x002000000c4879f0 */ /* 0x000fe20008001848 */
        /* <DEDUP_REMOVED lines=131> */
[----:B------:R-:W-:Y:S01]  /*2600*/  UIADD3 UR26, UR25, 0x400, URZ ;  /* 0x00000400191a7890 */ /* 0x000fe2000fffe03f */
[----:B------:R-:W-:-:S02]  /*2610*/  WARPGROUP.DEPBAR.LE gsb0, 0x0 ;  /* 0x00008000000079c5 */ /* 0x000fc40000010000 */
        /* <DEDUP_REMOVED lines=21> */
[----:B------:R-:W-:Y:S01]  /*2770*/  UMOV UR9, 0x40000040 ;  /* 0x4000004000097882 */ /* 0x000fe20000000000 */
[----:B------:R-:W-:Y:S01]  /*2780*/  UMOV UR11, 0x40000040 ;  /* 0x40000040000b7882 */ /* 0x000fe20000000000 */
[----:B------:R-:W-:Y:S01]  /*2790*/  UMOV UR40, UR8 ;  /* 0x0000000800287c82 */ /* 0x000fe20008000000 */
[----:B------:R-:W-:Y:S01]  /*27a0*/  UMOV UR41, UR9 ;  /* 0x0000000900297c82 */ /* 0x000fe20008000000 */
        /* <DEDUP_REMOVED lines=72> */
[----:B------:R-:W-:Y:S01]  /*2c30*/  UIADD3 UR6, UR25, 0x404, URZ ;  /* 0x0000040419067890 */ /* 0x000fe2000fffe03f */
        /* <DEDUP_REMOVED lines=44> */
[----:B------:R-:W-:Y:S03]  /*2f00*/  HGMMA.64x16x16.F32.BF16 R24, gdesc[UR8], R24, gsb0 ;  /* 0x00200000081879f0 */ /* 0x000fe60008001818 */
        /* <DEDUP_REMOVED lines=84> */
[----:B------:R-:W-:Y:S03]  /*3450*/  HGMMA.64x16x16.F32.BF16 R96, gdesc[UR48], R96, gsb0 ;  /* 0x00200000306079f0 */ /* 0x000fe60008001860 */
        /* <DEDUP_REMOVED lines=15> */
[----:B------:R-:W-:Y:S01]  /*3550*/  UIADD3 UR6, UR24, 0xa06, URZ ;  /* 0x00000a0618067890 */ /* 0x000fe2000fffe03f */
        /* <DEDUP_REMOVED lines=21> */
[----:B------:R-:W-:Y:S01]  /*36b0*/  WARPGROUP.ARRIVE ;  /* 0x00000000000079c5 */ /* 0x000fe20000000000 */
[----:B------:R-:W-:Y:S02]  /*36c0*/  FSEL R112, R112, -INF , P2 ;  /* 0xff80000070707808 */ /* 0x000fe40001000000 */
[----:B------:R-:W-:Y:S02]  /*36d0*/  FSEL R113, R113, -INF , P3 ;  /* 0xff80000071717808 */ /* 0x000fe40001800000 */
[----:B------:R-:W-:Y:S01]  /*36e0*/  FSEL R116, R116, -INF , P4 ;  /* 0xff80000074747808 */ /* 0x000fe20002000000 */
[----:B------:R-:W-:Y:S01]  /*36f0*/  HGMMA.64x16x16.F32.BF16 R104, gdesc[UR20], R104, gsb0 ;  /* 0x00200000146879f0 */ /* 0x000fe20008001868 */
[----:B------:R-:W-:Y:S01]  /*3700*/  UIADD3 UR22, UR24, 0x686, URZ ;  /* 0x0000068618167890 */ /* 0x000fe2000fffe03f */
[----:B------:R-:W-:Y:S01]  /*3710*/  FMNMX.FTZ R3, R112, R113, !PT ;  /* 0x0000007170037209 */ /* 0x000fe20007810000 */
[----:B------:R-:W-:Y:S01]  /*3720*/  UMOV UR23, 0x40000040 ;  /* 0x4000004000177882 */ /* 0x000fe20000000000 */
[----:B------:R-:W-:-:S02]  /*3730*/  FSEL R114, R114, -INF , P2 ;  /* 0xff80000072727808 */ /* 0x000fc40001000000 */
[----:B------:R-:W-:Y:S02]  /*3740*/  FSEL R122, R117, -INF , P5 ;  /* 0xff800000757a7808 */ /* 0x000fe40002800000 */
[----:B------:R-:W-:Y:S02]  /*3750*/  ISETP.GT.AND P2, PT, R13, 0x10, PT ;  /* 0x000000100d00780c */ /* 0x000fe40003f44270 */
[----:B------:R-:W-:Y:S02]  /*3760*/  FMNMX.FTZ R3, R116, R3, !PT ;  /* 0x0000000374037209 */ /* 0x000fe40007810000 */
[----:B------:R-:W-:Y:S02]  /*3770*/  FSEL R115, R115, -INF , P3 ;  /* 0xff80000073737808 */ /* 0x000fe40001800000 */
[----:B------:R-:W-:Y:S02]  /*3780*/  ISETP.GT.AND P3, PT, R13, 0x11, PT ;  /* 0x000000110d00780c */ /* 0x000fe40003f64270 */
[----:B------:R-:W-:-:S02]  /*3790*/  FMNMX.FTZ R3, R122, R3, !PT ;  /* 0x000000037a037209 */ /* 0x000fc40007810000 */
[----:B------:R-:W-:Y:S02]  /*37a0*/  FSEL R118, R118, -INF , P4 ;  /* 0xff80000076767808 */ /* 0x000fe40002000000 */
[----:B------:R-:W-:Y:S02]  /*37b0*/  ISETP.GT.AND P4, PT, R13, 0x18, PT ;  /* 0x000000180d00780c */ /* 0x000fe40003f84270 */
[----:B------:R-:W-:Y:S02]  /*37c0*/  FSEL R12, R119, -INF , P5 ;  /* 0xff800000770c7808 */ /* 0x000fe40002800000 */
[----:B------:R-:W-:Y:S01]  /*37d0*/  ISETP.GT.AND P5, PT, R13, 0x19, PT ;  /* 0x000000190d00780c */ /* 0x000fe20003fa4270 */
[----:B------:R-:W-:Y:S02]  /*37e0*/  WARPGROUP.DEPBAR.LE gsb0, 0x0 ;  /* 0x00008000000079c5 */ /* 0x000fe40000010000 */
[----:B------:R-:W-:Y:S01]  /*37f0*/  WARPGROUP.ARRIVE ;  /* 0x00000000000079c5 */ /* 0x000fe20000000000 */
[----:B------:R-:W-:-:S02]  /*3800*/  FSEL R104, R104, -INF , P2 ;  /* 0xff80000068687808 */ /* 0x000fc40001000000 */
[----:B------:R-:W-:Y:S02]  /*3810*/  FSEL R124, R105, -INF , P3 ;  /* 0xff800000697c7808 */ /* 0x000fe40001800000 */
[----:B------:R-:W-:Y:S01]  /*3820*/  FMNMX.FTZ R3, R104, R3, !PT ;  /* 0x0000000368037209 */ /* 0x000fe20007810000 */
[----:B------:R-:W-:Y:S01]  /*3830*/  HGMMA.64x16x16.F32.BF16 R96, gdesc[UR20], R96, gsb0 ;  /* 0x00200000146079f0 */ /* 0x000fe20008001860 */
[----:B------:R-:W-:Y:S01]  /*3840*/  UIADD3 UR22, UR24, 0x706, URZ ;  /* 0x0000070618167890 */ /* 0x000fe2000fffe03f */
[----:B------:R-:W-:Y:S01]  /*3850*/  FSEL R108, R108, -INF , P4 ;  /* 0xff8000006c6c7808 */ /* 0x000fe20002000000 */
[----:B------:R-:W-:Y:S01]  /*3860*/  UMOV UR23, 0x40000040 ;  /* 0x4000004000177882 */ /* 0x000fe20000000000 */
[----:B------:R-:W-:Y:S02]  /*3870*/  FMNMX.FTZ R3, R124, R3, !PT ;  /* 0x000000037c037209 */ /* 0x000fe40007810000 */
[----:B------:R-:W-:Y:S02]  /*3880*/  FSEL R106, R106, -INF , P2 ;  /* 0xff8000006a6a7808 */ /* 0x000fe40001000000 */
[----:B------:R-:W-:-:S02]  /*3890*/  FSEL R126, R109, -INF , P5 ;  /* 0xff8000006d7e7808 */ /* 0x000fc40002800000 */
[----:B------:R-:W-:Y:S02]  /*38a0*/  ISETP.GT.AND P2, PT, R13, 0x20, PT ;  /* 0x000000200d00780c */ /* 0x000fe40003f44270 */
[----:B------:R-:W-:Y:S02]  /*38b0*/  FMNMX.FTZ R3, R108, R3, !PT ;  /* 0x000000036c037209 */ /* 0x000fe40007810000 */
[----:B------:R-:W-:Y:S02]  /*38c0*/  FSEL R14, R107, -INF , P3 ;  /* 0xff8000006b0e7808 */ /* 0x000fe40001800000 */
[----:B------:R-:W-:Y:S02]  /*38d0*/  ISETP.GT.AND P3, PT, R13, 0x21, PT ;  /* 0x000000210d00780c */ /* 0x000fe40003f64270 */
[----:B------:R-:W-:Y:S02]  /*38e0*/  FMNMX.FTZ R3, R126, R3, !PT ;  /* 0x000000037e037209 */ /* 0x000fe40007810000 */
[----:B------:R-:W-:-:S02]  /*38f0*/  FSEL R110, R110, -INF , P4 ;  /* 0xff8000006e6e7808 */ /* 0x000fc40002000000 */
[----:B------:R-:W-:Y:S02]  /*3900*/  ISETP.GT.AND P4, PT, R13, 0x28, PT ;  /* 0x000000280d00780c */ /* 0x000fe40003f84270 */
[----:B------:R-:W-:Y:S02]  /*3910*/  FSEL R20, R111, -INF , P5 ;  /* 0xff8000006f147808 */ /* 0x000fe40002800000 */
[----:B------:R-:W-:Y:S01]  /*3920*/  ISETP.GT.AND P5, PT, R13, 0x29, PT ;  /* 0x000000290d00780c */ /* 0x000fe20003fa4270 */
[----:B------:R-:W-:Y:S02]  /*3930*/  WARPGROUP.DEPBAR.LE gsb0, 0x0 ;  /* 0x00008000000079c5 */ /* 0x000fe40000010000 */
[----:B------:R-:W-:Y:S01]  /*3940*/  WARPGROUP.ARRIVE ;  /* 0x00000000000079c5 */ /* 0x000fe20000000000 */
[----:B------:R-:W-:Y:S02]  /*3950*/  FSEL R128, R96, -INF , P2 ;  /* 0xff80000060807808 */ /* 0x000fe40001000000 */
[----:B------:R-:W-:-:S02]  /*3960*/  FSEL R130, R97, -INF , P3 ;  /* 0xff80000061827808 */ /* 0x000fc40001800000 */
[----:B------:R-:W-:Y:S01]  /*3970*/  FMNMX.FTZ R3, R128, R3, !PT ;  /* 0x0000000380037209 */ /* 0x000fe20007810000 */
[----:B------:R-:W-:Y:S01]  /*3980*/  HGMMA.64x16x16.F32.BF16 R88, gdesc[UR20], R88, gsb0 ;  /* 0x00200000145879f0 */ /* 0x000fe20008001858 */
[----:B------:R-:W-:Y:S01]  /*3990*/  UIADD3 UR22, UR24, 0x786, URZ ;  /* 0x0000078618167890 */ /* 0x000fe2000fffe03f */
[----:B------:R-:W-:Y:S01]  /*39a0*/  FSEL R100, R100, -INF , P4 ;  /* 0xff80000064647808 */ /* 0x000fe20002000000 */
[----:B------:R-:W-:Y:S01]  /*39b0*/  UMOV UR23, 0x40000040 ;  /* 0x4000004000177882 */ /* 0x000fe20000000000 */
[----:B------:R-:W-:Y:S02]  /*39c0*/  FMNMX.FTZ R3, R130, R3, !PT ;  /* 0x0000000382037209 */ /* 0x000fe40007810000 */
[----:B------:R-:W-:Y:S02]  /*39d0*/  FSEL R98, R98, -INF , P2 ;  /* 0xff80000062627808 */ /* 0x000fe40001000000 */
[----:B------:R-:W-:Y:S02]  /*39e0*/  FSEL R96, R101, -INF , P5 ;  /* 0xff80000065607808 */ /* 0x000fe40002800000 */
[----:B------:R-:W-:-:S02]  /*39f0*/  ISETP.GT.AND P2, PT, R13, 0x30, PT ;  /* 0x000000300d00780c */ /* 0x000fc40003f44270 */
[----:B------:R-:W-:Y:S02]  /*3a00*/  FMNMX.FTZ R3, R100, R3, !PT ;  /* 0x0000000364037209 */ /* 0x000fe40007810000 */
[----:B------:R-:W-:Y:S02]  /*3a10*/  FSEL R80, R99, -INF , P3 ;  /* 0xff80000063507808 */ /* 0x000fe40001800000 */
[C---:B------:R-:W-:Y:S02]  /*3a20*/  ISETP.GT.AND P3, PT, R13.reuse, 0x31, PT ;  /* 0x000000310d00780c */ /* 0x040fe40003f64270 */
[----:B------:R-:W-:Y:S02]  /*3a30*/  FMNMX.FTZ R3, R96, R3, !PT ;  /* 0x0000000360037209 */ /* 0x000fe40007810000 */
[----:B------:R-:W-:Y:S02]  /*3a40*/  FSEL R102, R102, -INF , P4 ;  /* 0xff80000066667808 */ /* 0x000fe40002000000 */
[----:B------:R-:W-:-:S02]  /*3a50*/  ISETP.GT.AND P4, PT, R13, 0x38, PT ;  /* 0x000000380d00780c */ /* 0x000fc40003f84270 */
[----:B------:R-:W-:Y:S02]  /*3a60*/  FSEL R82, R103, -INF , P5 ;  /* 0xff80000067527808 */ /* 0x000fe40002800000 */
[----:B------:R-:W-:Y:S01]  /*3a70*/  ISETP.GT.AND P5, PT, R13, 0x39, PT ;  /* 0x000000390d00780c */ /* 0x000fe20003fa4270 */
[----:B------:R-:W-:Y:S02]  /*3a80*/  WARPGROUP.DEPBAR.LE gsb0, 0x0 ;  /* 0x00008000000079c5 */ /* 0x000fe40000010000 */
[----:B------:R-:W-:Y:S01]  /*3a90*/  WARPGROUP.ARRIVE ;  /* 0x00000000000079c5 */ /* 0x000fe20000000000 */
[----:B------:R-:W-:Y:S02]  /*3aa0*/  FSEL R140, R88, -INF , P2 ;  /* 0xff800000588c7808 */ /* 0x000fe40001000000 */
[----:B------:R-:W-:Y:S02]  /*3ab0*/  FSEL R136, R89, -INF , P3 ;  /* 0xff80000059887808 */ /* 0x000fe40001800000 */
[----:B------:R-:W-:Y:S01]  /*3ac0*/  FMNMX.FTZ R3, R140, R3, !PT ;  /* 0x000000038c037209 */ /* 0x000fe20007810000 */
[----:B------:R-:W-:Y:S01]  /*3ad0*/  HGMMA.64x16x16.F32.BF16 R72, gdesc[UR20], R72, gsb0 ;  /* 0x00200000144879f0 */ /* 0x000fe20008001848 */
[----:B------:R-:W-:Y:S01]  /*3ae0*/  UIADD3 UR22, UR24, 0x806, URZ ;  /* 0x0000080618167890 */ /* 0x000fe2000fffe03f */
[----:B------:R-:W-:Y:S01]  /*3af0*/  FSEL R134, R92, -INF , P4 ;  /* 0xff8000005c867808 */ /* 0x000fe20002000000 */
[----:B------:R-:W-:Y:S01]  /*3b00*/  UMOV UR23, 0x40000040 ;  /* 0x4000004000177882 */ /* 0x000fe20000000000 */
[----:B------:R-:W-:-:S02]  /*3b10*/  FMNMX.FTZ R3, R136, R3, !PT ;  /* 0x0000000388037209 */ /* 0x000fc40007810000 */
[----:B------:R-:W-:Y:S02]  /*3b20*/  FSEL R90, R90, -INF , P2 ;  /* 0xff8000005a5a7808 */ /* 0x000fe40001000000 */
[----:B------:R-:W-:Y:S02]  /*3b30*/  FSEL R92, R93, -INF , P5 ;  /* 0xff8000005d5c7808 */ /* 0x000fe40002800000 */
[----:B------:R-:W-:Y:S02]  /*3b40*/  ISETP.GT.AND P2, PT, R13, 0x40, PT ;  /* 0x000000400d00780c */ /* 0x000fe40003f44270 */
[----:B------:R-:W-:Y:S02]  /*3b50*/  FMNMX.FTZ R3, R134, R3, !PT ;  /* 0x0000000386037209 */ /* 0x000fe40007810000 */
[----:B------:R-:W-:Y:S02]  /*3b60*/  FSEL R84, R91, -INF , P3 ;  /* 0xff8000005b547808 */ /* 0x000fe40001800000 */
[----:B------:R-:W-:-:S02]  /*3b70*/  ISETP.GT.AND P3, PT, R13, 0x41, PT ;  /* 0x000000410d00780c */ /* 0x000fc40003f64270 */
[----:B------:R-:W-:Y:S02]  /*3b80*/  FMNMX.FTZ R3, R92, R3, !PT ;  /* 0x000000035c037209 */ /* 0x000fe40007810000 */
[----:B------:R-:W-:Y:S02]  /*3b90*/  FSEL R94, R94, -INF , P4 ;  /* 0xff8000005e5e7808 */ /* 0x000fe40002000000 */
[----:B------:R-:W-:Y:S02]  /*3ba0*/  ISETP.GT.AND P4, PT, R13, 0x48, PT ;  /* 0x000000480d00780c */ /* 0x000fe40003f84270 */
[----:B------:R-:W-:Y:S02]  /*3bb0*/  FSEL R86, R95, -INF , P5 ;  /* 0xff8000005f567808 */ /* 0x000fe40002800000 */
[----:B------:R-:W-:Y:S01]  /*3bc0*/  ISETP.GT.AND P5, PT, R13, 0x49, PT ;  /* 0x000000490d00780c */ /* 0x000fe20003fa4270 */
[----:B------:R-:W-:Y:S02]  /*3bd0*/  WARPGROUP.DEPBAR.LE gsb0, 0x0 ;  /* 0x00008000000079c5 */ /* 0x000fe40000010000 */
[----:B------:R-:W-:Y:S01]  /*3be0*/  WARPGROUP.ARRIVE ;  /* 0x00000000000079c5 */ /* 0x000fe20000000000 */
[----:B------:R-:W-:-:S02]  /*3bf0*/  FSEL R158, R72, -INF , P2 ;  /* 0xff800000489e7808 */ /* 0x000fc40001000000 */
[----:B------:R-:W-:Y:S01]  /*3c00*/  FSEL R150, R73, -INF , P3 ;  /* 0xff80000049967808 */ /* 0x000fe20001800000 */
[--C-:B------:R-:W-:Y:S01]  /*3c10*/  IMAD.MOV.U32 R73, RZ, RZ, R87.reuse ;  /* 0x000000ffff497224 */ /* 0x100fe200078e0057 */
[----:B------:R-:W-:Y:S01]  /*3c20*/  FMNMX.FTZ R3, R158, R3, !PT ;  /* 0x000000039e037209 */ /* 0x000fe20007810000 */
[----:B------:R-:W-:Y:S01]  /*3c30*/  HGMMA.64x16x16.F32.BF16 R64, gdesc[UR20], R64, gsb0 ;  /* 0x00200000144079f0 */ /* 0x000fe20008001840 */
[----:B------:R-:W-:Y:S01]  /*3c40*/  UIADD3 UR22, UR24, 0x886, URZ ;  /* 0x0000088618167890 */ /* 0x000fe2000fffe03f */
[----:B------:R-:W-:Y:S01]  /*3c50*/  FSEL R156, R76, -INF , P4 ;  /* 0xff8000004c9c7808 */ /* 0x000fe20002000000 */
[----:B------:R-:W-:Y:S01]  /*3c60*/  UMOV UR23, 0x40000040 ;  /* 0x4000004000177882 */ /* 0x000fe20000000000 */
[----:B------:R-:W-:Y:S02]  /*3c70*/  FMNMX.FTZ R3, R150, R3, !PT ;  /* 0x0000000396037209 */ /* 0x000fe40007810000 */
[----:B------:R-:W-:Y:S02]  /*3c80*/  FSEL R74, R74, -INF , P2 ;  /* 0xff8000004a4a7808 */ /* 0x000fe40001000000 */
[----:B------:R-:W-:Y:S01]  /*3c90*/  FSEL R144, R77, -INF , P5 ;  /* 0xff8000004d907808 */ /* 0x000fe20002800000 */
[----:B------:R-:W-:Y:S01]  /*3ca0*/  IMAD.MOV.U32 R77, RZ, RZ, R87 ;  /* 0x000000ffff4d7224 */ /* 0x000fe200078e0057 */
[----:B------:R-:W-:-:S02]  /*3cb0*/  ISETP.GT.AND P2, PT, R13, 0x50, PT ;  /* 0x000000500d00780c */ /* 0x000fc40003f44270 */
[----:B------:R-:W-:Y:S02]  /*3cc0*/  FMNMX.FTZ R3, R156, R3, !PT ;  /* 0x000000039c037209 */ /* 0x000fe40007810000 */
[----:B------:R-:W-:Y:S01]  /*3cd0*/  FSEL R72, R75, -INF , P3 ;  /* 0xff8000004b487808 */ /* 0x000fe20001800000 */
[----:B------:R-:W-:Y:S01]  /*3ce0*/  IMAD.MOV.U32 R75, RZ, RZ, R87 ;  /* 0x000000ffff4b7224 */ /* 0x000fe200078e0057 */
[C---:B------:R-:W-:Y:S02]  /*3cf0*/  ISETP.GT.AND P3, PT, R13.reuse, 0x51, PT ;  /* 0x000000510d00780c */ /* 0x040fe40003f64270 */
[----:B------:R-:W-:Y:S02]  /*3d00*/  FMNMX.FTZ R3, R144, R3, !PT ;  /* 0x0000000390037209 */ /* 0x000fe40007810000 */
[----:B------:R-:W-:Y:S02]  /*3d10*/  FSEL R78, R78, -INF , P4 ;  /* 0xff8000004e4e7808 */ /* 0x000fe40002000000 */
[----:B------:R-:W-:-:S02]  /*3d20*/  ISETP.GT.AND P4, PT, R13, 0x58, PT ;  /* 0x000000580d00780c */ /* 0x000fc40003f84270 */
[----:B------:R-:W-:Y:S01]  /*3d30*/  FSEL R76, R79, -INF , P5 ;  /* 0xff8000004f4c7808 */ /* 0x000fe20002800000 */
[----:B------:R-:W-:Y:S01]  /*3d40*/  IMAD.MOV.U32 R79, RZ, RZ, R87 ;  /* 0x000000ffff4f7224 */ /* 0x000fe200078e0057 */
        /* <DEDUP_REMOVED lines=12> */
[----:B------:R-:W-:Y:S01]  /*3e10*/  FSEL R160, R69, -INF , P5 ;  /* 0xff80000045a07808 */ /* 0x000fe20002800000 */
[--C-:B------:R-:W-:Y:S01]  /*3e20*/  IMAD.MOV.U32 R69, RZ, RZ, R87.reuse ;  /* 0x000000ffff457224 */ /* 0x100fe200078e0057 */
[----:B------:R-:W-:Y:S02]  /*3e30*/  ISETP.GT.AND P2, PT, R13, 0x60, PT ;  /* 0x000000600d00780c */ /* 0x000fe40003f44270 */
[----:B------:R-:W-:Y:S02]  /*3e40*/  FMNMX.FTZ R3, R164, R3, !PT ;  /* 0x00000003a4037209 */ /* 0x000fe40007810000 */
[----:B------:R-:W-:Y:S01]  /*3e50*/  FSEL R68, R71, -INF , P5 ;  /* 0xff80000047447808 */ /* 0x000fe20002800000 */
[----:B------:R-:W-:Y:S01]  /*3e60*/  IMAD.MOV.U32 R71, RZ, RZ, R87 ;  /* 0x000000ffff477224 */ /* 0x000fe200078e0057 */
[----:B------:R-:W-:-:S02]  /*3e70*/  FMNMX.FTZ R3, R160, R3, !PT ;  /* 0x00000003a0037209 */ /* 0x000fc40007810000 */
[C---:B------:R-:W-:Y:S02]  /*3e80*/  ISETP.GT.AND P5, PT, R13.reuse, 0x68, PT ;  /* 0x000000680d00780c */ /* 0x040fe40003fa4270 */
        /* <DEDUP_REMOVED lines=15> */
[----:B------:R-:W-:-:S02]  /*3f80*/  FMNMX.FTZ R3, R148, R3, !PT ;  /* 0x0000000394037209 */ /* 0x000fc40007810000 */
[----:B------:R-:W-:Y:S02]  /*3f90*/  FSEL R58, R58, -INF , P2 ;  /* 0xff8000003a3a7808 */ /* 0x000fe40001000000 */
[C---:B------:R-:W-:Y:S02]  /*3fa0*/  ISETP.GT.AND P2, PT, R13.reuse, 0x71, PT ;  /* 0x000000710d00780c */ /* 0x040fe40003f44270 */
[----:B------:R-:W-:Y:S02]  /*3fb0*/  FMNMX.FTZ R3, R142, R3, !PT ;  /* 0x000000038e037209 */ /* 0x000fe40007810000 */
[----:B------:R-:W-:Y:S02]  /*3fc0*/  FSEL R62, R62, -INF , P5 ;  /* 0xff8000003e3e7808 */ /* 0x000fe40002800000 */
[----:B------:R-:W-:Y:S01]  /*3fd0*/  ISETP.GT.AND P5, PT, R13, 0x79, PT ;  /* 0x000000790d00780c */ /* 0x000fe20003fa4270 */
[----:B------:R-:W-:Y:S02]  /*3fe0*/  WARPGROUP.DEPBAR.LE gsb0, 0x0 ;  /* 0x00008000000079c5 */ /* 0x000fe40000010000 */
[----:B------:R-:W-:Y:S01]  /*3ff0*/  WARPGROUP.ARRIVE ;  /* 0x00000000000079c5 */ /* 0x000fe20000000000 */
[----:B------:R-:W-:-:S02]  /*4000*/  FSEL R88, R48, -INF , P3 ;  /* 0xff80000030587808 */ /* 0x000fc40001800000 */
[----:B------:R-:W-:Y:S02]  /*4010*/  FSEL R48, R59, -INF , P6 ;  /* 0xff8000003b307808 */ /* 0x000fe40003000000 */
[----:B------:R-:W-:Y:S01]  /*4020*/  ISETP.GT.AND P6, PT, R13, 0x78, PT ;  /* 0x000000780d00780c */ /* 0x000fe20003fc4270 */
[----:B------:R-:W-:Y:S01]  /*4030*/  HGMMA.64x16x16.F32.BF16 R40, gdesc[UR20], R40, gsb0 ;  /* 0x00200000142879f0 */ /* 0x000fe20008001828 */
[----:B------:R-:W-:Y:S01]  /*4040*/  UMOV UR22, UR6 ;  /* 0x0000000600167c82 */ /* 0x000fe20008000000 */
[----:B------:R-:W-:Y:S01]  /*4050*/  UMOV UR23, 0x40000040 ;  /* 0x4000004000177882 */ /* 0x000fe20000000000 */
[----:B------:R-:W-:Y:S01]  /*4060*/  FSEL R56, R49, -INF , P2 ;  /* 0xff80000031387808 */ /* 0x000fe20001000000 */
[----:B------:R-:W-:Y:S01]  /*4070*/  ULDC UR6, c[0x0][0x988] ;  /* 0x0002620000067ab9 */ /* 0x000fe20000000800 */
[----:B------:R-:W-:Y:S02]  /*4080*/  FMNMX.FTZ R3, R88, R3, !PT ;  /* 0x0000000358037209 */ /* 0x000fe40007810000 */
[----:B------:R-:W-:-:S02]  /*4090*/  FSEL R60, R52, -INF , P6 ;  /* 0xff800000343c7808 */ /* 0x000fc40003000000 */
[----:B------:R-:W-:Y:S02]  /*40a0*/  FMNMX.FTZ R3, R56, R3, !PT ;  /* 0x0000000338037209 */ /* 0x000fe40007810000 */
[----:B------:R-:W-:Y:S02]  /*40b0*/  FSEL R52, R63, -INF , P4 ;  /* 0xff8000003f347808 */ /* 0x000fe40002000000 */
[----:B------:R-:W-:Y:S02]  /*40c0*/  ISETP.GT.AND P4, PT, R13, 0x80, PT ;  /* 0x000000800d00780c */ /* 0x000fe40003f84270 */
[----:B------:R-:W-:Y:S02]  /*40d0*/  FSEL R132, R53, -INF , P5 ;  /* 0xff80000035847808 */ /* 0x000fe40002800000 */
[----:B------:R-:W-:Y:S02]  /*40e0*/  FMNMX.FTZ R3, R60, R3, !PT ;  /* 0x000000033c037209 */ /* 0x000fe40007810000 */
[----:B------:R-:W-:-:S02]  /*40f0*/  FSEL R50, R50, -INF , P3 ;  /* 0xff80000032327808 */ /* 0x000fc40001800000 */
        /* <DEDUP_REMOVED lines=17> */
[----:B------:R-:W-:Y:S02]  /*4210*/  FMNMX.FTZ R3, R152, R3, !PT ;  /* 0x0000000398037209 */ /* 0x000fe40007810000 */
[C---:B------:R-:W-:Y:S02]  /*4220*/  ISETP.GT.AND P1, PT, R13.reuse, 0x91, PT ;  /* 0x000000910d00780c */ /* 0x040fe40003f24270 */
[----:B------:R-:W-:Y:S02]  /*4230*/  FMNMX.FTZ R3, R168, R3, !PT ;  /* 0x00000003a8037209 */ /* 0x000fe40007810000 */
[----:B------:R-:W-:Y:S02]  /*4240*/  FSEL R46, R46, -INF , P2 ;  /* 0xff8000002e2e7808 */ /* 0x000fe40001000000 */
[----:B------:R-:W-:-:S02]  /*4250*/  ISETP.GT.AND P2, PT, R13, 0x99, PT ;  /* 0x000000990d00780c */ /* 0x000fc40003f44270 */
[----:B------:R-:W-:Y:S02]  /*4260*/  FSEL R42, R42, -INF , P4 ;  /* 0xff8000002a2a7808 */ /* 0x000fe40002000000 */
[----:B------:R-:W-:Y:S02]  /*4270*/  ISETP.GT.AND P4, PT, R13, 0xa1, PT ;  /* 0x000000a10d00780c */ /* 0x000fe40003f84270 */
[----:B------:R-:W-:Y:S02]  /*4280*/  FSEL R44, R55, -INF , P5 ;  /* 0xff800000372c7808 */ /* 0x000fe40002800000 */
[----:B------:R-:W-:Y:S01]  /*4290*/  ISETP.GT.AND P5, PT, R13, 0xa8, PT ;  /* 0x000000a80d00780c */ /* 0x000fe20003fa4270 */
[----:B------:R-:W-:Y:S02]  /*42a0*/  WARPGROUP.DEPBAR.LE gsb0, 0x0 ;  /* 0x00008000000079c5 */ /* 0x000fe40000010000 */
[----:B------:R-:W-:Y:S01]  /*42b0*/  WARPGROUP.ARRIVE ;  /* 0x00000000000079c5 */ /* 0x000fe20000000000 */
[----:B------:R-:W-:-:S02]  /*42c0*/  FSEL R172, R32, -INF , P0 ;  /* 0xff80000020ac7808 */ /* 0x000fc40000000000 */
[----:B------:R-:W-:Y:S02]  /*42d0*/  ISETP.GT.AND P0, PT, R13, 0x98, PT ;  /* 0x000000980d00780c */ /* 0x000fe40003f04270 */
[----:B------:R-:W-:Y:S01]  /*42e0*/  FSEL R174, R33, -INF , P1 ;  /* 0xff80000021ae7808 */ /* 0x000fe20000800000 */
[----:B------:R-:W-:Y:S01]  /*42f0*/  HGMMA.64x16x16.F32.BF16 R24, gdesc[UR20], R24, gsb0 ;  /* 0x00200000141879f0 */ /* 0x000fe20008001818 */
[----:B------:R-:W-:Y:S02]  /*4300*/  FMNMX.FTZ R3, R172, R3, !PT ;  /* 0x00000003ac037209 */ /* 0x000fe40007810000 */
[----:B------:R-:W-:Y:S02]  /*4310*/  FSEL R36, R36, -INF , P0 ;  /* 0xff80000024247808 */ /* 0x000fe40000000000 */
[----:B------:R-:W-:Y:S02]  /*4320*/  FMNMX.FTZ R3, R174, R3, !PT ;  /* 0x00000003ae037209 */ /* 0x000fe40007810000 */
[----:B------:R-:W-:-:S02]  /*4330*/  FSEL R32, R43, -INF , P3 ;  /* 0xff8000002b207808 */ /* 0x000fc40001800000 */
[----:B------:R-:W-:Y:S02]  /*4340*/  FSEL R190, R37, -INF , P2 ;  /* 0xff80000025be7808 */ /* 0x000fe40001000000 */
[----:B------:R-:W-:Y:S02]  /*4350*/  FMNMX.FTZ R3, R36, R3, !PT ;  /* 0x0000000324037209 */ /* 0x000fe40007810000 */
[----:B------:R-:W-:Y:S02]  /*4360*/  ISETP.GT.AND P3, PT, R13, 0xa0, PT ;  /* 0x000000a00d00780c */ /* 0x000fe40003f64270 */
[----:B------:R-:W-:Y:S02]  /*4370*/  FMNMX.FTZ R3, R190, R3, !PT ;  /* 0x00000003be037209 */ /* 0x000fe40007810000 */
[----:B------:R-:W-:Y:S02]  /*4380*/  P2R R33, PR, RZ, 0x4 ;  /* 0x00000004ff217803 */ /* 0x000fe40000000000 */
[----:B------:R-:W-:-:S02]  /*4390*/  P2R R43, PR, RZ, 0x2 ;  /* 0x00000002ff2b7803 */ /* 0x000fc40000000000 */
[----:B------:R-:W-:Y:S02]  /*43a0*/  ISETP.GT.AND P1, PT, R13, 0x90, PT ;  /* 0x000000900d00780c */ /* 0x000fe40003f24270 */
[----:B------:R-:W-:Y:S02]  /*43b0*/  P2R R41, PR, RZ, 0x1 ;  /* 0x00000001ff297803 */ /* 0x000fe40000000000 */
[----:B------:R-:W-:Y:S02]  /*43c0*/  FSEL R34, R34, -INF , P1 ;  /* 0xff80000022227808 */ /* 0x000fe40000800000 */
[----:B------:R-:W-:Y:S02]  /*43d0*/  ISETP.NE.AND P1, PT, R43, RZ, PT ;  /* 0x000000ff2b00720c */ /* 0x000fe40003f25270 */
[----:B------:R-:W-:Y:S01]  /*43e0*/  ISETP.GT.AND P0, PT, R13, 0x89, PT ;  /* 0x000000890d00780c */ /* 0x000fe20003f04270 */
[----:B------:R-:W-:Y:S02]  /*43f0*/  WARPGROUP.DEPBAR.LE gsb0, 0x0 ;  /* 0x00008000000079c5 */ /* 0x000fe40000010000 */
[----:B------:R-:W-:-:S02]  /*4400*/  FSEL R192, R24, -INF , P3 ;  /* 0xff80000018c07808 */ /* 0x000fc40001800000 */
[----:B------:R-:W-:Y:S02]  /*4410*/  FSEL R196, R25, -INF , P4 ;  /* 0xff80000019c47808 */ /* 0x000fe40002000000 */
[----:B------:R-:W-:Y:S02]  /*4420*/  FMNMX.FTZ R3, R192, R3, !PT ;  /* 0x00000003c0037209 */ /* 0x000fe40007810000 */
[----:B------:R-:W-:Y:S02]  /*4430*/  FSEL R194, R28, -INF , P5 ;  /* 0xff8000001cc27808 */ /* 0x000fe40002800000 */
[----:B------:R-:W-:Y:S02]  /*4440*/  FMNMX.FTZ R3, R196, R3, !PT ;  /* 0x00000003c4037209 */ /* 0x000fe40007810000 */
[----:B------:R-:W-:Y:S02]  /*4450*/  FSEL R198, R29, -INF , P6 ;  /* 0xff8000001dc67808 */ /* 0x000fe40003000000 */
[----:B------:R-:W-:-:S02]  /*4460*/  FMNMX.FTZ R3, R194, R3, !PT ;  /* 0x00000003c2037209 */ /* 0x000fc40007810000 */
[----:B------:R-:W-:Y:S02]  /*4470*/  FSEL R28, R35, -INF , P1 ;  /* 0xff800000231c7808 */ /* 0x000fe40000800000 */
[----:B------:R-:W-:Y:S01]  /*4480*/  FMNMX.FTZ R25, R198, R3, !PT ;  /* 0x00000003c6197209 */ /* 0x000fe20007810000 */
[----:B------:R-:W-:Y:S01]  /*4490*/  IMAD.U32 R3, RZ, RZ, UR6 ;  /* 0x00000006ff037e24 */ /* 0x000fe2000f8e00ff */
[----:B------:R-:W-:Y:S02]  /*44a0*/  FSEL R24, R47, -INF , P0 ;  /* 0xff8000002f187808 */ /* 0x000fe40000000000 */
[----:B------:R-:W-:Y:S01]  /*44b0*/  ISETP.NE.AND P0, PT, R41, RZ, PT ;  /* 0x000000ff2900720c */ /* 0x000fe20003f05270 */
[----:B------:R-:W0:Y:S01]  /*44c0*/  SHFL.BFLY PT, R10, R25, 0x2, 0x1f ;  /* 0x0c401f00190a7f89 */ /* 0x000e2200000e0000 */
[----:B------:R-:W-:Y:S02]  /*44d0*/  FSEL R26, R26, -INF , P3 ;  /* 0xff8000001a1a7808 */ /* 0x000fe40001800000 */
[----:B------:R-:W-:-:S02]  /*44e0*/  FSEL R38, R38, -INF , P0 ;  /* 0xff80000026267808 */ /* 0x000fc40000000000 */
[----:B------:R-:W-:Y:S02]  /*44f0*/  FSEL R30, R30, -INF , P5 ;  /* 0xff8000001e1e7808 */ /* 0x000fe40002800000 */
[----:B------:R-:W-:Y:S02]  /*4500*/  ISETP.NE.AND P0, PT, R15, RZ, PT ;  /* 0x000000ff0f00720c */ /* 0x000fe40003f05270 */
[----:B------:R-:W-:-:S13]  /*4510*/  ISETP.NE.AND P1, PT, R21, RZ, PT ;  /* 0x000000ff1500720c */ /* 0x000fda0003f25270 */
[----:B------:R-:W-:Y:S01]  /*4520*/  @!P1 VIADD R11, R11, 0x34840 ;  /* 0x000348400b0b9836 */ /* 0x000fe20000000000 */
[----:B0-----:R-:W-:-:S04]  /*4530*/  FMNMX.FTZ R29, R25, R10, !PT ;  /* 0x0000000a191d7209 */ /* 0x001fc80007810000 */
[----:B------:R-:W-:Y:S01]  /*4540*/  @!P1 PRMT R11, RZ, 0x654, R11 ;  /* 0x00000654ff0b9816 */ /* 0x000fe2000000000b */
[----:B------:R-:W0:Y:S03]  /*4550*/  SHFL.BFLY PT, R10, R29, 0x1, 0x1f ;  /* 0x0c201f001d0a7f89 */ /* 0x000e2600000e0000 */
[----:B------:R1:W-:Y:S01]  /*4560*/  @!P1 SYNCS.ARRIVE.TRANS64.RED.A1T0 RZ, [R11+URZ], RZ ;  /* 0x000000ff0bff99a7 */ /* 0x0003e2000810043f */
[----:B0-----:R-:W-:-:S04]  /*4570*/  FMNMX.FTZ R10, R29, R10, !PT ;  /* 0x0000000a1d0a7209 */ /* 0x001fc80007810000 */
[C---:B------:R-:W-:Y:S01]  /*4580*/  FSETP.NEU.FTZ.AND P2, PT, R10.reuse, -INF , PT ;  /* 0xff8000000a00780b */ /* 0x040fe20003f5d000 */
[----:B------:R-:W-:-:S05]  /*4590*/  FMUL.FTZ R37, R10, R3 ;  /* 0x000000030a257220 */ /* 0x000fca0000410000 */
[----:B------:R-:W-:Y:S02]  /*45a0*/  FSEL R37, R37, RZ, P2 ;  /* 0x000000ff25257208 */ /* 0x000fe40001000000 */
[----:B------:R-:W-:Y:S02]  /*45b0*/  ISETP.NE.AND P2, PT, R33, RZ, PT ;  /* 0x000000ff2100720c */ /* 0x000fe40003f45270 */
[----:B------:R-:W-:Y:S01]  /*45c0*/  FMNMX.FTZ R33, R114, R115, !PT ;  /* 0x0000007372217209 */ /* 0x000fe20007810000 */
[-CC-:B------:R-:W-:Y:S01]  /*45d0*/  FFMA.FTZ R176, R112, R3.reuse, -R37.reuse ;  /* 0x0000000370b07223 */ /* 0x180fe20000010825 */
[----:B------:R-:W-:Y:S01]  /*45e0*/  FSEL R112, R39, -INF , P2 ;  /* 0xff80000027707808 */ /* 0x000fe20001000000 */
[--C-:B------:R-:W-:Y:S01]  /*45f0*/  FFMA.FTZ R178, R116, R3, -R37.reuse ;  /* 0x0000000374b27223 */ /* 0x100fe20000010825 */
[----:B------:R-:W-:Y:S01]  /*4600*/  FMNMX.FTZ R33, R118, R33, !PT ;  /* 0x0000002176217209 */ /* 0x000fe20007810000 */
[-CC-:B------:R-:W-:Y:S01]  /*4610*/  FFMA.FTZ R206, R60, R3.reuse, -R37.reuse ;  /* 0x000000033cce7223 */ /* 0x180fe20000010825 */
[----:B------:R-:W-:Y:S01]  /*4620*/  FSEL R116, R27, -INF , P4 ;  /* 0xff8000001b747808 */ /* 0x000fe20002000000 */
[--C-:B------:R-:W-:Y:S01]  /*4630*/  FFMA.FTZ R27, R56, R3, -R37.reuse ;  /* 0x00000003381b7223 */ /* 0x100fe20000010825 */
[----:B------:R-:W-:Y:S01]  /*4640*/  FMNMX.FTZ R33, R12, R33, !PT ;  /* 0x000000210c217209 */ /* 0x000fe20007810000 */
[--C-:B------:R-:W-:Y:S01]  /*4650*/  FFMA.FTZ R13, R113, R3, -R37.reuse ;  /* 0x00000003710d7223 */ /* 0x100fe20000010825 */
[----:B------:R-:W-:Y:S01]  /*4660*/  FSEL R56, R31, -INF , P6 ;  /* 0xff8000001f387808 */ /* 0x000fe20003000000 */
[----:B------:R-:W-:Y:S01]  /*4670*/  MUFU.EX2 R176, R176 ;  /* 0x000000b000b07308 */ /* 0x000fe20000000800 */
[----:B------:R-:W-:Y:S01]  /*4680*/  FMNMX.FTZ R33, R106, R33, !PT ;  /* 0x000000216a217209 */ /* 0x000fe20007810000 */
[-CC-:B------:R-:W-:Y:S01]  /*4690*/  FFMA.FTZ R15, R122, R3.reuse, -R37.reuse ;  /* 0x000000037a0f7223 */ /* 0x180fe20000010825 */
[-CC-:B------:R-:W-:Y:S01]  /*46a0*/  FFMA.FTZ R204, R88, R3.reuse, -R37.reuse ;  /* 0x0000000358cc7223 */ /* 0x180fe20000010825 */
[--C-:B------:R-:W-:Y:S01]  /*46b0*/  FFMA.FTZ R180, R104, R3, -R37.reuse ;  /* 0x0000000368b47223 */ /* 0x100fe20000010825 */
[----:B------:R-:W-:Y:S01]  /*46c0*/  FMNMX.FTZ R35, R14, R33, !PT ;  /* 0x000000210e237209 */ /* 0x000fe20007810000 */
[-CC-:B------:R-:W-:Y:S01]  /*46d0*/  FFMA.FTZ R21, R124, R3.reuse, -R37.reuse ;  /* 0x000000037c157223 */ /* 0x180fe20000010825 */
[--C-:B------:R-:W-:Y:S01]  /*46e0*/  FFMA.FTZ R182, R108, R3, -R37.reuse ;  /* 0x000000036cb67223 */ /* 0x100fe20000010825 */
[----:B------:R-:W0:Y:S01]  /*46f0*/  MUFU.EX2 R13, R13 ;  /* 0x0000000d000d7308 */ /* 0x000e220000000800 */
[----:B------:R-:W-:Y:S01]  /*4700*/  FMNMX.FTZ R35, R110, R35, !PT ;  /* 0x000000236e237209 */ /* 0x000fe20007810000 */
[-CC-:B------:R-:W-:Y:S01]  /*4710*/  FFMA.FTZ R25, R126, R3.reuse, -R37.reuse ;  /* 0x000000037e197223 */ /* 0x180fe20000010825 */
[-CC-:B------:R-:W-:Y:S01]  /*4720*/  FFMA.FTZ R184, R128, R3.reuse, -R37.reuse ;  /* 0x0000000380b87223 */ /* 0x180fe20000010825 */
[--C-:B------:R-:W-:Y:S01]  /*4730*/  FFMA.FTZ R214, R36, R3, -R37.reuse ;  /* 0x0000000324d67223 */ /* 0x100fe20000010825 */
[----:B------:R-:W-:Y:S01]  /*4740*/  FMNMX.FTZ R35, R20, R35, !PT ;  /* 0x0000002314237209 */ /* 0x000fe20007810000 */
[-CC-:B------:R-:W-:Y:S01]  /*4750*/  FFMA.FTZ R29, R130, R3.reuse, -R37.reuse ;  /* 0x00000003821d7223 */ /* 0x180fe20000010825 */
[--C-:B------:R-:W-:Y:S01]  /*4760*/  FFMA.FTZ R186, R100, R3, -R37.reuse ;  /* 0x0000000364ba7223 */ /* 0x100fe20000010825 */
[----:B------:R-:W-:Y:S01]  /*4770*/  MUFU.EX2 R178, R178 ;  /* 0x000000b200b27308 */ /* 0x000fe20000000800 */
[----:B------:R-:W-:Y:S01]  /*4780*/  FMNMX.FTZ R35, R98, R35, !PT ;  /* 0x0000002362237209 */ /* 0x000fe20007810000 */
[-CC-:B------:R-:W-:Y:S01]  /*4790*/  FFMA.FTZ R96, R96, R3.reuse, -R37.reuse ;  /* 0x0000000360607223 */ /* 0x180fe20000010825 */
[-CC-:B------:R-:W-:Y:S01]  /*47a0*/  FFMA.FTZ R188, R140, R3.reuse, -R37.reuse ;  /* 0x000000038cbc7223 */ /* 0x180fe20000010825 */
[--C-:B------:R-:W-:Y:S01]  /*47b0*/  FFMA.FTZ R136, R136, R3, -R37.reuse ;  /* 0x0000000388887223 */ /* 0x100fe20000010825 */
[----:B------:R-:W-:Y:S01]  /*47c0*/  FMNMX.FTZ R41, R80, R35, !PT ;  /* 0x0000002350297209 */ /* 0x000fe20007810000 */
[-CC-:B------:R-:W-:Y:S01]  /*47d0*/  FFMA.FTZ R134, R134, R3.reuse, -R37.reuse ;  /* 0x0000000386867223 */ /* 0x180fe20000010825 */
[----:B------:R-:W-:Y:S01]  /*47e0*/  FFMA.FTZ R92, R92, R3, -R37 ;  /* 0x000000035c5c7223 */ /* 0x000fe20000010825 */
[----:B------:R-:W-:Y:S01]  /*47f0*/  MUFU.EX2 R15, R15 ;  /* 0x0000000f000f7308 */ /* 0x000fe20000000800 */
[----:B------:R-:W-:Y:S01]  /*4800*/  FMNMX.FTZ R41, R102, R41, !PT ;  /* 0x0000002966297209 */ /* 0x000fe20007810000 */
[----:B0-----:R-:W-:Y:S01]  /*4810*/  FADD.FTZ R65, R176, R13 ;  /* 0x0000000db0417221 */ /* 0x001fe20000010000 */
        /* <DEDUP_REMOVED lines=25> */
[----:B------:R-:W-:Y:S01]  /*49b0*/  F2FP.BF16.F32.PACK_AB R176, R13, R176 ;  /* 0x000000b00db0723e */ /* 0x000fe200000010ff */
[--C-:B------:R-:W-:Y:S01]  /*49c0*/  FFMA.FTZ R59, R190, R3, -R37.reuse ;  /* 0x00000003be3b7223 */ /* 0x100fe20000010825 */
[----:B------:R-:W-:Y:S01]  /*49d0*/  FMNMX.FTZ R45, R72, R45, !PT ;  /* 0x0000002d482d7209 */ /* 0x000fe20007810000 */
[-CC-:B------:R-:W-:Y:S01]  /*49e0*/  FFMA.FTZ R216, R192, R3.reuse, -R37.reuse ;  /* 0x00000003c0d87223 */ /* 0x180fe20000010825 */
[----:B------:R-:W-:Y:S01]  /*49f0*/  MUFU.EX2 R25, R25 ;  /* 0x0000001900197308 */ /* 0x000fe20000000800 */
[--C-:B------:R-:W-:Y:S01]  /*4a00*/  FFMA.FTZ R196, R196, R3, -R37.reuse ;  /* 0x00000003c4c47223 */ /* 0x100fe20000010825 */
[----:B------:R-:W-:Y:S01]  /*4a10*/  FMNMX.FTZ R45, R78, R45, !PT ;  /* 0x0000002d4e2d7209 */ /* 0x000fe20007810000 */
[----:B------:R-:W-:-:S03]  /*4a20*/  FFMA.FTZ R218, R194, R3, -R37 ;  /* 0x00000003c2da7223 */ /* 0x000fc60000010825 */
[----:B------:R-:W-:Y:S02]  /*4a30*/  FMNMX.FTZ R47, R76, R45, !PT ;  /* 0x0000002d4c2f7209 */ /* 0x000fe40007810000 */
[----:B------:R-:W-:Y:S02]  /*4a40*/  MUFU.EX2 R184, R184 ;  /* 0x000000b800b87308 */ /* 0x000fe40000000800 */
[----:B------:R-:W-:-:S04]  /*4a50*/  FMNMX.FTZ R47, R66, R47, !PT ;  /* 0x0000002f422f7209 */ /* 0x000fc80007810000 */
[----:B------:R-:W-:Y:S02]  /*4a60*/  FMNMX.FTZ R47, R64, R47, !PT ;  /* 0x0000002f402f7209 */ /* 0x000fe40007810000 */
[----:B------:R-:W-:Y:S02]  /*4a70*/  MUFU.EX2 R29, R29 ;  /* 0x0000001d001d7308 */ /* 0x000fe40000000800 */
[----:B------:R-:W-:-:S04]  /*4a80*/  FMNMX.FTZ R47, R70, R47, !PT ;  /* 0x0000002f462f7209 */ /* 0x000fc80007810000 */
[----:B------:R-:W-:Y:S02]  /*4a90*/  FMNMX.FTZ R49, R68, R47, !PT ;  /* 0x0000002f44317209 */ /* 0x000fe40007810000 */
[----:B------:R-:W-:Y:S02]  /*4aa0*/  MUFU.EX2 R186, R186 ;  /* 0x000000ba00ba7308 */ /* 0x000fe40000000800 */
[----:B------:R-:W-:-:S04]  /*4ab0*/  FMNMX.FTZ R49, R58, R49, !PT ;  /* 0x000000313a317209 */ /* 0x000fc80007810000 */
[----:B------:R-:W-:Y:S02]  /*4ac0*/  FMNMX.FTZ R49, R48, R49, !PT ;  /* 0x0000003130317209 */ /* 0x000fe40007810000 */
[----:B------:R0:W-:Y:S02]  /*4ad0*/  MUFU.EX2 R33, R96 ;  /* 0x0000006000217308 */ /* 0x0001e40000000800 */
[----:B------:R-:W-:-:S04]  /*4ae0*/  FMNMX.FTZ R49, R62, R49, !PT ;  /* 0x000000313e317209 */ /* 0x000fc80007810000 */
[----:B------:R-:W-:Y:S02]  /*4af0*/  FMNMX.FTZ R51, R52, R49, !PT ;  /* 0x0000003134337209 */ /* 0x000fe40007810000 */
[----:B------:R-:W-:Y:S01]  /*4b00*/  MUFU.EX2 R188, R188 ;  /* 0x000000bc00bc7308 */ /* 0x000fe20000000800 */
[----:B0-----:R-:W-:Y:S01]  /*4b10*/  FFMA.FTZ R96, R150, R3, -R37 ;  /* 0x0000000396607223 */ /* 0x001fe20000010825 */
        /* <DEDUP_REMOVED lines=8> */
[----:B------:R-:W0:Y:S02]  /*4ba0*/  MUFU.EX2 R92, R92 ;  /* 0x0000005c005c7308 */ /* 0x000e240000000800 */
[----:B------:R-:W-:-:S04]  /*4bb0*/  FMNMX.FTZ R53, R46, R53, !PT ;  /* 0x000000352e357209 */ /* 0x000fc80007810000 */
[----:B------:R-:W-:Y:S02]  /*4bc0*/  FMNMX.FTZ R53, R24, R53, !PT ;  /* 0x0000003518357209 */ /* 0x000fe40007810000 */
[----:B------:R-:W-:Y:S02]  /*4bd0*/  MUFU.EX2 R43, R158 ;  /* 0x0000009e002b7308 */ /* 0x000fe40000000800 */
[----:B------:R-:W-:-:S04]  /*4be0*/  FMNMX.FTZ R53, R34, R53, !PT ;  /* 0x0000003522357209 */ /* 0x000fc80007810000 */
[----:B------:R-:W-:Y:S02]  /*4bf0*/  FMNMX.FTZ R53, R28, R53, !PT ;  /* 0x000000351c357209 */ /* 0x000fe40007810000 */
[----:B------:R-:W2:Y:S01]  /*4c00*/  MUFU.EX2 R96, R96 ;  /* 0x0000006000607308 */ /* 0x000ea20000000800 */
[----:B0-----:R-:W-:Y:S02]  /*4c10*/  F2FP.BF16.F32.PACK_AB R190, R92, R41 ;  /* 0x000000295cbe723e */ /* 0x001fe400000010ff */
[----:B------:R-:W-:-:S04]  /*4c20*/  FMNMX.FTZ R53, R38, R53, !PT ;  /* 0x0000003526357209 */ /* 0x000fc80007810000 */
[----:B------:R-:W-:Y:S01]  /*4c30*/  FMNMX.FTZ R53, R112, R53, !PT ;  /* 0x0000003570357209 */ /* 0x000fe20007810000 */
[----:B------:R-:W-:Y:S03]  /*4c40*/  MUFU.EX2 R45, R156 ;  /* 0x0000009c002d7308 */ /* 0x000fe60000000800 */
[----:B------:R-:W-:-:S04]  /*4c50*/  FMNMX.FTZ R53, R26, R53, !PT ;  /* 0x000000351a357209 */ /* 0x000fc80007810000 */
[----:B------:R-:W-:Y:S01]  /*4c60*/  FMNMX.FTZ R53, R116, R53, !PT ;  /* 0x0000003574357209 */ /* 0x000fe20007810000 */
[----:B------:R-:W0:Y:S01]  /*4c70*/  MUFU.EX2 R100, R100 ;  /* 0x0000006400647308 */ /* 0x000e220000000800 */
[----:B--2---:R-:W-:Y:S02]  /*4c80*/  F2FP.BF16.F32.PACK_AB R192, R96, R43 ;  /* 0x0000002b60c0723e */ /* 0x004fe400000010ff */
[----:B------:R-:W-:-:S04]  /*4c90*/  FMNMX.FTZ R53, R30, R53, !PT ;  /* 0x000000351e357209 */ /* 0x000fc80007810000 */
[----:B------:R-:W-:Y:S01]  /*4ca0*/  FMNMX.FTZ R57, R56, R53, !PT ;  /* 0x0000003538397209 */ /* 0x000fe20007810000 */
[----:B------:R-:W-:Y:S01]  /*4cb0*/  MUFU.EX2 R47, R170 ;  /* 0x000000aa002f7308 */ /* 0x000fe20000000800 */
[----:B------:R-:W-:-:S03]  /*4cc0*/  FFMA.FTZ R53, R146, R3, -R37 ;  /* 0x0000000392357223 */ /* 0x000fc60000010825 */
[----:B------:R-:W2:Y:S04]  /*4cd0*/  SHFL.BFLY PT, R60, R57, 0x2, 0x1f ;  /* 0x0c401f00393c7f89 */ /* 0x000ea800000e0000 */
[----:B------:R-:W-:Y:S01]  /*4ce0*/  MUFU.EX2 R104, R104 ;  /* 0x0000006800687308 */ /* 0x000fe20000000800 */
[----:B0-----:R-:W-:-:S07]  /*4cf0*/  F2FP.BF16.F32.PACK_AB R194, R100, R45 ;  /* 0x0000002d64c2723e */ /* 0x001fce00000010ff */
[----:B------:R-:W-:Y:S08]  /*4d00*/  MUFU.EX2 R49, R164 ;  /* 0x000000a400317308 */ /* 0x000ff00000000800 */
[----:B------:R-:W0:Y:S01]  /*4d10*/  MUFU.EX2 R108, R108 ;  /* 0x0000006c006c7308 */ /* 0x000e220000000800 */
[----:B--2---:R-:W-:Y:S01]  /*4d20*/  FMNMX.FTZ R60, R57, R60, !PT ;  /* 0x0000003c393c7209 */ /* 0x004fe20007810000 */
[-CC-:B------:R-:W-:Y:S01]  /*4d30*/  FFMA.FTZ R57, R174, R3.reuse, -R37.reuse ;  /* 0x00000003ae397223 */ /* 0x180fe20000010825 */
[----:B------:R-:W-:-:S05]  /*4d40*/  FFMA.FTZ R37, R198, R3, -R37 ;  /* 0x00000003c6257223 */ /* 0x000fca0000010825 */
[----:B------:R-:W-:Y:S01]  /*4d50*/  MUFU.EX2 R200, R200 ;  /* 0x000000c800c87308 */ /* 0x000fe20000000800 */
[----:B------:R-:W2:Y:S07]  /*4d60*/  SHFL.BFLY PT, R61, R60, 0x1, 0x1f ;  /* 0x0c201f003c3d7f89 */ /* 0x000eae00000e0000 */
[----:B------:R-:W-:Y:S01]  /*4d70*/  MUFU.EX2 R51, R154 ;  /* 0x0000009a00337308 */ /* 0x000fe20000000800 */
[----:B0-----:R-:W-:-:S07]  /*4d80*/  F2FP.BF16.F32.PACK_AB R198, R108, R49 ;  /* 0x000000316cc6723e */ /* 0x001fce00000010ff */
[----:B------:R-:W-:Y:S08]  /*4d90*/  MUFU.EX2 R202, R202 ;  /* 0x000000ca00ca7308 */ /* 0x000ff00000000800 */
[----:B------:R-:W-:Y:S01]  /*4da0*/  MUFU.EX2 R39, R142 ;  /* 0x0000008e00277308 */ /* 0x000fe20000000800 */
[----:B--2---:R-:W-:-:S04]  /*4db0*/  FMNMX.FTZ R88, R60, R61, !PT ;  /* 0x0000003d3c587209 */ /* 0x004fc80007810000 */
[C---:B------:R-:W-:Y:S01]  /*4dc0*/  FSETP.NEU.FTZ.AND P2, PT, R88.reuse, -INF , PT ;  /* 0xff8000005800780b */ /* 0x040fe20003f5d000 */
[-C--:B------:R-:W-:Y:S02]  /*4dd0*/  FMUL.FTZ R63, R88, R3.reuse ;  /* 0x00000003583f7220 */ /* 0x080fe40000410000 */
[----:B------:R-:W-:Y:S03]  /*4de0*/  MUFU.EX2 R204, R204 ;  /* 0x000000cc00cc7308 */ /* 0x000fe60000000800 */
[----:B------:R-:W-:Y:S02]  /*4df0*/  FSEL R63, R63, RZ, P2 ;  /* 0x000000ff3f3f7208 */ /* 0x000fe40001000000 */
[----:B------:R-:W-:Y:S01]  /*4e00*/  ISETP.GE.AND P2, PT, R81, 0xb1, PT ;  /* 0x000000b15100780c */ /* 0x000fe20003f46270 */
[----:B------:R-:W-:Y:S02]  /*4e10*/  IMAD.MOV.U32 R81, RZ, RZ, R87 ;  /* 0x000000ffff517224 */ /* 0x000fe400078e0057 */
[-C--:B------:R-:W-:Y:S01]  /*4e20*/  FFMA.FTZ R60, R12, R3.reuse, -R63 ;  /* 0x000000030c3c7223 */ /* 0x080fe2000001083f */
[----:B------:R-:W-:Y:S01]  /*4e30*/  FADD.FTZ R12, R178, R65 ;  /* 0x00000041b20c7221 */ /* 0x000fe20000010000 */
[-CC-:B------:R-:W-:Y:S01]  /*4e40*/  FFMA.FTZ R177, R114, R3.reuse, -R63.reuse ;  /* 0x0000000372b17223 */ /* 0x180fe2000001083f */
[-CC-:B------:R-:W-:Y:S01]  /*4e50*/  FFMA.FTZ R36, R115, R3.reuse, -R63.reuse ;  /* 0x0000000373247223 */ /* 0x180fe2000001083f */
[-CC-:B------:R-:W-:Y:S01]  /*4e60*/  FFMA.FTZ R179, R118, R3.reuse, -R63.reuse ;  /* 0x0000000376b37223 */ /* 0x180fe2000001083f */
[----:B------:R-:W-:Y:S01]  /*4e70*/  FADD.FTZ R65, R15, R12 ;  /* 0x0000000c0f417221 */ /* 0x000fe20000010000 */
[-CC-:B------:R-:W-:Y:S01]  /*4e80*/  FFMA.FTZ R181, R106, R3.reuse, -R63.reuse ;  /* 0x000000036ab57223 */ /* 0x180fe2000001083f */
[----:B------:R-:W-:Y:S01]  /*4e90*/  MUFU.EX2 R60, R60 ;  /* 0x0000003c003c7308 */ /* 0x000fe20000000800 */
        /* <DEDUP_REMOVED lines=15> */
[----:B------:R-:W0:Y:S01]  /*4f90*/  MUFU.EX2 R36, R36 ;  /* 0x0000002400247308 */ /* 0x000e220000000800 */
[-C--:B------:R-:W-:Y:S01]  /*4fa0*/  FFMA.FTZ R191, R94, R3.reuse, -R63 ;  /* 0x000000035ebf7223 */ /* 0x080fe2000001083f */
[----:B------:R-:W-:Y:S01]  /*4fb0*/  FADD.FTZ R58, R184, R65 ;  /* 0x00000041b83a7221 */ /* 0x000fe20000010000 */
[-CC-:B------:R-:W-:Y:S01]  /*4fc0*/  FFMA.FTZ R86, R86, R3.reuse, -R63.reuse ;  /* 0x0000000356567223 */ /* 0x180fe2000001083f */
[-CC-:B------:R-:W-:Y:S01]  /*4fd0*/  FFMA.FTZ R205, R50, R3.reuse, -R63.reuse ;  /* 0x0000000332cd7223 */ /* 0x180fe2000001083f */
[-CC-:B------:R-:W-:Y:S01]  /*4fe0*/  FFMA.FTZ R193, R74, R3.reuse, -R63.reuse ;  /* 0x000000034ac17223 */ /* 0x180fe2000001083f */
[----:B------:R-:W-:Y:S01]  /*4ff0*/  FADD.FTZ R67, R29, R58 ;  /* 0x0000003a1d437221 */ /* 0x000fe20000010000 */
[-CC-:B------:R-:W-:Y:S01]  /*5000*/  FFMA.FTZ R72, R72, R3.reuse, -R63.reuse ;  /* 0x0000000348487223 */ /* 0x180fe2000001083f */
[----:B------:R-:W2:Y:S01]  /*5010*/  MUFU.EX2 R179, R179 ;  /* 0x000000b300b37308 */ /* 0x000ea20000000800 */
[-C--:B------:R-:W-:Y:S01]  /*5020*/  FFMA.FTZ R195, R78, R3.reuse, -R63 ;  /* 0x000000034ec37223 */ /* 0x080fe2000001083f */
[----:B------:R-:W-:Y:S01]  /*5030*/  FADD.FTZ R58, R186, R67 ;  /* 0x00000043ba3a7221 */ /* 0x000fe20000010000 */
[-CC-:B------:R-:W-:Y:S01]  /*5040*/  FFMA.FTZ R74, R76, R3.reuse, -R63.reuse ;  /* 0x000000034c4a7223 */ /* 0x180fe2000001083f */
[-CC-:B------:R-:W-:Y:S01]  /*5050*/  FFMA.FTZ R197, R66, R3.reuse, -R63.reuse ;  /* 0x0000000342c57223 */ /* 0x180fe2000001083f */
[-CC-:B------:R-:W-:Y:S01]  /*5060*/  FFMA.FTZ R64, R64, R3.reuse, -R63.reuse ;  /* 0x0000000340407223 */ /* 0x180fe2000001083f */
[----:B------:R-:W-:Y:S01]  /*5070*/  FADD.FTZ R67, R33, R58 ;  /* 0x0000003a21437221 */ /* 0x000fe20000010000 */
[-C--:B------:R-:W-:Y:S01]  /*5080*/  FFMA.FTZ R199, R70, R3.reuse, -R63 ;  /* 0x0000000346c77223 */ /* 0x080fe2000001083f */
[----:B------:R-:W3:Y:S01]  /*5090*/  MUFU.EX2 R181, R181 ;  /* 0x000000b500b57308 */ /* 0x000ee20000000800 */
[----:B0-----:R-:W-:Y:S01]  /*50a0*/  FADD.FTZ R12, R177, R36 ;  /* 0x00000024b10c7221 */ /* 0x001fe20000010000 */
[----:B------:R-:W-:Y:S01]  /*50b0*/  FADD.FTZ R58, R188, R67 ;  /* 0x00000043bc3a7221 */ /* 0x000fe20000010000 */
[-CC-:B------:R-:W-:Y:S01]  /*50c0*/  FFMA.FTZ R66, R68, R3.reuse, -R63.reuse ;  /* 0x0000000344427223 */ /* 0x180fe2000001083f */
[-CC-:B------:R-:W-:Y:S01]  /*50d0*/  FFMA.FTZ R48, R48, R3.reuse, -R63.reuse ;  /* 0x0000000330307223 */ /* 0x180fe2000001083f */
[-CC-:B------:R-:W-:Y:S01]  /*50e0*/  FFMA.FTZ R203, R62, R3.reuse, -R63.reuse ;  /* 0x000000033ecb7223 */ /* 0x180fe2000001083f */
[----:B------:R-:W-:Y:S01]  /*50f0*/  FADD.FTZ R58, R35, R58 ;  /* 0x0000003a233a7221 */ /* 0x000fe20000010000 */
[-CC-:B------:R-:W-:Y:S01]  /*5100*/  FFMA.FTZ R52, R52, R3.reuse, -R63.reuse ;  /* 0x0000000334347223 */ /* 0x180fe2000001083f */
[----:B------:R-:W0:Y:S01]  /*5110*/  MUFU.EX2 R14, R14 ;  /* 0x0000000e000e7308 */ /* 0x000e220000000800 */
[----:B--2---:R-:W-:Y:S01]  /*5120*/  FADD.FTZ R65, R179, R12 ;  /* 0x0000000cb3417221 */ /* 0x004fe20000010000 */
[----:B------:R-:W-:Y:S01]  /*5130*/  FADD.FTZ R67, R41, R58 ;  /* 0x0000003a29437221 */ /* 0x000fe20000010000 */
[-CC-:B------:R-:W-:Y:S01]  /*5140*/  FFMA.FTZ R40, R40, R3.reuse, -R63.reuse ;  /* 0x0000000328287223 */ /* 0x180fe2000001083f */
[-C--:B------:R-:W-:Y:S01]  /*5150*/  FFMA.FTZ R207, R54, R3.reuse, -R63 ;  /* 0x0000000336cf7223 */ /* 0x080fe2000001083f */
[----:B------:R-:W-:Y:S01]  /*5160*/  FADD.FTZ R12, R60, R65 ;  /* 0x000000413c0c7221 */ /* 0x000fe20000010000 */
[----:B------:R-:W-:Y:S01]  /*5170*/  FADD.FTZ R58, R92, R67 ;  /* 0x000000435c3a7221 */ /* 0x000fe20000010000 */
[-CC-:B------:R-:W-:Y:S01]  /*5180*/  FFMA.FTZ R44, R44, R3.reuse, -R63.reuse ;  /* 0x000000032c2c7223 */ /* 0x180fe2000001083f */
[----:B------:R-:W2:Y:S01]  /*5190*/  MUFU.EX2 R183, R183 ;  /* 0x000000b700b77308 */ /* 0x000ea20000000800 */
[----:B---3--:R-:W-:Y:S01]  /*51a0*/  FADD.FTZ R65, R181, R12 ;  /* 0x0000000cb5417221 */ /* 0x008fe20000010000 */
[----:B------:R-:W-:Y:S01]  /*51b0*/  FADD.FTZ R67, R43, R58 ;  /* 0x0000003a2b437221 */ /* 0x000fe20000010000 */
[-CC-:B------:R-:W-:Y:S01]  /*51c0*/  FFMA.FTZ R42, R42, R3.reuse, -R63.reuse ;  /* 0x000000032a2a7223 */ /* 0x180fe2000001083f */
[-CC-:B------:R-:W-:Y:S01]  /*51d0*/  FFMA.FTZ R32, R32, R3.reuse, -R63.reuse ;  /* 0x0000000320207223 */ /* 0x180fe2000001083f */
[-C--:B------:R-:W-:Y:S01]  /*51e0*/  FFMA.FTZ R46, R46, R3.reuse, -R63 ;  /* 0x000000032e2e7223 */ /* 0x080fe2000001083f */
[----:B------:R-:W-:Y:S01]  /*51f0*/  FADD.FTZ R50, R96, R67 ;  /* 0x0000004360327221 */ /* 0x000fe20000010000 */
[-C--:B------:R-:W-:Y:S01]  /*5200*/  FFMA.FTZ R24, R24, R3.reuse, -R63 ;  /* 0x0000000318187223 */ /* 0x080fe2000001083f */
[----:B------:R-:W3:Y:S01]  /*5210*/  MUFU.EX2 R20, R20 ;  /* 0x0000001400147308 */ /* 0x000ee20000000800 */
[----:B0-----:R-:W-:Y:S01]  /*5220*/  FADD.FTZ R12, R14, R65 ;  /* 0x000000410e0c7221 */ /* 0x001fe20000010000 */
[----:B------:R-:W-:Y:S01]  /*5230*/  FADD.FTZ R67, R45, R50 ;  /* 0x000000322d437221 */ /* 0x000fe20000010000 */
[-CC-:B------:R-:W-:Y:S01]  /*5240*/  FFMA.FTZ R34, R34, R3.reuse, -R63.reuse ;  /* 0x0000000322227223 */ /* 0x180fe2000001083f */
[-CC-:B------:R-:W-:Y:S01]  /*5250*/  FFMA.FTZ R28, R28, R3.reuse, -R63.reuse ;  /* 0x000000031c1c7223 */ /* 0x180fe2000001083f */
[-C--:B------:R-:W-:Y:S01]  /*5260*/  FFMA.FTZ R38, R38, R3.reuse, -R63 ;  /* 0x0000000326267223 */ /* 0x080fe2000001083f */
[----:B------:R-:W-:Y:S01]  /*5270*/  FADD.FTZ R50, R100, R67 ;  /* 0x0000004364327221 */ /* 0x000fe20000010000 */
[-CC-:B------:R-:W-:Y:S01]  /*5280*/  FFMA.FTZ R112, R112, R3.reuse, -R63.reuse ;  /* 0x0000000370707223 */ /* 0x180fe2000001083f */
[----:B------:R-:W0:Y:S01]  /*5290*/  MUFU.EX2 R185, R185 ;  /* 0x000000b900b97308 */ /* 0x000e220000000800 */
[----:B--2---:R-:W-:Y:S01]  /*52a0*/  FADD.FTZ R65, R183, R12 ;  /* 0x0000000cb7417221 */ /* 0x004fe20000010000 */
[-CC-:B------:R-:W-:Y:S01]  /*52b0*/  FFMA.FTZ R26, R26, R3.reuse, -R63.reuse ;  /* 0x000000031a1a7223 */ /* 0x180fe2000001083f */
[-CC-:B------:R-:W-:Y:S01]  /*52c0*/  FFMA.FTZ R116, R116, R3.reuse, -R63.reuse ;  /* 0x0000000374747223 */ /* 0x180fe2000001083f */
[-CC-:B------:R-:W-:Y:S01]  /*52d0*/  FFMA.FTZ R30, R30, R3.reuse, -R63.reuse ;  /* 0x000000031e1e7223 */ /* 0x180fe2000001083f */
[----:B------:R-:W-:Y:S01]  /*52e0*/  FFMA.FTZ R56, R56, R3, -R63 ;  /* 0x0000000338387223 */ /* 0x000fe2000001083f */
[----:B------:R-:W-:Y:S01]  /*52f0*/  F2FP.BF16.F32.PACK_AB R181, R14, R181 ;  /* 0x000000b50eb5723e */ /* 0x000fe200000010ff */
[----:B------:R-:W-:Y:S01]  /*5300*/  IMAD.MOV.U32 R78, RZ, RZ, R87 ;  /* 0x000000ffff4e7224 */ /* 0x000fe200078e0057 */
[----:B------:R-:W2:Y:S01]  /*5310*/  MUFU.EX2 R80, R80 ;  /* 0x0000005000507308 */ /* 0x000ea20000000800 */
[----:B---3--:R-:W-:Y:S01]  /*5320*/  FADD.FTZ R12, R20, R65 ;  /* 0x00000041140c7221 */ /* 0x008fe20000010000 */
[----:B------:R-:W-:Y:S01]  /*5330*/  F2FP.BF16.F32.PACK_AB R182, R25, R182 ;  /* 0x000000b619b6723e */ /* 0x000fe200000010ff */
[--C-:B------:R-:W-:Y:S01]  /*5340*/  IMAD.MOV.U32 R76, RZ, RZ, R87.reuse ;  /* 0x000000ffff4c7224 */ /* 0x100fe200078e0057 */
[----:B------:R-:W-:Y:S01]  /*5350*/  F2FP.BF16.F32.PACK_AB R184, R29, R184 ;  /* 0x000000b81db8723e */ /* 0x000fe200000010ff */
[--C-:B------:R-:W-:Y:S01]  /*5360*/  IMAD.MOV.U32 R70, RZ, RZ, R87.reuse ;  /* 0x000000ffff467224 */ /* 0x100fe200078e0057 */
[----:B------:R-:W-:Y:S01]  /*5370*/  F2FP.BF16.F32.PACK_AB R186, R33, R186 ;  /* 0x000000ba21ba723e */ /* 0x000fe200000010ff */
[--C-:B------:R-:W-:Y:S01]  /*5380*/  IMAD.MOV.U32 R68, RZ, RZ, R87.reuse ;  /* 0x000000ffff447224 */ /* 0x100fe200078e0057 */
[----:B------:R-:W3:Y:S01]  /*5390*/  MUFU.EX2 R187, R187 ;  /* 0x000000bb00bb7308 */ /* 0x000ee20000000800 */
[----:B0-----:R-:W-:Y:S01]  /*53a0*/  FADD.FTZ R65, R185, R12 ;  /* 0x0000000cb9417221 */ /* 0x001fe20000010000 */
[----:B------:R-:W-:Y:S01]  /*53b0*/  F2FP.BF16.F32.PACK_AB R188, R35, R188 ;  /* 0x000000bc23bc723e */ /* 0x000fe200000010ff */
[--C-:B------:R-:W-:Y:S01]  /*53c0*/  IMAD.MOV.U32 R67, RZ, RZ, R87.reuse ;  /* 0x000000ffff437224 */ /* 0x100fe200078e0057 */
[----:B------:R-:W-:Y:S01]  /*53d0*/  F2FP.BF16.F32.PACK_AB R177, R36, R177 ;  /* 0x000000b124b1723e */ /* 0x000fe200000010ff */
[--C-:B------:R-:W-:Y:S01]  /*53e0*/  IMAD.MOV.U32 R62, RZ, RZ, R87.reuse ;  /* 0x000000ffff3e7224 */ /* 0x100fe200078e0057 */
[----:B------:R-:W-:Y:S01]  /*53f0*/  F2FP.BF16.F32.PACK_AB R179, R60, R179 ;  /* 0x000000b33cb3723e */ /* 0x000fe200000010ff */
[----:B------:R-:W-:Y:S01]  /*5400*/  IMAD.MOV.U32 R60, RZ, RZ, R87 ;  /* 0x000000ffff3c7224 */ /* 0x000fe200078e0057 */
[----:B------:R-:W0:Y:S01]  /*5410*/  MUFU.EX2 R82, R82 ;  /* 0x0000005200527308 */ /* 0x000e220000000800 */
[C---:B--2---:R-:W-:Y:S01]  /*5420*/  FADD.FTZ R12, R80.reuse, R65 ;  /* 0x00000041500c7221 */ /* 0x044fe20000010000 */
[----:B------:R-:W-:Y:S01]  /*5430*/  F2FP.BF16.F32.PACK_AB R185, R80, R185 ;  /* 0x000000b950b9723e */ /* 0x000fe200000010ff */
[--C-:B------:R-:W-:Y:S01]  /*5440*/  IMAD.MOV.U32 R80, RZ, RZ, R87.reuse ;  /* 0x000000ffff507224 */ /* 0x100fe200078e0057 */
[----:B------:R-:W-:Y:S01]  /*5450*/  F2FP.BF16.F32.PACK_AB R178, R15, R178 ;  /* 0x000000b20fb2723e */ /* 0x000fe200000010ff */
[--C-:B------:R-:W-:Y:S01]  /*5460*/  IMAD.MOV.U32 R58, RZ, RZ, R87.reuse ;  /* 0x000000ffff3a7224 */ /* 0x100fe200078e0057 */
[----:B------:R-:W-:Y:S01]  /*5470*/  F2FP.BF16.F32.PACK_AB R180, R21, R180 ;  /* 0x000000b415b4723e */ /* 0x000fe200000010ff */
[--C-:B------:R-:W-:Y:S01]  /*5480*/  IMAD.MOV.U32 R54, RZ, RZ, R87.reuse ;  /* 0x000000ffff367224 */ /* 0x100fe200078e0057 */
[----:B------:R-:W1:Y:S01]  /*5490*/  MUFU.EX2 R189, R189 ;  /* 0x000000bd00bd7308 */ /* 0x000e620000000800 */
[----:B---3--:R-:W-:Y:S01]  /*54a0*/  FADD.FTZ R65, R187, R12 ;  /* 0x0000000cbb417221 */ /* 0x008fe20000010000 */
[----:B------:R-:W-:Y:S01]  /*54b0*/  F2FP.BF16.F32.PACK_AB R183, R20, R183 ;  /* 0x000000b714b7723e */ /* 0x000fe200000010ff */
[----:B------:R-:W-:-:S02]  /*54c0*/  IMAD.MOV.U32 R45, RZ, RZ, R87 ;  /* 0x000000ffff2d7224 */ /* 0x000fc400078e0057 */
[--C-:B------:R-:W-:Y:S02]  /*54d0*/  IMAD.MOV.U32 R43, RZ, RZ, R87.reuse ;  /* 0x000000ffff2b7224 */ /* 0x100fe400078e0057 */
[----:B------:R-:W-:Y:S01]  /*54e0*/  IMAD.MOV.U32 R41, RZ, RZ, R87 ;  /* 0x000000ffff297224 */ /* 0x000fe200078e0057 */
[----:B------:R-:W2:Y:S01]  /*54f0*/  MUFU.EX2 R84, R84 ;  /* 0x0000005400547308 */ /* 0x000ea20000000800 */
[C---:B0-----:R-:W-:Y:S01]  /*5500*/  FADD.FTZ R12, R82.reuse, R65 ;  /* 0x00000041520c7221 */ /* 0x041fe20000010000 */
[----:B------:R-:W-:Y:S01]  /*5510*/  FADD.FTZ R65, R47, R50 ;  /* 0x000000322f417221 */ /* 0x000fe20000010000 */
[----:B------:R-:W-:Y:S01]  /*5520*/  F2FP.BF16.F32.PACK_AB R187, R82, R187 ;  /* 0x000000bb52bb723e */ /* 0x000fe200000010ff */
[----:B------:R-:W-:Y:S02]  /*5530*/  IMAD.MOV.U32 R82, RZ, RZ, R87 ;  /* 0x000000ffff527224 */ /* 0x000fe400078e0057 */
[----:B------:R-:W-:Y:S01]  /*5540*/  FADD.FTZ R50, R104, R65 ;  /* 0x0000004168327221 */ /* 0x000fe20000010000 */
[--C-:B------:R-:W-:Y:S01]  /*5550*/  IMAD.MOV.U32 R36, RZ, RZ, R87.reuse ;  /* 0x000000ffff247224 */ /* 0x100fe200078e0057 */
[----:B------:R-:W0:Y:S01]  /*5560*/  MUFU.EX2 R191, R191 ;  /* 0x000000bf00bf7308 */ /* 0x000e220000000800 */
[----:B-1----:R-:W-:Y:S01]  /*5570*/  FADD.FTZ R11, R189, R12 ;  /* 0x0000000cbd0b7221 */ /* 0x002fe20000010000 */
[----:B------:R-:W-:Y:S01]  /*5580*/  FADD.FTZ R65, R49, R50 ;  /* 0x0000003231417221 */ /* 0x000fe20000010000 */
[----:B------:R-:W-:-:S02]  /*5590*/  IMAD.MOV.U32 R49, RZ, RZ, R87 ;  /* 0x000000ffff317224 */ /* 0x000fc400078e0057 */
[----:B------:R-:W-:Y:S02]  /*55a0*/  IMAD.MOV.U32 R35, RZ, RZ, R87 ;  /* 0x000000ffff237224 */ /* 0x000fe400078e0057 */
[----:B------:R-:W-:Y:S01]  /*55b0*/  FADD.FTZ R65, R108, R65 ;  /* 0x000000416c417221 */ /* 0x000fe20000010000 */
[----:B------:R-:W-:Y:S01]  /*55c0*/  IMAD.MOV.U32 R33, RZ, RZ, R87 ;  /* 0x000000ffff217224 */ /* 0x000fe200078e0057 */
[----:B------:R-:W1:Y:S01]  /*55d0*/  MUFU.EX2 R86, R86 ;  /* 0x0000005600567308 */ /* 0x000e620000000800 */
[----:B--2---:R-:W-:Y:S01]  /*55e0*/  FADD.FTZ R12, R84, R11 ;  /* 0x0000000b540c7221 */ /* 0x004fe20000010000 */
[----:B------:R-:W-:Y:S01]  /*55f0*/  FADD.FTZ R50, R200, R65 ;  /* 0x00000041c8327221 */ /* 0x000fe20000010000 */
[C---:B------:R-:W-:Y:S01]  /*5600*/  F2FP.BF16.F32.PACK_AB R200, R51.reuse, R200 ;  /* 0x000000c833c8723e */ /* 0x040fe200000010ff */
[--C-:B------:R-:W-:Y:S01]  /*5610*/  IMAD.MOV.U32 R29, RZ, RZ, R87.reuse ;  /* 0x000000ffff1d7224 */ /* 0x100fe200078e0057 */
[----:B------:R-:W-:Y:S01]  /*5620*/  F2FP.BF16.F32.PACK_AB R189, R84, R189 ;  /* 0x000000bd54bd723e */ /* 0x000fe200000010ff */
[----:B------:R-:W-:Y:S01]  /*5630*/  FADD.FTZ R65, R51, R50 ;  /* 0x0000003233417221 */ /* 0x000fe20000010000 */
[----:B------:R-:W-:Y:S01]  /*5640*/  IMAD.MOV.U32 R84, RZ, RZ, R87 ;  /* 0x000000ffff547224 */ /* 0x000fe200078e0057 */
[----:B------:R-:W2:Y:S01]  /*5650*/  MUFU.EX2 R193, R193 ;  /* 0x000000c100c17308 */ /* 0x000ea20000000800 */
[----:B0-----:R-:W-:Y:S01]  /*5660*/  FADD.FTZ R11, R191, R12 ;  /* 0x0000000cbf0b7221 */ /* 0x001fe20000010000 */
[----:B------:R-:W-:Y:S01]  /*5670*/  FADD.FTZ R50, R202, R65 ;  /* 0x00000041ca327221 */ /* 0x000fe20000010000 */
[----:B------:R-:W-:Y:S01]  /*5680*/  F2FP.BF16.F32.PACK_AB R202, R39, R202 ;  /* 0x000000ca27ca723e */ /* 0x000fe200000010ff */
[----:B------:R-:W-:-:S02]  /*5690*/  IMAD.MOV.U32 R51, RZ, RZ, R87 ;  /* 0x000000ffff337224 */ /* 0x000fc400078e0057 */
[----:B------:R-:W-:Y:S01]  /*56a0*/  FADD.FTZ R65, R39, R50 ;  /* 0x0000003227417221 */ /* 0x000fe20000010000 */
[----:B------:R-:W-:Y:S01]  /*56b0*/  IMAD.MOV.U32 R39, RZ, RZ, R87 ;  /* 0x000000ffff277224 */ /* 0x000fe200078e0057 */
[----:B------:R-:W0:Y:S01]  /*56c0*/  MUFU.EX2 R72, R72 ;  /* 0x0000004800487308 */ /* 0x000e220000000800 */
[----:B-1----:R-:W-:Y:S01]  /*56d0*/  FADD.FTZ R12, R86, R11 ;  /* 0x0000000b560c7221 */ /* 0x002fe20000010000 */
[----:B------:R-:W-:Y:S01]  /*56e0*/  FADD.FTZ R50, R204, R65 ;  /* 0x00000041cc327221 */ /* 0x000fe20000010000 */
[----:B------:R-:W-:Y:S01]  /*56f0*/  F2FP.BF16.F32.PACK_AB R191, R86, R191 ;  /* 0x000000bf56bf723e */ /* 0x000fe200000010ff */
[--C-:B------:R-:W-:Y:S02]  /*5700*/  IMAD.MOV.U32 R86, RZ, RZ, R87.reuse ;  /* 0x000000ffff567224 */ /* 0x100fe400078e0057 */
[--C-:B------:R-:W-:Y:S02]  /*5710*/  IMAD.MOV.U32 R65, RZ, RZ, R87.reuse ;  /* 0x000000ffff417224 */ /* 0x100fe400078e0057 */
[----:B------:R-:W1:Y:S01]  /*5720*/  MUFU.EX2 R195, R195 ;  /* 0x000000c300c37308 */ /* 0x000e620000000800 */
[----:B--2---:R-:W-:Y:S01]  /*5730*/  FADD.FTZ R11, R193, R12 ;  /* 0x0000000cc10b7221 */ /* 0x004fe20000010000 */
[----:B------:R-:W-:-:S06]  /*5740*/  IMAD.MOV.U32 R25, RZ, RZ, R87 ;  /* 0x000000ffff197224 */ /* 0x000fcc00078e0057 */
[----:B------:R-:W2:Y:S01]  /*5750*/  MUFU.EX2 R74, R74 ;  /* 0x0000004a004a7308 */ /* 0x000ea20000000800 */
[C---:B0-----:R-:W-:Y:S01]  /*5760*/  FADD.FTZ R12, R72.reuse, R11 ;  /* 0x0000000b480c7221 */ /* 0x041fe20000010000 */
[----:B------:R-:W-:Y:S01]  /*5770*/  F2FP.BF16.F32.PACK_AB R193, R72, R193 ;  /* 0x000000c148c1723e */ /* 0x000fe200000010ff */
[----:B------:R-:W-:-:S05]  /*5780*/  IMAD.MOV.U32 R72, RZ, RZ, R87 ;  /* 0x000000ffff487224 */ /* 0x000fca00078e0057 */
[----:B------:R-:W0:Y:S01]  /*5790*/  MUFU.EX2 R197, R197 ;  /* 0x000000c500c57308 */ /* 0x000e220000000800 */
[----:B-1----:R-:W-:-:S07]  /*57a0*/  FADD.FTZ R11, R195, R12 ;  /* 0x0000000cc30b7221 */ /* 0x002fce0000010000 */
[----:B------:R-:W1:Y:S01]  /*57b0*/  MUFU.EX2 R64, R64 ;  /* 0x0000004000407308 */ /* 0x000e620000000800 */
[C---:B--2---:R-:W-:Y:S01]  /*57c0*/  FADD.FTZ R12, R74.reuse, R11 ;  /* 0x0000000b4a0c7221 */ /* 0x044fe20000010000 */
[----:B------:R-:W-:Y:S01]  /*57d0*/  F2FP.BF16.F32.PACK_AB R195, R74, R195 ;  /* 0x000000c34ac3723e */ /* 0x000fe200000010ff */
[----:B------:R-:W-:-:S05]  /*57e0*/  IMAD.MOV.U32 R74, RZ, RZ, R87 ;  /* 0x000000ffff4a7224 */ /* 0x000fca00078e0057 */
[----:B------:R-:W2:Y:S01]  /*57f0*/  MUFU.EX2 R27, R27 ;  /* 0x0000001b001b7308 */ /* 0x000ea20000000800 */
[----:B0-----:R-:W-:-:S07]  /*5800*/  FADD.FTZ R11, R197, R12 ;  /* 0x0000000cc50b7221 */ /* 0x001fce0000010000 */
[----:B------:R-:W0:Y:S01]  /*5810*/  MUFU.EX2 R199, R199 ;  /* 0x000000c700c77308 */ /* 0x000e220000000800 */
[C---:B-1----:R-:W-:Y:S01]  /*5820*/  FADD.FTZ R12, R64.reuse, R11 ;  /* 0x0000000b400c7221 */ /* 0x042fe20000010000 */
[----:B------:R-:W-:Y:S01]  /*5830*/  F2FP.BF16.F32.PACK_AB R197, R64, R197 ;  /* 0x000000c540c5723e */ /* 0x000fe200000010ff */
[----:B------:R-:W-:-:S05]  /*5840*/  IMAD.MOV.U32 R64, RZ, RZ, R87 ;  /* 0x000000ffff407224 */ /* 0x000fca00078e0057 */
[----:B------:R-:W-:Y:S01]  /*5850*/  MUFU.EX2 R206, R206 ;  /* 0x000000ce00ce7308 */ /* 0x000fe20000000800 */
[C---:B--2---:R-:W-:Y:S01]  /*5860*/  FADD.FTZ R63, R27.reuse, R50 ;  /* 0x000000321b3f7221 */ /* 0x044fe20000010000 */
[----:B------:R-:W-:Y:S01]  /*5870*/  F2FP.BF16.F32.PACK_AB R204, R27, R204 ;  /* 0x000000cc1bcc723e */ /* 0x000fe200000010ff */
[--C-:B------:R-:W-:Y:S02]  /*5880*/  IMAD.MOV.U32 R50, RZ, RZ, R87.reuse ;  /* 0x000000ffff327224 */ /* 0x100fe400078e0057 */
[----:B------:R-:W-:-:S03]  /*5890*/  IMAD.MOV.U32 R27, RZ, RZ, R87 ;  /* 0x000000ffff1b7224 */ /* 0x000fc600078e0057 */
[----:B------:R-:W1:Y:S01]  /*58a0*/  MUFU.EX2 R66, R66 ;  /* 0x0000004200427308 */ /* 0x000e620000000800 */
[----:B0-----:R-:W-:-:S07]  /*58b0*/  FADD.FTZ R11, R199, R12 ;  /* 0x0000000cc70b7221 */ /* 0x001fce0000010000 */
[----:B------:R-:W-:Y:S08]  /*58c0*/  MUFU.EX2 R31, R31 ;  /* 0x0000001f001f7308 */ /* 0x000ff00000000800 */
[----:B------:R-:W0:Y:S01]  /*58d0*/  MUFU.EX2 R201, R201 ;  /* 0x000000c900c97308 */ /* 0x000e220000000800 */
[C---:B-1----:R-:W-:Y:S01]  /*58e0*/  FADD.FTZ R12, R66.reuse, R11 ;  /* 0x0000000b420c7221 */ /* 0x042fe20000010000 */
[----:B------:R-:W-:Y:S01]  /*58f0*/  F2FP.BF16.F32.PACK_AB R199, R66, R199 ;  /* 0x000000c742c7723e */ /* 0x000fe200000010ff */
[----:B------:R-:W-:-:S05]  /*5900*/  IMAD.MOV.U32 R66, RZ, RZ, R87 ;  /* 0x000000ffff427224 */ /* 0x000fca00078e0057 */
[----:B------:R-:W-:Y:S08]  /*5910*/  MUFU.EX2 R208, R208 ;  /* 0x000000d000d07308 */ /* 0x000ff00000000800 */
        /* <DEDUP_REMOVED lines=8> */
[----:B------:R1:W-:Y:S01]  /*59a0*/  MUFU.EX2 R209, R32 ;  /* 0x0000002000d17308 */ /* 0x0003e20000000800 */
[----:B0-----:R-:W-:-:S07]  /*59b0*/  FADD.FTZ R11, R203, R12 ;  /* 0x0000000ccb0b7221 */ /* 0x001fce0000010000 */
[----:B------:R-:W0:Y:S01]  /*59c0*/  MUFU.EX2 R52, R52 ;  /* 0x0000003400347308 */ /* 0x000e220000000800 */
[----:B-1----:R-:W-:Y:S01]  /*59d0*/  FADD.FTZ R32, R206, R63 ;  /* 0x0000003fce207221 */ /* 0x002fe20000010000 */
[C---:B------:R-:W-:Y:S01]  /*59e0*/  F2FP.BF16.F32.PACK_AB R206, R31.reuse, R206 ;  /* 0x000000ce1fce723e */ /* 0x040fe200000010ff */
[--C-:B------:R-:W-:Y:S02]  /*59f0*/  IMAD.MOV.U32 R63, RZ, RZ, R87.reuse ;  /* 0x000000ffff3f7224 */ /* 0x100fe400078e0057 */
[----:B------:R-:W-:Y:S01]  /*5a00*/  FADD.FTZ R13, R31, R32 ;  /* 0x000000201f0d7221 */ /* 0x000fe20000010000 */
[----:B------:R-:W-:Y:S02]  /*5a10*/  IMAD.MOV.U32 R31, RZ, RZ, R87 ;  /* 0x000000ffff1f7224 */ /* 0x000fe400078e0057 */
[----:B------:R-:W-:Y:S01]  /*5a20*/  MUFU.EX2 R55, R55 ;  /* 0x0000003700377308 */ /* 0x000fe20000000800 */
[----:B------:R-:W-:Y:S01]  /*5a30*/  FADD.FTZ R32, R208, R13 ;  /* 0x0000000dd0207221 */ /* 0x000fe20000010000 */
[----:B------:R-:W-:-:S03]  /*5a40*/  F2FP.BF16.F32.PACK_AB R208, R53, R208 ;  /* 0x000000d035d0723e */ /* 0x000fc600000010ff */
[----:B------:R-:W-:Y:S01]  /*5a50*/  FADD.FTZ R13, R53, R32 ;  /* 0x00000020350d7221 */ /* 0x000fe20000010000 */
[----:B------:R-:W-:Y:S02]  /*5a60*/  IMAD.MOV.U32 R53, RZ, RZ, R87 ;  /* 0x000000ffff357224 */ /* 0x000fe400078e0057 */
[----:B------:R-:W1:Y:S01]  /*5a70*/  MUFU.EX2 R205, R205 ;  /* 0x000000cd00cd7308 */ /* 0x000e620000000800 */
[C---:B0-----:R-:W-:Y:S01]  /*5a80*/  FADD.FTZ R12, R52.reuse, R11 ;  /* 0x0000000b340c7221 */ /* 0x041fe20000010000 */
[----:B------:R-:W-:Y:S01]  /*5a90*/  F2FP.BF16.F32.PACK_AB R203, R52, R203 ;  /* 0x000000cb34cb723e */ /* 0x000fe200000010ff */
[--C-:B------:R-:W-:Y:S02]  /*5aa0*/  IMAD.MOV.U32 R52, RZ, RZ, R87.reuse ;  /* 0x000000ffff347224 */ /* 0x100fe400078e0057 */
[----:B------:R-:W-:-:S03]  /*5ab0*/  IMAD.MOV.U32 R32, RZ, RZ, R87 ;  /* 0x000000ffff207224 */ /* 0x000fc600078e0057 */
[----:B------:R-:W-:Y:S08]  /*5ac0*/  MUFU.EX2 R212, R212 ;  /* 0x000000d400d47308 */ /* 0x000ff00000000800 */
[----:B------:R-:W0:Y:S01]  /*5ad0*/  MUFU.EX2 R40, R40 ;  /* 0x0000002800287308 */ /* 0x000e220000000800 */
[----:B-1----:R-:W-:-:S07]  /*5ae0*/  FADD.FTZ R11, R205, R12 ;  /* 0x0000000ccd0b7221 */ /* 0x002fce0000010000 */
[----:B------:R-:W-:Y:S08]  /*5af0*/  MUFU.EX2 R57, R57 ;  /* 0x0000003900397308 */ /* 0x000ff00000000800 */
[----:B------:R-:W1:Y:S01]  /*5b00*/  MUFU.EX2 R207, R207 ;  /* 0x000000cf00cf7308 */ /* 0x000e620000000800 */
[C---:B0-----:R-:W-:Y:S01]  /*5b10*/  FADD.FTZ R12, R40.reuse, R11 ;  /* 0x0000000b280c7221 */ /* 0x041fe20000010000 */
[----:B------:R-:W-:Y:S01]  /*5b20*/  F2FP.BF16.F32.PACK_AB R205, R40, R205 ;  /* 0x000000cd28cd723e */ /* 0x000fe200000010ff */
[----:B------:R-:W-:-:S05]  /*5b30*/  IMAD.MOV.U32 R40, RZ, RZ, R87 ;  /* 0x000000ffff287224 */ /* 0x000fca00078e0057 */
[----:B------:R-:W0:Y:S08]  /*5b40*/  MUFU.EX2 R214, R214 ;  /* 0x000000d600d67308 */ /* 0x000e300000000800 */
[----:B------:R2:W-:Y:S01]  /*5b50*/  MUFU.EX2 R211, R24 ;  /* 0x0000001800d37308 */ /* 0x0005e20000000800 */
[----:B-1----:R-:W-:-:S07]  /*5b60*/  FADD.FTZ R11, R207, R12 ;  /* 0x0000000ccf0b7221 */ /* 0x002fce0000010000 */
[----:B------:R-:W1:Y:S01]  /*5b70*/  MUFU.EX2 R44, R44 ;  /* 0x0000002c002c7308 */ /* 0x000e620000000800 */
[----:B--2---:R-:W-:Y:S01]  /*5b80*/  FADD.FTZ R24, R210, R13 ;  /* 0x0000000dd2187221 */ /* 0x004fe20000010000 */
[----:B------:R-:W-:-:S03]  /*5b90*/  F2FP.BF16.F32.PACK_AB R210, R55, R210 ;  /* 0x000000d237d2723e */ /* 0x000fc600000010ff */
[----:B------:R-:W-:Y:S01]  /*5ba0*/  FADD.FTZ R13, R55, R24 ;  /* 0x00000018370d7221 */ /* 0x000fe20000010000 */
[----:B------:R-:W-:Y:S02]  /*5bb0*/  IMAD.MOV.U32 R55, RZ, RZ, R87 ;  /* 0x000000ffff377224 */ /* 0x000fe400078e0057 */
[----:B------:R-:W2:Y:S01]  /*5bc0*/  MUFU.EX2 R59, R59 ;  /* 0x0000003b003b7308 */ /* 0x000ea20000000800 */
[----:B------:R-:W-:Y:S01]  /*5bd0*/  FADD.FTZ R24, R212, R13 ;  /* 0x0000000dd4187221 */ /* 0x000fe20000010000 */
[----:B------:R-:W-:-:S03]  /*5be0*/  F2FP.BF16.F32.PACK_AB R212, R57, R212 ;  /* 0x000000d439d4723e */ /* 0x000fc600000010ff */
[----:B------:R-:W-:Y:S01]  /*5bf0*/  FADD.FTZ R13, R57, R24 ;  /* 0x00000018390d7221 */ /* 0x000fe20000010000 */
[----:B------:R-:W-:Y:S02]  /*5c00*/  IMAD.MOV.U32 R57, RZ, RZ, R87 ;  /* 0x000000ffff397224 */ /* 0x000fe400078e0057 */
[----:B------:R-:W3:Y:S01]  /*5c10*/  MUFU.EX2 R42, R42 ;  /* 0x0000002a002a7308 */ /* 0x000ee20000000800 */
[----:B0-----:R-:W-:Y:S01]  /*5c20*/  FADD.FTZ R12, R214, R13 ;  /* 0x0000000dd60c7221 */ /* 0x001fe20000010000 */
[C---:B-1----:R-:W-:Y:S01]  /*5c30*/  FADD.FTZ R11, R44.reuse, R11 ;  /* 0x0000000b2c0b7221 */ /* 0x042fe20000010000 */
[----:B------:R-:W-:Y:S01]  /*5c40*/  F2FP.BF16.F32.PACK_AB R207, R44, R207 ;  /* 0x000000cf2ccf723e */ /* 0x000fe200000010ff */
[----:B------:R-:W-:-:S04]  /*5c50*/  IMAD.MOV.U32 R44, RZ, RZ, R87 ;  /* 0x000000ffff2c7224 */ /* 0x000fc800078e0057 */
[----:B------:R-:W0:Y:S01]  /*5c60*/  MUFU.EX2 R216, R216 ;  /* 0x000000d800d87308 */ /* 0x000e220000000800 */
[C---:B--2---:R-:W-:Y:S01]  /*5c70*/  FADD.FTZ R13, R59.reuse, R12 ;  /* 0x0000000c3b0d7221 */ /* 0x044fe20000010000 */
[----:B------:R-:W-:Y:S01]  /*5c80*/  F2FP.BF16.F32.PACK_AB R214, R59, R214 ;  /* 0x000000d63bd6723e */ /* 0x000fe200000010ff */
[----:B------:R-:W-:-:S05]  /*5c90*/  IMAD.MOV.U32 R59, RZ, RZ, R87 ;  /* 0x000000ffff3b7224 */ /* 0x000fca00078e0057 */
[----:B------:R1:W2:Y:S01]  /*5ca0*/  MUFU.EX2 R61, R196 ;  /* 0x000000c4003d7308 */ /* 0x0002a20000000800 */
[----:B---3--:R-:W-:-:S04]  /*5cb0*/  FADD.FTZ R12, R42, R11 ;  /* 0x0000000b2a0c7221 */ /* 0x008fc80000010000 */
[C---:B------:R-:W-:Y:S01]  /*5cc0*/  FADD.FTZ R11, R209.reuse, R12 ;  /* 0x0000000cd10b7221 */ /* 0x040fe20000010000 */
[----:B------:R-:W-:Y:S01]  /*5cd0*/  F2FP.BF16.F32.PACK_AB R209, R209, R42 ;  /* 0x0000002ad1d1723e */ /* 0x000fe200000010ff */
[----:B------:R-:W-:Y:S01]  /*5ce0*/  IMAD.MOV.U32 R42, RZ, RZ, R87 ;  /* 0x000000ffff2a7224 */ /* 0x000fe200078e0057 */
[----:B------:R-:W3:Y:S01]  /*5cf0*/  MUFU.EX2 R46, R46 ;  /* 0x0000002e002e7308 */ /* 0x000ee20000000800 */
[----:B0-----:R-:W-:Y:S01]  /*5d00*/  FADD.FTZ R24, R216, R13 ;  /* 0x0000000dd8187221 */ /* 0x001fe20000010000 */
[----:B-1----:R-:W-:Y:S01]  /*5d10*/  F2FP.BF16.F32.PACK_AB R196, R104, R47 ;  /* 0x0000002f68c4723e */ /* 0x002fe200000010ff */
[----:B------:R-:W-:-:S05]  /*5d20*/  IMAD.MOV.U32 R47, RZ, RZ, R87 ;  /* 0x000000ffff2f7224 */ /* 0x000fca00078e0057 */
[----:B------:R-:W0:Y:S01]  /*5d30*/  MUFU.EX2 R218, R218 ;  /* 0x000000da00da7308 */ /* 0x000e220000000800 */
[C---:B--2---:R-:W-:Y:S01]  /*5d40*/  FADD.FTZ R13, R61.reuse, R24 ;  /* 0x000000183d0d7221 */ /* 0x044fe20000010000 */
[----:B------:R-:W-:Y:S01]  /*5d50*/  F2FP.BF16.F32.PACK_AB R216, R61, R216 ;  /* 0x000000d83dd8723e */ /* 0x000fe200000010ff */
[----:B------:R-:W-:-:S05]  /*5d60*/  IMAD.MOV.U32 R61, RZ, RZ, R87 ;  /* 0x000000ffff3d7224 */ /* 0x000fca00078e0057 */
[----:B------:R-:W1:Y:S01]  /*5d70*/  MUFU.EX2 R37, R37 ;  /* 0x0000002500257308 */ /* 0x000e620000000800 */
[----:B---3--:R-:W-:-:S04]  /*5d80*/  FADD.FTZ R12, R46, R11 ;  /* 0x0000000b2e0c7221 */ /* 0x008fc80000010000 */
[C---:B------:R-:W-:Y:S01]  /*5d90*/  FADD.FTZ R11, R211.reuse, R12 ;  /* 0x0000000cd30b7221 */ /* 0x040fe20000010000 */
[----:B------:R-:W-:Y:S01]  /*5da0*/  F2FP.BF16.F32.PACK_AB R211, R211, R46 ;  /* 0x0000002ed3d3723e */ /* 0x000fe200000010ff */
[----:B------:R-:W-:Y:S01]  /*5db0*/  IMAD.MOV.U32 R46, RZ, RZ, R87 ;  /* 0x000000ffff2e7224 */ /* 0x000fe200078e0057 */
[----:B------:R-:W2:Y:S01]  /*5dc0*/  MUFU.EX2 R34, R34 ;  /* 0x0000002200227308 */ /* 0x000ea20000000800 */
[----:B0-----:R-:W-:-:S07]  /*5dd0*/  FADD.FTZ R24, R218, R13 ;  /* 0x0000000dda187221 */ /* 0x001fce0000010000 */
[----:B------:R0:W3:Y:S01]  /*5de0*/  MUFU.EX2 R213, R28 ;  /* 0x0000001c00d57308 */ /* 0x0000e20000000800 */
[C---:B-1----:R-:W-:Y:S01]  /*5df0*/  FADD.FTZ R12, R37.reuse, R24 ;  /* 0x00000018250c7221 */ /* 0x042fe20000010000 */
[----:B------:R-:W-:Y:S01]  /*5e00*/  F2FP.BF16.F32.PACK_AB R218, R37, R218 ;  /* 0x000000da25da723e */ /* 0x000fe200000010ff */
[----:B------:R-:W-:-:S05]  /*5e10*/  IMAD.MOV.U32 R37, RZ, RZ, R87 ;  /* 0x000000ffff257224 */ /* 0x000fca00078e0057 */
[----:B------:R-:W1:Y:S01]  /*5e20*/  MUFU.EX2 R38, R38 ;  /* 0x0000002600267308 */ /* 0x000e620000000800 */
[----:B--2---:R-:W-:Y:S01]  /*5e30*/  FADD.FTZ R24, R34, R11 ;  /* 0x0000000b22187221 */ /* 0x004fe20000010000 */
[----:B0-----:R-:W-:-:S06]  /*5e40*/  IMAD.MOV.U32 R28, RZ, RZ, R87 ;  /* 0x000000ffff1c7224 */ /* 0x001fcc00078e0057 */
[----:B------:R-:W0:Y:S01]  /*5e50*/  MUFU.EX2 R215, R112 ;  /* 0x0000007000d77308 */ /* 0x000e220000000800 */
[C---:B---3--:R-:W-:Y:S01]  /*5e60*/  FADD.FTZ R11, R213.reuse, R24 ;  /* 0x00000018d50b7221 */ /* 0x048fe20000010000 */
[----:B------:R-:W-:Y:S01]  /*5e70*/  F2FP.BF16.F32.PACK_AB R213, R213, R34 ;  /* 0x00000022d5d5723e */ /* 0x000fe200000010ff */
[--C-:B------:R-:W-:Y:S02]  /*5e80*/  IMAD.MOV.U32 R34, RZ, RZ, R87.reuse ;  /* 0x000000ffff227224 */ /* 0x100fe400078e0057 */
[----:B------:R-:W-:-:S03]  /*5e90*/  IMAD.MOV.U32 R24, RZ, RZ, R87 ;  /* 0x000000ffff187224 */ /* 0x000fc600078e0057 */
[----:B------:R-:W2:Y:S01]  /*5ea0*/  MUFU.EX2 R26, R26 ;  /* 0x0000001a001a7308 */ /* 0x000ea20000000800 */
[----:B-1----:R-:W-:-:S07]  /*5eb0*/  FADD.FTZ R14, R38, R11 ;  /* 0x0000000b260e7221 */ /* 0x002fce0000010000 */
[----:B------:R-:W1:Y:S01]  /*5ec0*/  MUFU.EX2 R217, R116 ;  /* 0x0000007400d97308 */ /* 0x000e620000000800 */
[C---:B0-----:R-:W-:Y:S01]  /*5ed0*/  FADD.FTZ R11, R215.reuse, R14 ;  /* 0x0000000ed70b7221 */ /* 0x041fe20000010000 */
[----:B------:R-:W-:Y:S01]  /*5ee0*/  F2FP.BF16.F32.PACK_AB R215, R215, R38 ;  /* 0x00000026d7d7723e */ /* 0x000fe200000010ff */
[----:B------:R-:W-:-:S05]  /*5ef0*/  IMAD.MOV.U32 R38, RZ, RZ, R87 ;  /* 0x000000ffff267224 */ /* 0x000fca00078e0057 */
[----:B------:R-:W0:Y:S01]  /*5f00*/  MUFU.EX2 R30, R30 ;  /* 0x0000001e001e7308 */ /* 0x000e220000000800 */
[----:B--2---:R-:W-:-:S07]  /*5f10*/  FADD.FTZ R14, R26, R11 ;  /* 0x0000000b1a0e7221 */ /* 0x004fce0000010000 */
[----:B------:R2:W3:Y:S01]  /*5f20*/  MUFU.EX2 R219, R56 ;  /* 0x0000003800db7308 */ /* 0x0004e20000000800 */
[C---:B-1----:R-:W-:Y:S01]  /*5f30*/  FADD.FTZ R11, R217.reuse, R14 ;  /* 0x0000000ed90b7221 */ /* 0x042fe20000010000 */
[----:B------:R-:W-:Y:S01]  /*5f40*/  F2FP.BF16.F32.PACK_AB R217, R217, R26 ;  /* 0x0000001ad9d9723e */ /* 0x000fe200000010ff */
[----:B------:R-:W-:Y:S02]  /*5f50*/  IMAD.MOV.U32 R26, RZ, RZ, R87 ;  /* 0x000000ffff1a7224 */ /* 0x000fe400078e0057 */
[----:B0-----:R-:W-:Y:S01]  /*5f60*/  FADD.FTZ R14, R30, R11 ;  /* 0x0000000b1e0e7221 */ /* 0x001fe20000010000 */
[----:B--2---:R-:W-:-:S03]  /*5f70*/  IMAD.MOV.U32 R56, RZ, RZ, R87 ;  /* 0x000000ffff387224 */ /* 0x004fc600078e0057 */
[C---:B---3--:R-:W-:Y:S01]  /*5f80*/  FADD.FTZ R11, R219.reuse, R14 ;  /* 0x0000000edb0b7221 */ /* 0x048fe20000010000 */
[----:B------:R-:W-:Y:S01]  /*5f90*/  F2FP.BF16.F32.PACK_AB R219, R219, R30 ;  /* 0x0000001edbdb723e */ /* 0x000fe200000010ff */
[----:B------:R-:W-:Y:S01]  /*5fa0*/  IMAD.MOV.U32 R30, RZ, RZ, R87 ;  /* 0x000000ffff1e7224 */ /* 0x000fe200078e0057 */
[----:B------:R-:W-:Y:S06]  /*5fb0*/  @!P2 BRA `(.L_x_15) ;  /* 0x0000004c0074a947 */ /* 0x000fec0003800000 */
[----:B------:R-:W-:Y:S01]  /*5fc0*/  R2UR UR6, R2 ;  /* 0x00000000020672ca */ /* 0x000fe200000e0000 */
[----:B------:R-:W-:Y:S01]  /*5fd0*/  VIADD R14, R120, 0xfffffffe ;  /* 0xfffffffe780e7836 */ /* 0x000fe20000000000 */
[----:B------:R-:W-:Y:S01]  /*5fe0*/  CS2R R86, SRZ ;  /* 0x0000000000567805 */ /* 0x000fe2000001ff00 */
[----:B------:R-:W-:Y:S01]  /*5ff0*/  IMAD.MOV.U32 R13, RZ, RZ, R88 ;  /* 0x000000ffff0d7224 */ /* 0x000fe200078e0058 */
[----:B------:R-:W-:Y:S01]  /*6000*/  CS2R R84, SRZ ;  /* 0x0000000000547805 */ /* 0x000fe2000001ff00 */
[----:B------:R-:W-:Y:S01]  /*6010*/  IMAD.MOV.U32 R15, RZ, RZ, R10 ;  /* 0x000000ffff0f7224 */ /* 0x000fe200078e000a */
[----:B------:R-:W-:Y:S02]  /*6020*/  CS2R R82, SRZ ;  /* 0x0000000000527805 */ /* 0x000fe4000001ff00 */
[----:B------:R-:W-:Y:S02]  /*6030*/  CS2R R80, SRZ ;  /* 0x0000000000507805 */ /* 0x000fe4000001ff00 */
[----:B------:R-:W-:-:S02]  /*6040*/  CS2R R78, SRZ ;  /* 0x00000000004e7805 */ /* 0x000fc4000001ff00 */
[----:B------:R-:W-:Y:S02]  /*6050*/  CS2R R76, SRZ ;  /* 0x00000000004c7805 */ /* 0x000fe4000001ff00 */
[----:B------:R-:W-:Y:S02]  /*6060*/  CS2R R74, SRZ ;  /* 0x00000000004a7805 */ /* 0x000fe4000001ff00 */
[----:B------:R-:W-:Y:S02]  /*6070*/  CS2R R72, SRZ ;  /* 0x0000000000487805 */ /* 0x000fe4000001ff00 */
        /* <DEDUP_REMOVED lines=23> */
[----:B------:R-:W-:Y:S01]  /*61f0*/  CS2R R24, SRZ ;  /* 0x0000000000187805 */ /* 0x000fe2000001ff00 */
[----:B------:R-:W-:Y:S01]  /*6200*/  IMAD.U32 R20, RZ, RZ, UR6 ;  /* 0x00000006ff147e24 */ /* 0x000fe2000f8e00ff */
[----:B------:R-:W-:-:S06]  /*6210*/  UMOV UR7, UR60 ;  /* 0x0000003c00077c82 */ /* 0x000fcc0008000000 */
.L_x_24:
[----:B------:R-:W-:Y:S01]  /*6220*/  R2UR UR11, R16 ;  /* 0x00000000100b72ca */ /* 0x000fe200000e0000 */
[----:B------:R-:W-:Y:S01]  /*6230*/  UIADD3 UR60, UR7, 0x1, URZ ;  /* 0x00000001073c7890 */ /* 0x000fe2000fffe03f */
[----:B------:R-:W-:-:S03]  /*6240*/  R2UR UR10, R20 ;  /* 0x00000000140a72ca */ /* 0x000fc600000e0000 */
[----:B------:R-:W-:-:S04]  /*6250*/  UISETP.NE.AND UP0, UPT, UR60, 0x2, UPT ;  /* 0x000000023c00788c */ /* 0x000fc8000bf05270 */
[----:B------:R-:W-:Y:S02]  /*6260*/  USEL UR6, URZ, 0x1, UP0 ;  /* 0x000000013f067887 */ /* 0x000fe40008000000 */
[----:B------:R-:W-:Y:S02]  /*6270*/  USEL UR60, UR60, URZ, UP0 ;  /* 0x0000003f3c3c7287 */ /* 0x000fe40008000000 */
[----:B------:R-:W-:Y:S02]  /*6280*/  ISETP.NE.AND P3, PT, RZ, UR11, PT ;  /* 0x0000000bff007c0c */ /* 0x000fe4000bf65270 */
[----:B------:R-:W-:-:S06]  /*6290*/  ULOP3.LUT UR6, UR10, UR6, URZ, 0x3c, !UPT ;  /* 0x000000060a067292 */ /* 0x000fcc000f8e3c3f */
[----:B------:R-:W-:-:S05]  /*62a0*/  IMAD.U32 R2, RZ, RZ, UR6 ;  /* 0x00000006ff027e24 */ /* 0x000fca000f8e00ff */
[----:B------:R-:W-:Y:S05]  /*62b0*/  @P3 BRA `(.L_x_16) ;  /* 0x0000000000303947 */ /* 0x000fea0003800000 */
[----:B------:R-:W-:Y:S05]  /*62c0*/  @!P0 BRA `(.L_x_17) ;  /* 0x0000000000048947 */ /* 0x000fea0003800000 */
[----:B------:R-:W-:Y:S01]  /*62d0*/  BPT.TRAP 0x1 ;  /* 0x000000040000795c */ /* 0x000fe20000300000 */
.L_x_17:
[----:B------:R-:W-:Y:S01]  /*62e0*/  R2UR UR10, R2 ;  /* 0x00000000020a72ca */ /* 0x000fe200000e0000 */
[----:B------:R-:W-:-:S12]  /*62f0*/  ULEA UR6, UR60, UR61, 0x3 ;  /* 0x0000003d3c067291 */ /* 0x000fd8000f8e183f */
[----:B------:R-:W-:-:S05]  /*6300*/  IMAD.U32 R3, RZ, RZ, UR10 ;  /* 0x0000000aff037e24 */ /* 0x000fca000f8e00ff */
[----:B------:R-:W-:-:S04]  /*6310*/  SHF.L.U32 R3, R3, 0x1f, RZ ;  /* 0x0000001f03037819 */ /* 0x000fc800000006ff */
[----:B------:R0:W1:Y:S01]  /*6320*/  SYNCS.PHASECHK.TRANS64.TRYWAIT P2, [UR6+0x34830], R3 ;  /* 0x03483003ff0075a7 */ /* 0x0000620008040146 */
[----:B------:R-:W-:Y:S05]  /*6330*/  @!P0 BRA `(.L_x_18) ;  /* 0x0000000000048947 */ /* 0x000fea0003800000 */
[----:B------:R-:W-:Y:S01]  /*6340*/  BPT.TRAP 0x1 ;  /* 0x000000040000795c */ /* 0x000fe20000300000 */
.L_x_18:
[----:B-1----:R-:W-:Y:S05]  /*6350*/  @P2 BRA `(.L_x_16) ;  /* 0x0000000000082947 */ /* 0x002fea0003800000 */
[----:B------:R-:W1:Y:S02]  /*6360*/  SYNCS.PHASECHK.TRANS64.TRYWAIT P2, [UR6+0x34830], R3 ;  /* 0x03483003ff0075a7 */ /* 0x000e640008040146 */
[----:B-1----:R-:W-:Y:S05]  /*6370*/  @!P2 BRA `(.L_x_19) ;  /* 0x000000a80030a947 */ /* 0x002fea0003800000 */
.L_x_16:
[----:B-1----:R-:W1:Y:S01]  /*6380*/  S2R R10, SR_TID.X ;  /* 0x00000000000a7919 */ /* 0x002e620000002100 */
[----:B------:R-:W-:Y:S01]  /*6390*/  R2UR UR6, R0 ;  /* 0x00000000000672ca */ /* 0x000fe200000e0000 */
[----:B------:R-:W-:Y:S01]  /*63a0*/  UMOV UR59, 0x40000040 ;  /* 0x40000040003b7882 */ /* 0x000fe20000000000 */
[----:B------:R-:W-:Y:S01]  /*63b0*/  R2UR UR14, R8 ;  /* 0x00000000080e72ca */ /* 0x000fe200000e0000 */
[----:B------:R-:W-:Y:S01]  /*63c0*/  UMOV UR27, 0x40000040 ;  /* 0x40000040001b7882 */ /* 0x000fe20000000000 */
[----:B------:R-:W-:Y:S01]  /*63d0*/  R2UR UR15, R9 ;  /* 0x00000000090f72ca */ /* 0x000fe200000e0000 */
[----:B------:R-:W-:Y:S01]  /*63e0*/  UMOV UR31, 0x40000040 ;  /* 0x40000040001f7882 */ /* 0x000fe20000000000 */
[----:B------:R-:W-:Y:S01]  /*63f0*/  UMOV UR35, 0x40000040 ;  /* 0x4000004000237882 */ /* 0x000fe20000000000 */
[----:B------:R-:W-:Y:S01]  /*6400*/  UMOV UR39, 0x40000040 ;  /* 0x4000004000277882 */ /* 0x000fe20000000000 */
[----:B------:R-:W-:Y:S01]  /*6410*/  UMOV UR43, 0x40000040 ;  /* 0x40000040002b7882 */ /* 0x000fe20000000000 */
[----:B------:R-:W-:Y:S01]  /*6420*/  UMOV UR47, 0x40000040 ;  /* 0x40000040002f7882 */ /* 0x000fe20000000000 */
[----:B------:R-:W-:Y:S01]  /*6430*/  UMOV UR51, 0x40000040 ;  /* 0x4000004000337882 */ /* 0x000fe20000000000 */
[----:B------:R-:W-:Y:S01]  /*6440*/  UMOV UR55, 0x40000040 ;  /* 0x4000004000377882 */ /* 0x000fe20000000000 */
[----:B------:R-:W-:Y:S01]  /*6450*/  R2UR UR18, R6 ;  /* 0x00000000061272ca */ /* 0x000fe200000e0000 */
[----:B------:R-:W-:Y:S01]  /*6460*/  UIMAD UR6, UR60, 0xb00, UR6 ;  /* 0x00000b003c0678a4 */ /* 0x000fe2000f8e0206 */
[----:B------:R-:W-:Y:S01]  /*6470*/  R2UR UR19, R7 ;  /* 0x00000000071372ca */ /* 0x000fe200000e0000 */
[----:B------:R-:W-:Y:S01]  /*6480*/  UMOV UR56, UR14 ;  /* 0x0000000e00387c82 */ /* 0x000fe20008000000 */
[----:B------:R-:W-:Y:S01]  /*6490*/  UMOV UR24, UR14 ;  /* 0x0000000e00187c82 */ /* 0x000fe20008000000 */
[----:B------:R-:W-:Y:S01]  /*64a0*/  UMOV UR57, UR15 ;  /* 0x0000000f00397c82 */ /* 0x000fe20008000000 */
[----:B------:R-:W-:-:S02]  /*64b0*/  UIADD3 UR26, UR6, 0x80, URZ ;  /* 0x00000080061a7890 */ /* 0x000fc4000fffe03f */
[----:B------:R-:W-:Y:S01]  /*64c0*/  UMOV UR58, UR6 ;  /* 0x00000006003a7c82 */ /* 0x000fe20008000000 */
[----:B------:R-:W-:Y:S01]  /*64d0*/  UMOV UR25, UR15 ;  /* 0x0000000f00197c82 */ /* 0x000fe20008000000 */
[----:B------:R-:W-:Y:S01]  /*64e0*/  UIADD3 UR30, UR6, 0x100, URZ ;  /* 0x00000100061e7890 */ /* 0x000fe2000fffe03f */
[----:B------:R-:W-:Y:S01]  /*64f0*/  UMOV UR28, UR14 ;  /* 0x0000000e001c7c82 */ /* 0x000fe20008000000 */
[----:B------:R-:W-:Y:S01]  /*6500*/  UMOV UR29, UR15 ;  /* 0x0000000f001d7c82 */ /* 0x000fe20008000000 */
[----:B------:R-:W-:Y:S01]  /*6510*/  UIADD3 UR34, UR6, 0x180, URZ ;  /* 0x0000018006227890 */ /* 0x000fe2000fffe03f */
[----:B------:R-:W-:Y:S01]  /*6520*/  UMOV UR32, UR14 ;  /* 0x0000000e00207c82 */ /* 0x000fe20008000000 */
[----:B------:R-:W-:Y:S01]  /*6530*/  UMOV UR33, UR15 ;  /* 0x0000000f00217c82 */ /* 0x000fe20008000000 */
[----:B------:R-:W-:Y:S01]  /*6540*/  UIADD3 UR38, UR6, 0x200, URZ ;  /* 0x0000020006267890 */ /* 0x000fe2000fffe03f */
[----:B-1----:R-:W-:Y:S01]  /*6550*/  SHF.R.U32.HI R10, RZ, 0x7, R10 ;  /* 0x00000007ff0a7819 */ /* 0x002fe2000001160a */
[----:B------:R-:W-:Y:S01]  /*6560*/  UMOV UR36, UR14 ;  /* 0x0000000e00247c82 */ /* 0x000fe20008000000 */
[----:B------:R-:W-:Y:S01]  /*6570*/  UMOV UR37, UR15 ;  /* 0x0000000f00257c82 */ /* 0x000fe20008000000 */
[----:B------:R-:W-:-:S02]  /*6580*/  UIADD3 UR42, UR6, 0x280, URZ ;  /* 0x00000280062a7890 */ /* 0x000fc4000fffe03f */
[----:B0-----:R-:W-:Y:S01]  /*6590*/  VIADD R3, R10, 0x8 ;  /* 0x000000080a037836 */ /* 0x001fe20000000000 */
[----:B------:R-:W-:Y:S01]  /*65a0*/  UMOV UR40, UR14 ;  /* 0x0000000e00287c82 */ /* 0x000fe20008000000 */
[----:B------:R-:W-:Y:S01]  /*65b0*/  UMOV UR41, UR15 ;  /* 0x0000000f00297c82 */ /* 0x000fe20008000000 */
[----:B------:R-:W-:Y:S02]  /*65c0*/  UIADD3 UR46, UR6, 0x300, URZ ;  /* 0x00000300062e7890 */ /* 0x000fe4000fffe03f */
[----:B------:R0:W-:Y:S01]  /*65d0*/  BAR.SYNC.DEFER_BLOCKING R3, 0x100 ;  /* 0x000400030000751d */ /* 0x0001e20000010000 */
[----:B------:R-:W-:Y:S02]  /*65e0*/  UIADD3 UR50, UR6, 0x380, URZ ;  /* 0x0000038006327890 */ /* 0x000fe4000fffe03f */
[----:B------:R-:W-:Y:S02]  /*65f0*/  UIADD3 UR54, UR6, 0x400, URZ ;  /* 0x0000040006367890 */ /* 0x000fe4000fffe03f */
[----:B------:R-:W-:Y:S01]  /*6600*/  UIADD3 UR10, UR6, 0x500, URZ ;  /* 0x00000500060a7890 */ /* 0x000fe2000fffe03f */
[----:B------:R-:W-:Y:S01]  /*6610*/  UMOV UR44, UR14 ;  /* 0x0000000e002c7c82 */ /* 0x000fe20008000000 */
[----:B------:R-:W-:Y:S01]  /*6620*/  UMOV UR45, UR15 ;  /* 0x0000000f002d7c82 */ /* 0x000fe20008000000 */
[----:B------:R-:W-:Y:S01]  /*6630*/  UMOV UR48, UR14 ;  /* 0x0000000e00307c82 */ /* 0x000fe20008000000 */
[----:B------:R-:W-:Y:S01]  /*6640*/  UMOV UR49, UR15 ;  /* 0x0000000f00317c82 */ /* 0x000fe20008000000 */
[----:B------:R-:W-:Y:S01]  /*6650*/  UMOV UR52, UR14 ;  /* 0x0000000e00347c82 */ /* 0x000fe20008000000 */
[----:B------:R-:W-:Y:S01]  /*6660*/  UMOV UR53, UR15 ;  /* 0x0000000f00357c82 */ /* 0x000fe20008000000 */
[----:B------:R-:W-:Y:S01]  /*6670*/  UMOV UR11, 0x40000040 ;  /* 0x40000040000b7882 */ /* 0x000fe20000000000 */
[----:B------:R-:W-:Y:S01]  /*6680*/  UIADD3 UR22, UR6, 0x586, URZ ;  /* 0x0000058606167890 */ /* 0x000fe2000fffe03f */
[----:B------:R-:W-:Y:S01]  /*6690*/  UMOV UR23, 0x40000040 ;  /* 0x4000004000177882 */ /* 0x000fe20000000000 */
        /* <DEDUP_REMOVED lines=65> */
[----:B------:R-:W-:Y:S01]  /*6ab0*/  UMOV UR24, UR14 ;  /* 0x0000000e00187c82 */ /* 0x000fe20008000000 */
[----:B------:R-:W-:Y:S01]  /*6ac0*/  UMOV UR25, UR15 ;  /* 0x0000000f00197c82 */ /* 0x000fe20008000000 */
[----:B------:R-:W-:Y:S01]  /*6ad0*/  UMOV UR26, UR10 ;  /* 0x0000000a001a7c82 */ /* 0x000fe20008000000 */
[----:B------:R-:W-:Y:S01]  /*6ae0*/  UMOV UR27, 0x40000040 ;  /* 0x40000040001b7882 */ /* 0x000fe20000000000 */
[----:B------:R-:W-:Y:S01]  /*6af0*/  UIADD3 UR10, UR6, 0x502, URZ ;  /* 0x00000502060a7890 */ /* 0x000fe2000fffe03f */
[----:B------:R-:W-:Y:S02]  /*6b00*/  R2UR UR14, R4 ;  /* 0x00000000040e72ca */ /* 0x000fe400000e0000 */
[----:B------:R-:W-:Y:S01]  /*6b10*/  R2UR UR15, R5 ;  /* 0x00000000050f72ca */ /* 0x000fe200000e0000 */
        /* <DEDUP_REMOVED lines=73> */
[----:B------:R-:W-:Y:S01]  /*6fb0*/  UMOV UR24, UR18 ;  /* 0x0000001200187c82 */ /* 0x000fe20008000000 */
[----:B------:R-:W-:Y:S01]  /*6fc0*/  UMOV UR25, UR19 ;  /* 0x0000001300197c82 */ /* 0x000fe20008000000 */
[----:B------:R-:W-:Y:S01]  /*6fd0*/  UMOV UR26, UR10 ;  /* 0x0000000a001a7c82 */ /* 0x000fe20008000000 */
[----:B------:R-:W-:Y:S01]  /*6fe0*/  UMOV UR27, 0x40000040 ;  /* 0x40000040001b7882 */ /* 0x000fe20000000000 */
[----:B------:R-:W-:Y:S02]  /*6ff0*/  UIADD3 UR10, UR6, 0x504, URZ ;  /* 0x00000504060a7890 */ /* 0x000fe4000fffe03f */
        /* <DEDUP_REMOVED lines=151> */
[----:B------:R-:W-:Y:S01]  /*7970*/  UMOV UR24, UR4 ;  /* 0x0000000400187c82 */ /* 0x000fe20008000000 */
[----:B------:R-:W-:Y:S01]  /*7980*/  UMOV UR25, UR5 ;  /* 0x0000000500197c82 */ /* 0x000fe20008000000 */
[----:B------:R-:W-:Y:S01]  /*7990*/  UMOV UR26, UR10 ;  /* 0x0000000a001a7c82 */ /* 0x000fe20008000000 */
[----:B------:R-:W-:Y:S01]  /*79a0*/  UMOV UR27, 0x40000040 ;  /* 0x40000040001b7882 */ /* 0x000fe20000000000 */
        /* <DEDUP_REMOVED lines=73> */
[----:B------:R-:W-:Y:S01]  /*7e40*/  UMOV UR11, 0x40000040 ;  /* 0x40000040000b7882 */ /* 0x000fe20000000000 */
[----:B------:R-:W-:Y:S01]  /*7e50*/  UIADD3 UR14, UR6, 0x582, URZ ;  /* 0x00000582060e7890 */ /* 0x000fe2000fffe03f */
        /* <DEDUP_REMOVED lines=182> */
[----:B0-----:R-:W-:Y:S05]  /*89c0*/  @P3 BRA `(.L_x_20) ;  /* 0x0000000000303947 */ /* 0x001fea0003800000 */
[----:B------:R-:W-:Y:S05]  /*89d0*/  @!P0 BRA `(.L_x_21) ;  /* 0x0000000000048947 */ /* 0x000fea0003800000 */
[----:B------:R-:W-:Y:S01]  /*89e0*/  BPT.TRAP 0x1 ;  /* 0x000000040000795c */ /* 0x000fe20000300000 */
.L_x_21:
[----:B------:R-:W-:Y:S01]  /*89f0*/  R2UR UR10, R20 ;  /* 0x00000000140a72ca */ /* 0x000fe200000e0000 */
[----:B------:R-:W-:-:S12]  /*8a00*/  ULEA UR6, UR7, UR61, 0x3 ;  /* 0x0000003d07067291 */ /* 0x000fd8000f8e183f */
[----:B------:R-:W-:-:S05]  /*8a10*/  IMAD.U32 R3, RZ, RZ, UR10 ;  /* 0x0000000aff037e24 */ /* 0x000fca000f8e00ff */
[----:B------:R-:W-:-:S04]  /*8a20*/  SHF.L.U32 R3, R3, 0x1f, RZ ;  /* 0x0000001f03037819 */ /* 0x000fc800000006ff */
[----:B------:R0:W1:Y:S01]  /*8a30*/  SYNCS.PHASECHK.TRANS64.TRYWAIT P2, [UR6+0x34850], R3 ;  /* 0x03485003ff0075a7 */ /* 0x0000620008040146 */
[----:B------:R-:W-:Y:S05]  /*8a40*/  @!P0 BRA `(.L_x_22) ;  /* 0x0000000000048947 */ /* 0x000fea0003800000 */
[----:B------:R-:W-:Y:S01]  /*8a50*/  BPT.TRAP 0x1 ;  /* 0x000000040000795c */ /* 0x000fe20000300000 */
.L_x_22:
[----:B-1----:R-:W-:Y:S05]  /*8a60*/  @P2 BRA `(.L_x_20) ;  /* 0x0000000000082947 */ /* 0x002fea0003800000 */
[----:B------:R-:W1:Y:S02]  /*8a70*/  SYNCS.PHASECHK.TRANS64.TRYWAIT P2, [UR6+0x34850], R3 ;  /* 0x03485003ff0075a7 */ /* 0x000e640008040146 */
[----:B-1----:R-:W-:Y:S05]  /*8a80*/  @!P2 BRA `(.L_x_23) ;  /* 0x000000800084a947 */ /* 0x002fea0003800000 */
.L_x_20:
[----:B------:R-:W-:Y:S01]  /*8a90*/  UIADD3 UR6, UR61, 0x400, URZ ;  /* 0x000004003d067890 */ /* 0x000fe2000fffe03f */
[----:B------:R-:W-:Y:S01]  /*8aa0*/  WARPGROUP.ARRIVE ;  /* 0x00000000000079c5 */ /* 0x000fe20000000000 */
[----:B------:R-:W-:Y:S01]  /*8ab0*/  UMOV UR11, 0x40000040 ;  /* 0x40000040000b7882 */ /* 0x000fe20000000000 */
[----:B-1----:R-:W-:Y:S01]  /*8ac0*/  FMNMX.FTZ R10, R168, R15, !PT ;  /* 0x0000000fa80a7209 */ /* 0x002fe20007810000 */
[----:B------:R-:W-:-:S03]  /*8ad0*/  USHF.R.U32.HI UR6, URZ, 0x4, UR6 ;  /* 0x000000043f067899 */ /* 0x000fc60008011606 */
[----:B------:R-:W1:Y:S01]  /*8ae0*/  S2R R232, SR_TID.X ;  /* 0x0000000000e87919 */ /* 0x000e620000002100 */
[C---:B------:R-:W-:Y:S01]  /*8af0*/  ISETP.GT.AND P2, PT, R14.reuse, RZ, PT ;  /* 0x000000ff0e00720c */ /* 0x040fe20003f44270 */
[----:B------:R-:W-:Y:S01]  /*8b00*/  VIADD R14, R14, 0xffffffff ;  /* 0xffffffff0e0e7836 */ /* 0x000fe20000000000 */
[----:B------:R-:W-:Y:S01]  /*8b10*/  ULOP3.LUT UR6, UR6, 0x3fff, URZ, 0xc0, !UPT ;  /* 0x00003fff06067892 */ /* 0x000fe2000f8ec03f */
[----:B0-----:R-:W-:-:S03]  /*8b20*/  FMNMX.FTZ R3, R169, R10, !PT ;  /* 0x0000000aa9037209 */ /* 0x001fc60007810000 */
[----:B------:R-:W-:Y:S01]  /*8b30*/  ULOP3.LUT UR6, UR6, 0x5800000, URZ, 0xfc, !UPT ;  /* 0x0580000006067892 */ /* 0x000fe2000f8efc3f */
[----:B------:R-:W-:-:S03]  /*8b40*/  FMNMX.FTZ R10, R172, R3, !PT ;  /* 0x00000003ac0a7209 */ /* 0x000fc60007810000 */
[----:B------:R-:W-:Y:S01]  /*8b50*/  UIMAD UR6, UR7, 0xb00, UR6 ;  /* 0x00000b00070678a4 */ /* 0x000fe2000f8e0206 */
[----:B------:R-:W-:-:S04]  /*8b60*/  FMNMX.FTZ R3, R173, R10, !PT ;  /* 0x0000000aad037209 */ /* 0x000fc80007810000 */
[----:B------:R-:W-:Y:S02]  /*8b70*/  FMNMX.FTZ R10, R160, R3, !PT ;  /* 0x00000003a00a7209 */ /* 0x000fe40007810000 */
[----:B------:R-:W-:Y:S02]  /*8b80*/  UMOV UR10, UR6 ;  /* 0x00000006000a7c82 */ /* 0x000fe40008000000 */
[----:B------:R-:W-:Y:S01]  /*8b90*/  HGMMA.64x128x16.F32.BF16 R24, R176, gdesc[UR8].tnspB, R24, gsb0 ;  /* 0x41e00008b0187df0 */ /* 0x000fe20008001818 */
[----:B------:R-:W-:Y:S01]  /*8ba0*/  UIADD3 UR10, UR6, 0x80, URZ ;  /* 0x00000080060a7890 */ /* 0x000fe2000fffe03f */
[----:B------:R-:W-:Y:S01]  /*8bb0*/  FMNMX.FTZ R3, R161, R10, !PT ;  /* 0x0000000aa1037209 */ /* 0x000fe20007810000 */
[----:B------:R-:W-:-:S03]  /*8bc0*/  UMOV UR11, 0x40000040 ;  /* 0x40000040000b7882 */ /* 0x000fc60000000000 */
[----:B------:R-:W-:-:S04]  /*8bd0*/  FMNMX.FTZ R10, R164, R3, !PT ;  /* 0x00000003a40a7209 */ /* 0x000fc80007810000 */
[----:B------:R-:W-:Y:S02]  /*8be0*/  FMNMX.FTZ R3, R165, R10, !PT ;  /* 0x0000000aa5037209 */ /* 0x000fe40007810000 */
[----:B-1----:R-:W-:Y:S02]  /*8bf0*/  SHF.R.U32.HI R232, RZ, 0x7, R232 ;  /* 0x00000007ffe87819 */ /* 0x002fe400000116e8 */
[----:B------:R-:W-:-:S04]  /*8c00*/  FMNMX.FTZ R10, R152, R3, !PT ;  /* 0x00000003980a7209 */ /* 0x000fc80007810000 */
        /* <DEDUP_REMOVED lines=30> */
[----:B------:R-:W-:Y:S01]  /*8df0*/  FMNMX.FTZ R3, R101, R10, !PT ;  /* 0x0000000a65037209 */ /* 0x000fe20007810000 */
[----:B------:R-:W-:Y:S02]  /*8e00*/  WARPGROUP.DEPBAR.LE gsb0, 0x0 ;  /* 0x00008000000079c5 */ /* 0x000fe40000010000 */
[----:B------:R-:W-:Y:S01]  /*8e10*/  WARPGROUP.ARRIVE ;  /* 0x00000000000079c5 */ /* 0x000fe20000000000 */
[----:B------:R-:W-:-:S04]  /*8e20*/  FMNMX.FTZ R10, R88, R3, !PT ;  /* 0x00000003580a7209 */ /* 0x000fc80007810000 */
[----:B------:R-:W-:Y:S01]  /*8e30*/  FMNMX.FTZ R3, R89, R10, !PT ;  /* 0x0000000a59037209 */ /* 0x000fe20007810000 */
[----:B------:R-:W-:Y:S01]  /*8e40*/  HGMMA.64x128x16.F32.BF16 R24, R180, gdesc[UR8].tnspB, R24, gsb0 ;  /* 0x41e00008b4187df0 */ /* 0x000fe20008001818 */
[----:B------:R-:W-:Y:S01]  /*8e50*/  UIADD3 UR10, UR6, 0x100, URZ ;  /* 0x00000100060a7890 */ /* 0x000fe2000fffe03f */
[----:B------:R-:W-:Y:S01]  /*8e60*/  UMOV UR11, 0x40000040 ;  /* 0x40000040000b7882 */ /* 0x000fe20000000000 */
[----:B------:R-:W-:Y:S02]  /*8e70*/  FMNMX.FTZ R10, R92, R3, !PT ;  /* 0x000000035c0a7209 */ /* 0x000fe40007810000 */
[----:B------:R-:W0:Y:S02]  /*8e80*/  LDC R3, c[0x0][0x988] ;  /* 0x00026200ff037b82 */ /* 0x000e240000000800 */
[----:B------:R-:W-:-:S05]  /*8e90*/  FMNMX.FTZ R21, R93, R10, !PT ;  /* 0x0000000a5d157209 */ /* 0x000fca0007810000 */
[----:B------:R-:W1:Y:S02]  /*8ea0*/  SHFL.BFLY PT, R10, R21, 0x2, 0x1f ;  /* 0x0c401f00150a7f89 */ /* 0x000e6400000e0000 */
[----:B-1----:R-:W-:-:S05]  /*8eb0*/  FMNMX.FTZ R177, R21, R10, !PT ;  /* 0x0000000a15b17209 */ /* 0x002fca0007810000 */
[----:B------:R-:W1:Y:S02]  /*8ec0*/  SHFL.BFLY PT, R10, R177, 0x1, 0x1f ;  /* 0x0c201f00b10a7f89 */ /* 0x000e6400000e0000 */
[----:B-1----:R-:W-:-:S05]  /*8ed0*/  FMNMX.FTZ R10, R177, R10, !PT ;  /* 0x0000000ab10a7209 */ /* 0x002fca0007810000 */
[----:B------:R-:W-:-:S04]  /*8ee0*/  FADD.FTZ R20, -R10, R15 ;  /* 0x0000000f0a147221 */ /* 0x000fc80000010100 */
[-C--:B0-----:R-:W-:Y:S01]  /*8ef0*/  FMUL.FTZ R15, R20, R3.reuse ;  /* 0x00000003140f7220 */ /* 0x081fe20000410000 */
[----:B------:R-:W-:-:S04]  /*8f00*/  FMUL.FTZ R20, R10, R3 ;  /* 0x000000030a147220 */ /* 0x000fc80000410000 */
[-CC-:B------:R-:W-:Y:S01]  /*8f10*/  FFMA.FTZ R21, R169, R3.reuse, -R20.reuse ;  /* 0x00000003a9157223 */ /* 0x180fe20000010814 */
        /* <DEDUP_REMOVED lines=22> */
[----:B------:R-:W-:Y:S01]  /*9080*/  FFMA.FTZ R93, R93, R3, -R20 ;  /* 0x000000035d5d7223 */ /* 0x000fe20000010814 */
[----:B------:R-:W-:Y:S08]  /*9090*/  MUFU.EX2 R15, R15 ;  /* 0x0000000f000f7308 */ /* 0x000ff00000000800 */
[----:B------:R-:W0:Y:S08]  /*90a0*/  MUFU.EX2 R176, R176 ;  /* 0x000000b000b07308 */ /* 0x000e300000000800 */
[----:B------:R-:W1:Y:S08]  /*90b0*/  MUFU.EX2 R21, R21 ;  /* 0x0000001500157308 */ /* 0x000e700000000800 */
[----:B------:R-:W-:Y:S01]  /*90c0*/  MUFU.EX2 R178, R178 ;  /* 0x000000b200b27308 */ /* 0x000fe20000000800 */
[----:B0-----:R-:W-:-:S07]  /*90d0*/  FFMA.FTZ R12, R15, R12, R176 ;  /* 0x0000000c0f0c7223 */ /* 0x001fce00000100b0 */
[----:B------:R-:W-:Y:S01]  /*90e0*/  MUFU.EX2 R169, R169 ;  /* 0x000000a900a97308 */ /* 0x000fe20000000800 */
[----:B-1----:R-:W-:Y:S01]  /*90f0*/  F2FP.BF16.F32.PACK_AB R176, R21, R176 ;  /* 0x000000b015b0723e */ /* 0x002fe200000010ff */
[----:B------:R-:W-:Y:S02]  /*9100*/  WARPGROUP.DEPBAR.LE gsb0, 0x0 ;  /* 0x00008000000079c5 */ /* 0x000fe40000010000 */
[----:B------:R-:W-:Y:S01]  /*9110*/  WARPGROUP.ARRIVE ;  /* 0x00000000000079c5 */ /* 0x000fe20000000000 */
[-CC-:B------:R-:W-:Y:S01]  /*9120*/  FFMA.FTZ R180, R160, R3.reuse, -R20.reuse ;  /* 0x00000003a0b47223 */ /* 0x180fe20000010814 */
[----:B------:R-:W-:Y:S02]  /*9130*/  FFMA.FTZ R182, R164, R3, -R20 ;  /* 0x00000003a4b67223 */ /* 0x000fe40000010814 */
[----:B------:R-:W-:Y:S02]  /*9140*/  MUFU.EX2 R173, R173 ;  /* 0x000000ad00ad7308 */ /* 0x000fe40000000800 */
[----:B------:R-:W-:Y:S01]  /*9150*/  HGMMA.64x128x16.F32.BF16 R24, R184, gdesc[UR8].tnspB, R24, gsb0 ;  /* 0x41e00008b8187df0 */ /* 0x000fe20008001818 */
[----:B------:R-:W-:Y:S01]  /*9160*/  UIADD3 UR10, UR6, 0x180, URZ ;  /* 0x00000180060a7890 */ /* 0x000fe2000fffe03f */
[----:B------:R-:W-:-:S04]  /*9170*/  UMOV UR11, 0x40000040 ;  /* 0x40000040000b7882 */ /* 0x000fc80000000000 */
[----:B------:R-:W-:Y:S08]  /*9180*/  MUFU.EX2 R180, R180 ;  /* 0x000000b400b47308 */ /* 0x000ff00000000800 */
        /* <DEDUP_REMOVED lines=16> */
[----:B------:R-:W-:Y:S01]  /*9290*/  MUFU.EX2 R101, R101 ;  /* 0x0000006500657308 */ /* 0x000fe20000000800 */
[----:B------:R-:W-:-:S02]  /*92a0*/  WARPGROUP.DEPBAR.LE gsb0, 0x0 ;  /* 0x00008000000079c5 */ /* 0x000fc40000010000 */
[----:B------:R-:W-:Y:S01]  /*92b0*/  WARPGROUP.ARRIVE ;  /* 0x00000000000079c5 */ /* 0x000fe20000000000 */
[--C-:B------:R-:W-:Y:S01]  /*92c0*/  FFMA.FTZ R184, R152, R3, -R20.reuse ;  /* 0x0000000398b87223 */ /* 0x100fe20000010814 */
[----:B------:R-:W-:Y:S01]  /*92d0*/  FMNMX.FTZ R152, R170, R13, !PT ;  /* 0x0000000daa987209 */ /* 0x000fe20007810000 */
[----:B------:R-:W-:Y:S02]  /*92e0*/  FFMA.FTZ R186, R156, R3, -R20 ;  /* 0x000000039cba7223 */ /* 0x000fe40000010814 */
[----:B------:R-:W-:Y:S01]  /*92f0*/  MUFU.EX2 R89, R89 ;  /* 0x0000005900597308 */ /* 0x000fe20000000800 */
[----:B------:R-:W-:Y:S01]  /*9300*/  HGMMA.64x128x16.F32.BF16 R24, R188, gdesc[UR8].tnspB, R24, gsb0 ;  /* 0x41e00008bc187df0 */ /* 0x000fe20008001818 */
[----:B------:R-:W-:Y:S01]  /*9310*/  UIADD3 UR10, UR6, 0x200, URZ ;  /* 0x00000200060a7890 */ /* 0x000fe2000fffe03f */
[----:B------:R-:W-:Y:S01]  /*9320*/  FMNMX.FTZ R153, R171, R152, !PT ;  /* 0x00000098ab997209 */ /* 0x000fe20007810000 */
[----:B------:R-:W-:-:S03]  /*9330*/  UMOV UR11, 0x40000040 ;  /* 0x40000040000b7882 */ /* 0x000fc60000000000 */
[----:B------:R-:W-:Y:S01]  /*9340*/  FMNMX.FTZ R152, R174, R153, !PT ;  /* 0x00000099ae987209 */ /* 0x000fe20007810000 */
[----:B------:R-:W-:Y:S01]  /*9350*/  FFMA.FTZ R153, R157, R3, -R20 ;  /* 0x000000039d997223 */ /* 0x000fe20000010814 */
[----:B------:R-:W-:Y:S02]  /*9360*/  MUFU.EX2 R184, R184 ;  /* 0x000000b800b87308 */ /* 0x000fe40000000800 */
[----:B------:R-:W-:-:S04]  /*9370*/  FMNMX.FTZ R157, R175, R152, !PT ;  /* 0x00000098af9d7209 */ /* 0x000fc80007810000 */
[----:B------:R-:W-:Y:S02]  /*9380*/  FMNMX.FTZ R152, R162, R157, !PT ;  /* 0x0000009da2987209 */ /* 0x000fe40007810000 */
[----:B------:R-:W-:Y:S02]  /*9390*/  MUFU.EX2 R186, R186 ;  /* 0x000000ba00ba7308 */ /* 0x000fe40000000800 */
[----:B------:R-:W-:-:S06]  /*93a0*/  FMNMX.FTZ R157, R163, R152, !PT ;  /* 0x00000098a39d7209 */ /* 0x000fcc0007810000 */
[----:B------:R-:W-:Y:S08]  /*93b0*/  MUFU.EX2 R153, R153 ;  /* 0x0000009900997308 */ /* 0x000ff00000000800 */
[----:B------:R-:W-:Y:S01]  /*93c0*/  MUFU.EX2 R92, R92 ;  /* 0x0000005c005c7308 */ /* 0x000fe20000000800 */
[----:B------:R-:W-:Y:S02]  /*93d0*/  WARPGROUP.DEPBAR.LE gsb0, 0x0 ;  /* 0x00008000000079c5 */ /* 0x000fe40000010000 */
[----:B------:R-:W-:Y:S01]  /*93e0*/  WARPGROUP.ARRIVE ;  /* 0x00000000000079c5 */ /* 0x000fe20000000000 */
[--C-:B------:R-:W-:Y:S01]  /*93f0*/  FFMA.FTZ R188, R144, R3, -R20.reuse ;  /* 0x0000000390bc7223 */ /* 0x100fe20000010814 */
[----:B------:R-:W-:Y:S01]  /*9400*/  FMNMX.FTZ R144, R166, R157, !PT ;  /* 0x0000009da6907209 */ /* 0x000fe20007810000 */
[----:B------:R-:W-:-:S03]  /*9410*/  FFMA.FTZ R190, R148, R3, -R20 ;  /* 0x0000000394be7223 */ /* 0x000fc60000010814 */
[----:B------:R-:W-:Y:S01]  /*9420*/  HGMMA.64x128x16.F32.BF16 R24, R192, gdesc[UR8].tnspB, R24, gsb0 ;  /* 0x41e00008c0187df0 */ /* 0x000fe20008001818 */
[----:B------:R-:W-:Y:S01]  /*9430*/  UIADD3 UR10, UR6, 0x280, URZ ;  /* 0x00000280060a7890 */ /* 0x000fe2000fffe03f */
[----:B------:R-:W-:Y:S01]  /*9440*/  FMNMX.FTZ R157, R167, R144, !PT ;  /* 0x00000090a79d7209 */ /* 0x000fe20007810000 */
[----:B------:R-:W-:Y:S01]  /*9450*/  UMOV UR11, 0x40000040 ;  /* 0x40000040000b7882 */ /* 0x000fe20000000000 */
[----:B------:R-:W-:Y:S02]  /*9460*/  MUFU.EX2 R188, R188 ;  /* 0x000000bc00bc7308 */ /* 0x000fe40000000800 */
[----:B------:R-:W-:-:S04]  /*9470*/  FMNMX.FTZ R144, R154, R157, !PT ;  /* 0x0000009d9a907209 */ /* 0x000fc80007810000 */
[----:B------:R-:W-:Y:S02]  /*9480*/  FMNMX.FTZ R157, R155, R144, !PT ;  /* 0x000000909b9d7209 */ /* 0x000fe40007810000 */
[----:B------:R-:W-:Y:S02]  /*9490*/  MUFU.EX2 R190, R190 ;  /* 0x000000be00be7308 */ /* 0x000fe40000000800 */
[----:B------:R-:W-:-:S04]  /*94a0*/  FMNMX.FTZ R144, R158, R157, !PT ;  /* 0x0000009d9e907209 */ /* 0x000fc80007810000 */
[----:B------:R-:W-:-:S04]  /*94b0*/  FMNMX.FTZ R157, R159, R144, !PT ;  /* 0x000000909f9d7209 */ /* 0x000fc80007810000 */
[----:B------:R-:W-:-:S04]  /*94c0*/  FMNMX.FTZ R144, R146, R157, !PT ;  /* 0x0000009d92907209 */ /* 0x000fc80007810000 */
[----:B------:R-:W-:Y:S01]  /*94d0*/  FMNMX.FTZ R157, R147, R144, !PT ;  /* 0x00000090939d7209 */ /* 0x000fe20007810000 */
        /* <DEDUP_REMOVED lines=21> */
[-CC-:B------:R-:W-:Y:S01]  /*9630*/  FFMA.FTZ R157, R129, R3.reuse, -R20.reuse ;  /* 0x00000003819d7223 */ /* 0x180fe20000010814 */
[----:B------:R-:W-:Y:S02]  /*9640*/  FFMA.FTZ R198, R132, R3, -R20 ;  /* 0x0000000384c67223 */ /* 0x000fe40000010814 */
        /* <DEDUP_REMOVED lines=8> */
[----:B------:R-:W-:Y:S01]  /*96d0*/  FMNMX.FTZ R128, R126, R129, !PT ;  /* 0x000000817e807209 */ /* 0x000fe20007810000 */
[----:B------:R-:W-:-:S03]  /*96e0*/  FFMA.FTZ R129, R133, R3, -R20 ;  /* 0x0000000385817223 */ /* 0x000fc60000010814 */
[----:B------:R-:W-:Y:S02]  /*96f0*/  FMNMX.FTZ R133, R127, R128, !PT ;  /* 0x000000807f857209 */ /* 0x000fe40007810000 */
[----:B------:R-:W-:Y:S02]  /*9700*/  MUFU.EX2 R198, R198 ;  /* 0x000000c600c67308 */ /* 0x000fe40000000800 */
[----:B------:R-:W-:-:S04]  /*9710*/  FMNMX.FTZ R128, R114, R133, !PT ;  /* 0x0000008572807209 */ /* 0x000fc80007810000 */
[----:B------:R-:W-:Y:S02]  /*9720*/  FMNMX.FTZ R133, R115, R128, !PT ;  /* 0x0000008073857209 */ /* 0x000fe40007810000 */
        /* <DEDUP_REMOVED lines=27> */
[----:B------:R-:W-:Y:S01]  /*98e0*/  UIADD3 UR6, UR6, 0x500, URZ ;  /* 0x0000050006067890 */ /* 0x000fe2000fffe03f */
[----:B------:R-:W-:Y:S01]  /*98f0*/  MUFU.EX2 R204, R204 ;  /* 0x000000cc00cc7308 */ /* 0x000fe20000000800 */
[----:B------:R-:W-:-:S04]  /*9900*/  FMNMX.FTZ R112, R90, R133, !PT ;  /* 0x000000855a707209 */ /* 0x000fc80007810000 */
[----:B------:R-:W-:-:S03]  /*9910*/  FMNMX.FTZ R133, R91, R112, !PT ;  /* 0x000000705b857209 */ /* 0x000fc60007810000 */
[----:B------:R-:W-:Y:S01]  /*9920*/  MUFU.EX2 R206, R206 ;  /* 0x000000ce00ce7308 */ /* 0x000fe20000000800 */
[----:B------:R-:W-:-:S04]  /*9930*/  FMNMX.FTZ R112, R94, R133, !PT ;  /* 0x000000855e707209 */ /* 0x000fc80007810000 */
[----:B------:R-:W-:-:S05]  /*9940*/  FMNMX.FTZ R112, R95, R112, !PT ;  /* 0x000000705f707209 */ /* 0x000fca0007810000 */
[----:B------:R-:W0:Y:S02]  /*9950*/  SHFL.BFLY PT, R133, R112, 0x2, 0x1f ;  /* 0x0c401f0070857f89 */ /* 0x000e2400000e0000 */
[----:B0-----:R-:W-:Y:S01]  /*9960*/  FMNMX.FTZ R133, R112, R133, !PT ;  /* 0x0000008570857209 */ /* 0x001fe20007810000 */
[----:B------:R-:W-:Y:S02]  /*9970*/  WARPGROUP.DEPBAR.LE gsb0, 0x0 ;  /* 0x00008000000079c5 */ /* 0x000fe40000010000 */
[----:B------:R-:W-:Y:S01]  /*9980*/  WARPGROUP.ARRIVE ;  /* 0x00000000000079c5 */ /* 0x000fe20000000000 */
[-CC-:B------:R-:W-:Y:S01]  /*9990*/  FFMA.FTZ R210, R108, R3.reuse, -R20.reuse ;  /* 0x000000036cd27223 */ /* 0x180fe20000010814 */
[-CC-:B------:R-:W-:Y:S01]  /*99a0*/  FFMA.FTZ R208, R104, R3.reuse, -R20.reuse ;  /* 0x0000000368d07223 */ /* 0x180fe20000010814 */
[----:B------:R-:W0:Y:S01]  /*99b0*/  SHFL.BFLY PT, R108, R133, 0x1, 0x1f ;  /* 0x0c201f00856c7f89 */ /* 0x000e2200000e0000 */
[----:B------:R-:W-:Y:S02]  /*99c0*/  FFMA.FTZ R104, R88, R3, -R20 ;  /* 0x0000000358687223 */ /* 0x000fe40000010814 */
[----:B------:R-:W-:Y:S01]  /*99d0*/  HGMMA.64x128x16.F32.BF16 R24, R212, gdesc[UR8].tnspB, R24, gsb0 ;  /* 0x41e00008d4187df0 */ /* 0x000fe20008001818 */
[----:B------:R-:W-:Y:S01]  /*99e0*/  UMOV UR10, UR6 ;  /* 0x00000006000a7c82 */ /* 0x000fe20008000000 */
[----:B------:R-:W-:Y:S01]  /*99f0*/  UMOV UR11, 0x40000040 ;  /* 0x40000040000b7882 */ /* 0x000fe20000000000 */
[----:B------:R-:W-:Y:S01]  /*9a00*/  MUFU.EX2 R208, R208 ;  /* 0x000000d000d07308 */ /* 0x000fe20000000800 */
[----:B------:R-:W-:-:S07]  /*9a10*/  R2UR UR6, R2 ;  /* 0x00000000020672ca */ /* 0x000fce00000e0000 */
[----:B------:R-:W-:Y:S08]  /*9a20*/  MUFU.EX2 R210, R210 ;  /* 0x000000d200d27308 */ /* 0x000ff00000000800 */
[----:B------:R-:W-:Y:S01]  /*9a30*/  MUFU.EX2 R104, R104 ;  /* 0x0000006800687308 */ /* 0x000fe20000000800 */
[----:B0-----:R-:W-:Y:S01]  /*9a40*/  FMNMX.FTZ R88, R133, R108, !PT ;  /* 0x0000006c85587209 */ /* 0x001fe20007810000 */
[----:B------:R-:W-:Y:S01]  /*9a50*/  IMAD.U32 R133, RZ, RZ, UR7 ;  /* 0x00000007ff857e24 */ /* 0x000fe2000f8e00ff */
[----:B------:R-:W-:-:S03]  /*9a60*/  UMOV UR7, UR60 ;  /* 0x0000003c00077c82 */ /* 0x000fc60008000000 */
[C---:B------:R-:W-:Y:S01]  /*9a70*/  FADD.FTZ R20, -R88.reuse, R13 ;  /* 0x0000000d58147221 */ /* 0x040fe20000010100 */
[-C--:B------:R-:W-:Y:S01]  /*9a80*/  FMUL.FTZ R112, R88, R3.reuse ;  /* 0x0000000358707220 */ /* 0x080fe20000410000 */
[----:B------:R0:W-:Y:S01]  /*9a90*/  MUFU.EX2 R13, R93 ;  /* 0x0000005d000d7308 */ /* 0x0001e20000000800 */
[----:B------:R-:W-:Y:S01]  /*9aa0*/  @!P1 LEA R133, R133, UR61, 0x3 ;  /* 0x0000003d85859c11 */ /* 0x000fe2000f8e18ff */
[-C--:B------:R-:W-:Y:S01]  /*9ab0*/  FMUL.FTZ R20, R20, R3.reuse ;  /* 0x0000000314147220 */ /* 0x080fe20000410000 */
[-CC-:B------:R-:W-:Y:S01]  /*9ac0*/  FFMA.FTZ R177, R170, R3.reuse, -R112.reuse ;  /* 0x00000003aab17223 */ /* 0x180fe20000010870 */
[-CC-:B------:R-:W-:Y:S01]  /*9ad0*/  FFMA.FTZ R108, R171, R3.reuse, -R112.reuse ;  /* 0x00000003ab6c7223 */ /* 0x180fe20000010870 */
[-CC-:B------:R-:W-:Y:S01]  /*9ae0*/  FFMA.FTZ R197, R130, R3.reuse, -R112.reuse ;  /* 0x0000000382c57223 */ /* 0x180fe20000010870 */
[----:B------:R-:W-:Y:S02]  /*9af0*/  IMAD.U32 R130, RZ, RZ, UR60 ;  /* 0x0000003cff827e24 */ /* 0x000fe4000f8e00ff */
[-CC-:B------:R-:W-:Y:S01]  /*9b00*/  FFMA.FTZ R179, R174, R3.reuse, -R112.reuse ;  /* 0x00000003aeb37223 */ /* 0x180fe20000010870 */
[----:B------:R-:W-:Y:S01]  /*9b10*/  MUFU.EX2 R20, R20 ;  /* 0x0000001400147308 */ /* 0x000fe20000000800 */
[-CC-:B------:R-:W-:Y:S01]  /*9b20*/  FFMA.FTZ R148, R175, R3.reuse, -R112.reuse ;  /* 0x00000003af947223 */ /* 0x180fe20000010870 */
[-CC-:B------:R-:W-:Y:S01]  /*9b30*/  FFMA.FTZ R181, R162, R3.reuse, -R112.reuse ;  /* 0x00000003a2b57223 */ /* 0x180fe20000010870 */
[----:B------:R-:W-:Y:S01]  /*9b40*/  @!P1 LEA R130, R130, UR61, 0x3 ;  /* 0x0000003d82829c11 */ /* 0x000fe2000f8e18ff */
[-CC-:B------:R-:W-:Y:S01]  /*9b50*/  FFMA.FTZ R144, R163, R3.reuse, -R112.reuse ;  /* 0x00000003a3907223 */ /* 0x180fe20000010870 */
[----:B0-----:R-:W-:Y:S01]  /*9b60*/  IADD3 R93, -R232, 0xb, RZ ;  /* 0x0000000be85d7810 */ /* 0x001fe20007ffe1ff */
[-CC-:B------:R-:W-:Y:S01]  /*9b70*/  FFMA.FTZ R128, R131, R3.reuse, -R112.reuse ;  /* 0x0000000383807223 */ /* 0x180fe20000010870 */
[----:B------:R-:W-:Y:S01]  /*9b80*/  FFMA.FTZ R183, R166, R3, -R112 ;  /* 0x00000003a6b77223 */ /* 0x000fe20000010870 */
[----:B------:R-:W0:Y:S01]  /*9b90*/  MUFU.EX2 R177, R177 ;  /* 0x000000b100b17308 */ /* 0x000e220000000800 */
[----:B------:R-:W-:-:S02]  /*9ba0*/  @!P1 VIADD R130, R130, 0x34840 ;  /* 0x0003484082829836 */ /* 0x000fc40000000000 */
[-CC-:B------:R-:W-:Y:S01]  /*9bb0*/  FFMA.FTZ R201, R122, R3.reuse, -R112.reuse ;  /* 0x000000037ac97223 */ /* 0x180fe20000010870 */
[-CC-:B------:R-:W-:Y:S01]  /*9bc0*/  FFMA.FTZ R152, R167, R3.reuse, -R112.reuse ;  /* 0x00000003a7987223 */ /* 0x180fe20000010870 */
[-CC-:B------:R-:W-:Y:S01]  /*9bd0*/  FFMA.FTZ R199, R134, R3.reuse, -R112.reuse ;  /* 0x0000000386c77223 */ /* 0x180fe20000010870 */
[-C--:B------:R-:W-:Y:S01]  /*9be0*/  FFMA.FTZ R185, R154, R3.reuse, -R112 ;  /* 0x000000039ab97223 */ /* 0x080fe20000010870 */
[----:B------:R-:W-:Y:S01]  /*9bf0*/  @!P1 PRMT R131, RZ, 0x654, R130 ;  /* 0x00000654ff839816 */ /* 0x000fe20000000082 */
[-CC-:B------:R-:W-:Y:S01]  /*9c00*/  FFMA.FTZ R140, R155, R3.reuse, -R112.reuse ;  /* 0x000000039b8c7223 */ /* 0x180fe20000010870 */
[----:B------:R-:W1:Y:S01]  /*9c10*/  MUFU.EX2 R108, R108 ;  /* 0x0000006c006c7308 */ /* 0x000e620000000800 */
[-CC-:B------:R-:W-:Y:S01]  /*9c20*/  FFMA.FTZ R187, R158, R3.reuse, -R112.reuse ;  /* 0x000000039ebb7223 */ /* 0x180fe20000010870 */
[-CC-:B------:R-:W-:Y:S01]  /*9c30*/  FFMA.FTZ R116, R159, R3.reuse, -R112.reuse ;  /* 0x000000039f747223 */ /* 0x180fe20000010870 */
[-CC-:B------:R-:W-:Y:S01]  /*9c40*/  FFMA.FTZ R205, R114, R3.reuse, -R112.reuse ;  /* 0x0000000372cd7223 */ /* 0x180fe20000010870 */
[-CC-:B------:R-:W-:Y:S01]  /*9c50*/  FFMA.FTZ R189, R146, R3.reuse, -R112.reuse ;  /* 0x0000000392bd7223 */ /* 0x180fe20000010870 */
[-CC-:B------:R-:W-:Y:S01]  /*9c60*/  FFMA.FTZ R207, R118, R3.reuse, -R112.reuse ;  /* 0x0000000376cf7223 */ /* 0x180fe20000010870 */
[-CC-:B------:R-:W-:Y:S01]  /*9c70*/  FFMA.FTZ R136, R147, R3.reuse, -R112.reuse ;  /* 0x0000000393887223 */ /* 0x180fe20000010870 */
[--C-:B------:R-:W-:Y:S01]  /*9c80*/  FFMA.FTZ R191, R150, R3, -R112.reuse ;  /* 0x0000000396bf7223 */ /* 0x100fe20000010870 */
[----:B------:R-:W2:Y:S01]  /*9c90*/  MUFU.EX2 R179, R179 ;  /* 0x000000b300b37308 */ /* 0x000ea20000000800 */
[----:B0-----:R-:W-:Y:S01]  /*9ca0*/  FFMA.FTZ R11, R20, R11, R177 ;  /* 0x0000000b140b7223 */ /* 0x001fe200000100b1 */
[-CC-:B------:R-:W-:Y:S01]  /*9cb0*/  FFMA.FTZ R209, R106, R3.reuse, -R112.reuse ;  /* 0x000000036ad17223 */ /* 0x180fe20000010870 */
[-CC-:B------:R-:W-:Y:S01]  /*9cc0*/  FFMA.FTZ R120, R151, R3.reuse, -R112.reuse ;  /* 0x0000000397787223 */ /* 0x180fe20000010870 */
[-CC-:B------:R-:W-:Y:S01]  /*9cd0*/  FFMA.FTZ R211, R110, R3.reuse, -R112.reuse ;  /* 0x000000036ed37223 */ /* 0x180fe20000010870 */
[-CC-:B------:R-:W-:Y:S01]  /*9ce0*/  FFMA.FTZ R193, R138, R3.reuse, -R112.reuse ;  /* 0x000000038ac17223 */ /* 0x180fe20000010870 */
[-CC-:B------:R-:W-:Y:S01]  /*9cf0*/  FFMA.FTZ R124, R139, R3.reuse, -R112.reuse ;  /* 0x000000038b7c7223 */ /* 0x180fe20000010870 */
[-CC-:B------:R-:W-:Y:S01]  /*9d00*/  FFMA.FTZ R195, R142, R3.reuse, -R112.reuse ;  /* 0x000000038ec37223 */ /* 0x180fe20000010870 */
[----:B------:R-:W0:Y:S01]  /*9d10*/  MUFU.EX2 R148, R148 ;  /* 0x0000009400947308 */ /* 0x000e220000000800 */
[----:B-1----:R-:W-:Y:S01]  /*9d20*/  FADD.FTZ R122, R108, R11 ;  /* 0x0000000b6c7a7221 */ /* 0x002fe20000010000 */
[-CC-:B------:R-:W-:Y:S01]  /*9d30*/  FFMA.FTZ R132, R143, R3.reuse, -R112.reuse ;  /* 0x000000038f847223 */ /* 0x180fe20000010870 */
[-CC-:B------:R-:W-:Y:S01]  /*9d40*/  FFMA.FTZ R115, R115, R3.reuse, -R112.reuse ;  /* 0x0000000373737223 */ /* 0x180fe20000010870 */
[-CC-:B------:R-:W-:Y:S01]  /*9d50*/  FFMA.FTZ R135, R135, R3.reuse, -R112.reuse ;  /* 0x0000000387877223 */ /* 0x180fe20000010870 */
[-CC-:B------:R-:W-:Y:S01]  /*9d60*/  FFMA.FTZ R203, R126, R3.reuse, -R112.reuse ;  /* 0x000000037ecb7223 */ /* 0x180fe20000010870 */
[-CC-:B------:R-:W-:Y:S01]  /*9d70*/  FFMA.FTZ R127, R127, R3.reuse, -R112.reuse ;  /* 0x000000037f7f7223 */ /* 0x180fe20000010870 */
[-C--:B------:R-:W-:Y:S01]  /*9d80*/  FFMA.FTZ R119, R119, R3.reuse, -R112 ;  /* 0x0000000377777223 */ /* 0x080fe20000010870 */
[----:B------:R-:W1:Y:S01]  /*9d90*/  MUFU.EX2 R181, R181 ;  /* 0x000000b500b57308 */ /* 0x000e620000000800 */
[----:B--2---:R-:W-:Y:S01]  /*9da0*/  FADD.FTZ R11, R179, R122 ;  /* 0x0000007ab30b7221 */ /* 0x004fe20000010000 */
[-CC-:B------:R-:W-:Y:S01]  /*9db0*/  FFMA.FTZ R107, R107, R3.reuse, -R112.reuse ;  /* 0x000000036b6b7223 */ /* 0x180fe20000010870 */
[-CC-:B------:R-:W-:Y:S01]  /*9dc0*/  FFMA.FTZ R111, R111, R3.reuse, -R112.reuse ;  /* 0x000000036f6f7223 */ /* 0x180fe20000010870 */
[-CC-:B------:R-:W-:Y:S01]  /*9dd0*/  FFMA.FTZ R99, R99, R3.reuse, -R112.reuse ;  /* 0x0000000363637223 */ /* 0x180fe20000010870 */
[-CC-:B------:R-:W-:Y:S01]  /*9de0*/  FFMA.FTZ R102, R102, R3.reuse, -R112.reuse ;  /* 0x0000000366667223 */ /* 0x180fe20000010870 */
[-CC-:B------:R-:W-:Y:S01]  /*9df0*/  FFMA.FTZ R103, R103, R3.reuse, -R112.reuse ;  /* 0x0000000367677223 */ /* 0x180fe20000010870 */
[-CC-:B------:R-:W-:Y:S01]  /*9e00*/  FFMA.FTZ R90, R90, R3.reuse, -R112.reuse ;  /* 0x000000035a5a7223 */ /* 0x180fe20000010870 */
[----:B------:R-:W2:Y:S01]  /*9e10*/  MUFU.EX2 R144, R144 ;  /* 0x0000009000907308 */ /* 0x000ea20000000800 */
[----:B0-----:R-:W-:Y:S01]  /*9e20*/  FADD.FTZ R122, R148, R11 ;  /* 0x0000000b947a7221 */ /* 0x001fe20000010000 */
[-CC-:B------:R-:W-:Y:S01]  /*9e30*/  FFMA.FTZ R91, R91, R3.reuse, -R112.reuse ;  /* 0x000000035b5b7223 */ /* 0x180fe20000010870 */
[-CC-:B------:R-:W-:Y:S01]  /*9e40*/  FFMA.FTZ R94, R94, R3.reuse, -R112.reuse ;  /* 0x000000035e5e7223 */ /* 0x180fe20000010870 */
[----:B------:R-:W-:Y:S01]  /*9e50*/  FFMA.FTZ R95, R95, R3, -R112 ;  /* 0x000000035f5f7223 */ /* 0x000fe20000010870 */
[----:B------:R-:W-:-:S02]  /*9e60*/  F2FP.BF16.F32.PACK_AB R177, R108, R177 ;  /* 0x000000b16cb1723e */ /* 0x000fc400000010ff */
[----:B------:R-:W-:Y:S01]  /*9e70*/  F2FP.BF16.F32.PACK_AB R179, R148, R179 ;  /* 0x000000b394b3723e */ /* 0x000fe200000010ff */
[----:B------:R-:W0:Y:S01]  /*9e80*/  MUFU.EX2 R183, R183 ;  /* 0x000000b700b77308 */ /* 0x000e220000000800 */
[----:B-1----:R-:W-:-:S07]  /*9e90*/  FADD.FTZ R11, R181, R122 ;  /* 0x0000007ab50b7221 */ /* 0x002fce0000010000 */
[----:B------:R-:W1:Y:S01]  /*9ea0*/  MUFU.EX2 R152, R152 ;  /* 0x0000009800987308 */ /* 0x000e620000000800 */
[C---:B--2---:R-:W-:Y:S01]  /*9eb0*/  FADD.FTZ R122, R144.reuse, R11 ;  /* 0x0000000b907a7221 */ /* 0x044fe20000010000 */
[----:B------:R-:W-:-:S06]  /*9ec0*/  F2FP.BF16.F32.PACK_AB R181, R144, R181 ;  /* 0x000000b590b5723e */ /* 0x000fcc00000010ff */
[----:B------:R-:W2:Y:S01]  /*9ed0*/  MUFU.EX2 R185, R185 ;  /* 0x000000b900b97308 */ /* 0x000ea20000000800 */
[----:B0-----:R-:W-:-:S07]  /*9ee0*/  FADD.FTZ R11, R183, R122 ;  /* 0x0000007ab70b7221 */ /* 0x001fce0000010000 */
[----:B------:R-:W0:Y:S01]  /*9ef0*/  MUFU.EX2 R140, R140 ;  /* 0x0000008c008c7308 */ /* 0x000e220000000800 */
[C---:B-1----:R-:W-:Y:S01]  /*9f00*/  FADD.FTZ R118, R152.reuse, R11 ;  /* 0x0000000b98767221 */ /* 0x042fe20000010000 */
[----:B------:R-:W-:-:S06]  /*9f10*/  F2FP.BF16.F32.PACK_AB R183, R152, R183 ;  /* 0x000000b798b7723e */ /* 0x000fcc00000010ff */
[----:B------:R-:W1:Y:S01]  /*9f20*/  MUFU.EX2 R187, R187 ;  /* 0x000000bb00bb7308 */ /* 0x000e620000000800 */
[----:B--2---:R-:W-:-:S07]  /*9f30*/  FADD.FTZ R11, R185, R118 ;  /* 0x00000076b90b7221 */ /* 0x004fce0000010000 */
[----:B------:R-:W2:Y:S01]  /*9f40*/  MUFU.EX2 R116, R116 ;  /* 0x0000007400747308 */ /* 0x000ea20000000800 */
[----:B0-----:R-:W-:Y:S01]  /*9f50*/  FADD.FTZ R106, R140, R11 ;  /* 0x0000000b8c6a7221 */ /* 0x001fe20000010000 */
[----:B------:R-:W-:Y:S01]  /*9f60*/  FFMA.FTZ R11, R98, R3, -R112 ;  /* 0x00000003620b7223 */ /* 0x000fe20000010870 */
[----:B------:R-:W-:-:S05]  /*9f70*/  F2FP.BF16.F32.PACK_AB R185, R140, R185 ;  /* 0x000000b98cb9723e */ /* 0x000fca00000010ff */
[----:B------:R-:W0:Y:S01]  /*9f80*/  MUFU.EX2 R189, R189 ;  /* 0x000000bd00bd7308 */ /* 0x000e220000000800 */
[----:B------:R-:W-:Y:S02]  /*9f90*/  WARPGROUP.DEPBAR.LE gsb0, 0x0 ;  /* 0x00008000000079c5 */ /* 0x000fe40000010000 */
[----:B------:R-:W-:Y:S01]  /*9fa0*/  WARPGROUP.ARRIVE ;  /* 0x00000000000079c5 */ /* 0x000fe20000000000 */
[----:B------:R-:W-:Y:S02]  /*9fb0*/  F2FP.BF16.F32.PACK_AB R212, R97, R96 ;  /* 0x0000006061d4723e */ /* 0x000fe400000010ff */
[----:B------:R-:W-:Y:S02]  /*9fc0*/  F2FP.BF16.F32.PACK_AB R214, R101, R100 ;  /* 0x0000006465d6723e */ /* 0x000fe400000010ff */
[----:B------:R-:W3:Y:S01]  /*9fd0*/  MUFU.EX2 R136, R136 ;  /* 0x0000008800887308 */ /* 0x000ee20000000800 */
[----:B------:R-:W-:Y:S07]  /*9fe0*/  HGMMA.64x128x16.F32.BF16 R24, R216, gdesc[UR8].tnspB, R24, gsb0 ;  /* 0x41e00008d8187df0 */ /* 0x000fee0008001818 */
[----:B------:R-:W4:Y:S08]  /*9ff0*/  MUFU.EX2 R191, R191 ;  /* 0x000000bf00bf7308 */ /* 0x000f300000000800 */
[----:B------:R-:W5:Y:S08]  /*a000*/  MUFU.EX2 R120, R120 ;  /* 0x0000007800787308 */ /* 0x000f700000000800 */
[----:B------:R-:W5:Y:S08]  /*a010*/  MUFU.EX2 R193, R193 ;  /* 0x000000c100c17308 */ /* 0x000f700000000800 */
[----:B------:R-:W5:Y:S08]  /*a020*/  MUFU.EX2 R124, R124 ;  /* 0x0000007c007c7308 */ /* 0x000f700000000800 */
[----:B------:R-:W5:Y:S08]  /*a030*/  MUFU.EX2 R195, R195 ;  /* 0x000000c300c37308 */ /* 0x000f700000000800 */
[----:B------:R5:W-:Y:S08]  /*a040*/  MUFU.EX2 R98, R115 ;  /* 0x0000007300627308 */ /* 0x000bf00000000800 */
[----:B------:R-:W5:Y:S08]  /*a050*/  MUFU.EX2 R132, R132 ;  /* 0x0000008400847308 */ /* 0x000f700000000800 */
[----:B------:R-:W5:Y:S08]  /*a060*/  MUFU.EX2 R197, R197 ;  /* 0x000000c500c57308 */ /* 0x000f700000000800 */
[----:B------:R-:W5:Y:S08]  /*a070*/  MUFU.EX2 R128, R128 ;  /* 0x0000008000807308 */ /* 0x000f700000000800 */
[----:B------:R-:W5:Y:S08]  /*a080*/  MUFU.EX2 R199, R199 ;  /* 0x000000c700c77308 */ /* 0x000f700000000800 */
[----:B------:R-:W5:Y:S08]  /*a090*/  MUFU.EX2 R130, R135 ;  /* 0x0000008700827308 */ /* 0x000f700000000800 */
[----:B------:R-:W5:Y:S08]  /*a0a0*/  MUFU.EX2 R201, R201 ;  /* 0x000000c900c97308 */ /* 0x000f700000000800 */
[----:B------:R-:W-:Y:S08]  /*a0b0*/  MUFU.EX2 R203, R203 ;  /* 0x000000cb00cb7308 */ /* 0x000ff00000000800 */
[----:B------:R-:W-:Y:S08]  /*a0c0*/  MUFU.EX2 R205, R205 ;  /* 0x000000cd00cd7308 */ /* 0x000ff00000000800 */
[----:B------:R-:W-:Y:S08]  /*a0d0*/  MUFU.EX2 R207, R207 ;  /* 0x000000cf00cf7308 */ /* 0x000ff00000000800 */
[----:B------:R-:W-:Y:S08]  /*a0e0*/  MUFU.EX2 R209, R209 ;  /* 0x000000d100d17308 */ /* 0x000ff00000000800 */
[----:B------:R-:W-:Y:S01]  /*a0f0*/  MUFU.EX2 R118, R11 ;  /* 0x0000000b00767308 */ /* 0x000fe20000000800 */
[----:B------:R-:W-:-:S02]  /*a100*/  WARPGROUP.DEPBAR.LE gsb0, 0x0 ;  /* 0x00008000000079c5 */ /* 0x000fc40000010000 */
[----:B------:R1:W-:Y:S06]  /*a110*/  BAR.ARV R93, 0x100 ;  /* 0x0004005d0000751d */ /* 0x0003ec0000002000 */
[----:B------:R2:W-:Y:S01]  /*a120*/  @!P1 SYNCS.ARRIVE.TRANS64.RED.A1T0 RZ, [R131+URZ], RZ ;  /* 0x000000ff83ff99a7 */ /* 0x0005e2000810043f */
[----:B------:R-:W-:Y:S01]  /*a130*/  MUFU.EX2 R108, R107 ;  /* 0x0000006b006c7308 */ /* 0x000fe20000000800 */
[----:B-1----:R-:W-:Y:S02]  /*a140*/  @!P1 VIADD R93, R133, 0x34860 ;  /* 0x00034860855d9836 */ /* 0x002fe40000000000 */
[-C--:B------:R-:W-:Y:S01]  /*a150*/  FMUL.FTZ R26, R26, R20.reuse ;  /* 0x000000141a1a7220 */ /* 0x080fe20000410000 */
[-C--:B------:R-:W-:Y:S01]  /*a160*/  FMUL.FTZ R27, R27, R20.reuse ;  /* 0x000000141b1b7220 */ /* 0x080fe20000410000 */
[-C--:B------:R-:W-:Y:S01]  /*a170*/  FMUL.FTZ R30, R30, R20.reuse ;  /* 0x000000141e1e7220 */ /* 0x080fe20000410000 */
[-C--:B------:R-:W-:Y:S01]  /*a180*/  FMUL.FTZ R31, R31, R20.reuse ;  /* 0x000000141f1f7220 */ /* 0x080fe20000410000 */
[-C--:B------:R-:W-:Y:S01]  /*a190*/  FMUL.FTZ R34, R34, R20.reuse ;  /* 0x0000001422227220 */ /* 0x080fe20000410000 */
[----:B--2---:R-:W-:Y:S01]  /*a1a0*/  FADD.FTZ R131, R21, R12 ;  /* 0x0000000c15837221 */ /* 0x004fe20000010000 */
[----:B------:R-:W-:Y:S01]  /*a1b0*/  FFMA.FTZ R12, R123, R3, -R112 ;  /* 0x000000037b0c7223 */ /* 0x000fe20000010870 */
[----:B------:R-:W-:Y:S01]  /*a1c0*/  @!P1 PRMT R123, RZ, 0x654, R93 ;  /* 0x00000654ff7b9816 */ /* 0x000fe2000000005d */
[----:B------:R-:W-:Y:S01]  /*a1d0*/  MUFU.EX2 R211, R211 ;  /* 0x000000d300d37308 */ /* 0x000fe20000000800 */
[----:B------:R-:W-:Y:S01]  /*a1e0*/  FADD.FTZ R134, R178, R131 ;  /* 0x00000083b2867221 */ /* 0x000fe20000010000 */
[-C--:B------:R-:W-:Y:S01]  /*a1f0*/  FMUL.FTZ R35, R35, R20.reuse ;  /* 0x0000001423237220 */ /* 0x080fe20000410000 */
[----:B------:R1:W-:Y:S01]  /*a200*/  @!P1 SYNCS.ARRIVE.TRANS64.RED.A1T0 RZ, [R123+URZ], RZ ;  /* 0x000000ff7bff99a7 */ /* 0x0003e2000810043f */
[-C--:B------:R-:W-:Y:S01]  /*a210*/  FMUL.FTZ R38, R38, R20.reuse ;  /* 0x0000001426267220 */ /* 0x080fe20000410000 */
[----:B------:R-:W-:Y:S01]  /*a220*/  FADD.FTZ R93, R169, R134 ;  /* 0x00000086a95d7221 */ /* 0x000fe20000010000 */
[-C--:B------:R-:W-:Y:S01]  /*a230*/  FMUL.FTZ R39, R39, R20.reuse ;  /* 0x0000001427277220 */ /* 0x080fe20000410000 */
[-C--:B------:R-:W-:Y:S01]  /*a240*/  FMUL.FTZ R42, R42, R20.reuse ;  /* 0x000000142a2a7220 */ /* 0x080fe20000410000 */
[----:B------:R-:W2:Y:S01]  /*a250*/  MUFU.EX2 R12, R12 ;  /* 0x0000000c000c7308 */ /* 0x000ea20000000800 */
[----:B------:R-:W-:Y:S01]  /*a260*/  FADD.FTZ R134, R180, R93 ;  /* 0x0000005db4867221 */ /* 0x000fe20000010000 */
[-C--:B------:R-:W-:Y:S01]  /*a270*/  FMUL.FTZ R43, R43, R20.reuse ;  /* 0x000000142b2b7220 */ /* 0x080fe20000410000 */
[-C--:B------:R-:W-:Y:S01]  /*a280*/  FMUL.FTZ R46, R46, R20.reuse ;  /* 0x000000142e2e7220 */ /* 0x080fe20000410000 */
[-C--:B------:R-:W-:Y:S01]  /*a290*/  FMUL.FTZ R47, R47, R20.reuse ;  /* 0x000000142f2f7220 */ /* 0x080fe20000410000 */
[----:B------:R-:W-:Y:S01]  /*a2a0*/  FADD.FTZ R93, R173, R134 ;  /* 0x00000086ad5d7221 */ /* 0x000fe20000010000 */
[-C--:B------:R-:W-:Y:S01]  /*a2b0*/  FMUL.FTZ R50, R50, R20.reuse ;  /* 0x0000001432327220 */ /* 0x080fe20000410000 */
[-C--:B------:R-:W-:Y:S01]  /*a2c0*/  FMUL.FTZ R51, R51, R20.reuse ;  /* 0x0000001433337220 */ /* 0x080fe20000410000 */
[----:B------:R-:W-:Y:S01]  /*a2d0*/  MUFU.EX2 R99, R99 ;  /* 0x0000006300637308 */ /* 0x000fe20000000800 */
[----:B------:R-:W-:Y:S01]  /*a2e0*/  FADD.FTZ R114, R182, R93 ;  /* 0x0000005db6727221 */ /* 0x000fe20000010000 */
[-C--:B------:R-:W-:Y:S01]  /*a2f0*/  FMUL.FTZ R54, R54, R20.reuse ;  /* 0x0000001436367220 */ /* 0x080fe20000410000 */
[-C--:B------:R-:W-:Y:S01]  /*a300*/  FMUL.FTZ R55, R55, R20.reuse ;  /* 0x0000001437377220 */ /* 0x080fe20000410000 */
        /* <DEDUP_REMOVED lines=14> */
[----:B------:R-:W-:Y:S01]  /*a3f0*/  FADD.FTZ R93, R187, R106 ;  /* 0x0000006abb5d7221 */ /* 0x000fe20000010000 */
[----:B------:R-:W-:Y:S01]  /*a400*/  F2FP.BF16.F32.PACK_AB R187, R116, R187 ;  /* 0x000000bb74bb723e */ /* 0x000fe200000010ff */
[-C--:B------:R-:W-:Y:S01]  /*a410*/  FMUL.FTZ R74, R74, R20.reuse ;  /* 0x000000144a4a7220 */ /* 0x080fe20000410000 */
[----:B-1----:R-:W-:Y:S01]  /*a420*/  FADD.FTZ R123, R153, R110 ;  /* 0x0000006e997b7221 */ /* 0x002fe20000010000 */
[----:B------:R-:W-:Y:S01]  /*a430*/  FADD.FTZ R106, R116, R93 ;  /* 0x0000005d746a7221 */ /* 0x000fe20000010000 */
[-C--:B------:R-:W-:Y:S01]  /*a440*/  FMUL.FTZ R75, R75, R20.reuse ;  /* 0x000000144b4b7220 */ /* 0x080fe20000410000 */
[----:B------:R-:W-:Y:S01]  /*a450*/  MUFU.EX2 R90, R90 ;  /* 0x0000005a005a7308 */ /* 0x000fe20000000800 */
[----:B------:R-:W-:Y:S01]  /*a460*/  FADD.FTZ R110, R188, R123 ;  /* 0x0000007bbc6e7221 */ /* 0x000fe20000010000 */
[----:B0-----:R-:W-:Y:S01]  /*a470*/  FADD.FTZ R93, R189, R106 ;  /* 0x0000006abd5d7221 */ /* 0x001fe20000010000 */
[-C--:B------:R-:W-:Y:S01]  /*a480*/  FMUL.FTZ R78, R78, R20.reuse ;  /* 0x000000144e4e7220 */ /* 0x080fe20000410000 */
[-C--:B------:R-:W-:Y:S01]  /*a490*/  FMUL.FTZ R79, R79, R20.reuse ;  /* 0x000000144f4f7220 */ /* 0x080fe20000410000 */
[----:B------:R-:W-:Y:S01]  /*a4a0*/  FADD.FTZ R123, R145, R110 ;  /* 0x0000006e917b7221 */ /* 0x000fe20000010000 */
[----:B---3--:R-:W-:Y:S01]  /*a4b0*/  FADD.FTZ R106, R136, R93 ;  /* 0x0000005d886a7221 */ /* 0x008fe20000010000 */
[-C--:B------:R-:W-:Y:S01]  /*a4c0*/  FMUL.FTZ R82, R82, R20.reuse ;  /* 0x0000001452527220 */ /* 0x080fe20000410000 */
[----:B------:R-:W-:Y:S01]  /*a4d0*/  MUFU.EX2 R91, R91 ;  /* 0x0000005b005b7308 */ /* 0x000fe20000000800 */
[----:B------:R-:W-:Y:S01]  /*a4e0*/  FADD.FTZ R110, R190, R123 ;  /* 0x0000007bbe6e7221 */ /* 0x000fe20000010000 */
[----:B----4-:R-:W-:Y:S01]  /*a4f0*/  FADD.FTZ R93, R191, R106 ;  /* 0x0000006abf5d7221 */ /* 0x010fe20000010000 */
[C---:B-----5:R-:W-:Y:S01]  /*a500*/  F2FP.BF16.F32.PACK_AB R191, R120.reuse, R191 ;  /* 0x000000bf78bf723e */ /* 0x060fe200000010ff */
[-C--:B------:R-:W-:Y:S01]  /*a510*/  FMUL.FTZ R83, R83, R20.reuse ;  /* 0x0000001453537220 */ /* 0x080fe20000410000 */
[----:B------:R-:W-:Y:S01]  /*a520*/  FADD.FTZ R115, R149, R110 ;  /* 0x0000006e95737221 */ /* 0x000fe20000010000 */
[----:B------:R-:W-:Y:S01]  /*a530*/  FADD.FTZ R110, R120, R93 ;  /* 0x0000005d786e7221 */ /* 0x000fe20000010000 */
[-C--:B------:R-:W-:Y:S01]  /*a540*/  FMUL.FTZ R86, R86, R20.reuse ;  /* 0x0000001456567220 */ /* 0x080fe20000410000 */
[----:B------:R-:W0:Y:S01]  /*a550*/  MUFU.EX2 R106, R119 ;  /* 0x00000077006a7308 */ /* 0x000e220000000800 */
[----:B------:R-:W-:Y:S01]  /*a560*/  FADD.FTZ R112, R192, R115 ;  /* 0x00000073c0707221 */ /* 0x000fe20000010000 */
[----:B------:R-:W-:Y:S01]  /*a570*/  FADD.FTZ R21, R193, R110 ;  /* 0x0000006ec1157221 */ /* 0x000fe20000010000 */
[----:B------:R-:W-:Y:S01]  /*a580*/  FMUL.FTZ R87, R87, R20 ;  /* 0x0000001457577220 */ /* 0x000fe20000410000 */
[----:B------:R-:W-:-:S02]  /*a590*/  IMAD.U32 R20, RZ, RZ, UR6 ;  /* 0x00000006ff147e24 */ /* 0x000fc4000f8e00ff */
[----:B------:R-:W-:Y:S01]  /*a5a0*/  FADD.FTZ R93, R137, R112 ;  /* 0x00000070895d7221 */ /* 0x000fe20000010000 */
[----:B------:R-:W-:Y:S01]  /*a5b0*/  FADD.FTZ R110, R124, R21 ;  /* 0x000000157c6e7221 */ /* 0x000fe20000010000 */
[----:B------:R-:W-:Y:S01]  /*a5c0*/  F2FP.BF16.F32.PACK_AB R218, R13, R92 ;  /* 0x0000005c0dda723e */ /* 0x000fe200000010ff */
[----:B------:R1:W-:Y:S01]  /*a5d0*/  MUFU.EX2 R120, R102 ;  /* 0x0000006600787308 */ /* 0x0003e20000000800 */
[----:B------:R-:W-:Y:S01]  /*a5e0*/  FADD.FTZ R112, R194, R93 ;  /* 0x0000005dc2707221 */ /* 0x000fe20000010000 */
[----:B------:R-:W-:Y:S01]  /*a5f0*/  FADD.FTZ R21, R195, R110 ;  /* 0x0000006ec3157221 */ /* 0x000fe20000010000 */
[-C--:B------:R-:W-:Y:S01]  /*a600*/  FMUL.FTZ R24, R24, R15.reuse ;  /* 0x0000000f18187220 */ /* 0x080fe20000410000 */
[-C--:B------:R-:W-:Y:S01]  /*a610*/  FMUL.FTZ R25, R25, R15.reuse ;  /* 0x0000000f19197220 */ /* 0x080fe20000410000 */
[----:B------:R-:W-:Y:S01]  /*a620*/  FADD.FTZ R93, R141, R112 ;  /* 0x000000708d5d7221 */ /* 0x000fe20000010000 */
[----:B------:R-:W-:Y:S01]  /*a630*/  FADD.FTZ R110, R132, R21 ;  /* 0x00000015846e7221 */ /* 0x000fe20000010000 */
[-C--:B------:R-:W-:Y:S01]  /*a640*/  FMUL.FTZ R28, R28, R15.reuse ;  /* 0x0000000f1c1c7220 */ /* 0x080fe20000410000 */
[----:B------:R-:W-:Y:S01]  /*a650*/  MUFU.EX2 R94, R94 ;  /* 0x0000005e005e7308 */ /* 0x000fe20000000800 */
        /* <DEDUP_REMOVED lines=14> */
[----:B------:R-:W-:Y:S01]  /*a740*/  FMUL.FTZ R40, R40, R15 ;  /* 0x0000000f28287220 */ /* 0x000fe20000410000 */
[----:B------:R-:W3:Y:S01]  /*a750*/  MUFU.EX2 R110, R111 ;  /* 0x0000006f006e7308 */ /* 0x000ee20000000800 */
[----:B------:R-:W-:Y:S01]  /*a760*/  FADD.FTZ R116, R200, R93 ;  /* 0x0000005dc8747221 */ /* 0x000fe20000010000 */
[----:B------:R-:W-:Y:S01]  /*a770*/  FADD.FTZ R21, R201, R112 ;  /* 0x00000070c9157221 */ /* 0x000fe20000010000 */
[C---:B--2---:R-:W-:Y:S01]  /*a780*/  F2FP.BF16.F32.PACK_AB R201, R12.reuse, R201 ;  /* 0x000000c90cc9723e */ /* 0x044fe200000010ff */
[-C--:B------:R-:W-:Y:S01]  /*a790*/  FMUL.FTZ R41, R41, R15.reuse ;  /* 0x0000000f29297220 */ /* 0x080fe20000410000 */
[----:B------:R-:W-:Y:S01]  /*a7a0*/  FADD.FTZ R93, R121, R116 ;  /* 0x00000074795d7221 */ /* 0x000fe20000010000 */
[----:B------:R-:W-:Y:S01]  /*a7b0*/  FADD.FTZ R112, R12, R21 ;  /* 0x000000150c707221 */ /* 0x000fe20000010000 */
[-C--:B------:R-:W-:Y:S01]  /*a7c0*/  FMUL.FTZ R44, R44, R15.reuse ;  /* 0x0000000f2c2c7220 */ /* 0x080fe20000410000 */
        /* <DEDUP_REMOVED lines=22> */
[----:B0-----:R-:W-:Y:S01]  /*a930*/  FADD.FTZ R112, R106, R11 ;  /* 0x0000000b6a707221 */ /* 0x001fe20000010000 */
[-C--:B------:R-:W-:Y:S01]  /*a940*/  FMUL.FTZ R68, R68, R15.reuse ;  /* 0x0000000f44447220 */ /* 0x080fe20000410000 */
[-C--:B------:R-:W-:Y:S01]  /*a950*/  FMUL.FTZ R69, R69, R15.reuse ;  /* 0x0000000f45457220 */ /* 0x080fe20000410000 */
[----:B-1----:R-:W-:Y:S01]  /*a960*/  FADD.FTZ R102, R208, R21 ;  /* 0x00000015d0667221 */ /* 0x002fe20000010000 */
        /* <DEDUP_REMOVED lines=12> */
[----:B---3--:R-:W-:Y:S01]  /*aa30*/  FADD.FTZ R11, R110, R11 ;  /* 0x0000000b6e0b7221 */ /* 0x008fe20000010000 */
[-C--:B------:R-:W-:Y:S01]  /*aa40*/  FMUL.FTZ R84, R84, R15.reuse ;  /* 0x0000000f54547220 */ /* 0x080fe20000410000 */
[----:B------:R-:W-:Y:S01]  /*aa50*/  FMUL.FTZ R85, R85, R15 ;  /* 0x0000000f55557220 */ /* 0x000fe20000410000 */
[----:B------:R-:W-:Y:S01]  /*aa60*/  FADD.FTZ R12, R96, R21 ;  /* 0x00000015600c7221 */ /* 0x000fe20000010000 */
[----:B------:R-:W-:Y:S01]  /*aa70*/  FADD.FTZ R11, R118, R11 ;  /* 0x0000000b760b7221 */ /* 0x000fe20000010000 */
[----:B------:R-:W-:Y:S01]  /*aa80*/  F2FP.BF16.F32.PACK_AB R178, R169, R178 ;  /* 0x000000b2a9b2723e */ /* 0x000fe200000010ff */
[----:B------:R-:W-:-:S02]  /*aa90*/  IMAD.MOV.U32 R15, RZ, RZ, R10 ;  /* 0x000000ffff0f7224 */ /* 0x000fc400078e000a */
[----:B------:R-:W-:Y:S01]  /*aaa0*/  FADD.FTZ R21, R97, R12 ;  /* 0x0000000c61157221 */ /* 0x000fe20000010000 */
[----:B------:R-:W-:Y:S01]  /*aab0*/  FADD.FTZ R11, R99, R11 ;  /* 0x0000000b630b7221 */ /* 0x000fe20000010000 */
[----:B------:R-:W-:Y:S02]  /*aac0*/  F2FP.BF16.F32.PACK_AB R180, R173, R180 ;  /* 0x000000b4adb4723e */ /* 0x000fe400000010ff */
[----:B------:R-:W-:Y:S01]  /*aad0*/  FADD.FTZ R12, R100, R21 ;  /* 0x00000015640c7221 */ /* 0x000fe20000010000 */
[----:B------:R-:W-:Y:S01]  /*aae0*/  FADD.FTZ R11, R120, R11 ;  /* 0x0000000b780b7221 */ /* 0x000fe20000010000 */
[----:B------:R-:W-:Y:S02]  /*aaf0*/  F2FP.BF16.F32.PACK_AB R182, R161, R182 ;  /* 0x000000b6a1b6723e */ /* 0x000fe400000010ff */
[----:B------:R-:W-:Y:S01]  /*ab00*/  FADD.FTZ R21, R101, R12 ;  /* 0x0000000c65157221 */ /* 0x000fe20000010000 */
[----:B------:R-:W-:Y:S01]  /*ab10*/  FADD.FTZ R11, R103, R11 ;  /* 0x0000000b670b7221 */ /* 0x000fe20000010000 */
[----:B------:R-:W-:-:S02]  /*ab20*/  F2FP.BF16.F32.PACK_AB R184, R165, R184 ;  /* 0x000000b8a5b8723e */ /* 0x000fc400000010ff */
        /* <DEDUP_REMOVED lines=10> */
[----:B------:R-:W-:Y:S01]  /*abd0*/  F2FP.BF16.F32.PACK_AB R190, R149, R190 ;  /* 0x000000be95be723e */ /* 0x000fe200000010ff */
[----:B------:R-:W-:Y:S01]  /*abe0*/  FADD.FTZ R11, R95, R11 ;  /* 0x0000000b5f0b7221 */ /* 0x000fe20000010000 */
[----:B------:R-:W-:Y:S01]  /*abf0*/  F2FP.BF16.F32.PACK_AB R192, R137, R192 ;  /* 0x000000c089c0723e */ /* 0x000fe200000010ff */
[----:B------:R-:W-:Y:S01]  /*ac00*/  IMAD.MOV.U32 R13, RZ, RZ, R88 ;  /* 0x000000ffff0d7224 */ /* 0x000fe200078e0058 */
[----:B------:R-:W-:Y:S02]  /*ac10*/  F2FP.BF16.F32.PACK_AB R193, R124, R193 ;  /* 0x000000c17cc1723e */ /* 0x000fe400000010ff */
[----:B------:R-:W-:Y:S02]  /*ac20*/  F2FP.BF16.F32.PACK_AB R194, R141, R194 ;  /* 0x000000c28dc2723e */ /* 0x000fe400000010ff */
[----:B------:R-:W-:Y:S02]  /*ac30*/  F2FP.BF16.F32.PACK_AB R195, R132, R195 ;  /* 0x000000c384c3723e */ /* 0x000fe400000010ff */
[----:B------:R-:W-:-:S02]  /*ac40*/  F2FP.BF16.F32.PACK_AB R196, R157, R196 ;  /* 0x000000c49dc4723e */ /* 0x000fc400000010ff */
[----:B------:R-:W-:Y:S02]  /*ac50*/  F2FP.BF16.F32.PACK_AB R197, R128, R197 ;  /* 0x000000c580c5723e */ /* 0x000fe400000010ff */
[----:B------:R-:W-:Y:S02]  /*ac60*/  F2FP.BF16.F32.PACK_AB R198, R129, R198 ;  /* 0x000000c681c6723e */ /* 0x000fe400000010ff */
        /* <DEDUP_REMOVED lines=16> */
[----:B------:R-:W-:Y:S01]  /*ad70*/  F2FP.BF16.F32.PACK_AB R219, R95, R94 ;  /* 0x0000005e5fdb723e */ /* 0x000fe200000010ff */
[----:B------:R-:W-:Y:S06]  /*ad80*/  @P2 BRA `(.L_x_24) ;  /* 0xffffffb400242947 */ /* 0x000fec000383ffff */
.L_x_15:
[----:B------:R-:W-:Y:S06]  /*ad90*/  BAR.ARV 0x8, 0x180 ;  /* 0x0206000000007b1d */ /* 0x000fec0000002000 */
[----:B------:R-:W-:Y:S05]  /*ada0*/  @!P0 BRA `(.L_x_25) ;  /* 0x0000000000048947 */ /* 0x000fea0003800000 */
[----:B------:R-:W-:Y:S01]  /*adb0*/  BPT.TRAP 0x1 ;  /* 0x000000040000795c */ /* 0x000fe20000300000 */
.L_x_25:
[----:B------:R-:W-:Y:S01]  /*adc0*/  R2UR UR4, R2 ;  /* 0x00000000020472ca */ /* 0x000fe200000e0000 */
[----:B------:R-:W-:-:S12]  /*add0*/  ULEA UR8, UR60, UR61, 0x3 ;  /* 0x0000003d3c087291 */ /* 0x000fd8000f8e183f */
[----:B------:R-:W-:-:S05]  /*ade0*/  IMAD.U32 R0, RZ, RZ, UR4 ;  /* 0x00000004ff007e24 */ /* 0x000fca000f8e00ff */
[----:B------:R-:W-:-:S04]  /*adf0*/  SHF.L.U32 R0, R0, 0x1f, RZ ;  /* 0x0000001f00007819 */ /* 0x000fc800000006ff */
[----:B------:R0:W1:Y:S01]  /*ae00*/  SYNCS.PHASECHK.TRANS64.TRYWAIT P2, [UR8+0x34850], R0 ;  /* 0x03485000ff0075a7 */ /* 0x0000620008040148 */
[----:B------:R-:W-:Y:S05]  /*ae10*/  @!P0 BRA `(.L_x_26) ;  /* 0x0000000000048947 */ /* 0x000fea0003800000 */
[----:B------:R-:W-:Y:S01]  /*ae20*/  BPT.TRAP 0x1 ;  /* 0x000000040000795c */ /* 0x000fe20000300000 */
.L_x_26:
[----:B-1----:R-:W-:Y:S05]  /*ae30*/  @P2 BRA `(.L_x_27) ;  /* 0x0000000000082947 */ /* 0x002fea0003800000 */
[----:B------:R-:W1:Y:S02]  /*ae40*/  SYNCS.PHASECHK.TRANS64.TRYWAIT P0, [UR8+0x34850], R0 ;  /* 0x03485000ff0075a7 */ /* 0x000e640008000148 */
[----:B-1----:R-:W-:Y:S05]  /*ae50*/  @!P0 BRA `(.L_x_28) ;  /* 0x0000005c00a88947 */ /* 0x002fea0003800000 */
.L_x_27:
[----:B------:R-:W-:Y:S01]  /*ae60*/  UIADD3 UR4, UR61, 0x400, URZ ;  /* 0x000004003d047890 */ /* 0x000fe2000fffe03f */
[----:B------:R-:W-:Y:S01]  /*ae70*/  WARPGROUP.ARRIVE ;  /* 0x00000000000079c5 */ /* 0x000fe20000000000 */
[----:B------:R-:W-:Y:S01]  /*ae80*/  UMOV UR7, 0x40000040 ;  /* 0x4000004000077882 */ /* 0x000fe20000000000 */
[----:B------:R-:W-:Y:S01]  /*ae90*/  UMOV UR11, 0x40000040 ;  /* 0x40000040000b7882 */ /* 0x000fe20000000000 */
[----:B------:R-:W-:Y:S01]  /*aea0*/  USHF.R.U32.HI UR4, URZ, 0x4, UR4 ;  /* 0x000000043f047899 */ /* 0x000fe20008011604 */
[----:B01----:R-:W0:Y:S01]  /*aeb0*/  SHFL.BFLY PT, R0, R11, 0x2, 0x1f ;  /* 0x0c401f000b007f89 */ /* 0x003e2200000e0000 */
[----:B------:R-:W-:Y:S01]  /*aec0*/  IMAD.MOV.U32 R94, RZ, RZ, -0x800000 ;  /* 0xff800000ff5e7424 */ /* 0x000fe200078e00ff */
[----:B------:R-:W-:Y:S01]  /*aed0*/  CS2R R98, SRZ ;  /* 0x0000000000627805 */ /* 0x000fe2000001ff00 */
[----:B------:R-:W-:Y:S01]  /*aee0*/  ULOP3.LUT UR4, UR4, 0x3fff, URZ, 0xc0, !UPT ;  /* 0x00003fff04047892 */ /* 0x000fe2000f8ec03f */
[----:B------:R-:W1:Y:S01]  /*aef0*/  SHFL.BFLY PT, R5, R12, 0x2, 0x1f ;  /* 0x0c401f000c057f89 */ /* 0x000e6200000e0000 */
[----:B------:R-:W-:Y:S01]  /*af00*/  IMAD.MOV.U32 R95, RZ, RZ, -0x800000 ;  /* 0xff800000ff5f7424 */ /* 0x000fe200078e00ff */
[----:B------:R-:W2:Y:S01]  /*af10*/  LDC R115, c[0x0][0xc38] ;  /* 0x00030e00ff737b82 */ /* 0x000ea20000000800 */
[----:B------:R-:W-:Y:S01]  /*af20*/  ULOP3.LUT UR4, UR4, 0x5800000, URZ, 0xfc, !UPT ;  /* 0x0580000004047892 */ /* 0x000fe2000f8efc3f */
[----:B------:R-:W-:Y:S01]  /*af30*/  R2UR UR12, R224 ;  /* 0x00000000e00c72ca */ /* 0x000fe200000e0000 */
[----:B------:R-:W-:Y:S01]  /*af40*/  ULDC.64 UR14, c[0x0][0x208] ;  /* 0x00008200000e7ab9 */ /* 0x000fe20000000a00 */
[----:B------:R-:W-:Y:S01]  /*af50*/  R2UR UR13, R225 ;  /* 0x00000000e10d72ca */ /* 0x000fe200000e0000 */
[----:B------:R-:W-:Y:S01]  /*af60*/  UIMAD UR6, UR60, 0xb00, UR4 ;  /* 0x00000b003c0678a4 */ /* 0x000fe2000f8e0204 */
[----:B------:R-:W-:-:S03]  /*af70*/  R2UR UR9, R223 ;  /* 0x00000000df0972ca */ /* 0x000fc600000e0000 */
[----:B------:R-:W-:-:S09]  /*af80*/  UIADD3 UR4, UR6, 0x80, URZ ;  /* 0x0000008006047890 */ /* 0x000fd2000fffe03f */
[----:B------:R-:W-:Y:S03]  /*af90*/  HGMMA.64x128x16.F32.BF16 R24, R176, gdesc[UR4].tnspB, R24, gsb0 ;  /* 0x41e00004b0187df0 */ /* 0x000fe60008001818 */
[----:B------:R-:W3:Y:S01]  /*afa0*/  S2UR UR7, SR_SWINHI ;  /* 0x00000000000779c3 */ /* 0x000ee20000002f00 */
[----:B------:R-:W-:Y:S01]  /*afb0*/  UMOV UR10, UR4 ;  /* 0x00000004000a7c82 */ /* 0x000fe20008000000 */
[----:B------:R-:W-:Y:S01]  /*afc0*/  UIADD3 UR4, UR6, 0x100, URZ ;  /* 0x0000010006047890 */ /* 0x000fe2000fffe03f */
[----:B0-----:R-:W-:Y:S01]  /*afd0*/  FADD.FTZ R4, R0, R11 ;  /* 0x0000000b00047221 */ /* 0x001fe20000010000 */
[----:B------:R-:W-:Y:S02]  /*afe0*/  IMAD R16, RZ, RZ, -UR13 ;  /* 0x8000000dff107e24 */ /* 0x000fe4000f8e02ff */
[----:B-1----:R-:W-:Y:S02]  /*aff0*/  FADD.FTZ R5, R5, R12 ;  /* 0x0000000c05057221 */ /* 0x002fe40000010000 */
[----:B------:R-:W0:Y:S01]  /*b000*/  SHFL.BFLY PT, R7, R4, 0x1, 0x1f ;  /* 0x0c201f0004077f89 */ /* 0x000e2200000e0000 */
[----:B--2---:R-:W-:-:S03]  /*b010*/  IMAD R16, R115, R16, UR9 ;  /* 0x0000000973107e24 */ /* 0x004fc6000f8e0210 */
[----:B------:R-:W1:Y:S01]  /*b020*/  SHFL.BFLY PT, R0, R5, 0x1, 0x1f ;  /* 0x0c201f0005007f89 */ /* 0x000e6200000e0000 */
[----:B0-----:R-:W-:Y:S01]  /*b030*/  FADD.FTZ R12, R4, R7 ;  /* 0x00000007040c7221 */ /* 0x001fe20000010000 */
[----:B------:R-:W-:Y:S02]  /*b040*/  IMAD R7, R221, 0x40, R18 ;  /* 0x00000040dd077824 */ /* 0x000fe400078e0212 */
[----:B-1----:R-:W-:Y:S02]  /*b050*/  FADD.FTZ R8, R5, R0 ;  /* 0x0000000005087221 */ /* 0x002fe40000010000 */
[----:B------:R-:W-:-:S03]  /*b060*/  FSETP.NE.FTZ.AND P2, PT, R12, RZ, PT ;  /* 0x000000ff0c00720b */ /* 0x000fc60003f55000 */
[----:B------:R-:W-:-:S10]  /*b070*/  FSETP.NE.FTZ.AND P0, PT, R8, RZ, PT ;  /* 0x000000ff0800720b */ /* 0x000fd40003f15000 */
[----:B------:R-:W-:Y:S01]  /*b080*/  @P2 MUFU.LG2 R6, R12 ;  /* 0x0000000c00062308 */ /* 0x000fe20000000c00 */
[----:B------:R-:W-:-:S07]  /*b090*/  @P2 FMUL.FTZ R14, R3, 0.69314718246459960938 ;  /* 0x3f317218030e2820 */ /* 0x000fce0000410000 */
[----:B------:R-:W0:Y:S08]  /*b0a0*/  @P0 MUFU.LG2 R0, R8 ;  /* 0x0000000800000308 */ /* 0x000e300000000c00 */
[----:B------:R1:W2:Y:S08]  /*b0b0*/  @P0 MUFU.RCP R99, R8 ;  /* 0x0000000800630308 */ /* 0x0002b00000001000 */
[----:B------:R4:W2:Y:S01]  /*b0c0*/  @P2 MUFU.RCP R98, R12 ;  /* 0x0000000c00622308 */ /* 0x0008a20000001000 */
[----:B0-----:R-:W-:Y:S01]  /*b0d0*/  @P0 FMUL.FTZ R0, R0, 0.69314718246459960938 ;  /* 0x3f31721800000820 */ /* 0x001fe20000410000 */
[----:B------:R-:W-:-:S02]  /*b0e0*/  WARPGROUP.DEPBAR.LE gsb0, 0x0 ;  /* 0x00008000000079c5 */ /* 0x000fc40000010000 */
[----:B------:R-:W-:-:S06]  /*b0f0*/  WARPGROUP.ARRIVE ;  /* 0x00000000000079c5 */ /* 0x000fcc0000000000 */
[----:B------:R-:W-:Y:S01]  /*b100*/  HGMMA.64x128x16.F32.BF16 R24, R180, gdesc[UR8].tnspB, R24, gsb0 ;  /* 0x41e00008b4187df0 */ /* 0x000fe20008001818 */
[----:B------:R-:W-:Y:S01]  /*b110*/  UMOV UR10, UR4 ;  /* 0x00000004000a7c82 */ /* 0x000fe20008000000 */
[----:B------:R-:W-:Y:S01]  /*b120*/  UMOV UR11, 0x40000040 ;  /* 0x40000040000b7882 */ /* 0x000fe20000000000 */
[----:B------:R-:W-:Y:S01]  /*b130*/  UIADD3 UR4, UR6, 0x180, URZ ;  /* 0x0000018006047890 */ /* 0x000fe2000fffe03f */
[----:B------:R-:W-:Y:S02]  /*b140*/  WARPGROUP.DEPBAR.LE gsb0, 0x0 ;  /* 0x00008000000079c5 */ /* 0x000fe40000010000 */
        /* <DEDUP_REMOVED lines=34> */
[----:B------:R-:W-:Y:S02]  /*b370*/  UIADD3 UR4, UR6, 0x480, URZ ;  /* 0x0000048006047890 */ /* 0x000fe4000fffe03f */
[----:B------:R-:W-:Y:S01]  /*b380*/  UIADD3 UR6, UR6, 0x500, URZ ;  /* 0x0000050006067890 */ /* 0x000fe2000fffe03f */
[----:B------:R-:W-:Y:S02]  /*b390*/  WARPGROUP.DEPBAR.LE gsb0, 0x0 ;  /* 0x00008000000079c5 */ /* 0x000fe40000010000 */
[----:B------:R-:W-:-:S06]  /*b3a0*/  WARPGROUP.ARRIVE ;  /* 0x00000000000079c5 */ /* 0x000fcc0000000000 */
[----:B------:R-:W-:Y:S01]  /*b3b0*/  HGMMA.64x128x16.F32.BF16 R24, R208, gdesc[UR8].tnspB, R24, gsb0 ;  /* 0x41e00008d0187df0 */ /* 0x000fe20008001818 */
[----:B------:R-:W-:Y:S01]  /*b3c0*/  UMOV UR10, UR4 ;  /* 0x00000004000a7c82 */ /* 0x000fe20008000000 */
[----:B------:R-:W-:Y:S01]  /*b3d0*/  UMOV UR11, 0x40000040 ;  /* 0x40000040000b7882 */ /* 0x000fe20000000000 */
[----:B------:R-:W-:Y:S01]  /*b3e0*/  UMOV UR4, UR61 ;  /* 0x0000003d00047c82 */ /* 0x000fe20008000000 */
[----:B---3--:R-:W-:Y:S01]  /*b3f0*/  UMOV UR5, UR7 ;  /* 0x0000000700057c82 */ /* 0x008fe20008000000 */
[----:B------:R-:W-:Y:S01]  /*b400*/  UMOV UR7, 0x40000040 ;  /* 0x4000004000077882 */ /* 0x000fe20000000000 */
[----:B------:R-:W-:Y:S01]  /*b410*/  IMAD.U32 R96, RZ, RZ, UR4 ;  /* 0x00000004ff607e24 */ /* 0x000fe2000f8e00ff */
[----:B------:R-:W-:Y:S01]  /*b420*/  UIADD3 UR4, -UR12, URZ, URZ ;  /* 0x0000003f0c047290 */ /* 0x000fe2000fffe13f */
[----:B------:R-:W-:Y:S02]  /*b430*/  IMAD.U32 R97, RZ, RZ, UR5 ;  /* 0x00000005ff617e24 */ /* 0x000fe4000f8e00ff */
[----:B------:R-:W-:-:S04]  /*b440*/  IMAD.WIDE R4, R229, 0x2, R96 ;  /* 0x00000002e5047825 */ /* 0x000fc800078e0260 */
[----:B------:R-:W-:-:S04]  /*b450*/  IMAD.WIDE R96, R7, 0x2, R96 ;  /* 0x0000000207607825 */ /* 0x000fc800078e0260 */
[----:B------:R-:W-:Y:S01]  /*b460*/  @P0 FMUL.FTZ R7, R3, 0.69314718246459960938 ;  /* 0x3f31721803070820 */ /* 0x000fe20000410000 */
[----:B------:R-:W-:Y:S01]  /*b470*/  @P2 FMUL.FTZ R3, R6, 0.69314718246459960938 ;  /* 0x3f31721806032820 */ /* 0x000fe20000410000 */
[----:B------:R-:W-:Y:S02]  /*b480*/  IADD3 R109, P6, R4, 0x4060, RZ ;  /* 0x00004060046d7810 */ /* 0x000fe40007fde0ff */
[----:B------:R-:W-:Y:S01]  /*b490*/  @P0 FFMA.FTZ R95, R7, R10, R0 ;  /* 0x0000000a075f0223 */ /* 0x000fe20000010000 */
[----:B------:R-:W-:Y:S01]  /*b4a0*/  @P2 FFMA.FTZ R94, R14, R88, R3 ;  /* 0x000000580e5e2223 */ /* 0x000fe20000010003 */
[C---:B------:R-:W-:Y:S02]  /*b4b0*/  IADD3 R3, P5, R4.reuse, 0x4040, RZ ;  /* 0x0000404004037810 */ /* 0x040fe40007fbe0ff */
[----:B------:R-:W-:Y:S02]  /*b4c0*/  LOP3.LUT R108, R109, 0x380, RZ, 0xc0, !PT ;  /* 0x000003806d6c7812 */ /* 0x000fe400078ec0ff */
[----:B------:R-:W-:Y:S01]  /*b4d0*/  LOP3.LUT R0, R3, 0x380, RZ, 0xc0, !PT ;  /* 0x0000038003007812 */ /* 0x000fe200078ec0ff */
[----:B------:R-:W-:Y:S01]  /*b4e0*/  IMAD.X R111, RZ, RZ, R5, P5 ;  /* 0x000000ffff6f7224 */ /* 0x000fe200028e0605 */
[----:B------:R-:W-:-:S02]  /*b4f0*/  LOP3.LUT R113, R4, 0x380, RZ, 0xc0, !PT ;  /* 0x0000038004717812 */ /* 0x000fc400078ec0ff */
[----:B------:R-:W-:Y:S02]  /*b500*/  SHF.R.U64 R0, R0, 0x3, RZ ;  /* 0x0000000300007819 */ /* 0x000fe400000012ff */
[----:B------:R-:W-:Y:S02]  /*b510*/  SHF.R.U64 R108, R108, 0x3, RZ ;  /* 0x000000036c6c7819 */ /* 0x000fe400000012ff */
[----:B------:R-:W-:Y:S02]  /*b520*/  LOP3.LUT R110, R0, R3, RZ, 0x3c, !PT ;  /* 0x00000003006e7212 */ /* 0x000fe400078e3cff */
[----:B------:R-:W0:Y:S01]  /*b530*/  LDC R0, c[0x0][0xbe8] ;  /* 0x0002fa00ff007b82 */ /* 0x000e220000000800 */
[----:B------:R-:W-:Y:S02]  /*b540*/  SHF.R.U64 R113, R113, 0x3, RZ ;  /* 0x0000000371717819 */ /* 0x000fe400000012ff */
[----:B------:R-:W-:Y:S01]  /*b550*/  LOP3.LUT R108, R108, R109, RZ, 0x3c, !PT ;  /* 0x0000006d6c6c7212 */ /* 0x000fe200078e3cff */
[----:B------:R-:W-:Y:S01]  /*b560*/  IMAD.X R109, RZ, RZ, R5, P6 ;  /* 0x000000ffff6d7224 */ /* 0x000fe200030e0605 */
[----:B------:R-:W-:-:S02]  /*b570*/  IADD3 R9, P3, R4, 0x4000, RZ ;  /* 0x0000400004097810 */ /* 0x000fc40007f7e0ff */
[C---:B-1----:R-:W-:Y:S02]  /*b580*/  IADD3 R8, P6, R4.reuse, 0x40, RZ ;  /* 0x0000004004087810 */ /* 0x042fe40007fde0ff */
[C---:B------:R-:W-:Y:S01]  /*b590*/  IADD3 R10, P4, R4.reuse, 0x4020, RZ ;  /* 0x00004020040a7810 */ /* 0x040fe20007f9e0ff */
[--C-:B------:R-:W-:Y:S01]  /*b5a0*/  IMAD.X R107, RZ, RZ, R5.reuse, P3 ;  /* 0x000000ffff6b7224 */ /* 0x100fe200018e0605 */
[C---:B------:R-:W-:Y:S01]  /*b5b0*/  IADD3 R6, P2, R4.reuse, 0x20, RZ ;  /* 0x0000002004067810 */ /* 0x040fe20007f5e0ff */
[--C-:B------:R-:W-:Y:S01]  /*b5c0*/  IMAD.X R93, RZ, RZ, R5.reuse, P6 ;  /* 0x000000ffff5d7224 */ /* 0x100fe200030e0605 */
[----:B------:R-:W-:Y:S01]  /*b5d0*/  IADD3 R7, P0, R4, 0x60, RZ ;  /* 0x0000006004077810 */ /* 0x000fe20007f1e0ff */
[--C-:B------:R-:W-:Y:S01]  /*b5e0*/  IMAD.X R105, RZ, RZ, R5.reuse, P4 ;  /* 0x000000ffff697224 */ /* 0x100fe200020e0605 */
[----:B------:R-:W-:Y:S01]  /*b5f0*/  LOP3.LUT R112, R113, R4, RZ, 0x3c, !PT ;  /* 0x0000000471707212 */ /* 0x000fe200078e3cff */
[--C-:B------:R-:W-:Y:S01]  /*b600*/  IMAD.X R103, RZ, RZ, R5.reuse, P2 ;  /* 0x000000ffff677224 */ /* 0x100fe200010e0605 */
[----:B------:R-:W-:Y:S01]  /*b610*/  LOP3.LUT R4, R9, 0x380, RZ, 0xc0, !PT ;  /* 0x0000038009047812 */ /* 0x000fe200078ec0ff */
[--C-:B------:R-:W-:Y:S01]  /*b620*/  IMAD.X R101, RZ, RZ, R5.reuse, P0 ;  /* 0x000000ffff657224 */ /* 0x100fe200000e0605 */
[----:B------:R-:W-:Y:S01]  /*b630*/  LOP3.LUT R3, R6, 0x380, RZ, 0xc0, !PT ;  /* 0x0000038006037812 */ /* 0x000fe200078ec0ff */
[----:B------:R-:W-:Y:S01]  /*b640*/  IMAD.MOV.U32 R113, RZ, RZ, R5 ;  /* 0x000000ffff717224 */ /* 0x000fe200078e0005 */
[----:B------:R-:W-:-:S02]  /*b650*/  SHF.R.U64 R4, R4, 0x3, RZ ;  /* 0x0000000304047819 */ /* 0x000fc400000012ff */
[----:B------:R-:W-:Y:S02]  /*b660*/  IADD3 R21, P6, R96, 0x1000, RZ ;  /* 0x0000100060157810 */ /* 0x000fe40007fde0ff */
[----:B0-----:R-:W-:Y:S02]  /*b670*/  ISETP.NE.AND P2, PT, R0, 0x1, PT ;  /* 0x000000010000780c */ /* 0x001fe40003f45270 */
[----:B------:R-:W-:Y:S02]  /*b680*/  SHF.R.U64 R3, R3, 0x3, RZ ;  /* 0x0000000303037819 */ /* 0x000fe400000012ff */
[----:B------:R-:W-:Y:S02]  /*b690*/  LOP3.LUT R106, R4, R9, RZ, 0x3c, !PT ;  /* 0x00000009046a7212 */ /* 0x000fe400078e3cff */
[----:B------:R-:W-:Y:S02]  /*b6a0*/  LOP3.LUT R20, R21, 0x380, RZ, 0xc0, !PT ;  /* 0x0000038015147812 */ /* 0x000fe400078ec0ff */
[----:B------:R-:W-:-:S02]  /*b6b0*/  LOP3.LUT R4, R7, 0x380, RZ, 0xc0, !PT ;  /* 0x0000038007047812 */ /* 0x000fc400078ec0ff */
[----:B------:R-:W-:Y:S02]  /*b6c0*/  IADD3 R15, P0, R96, 0x2000, RZ ;  /* 0x00002000600f7810 */ /* 0x000fe40007f1e0ff */
[----:B------:R-:W-:Y:S01]  /*b6d0*/  LOP3.LUT R102, R3, R6, RZ, 0x3c, !PT ;  /* 0x0000000603667212 */ /* 0x000fe200078e3cff */
[----:B------:R-:W0:Y:S01]  /*b6e0*/  @P2 LDC R114, c[0x0][0xbec] ;  /* 0x0002fb00ff722b82 */ /* 0x000e220000000800 */
[----:B------:R-:W-:Y:S02]  /*b6f0*/  SHF.R.U64 R20, R20, 0x3, RZ ;  /* 0x0000000314147819 */ /* 0x000fe400000012ff */
[----:B------:R-:W-:Y:S02]  /*b700*/  LOP3.LUT R5, R10, 0x380, RZ, 0xc0, !PT ;  /* 0x000003800a057812 */ /* 0x000fe400078ec0ff */
[----:B------:R-:W-:Y:S02]  /*b710*/  LOP3.LUT R3, R8, 0x380, RZ, 0xc0, !PT ;  /* 0x0000038008037812 */ /* 0x000fe400078ec0ff */
[----:B------:R-:W-:-:S02]  /*b720*/  SHF.R.U64 R4, R4, 0x3, RZ ;  /* 0x0000000304047819 */ /* 0x000fc400000012ff */
[----:B------:R-:W-:Y:S02]  /*b730*/  LOP3.LUT R14, R15, 0x380, RZ, 0xc0, !PT ;  /* 0x000003800f0e7812 */ /* 0x000fe400078ec0ff */
[----:B------:R-:W-:Y:S01]  /*b740*/  LOP3.LUT R20, R20, R21, RZ, 0x3c, !PT ;  /* 0x0000001514147212 */ /* 0x000fe200078e3cff */
[----:B------:R-:W-:Y:S01]  /*b750*/  IMAD.X R21, RZ, RZ, R97, P6 ;  /* 0x000000ffff157224 */ /* 0x000fe200030e0661 */
[----:B------:R-:W-:Y:S02]  /*b760*/  SHF.R.U64 R5, R5, 0x3, RZ ;  /* 0x0000000305057819 */ /* 0x000fe400000012ff */
[----:B------:R-:W-:Y:S02]  /*b770*/  SHF.R.U64 R3, R3, 0x3, RZ ;  /* 0x0000000303037819 */ /* 0x000fe400000012ff */
[----:B------:R-:W-:Y:S02]  /*b780*/  LOP3.LUT R100, R4, R7, RZ, 0x3c, !PT ;  /* 0x0000000704647212 */ /* 0x000fe400078e3cff */
[----:B------:R-:W-:-:S02]  /*b790*/  IADD3 R13, P3, R96, 0x3000, RZ ;  /* 0x00003000600d7810 */ /* 0x000fc40007f7e0ff */
[C---:B------:R-:W-:Y:S02]  /*b7a0*/  IADD3 R11, P4, R96.reuse, 0x4000, RZ ;  /* 0x00004000600b7810 */ /* 0x040fe40007f9e0ff */
[C---:B------:R-:W-:Y:S02]  /*b7b0*/  IADD3 R9, P5, R96.reuse, 0x5000, RZ ;  /* 0x0000500060097810 */ /* 0x040fe40007fbe0ff */
[----:B------:R-:W-:Y:S02]  /*b7c0*/  IADD3 R7, P6, R96, 0x6000, RZ ;  /* 0x0000600060077810 */ /* 0x000fe40007fde0ff */
[----:B------:R-:W-:Y:S02]  /*b7d0*/  SHF.R.U64 R14, R14, 0x3, RZ ;  /* 0x000000030e0e7819 */ /* 0x000fe400000012ff */
[----:B------:R-:W-:Y:S02]  /*b7e0*/  LOP3.LUT R104, R5, R10, RZ, 0x3c, !PT ;  /* 0x0000000a05687212 */ /* 0x000fe400078e3cff */
[----:B------:R-:W-:-:S02]  /*b7f0*/  LOP3.LUT R92, R3, R8, RZ, 0x3c, !PT ;  /* 0x00000008035c7212 */ /* 0x000fc400078e3cff */
[----:B----4-:R-:W-:Y:S02]  /*b800*/  LOP3.LUT R12, R13, 0x380, RZ, 0xc0, !PT ;  /* 0x000003800d0c7812 */ /* 0x010fe400078ec0ff */
[----:B------:R-:W-:Y:S02]  /*b810*/  LOP3.LUT R10, R11, 0x380, RZ, 0xc0, !PT ;  /* 0x000003800b0a7812 */ /* 0x000fe400078ec0ff */
[----:B------:R-:W-:Y:S02]  /*b820*/  LOP3.LUT R8, R9, 0x380, RZ, 0xc0, !PT ;  /* 0x0000038009087812 */ /* 0x000fe400078ec0ff */
[----:B------:R-:W-:Y:S02]  /*b830*/  LOP3.LUT R6, R7, 0x380, RZ, 0xc0, !PT ;  /* 0x0000038007067812 */ /* 0x000fe400078ec0ff */
[----:B------:R-:W-:Y:S02]  /*b840*/  LOP3.LUT R89, R96, 0x380, RZ, 0xc0, !PT ;  /* 0x0000038060597812 */ /* 0x000fe400078ec0ff */
[----:B------:R-:W-:Y:S01]  /*b850*/  LOP3.LUT R14, R14, R15, RZ, 0x3c, !PT ;  /* 0x0000000f0e0e7212 */ /* 0x000fe200078e3cff */
[----:B------:R-:W-:Y:S01]  /*b860*/  IMAD.X R15, RZ, RZ, R97, P0 ;  /* 0x000000ffff0f7224 */ /* 0x000fe200000e0661 */
[----:B------:R-:W-:-:S02]  /*b870*/  MOV R112, R112 ;  /* 0x0000007000707202 */ /* 0x000fc40000000f00 */
[----:B------:R-:W-:Y:S01]  /*b880*/  IADD3 R4, P0, R96, 0x7000, RZ ;  /* 0x0000700060047810 */ /* 0x000fe20007f1e0ff */
[----:B------:R-:W1:Y:S01]  /*b890*/  @P2 LDC R113, c[0x0][0xbf0] ;  /* 0x0002fc00ff712b82 */ /* 0x000e620000000800 */
[----:B------:R-:W-:Y:S02]  /*b8a0*/  SHF.R.U64 R12, R12, 0x3, RZ ;  /* 0x000000030c0c7819 */ /* 0x000fe400000012ff */
[----:B------:R-:W-:Y:S01]  /*b8b0*/  SHF.R.U64 R10, R10, 0x3, RZ ;  /* 0x000000030a0a7819 */ /* 0x000fe200000012ff */
[----:B------:R-:W-:Y:S01]  /*b8c0*/  IMAD.X R5, RZ, RZ, R97, P0 ;  /* 0x000000ffff057224 */ /* 0x000fe200000e0661 */
[----:B------:R-:W-:Y:S02]  /*b8d0*/  SHF.R.U64 R8, R8, 0x3, RZ ;  /* 0x0000000308087819 */ /* 0x000fe400000012ff */
[----:B------:R-:W-:Y:S02]  /*b8e0*/  SHF.R.U64 R6, R6, 0x3, RZ ;  /* 0x0000000306067819 */ /* 0x000fe400000012ff */
[----:B------:R-:W-:-:S02]  /*b8f0*/  SHF.R.U64 R89, R89, 0x3, RZ ;  /* 0x0000000359597819 */ /* 0x000fc400000012ff */
[----:B------:R-:W-:Y:S02]  /*b900*/  LOP3.LUT R3, R4, 0x380, RZ, 0xc0, !PT ;  /* 0x0000038004037812 */ /* 0x000fe400078ec0ff */
[----:B------:R-:W-:Y:S01]  /*b910*/  LOP3.LUT R12, R12, R13, RZ, 0x3c, !PT ;  /* 0x0000000d0c0c7212 */ /* 0x000fe200078e3cff */
[--C-:B------:R-:W-:Y:S01]  /*b920*/  IMAD.X R13, RZ, RZ, R97.reuse, P3 ;  /* 0x000000ffff0d7224 */ /* 0x100fe200018e0661 */
[----:B------:R-:W-:Y:S01]  /*b930*/  LOP3.LUT R10, R10, R11, RZ, 0x3c, !PT ;  /* 0x0000000b0a0a7212 */ /* 0x000fe200078e3cff */
[--C-:B------:R-:W-:Y:S01]  /*b940*/  IMAD.X R11, RZ, RZ, R97.reuse, P4 ;  /* 0x000000ffff0b7224 */ /* 0x100fe200020e0661 */
[----:B------:R-:W-:Y:S01]  /*b950*/  LOP3.LUT R8, R8, R9, RZ, 0x3c, !PT ;  /* 0x0000000908087212 */ /* 0x000fe200078e3cff */
[--C-:B------:R-:W-:Y:S01]  /*b960*/  IMAD.X R9, RZ, RZ, R97.reuse, P5 ;  /* 0x000000ffff097224 */ /* 0x100fe200028e0661 */
[----:B------:R-:W-:Y:S01]  /*b970*/  LOP3.LUT R6, R6, R7, RZ, 0x3c, !PT ;  /* 0x0000000706067212 */ /* 0x000fe200078e3cff */
[----:B------:R-:W-:Y:S02]  /*b980*/  WARPGROUP.DEPBAR.LE gsb0, 0x0 ;  /* 0x00008000000079c5 */ /* 0x000fe40000010000 */
[----:B------:R-:W-:Y:S01]  /*b990*/  WARPGROUP.ARRIVE ;  /* 0x00000000000079c5 */ /* 0x000fe20000000000 */
[----:B------:R-:W-:Y:S01]  /*b9a0*/  LOP3.LUT R88, R89, R96, RZ, 0x3c, !PT ;  /* 0x0000006059587212 */ /* 0x000fe200078e3cff */
[--C-:B------:R-:W-:Y:S01]  /*b9b0*/  IMAD.X R7, RZ, RZ, R97.reuse, P6 ;  /* 0x000000ffff077224 */ /* 0x100fe200030e0661 */
[----:B------:R-:W-:Y:S01]  /*b9c0*/  SHF.R.U64 R3, R3, 0x3, RZ ;  /* 0x0000000303037819 */ /* 0x000fe200000012ff */
[----:B------:R-:W-:Y:S01]  /*b9d0*/  IMAD.MOV.U32 R89, RZ, RZ, R97 ;  /* 0x000000ffff597224 */ /* 0x000fe200078e0061 */
[----:B------:R-:W-:Y:S01]  /*b9e0*/  MOV R97, R104 ;  /* 0x0000006800617202 */ /* 0x000fe20000000f00 */
[----:B------:R-:W-:Y:S01]  /*b9f0*/  HGMMA.64x128x16.F32.BF16 R24, R212, gdesc[UR8].tnspB, R24, gsb0 ;  /* 0x41e00008d4187df0 */ /* 0x000fe20008001818 */
[----:B------:R-:W-:Y:S01]  /*ba00*/  ULDC UR10, c[0x0][0xc44] ;  /* 0x00031100000a7ab9 */ /* 0x000fe20000000800 */
[----:B------:R-:W-:Y:S01]  /*ba10*/  MOV R105, R102 ;  /* 0x0000006600697202 */ /* 0x000fe20000000f00 */
[----:B------:R-:W-:Y:S01]  /*ba20*/  UIMAD UR10, UR10, UR4, UR13 ;  /* 0x000000040a0a72a4 */ /* 0x000fe2000f8e020d */
[----:B------:R-:W-:-:S02]  /*ba30*/  MOV R103, R92 ;  /* 0x0000005c00677202 */ /* 0x000fc40000000f00 */
[----:B------:R-:W3:Y:S01]  /*ba40*/  LDC.64 R92, c[0x0][0xb98] ;  /* 0x0002e600ff5c7b82 */ /* 0x000ee20000000a00 */
[----:B------:R-:W-:Y:S01]  /*ba50*/  USHF.R.S32.HI UR11, URZ, 0x1f, UR10 ;  /* 0x0000001f3f0b7899 */ /* 0x000fe2000801140a */
[----:B------:R-:W-:Y:S02]  /*ba60*/  LOP3.LUT R4, R3, R4, RZ, 0x3c, !PT ;  /* 0x0000000403047212 */ /* 0x000fe400078e3cff */
[----:B------:R-:W-:Y:S01]  /*ba70*/  MOV R3, R108 ;  /* 0x0000006c00037202 */ /* 0x000fe20000000f00 */
[----:B------:R-:W-:Y:S01]  /*ba80*/  IMAD.U32 R108, RZ, RZ, UR8 ;  /* 0x00000008ff6c7e24 */ /* 0x000fe2000f8e00ff */
[----:B------:R-:W-:Y:S01]  /*ba90*/  MOV R106, R106 ;  /* 0x0000006a006a7202 */ /* 0x000fe20000000f00 */
[----:B------:R-:W-:Y:S01]  /*baa0*/  IMAD R107, R16, 0x80, R228 ;  /* 0x00000080106b7824 */ /* 0x000fe200078e02e4 */
[----:B------:R-:W-:Y:S01]  /*bab0*/  MOV R100, R100 ;  /* 0x0000006400647202 */ /* 0x000fe20000000f00 */
[----:B------:R-:W-:Y:S01]  /*bac0*/  @!P1 VIADD R104, R108, 0x34860 ;  /* 0x000348606c689836 */ /* 0x000fe20000000000 */
[----:B------:R-:W-:Y:S01]  /*bad0*/  MOV R96, R110 ;  /* 0x0000006e00607202 */ /* 0x000fe20000000f00 */
[----:B0-----:R-:W-:Y:S01]  /*bae0*/  @P2 IMAD.HI.U32 R102, R107, R114, RZ ;  /* 0x000000726b662227 */ /* 0x001fe200078e00ff */
[----:B------:R-:W-:-:S02]  /*baf0*/  ULDC.64 UR8, c[0x0][0xae8] ;  /* 0x0002ba0000087ab9 */ /* 0x000fc40000000a00 */
[----:B------:R-:W-:Y:S01]  /*bb00*/  @!P1 PRMT R104, RZ, 0x654, R104 ;  /* 0x00000654ff689816 */ /* 0x000fe20000000068 */
[----:B------:R-:W-:Y:S01]  /*bb10*/  IMAD.MOV.U32 R101, RZ, RZ, R107 ;  /* 0x000000ffff657224 */ /* 0x000fe200078e006b */
[----:B-1----:R-:W-:Y:S01]  /*bb20*/  @P2 SHF.R.U32.HI R101, RZ, R113, R102 ;  /* 0x00000071ff652219 */ /* 0x002fe20000011666 */
[----:B------:R-:W-:Y:S02]  /*bb30*/  WARPGROUP.DEPBAR.LE gsb0, 0x0 ;  /* 0x00008000000079c5 */ /* 0x000fe40000010000 */
[----:B------:R-:W-:-:S06]  /*bb40*/  WARPGROUP.ARRIVE ;  /* 0x00000000000079c5 */ /* 0x000fcc0000000000 */
[----:B------:R-:W-:Y:S01]  /*bb50*/  HGMMA.64x128x16.F32.BF16 R24, R216, gdesc[UR4].tnspB, R24, gsb0 ;  /* 0x41e00004d8187df0 */ /* 0x000fe20008001818 */
[----:B------:R-:W-:Y:S02]  /*bb60*/  ULDC.64 UR6, c[0x0][0xb90] ;  /* 0x0002e40000067ab9 */ /* 0x000fe40000000a00 */
[----:B------:R-:W-:Y:S02]  /*bb70*/  UIMAD.WIDE.U32 UR4, UR10, UR6, URZ ;  /* 0x000000060a0472a5 */ /* 0x000fe4000f8e003f */
[----:B------:R-:W-:-:S04]  /*bb80*/  UIMAD UR6, UR11, UR6, URZ ;  /* 0x000000060b0672a4 */ /* 0x000fc8000f8e023f */
[----:B------:R-:W-:Y:S01]  /*bb90*/  UIMAD UR6, UR10, UR7, UR6 ;  /* 0x000000070a0672a4 */ /* 0x000fe2000f8e0206 */
[----:B------:R-:W-:Y:S01]  /*bba0*/  IMAD.U32 R90, RZ, RZ, UR4 ;  /* 0x00000004ff5a7e24 */ /* 0x000fe2000f8e00ff */
[----:B------:R-:W-:Y:S01]  /*bbb0*/  USHF.R.S32.HI UR7, URZ, 0x1f, UR12 ;  /* 0x0000001f3f077899 */ /* 0x000fe2000801140c */
[----:B------:R-:W-:Y:S01]  /*bbc0*/  IMAD.U32 R91, RZ, RZ, UR5 ;  /* 0x00000005ff5b7e24 */ /* 0x000fe2000f8e00ff */
[----:B------:R-:W-:-:S06]  /*bbd0*/  UIADD3 UR4, UR5, UR6, URZ ;  /* 0x0000000605047290 */ /* 0x000fcc000fffe03f */
[----:B------:R-:W-:Y:S01]  /*bbe0*/  IMAD.U32 R91, RZ, RZ, UR4 ;  /* 0x00000004ff5b7e24 */ /* 0x000fe2000f8e00ff */
[----:B------:R-:W-:Y:S01]  /*bbf0*/  ULDC.64 UR4, c[0x0][0xb88] ;  /* 0x0002e20000047ab9 */ /* 0x000fe20000000a00 */
[----:B---3--:R-:W-:Y:S01]  /*bc00*/  IMAD.WIDE.U32 R90, R92, UR12, R90 ;  /* 0x0000000c5c5a7c25 */ /* 0x008fe2000f8e005a */
[----:B------:R-:W-:-:S04]  /*bc10*/  UIMAD UR6, UR11, UR8, URZ ;  /* 0x000000080b0672a4 */ /* 0x000fc8000f8e023f */
[----:B------:R-:W-:Y:S02]  /*bc20*/  UIMAD UR6, UR10, UR9, UR6 ;  /* 0x000000090a0672a4 */ /* 0x000fe4000f8e0206 */
[----:B------:R-:W-:Y:S02]  /*bc30*/  UIADD3 UR60, UR60, 0x1, URZ ;  /* 0x000000013c3c7890 */ /* 0x000fe4000fffe03f */
[----:B------:R-:W-:Y:S02]  /*bc40*/  UIADD3 UR61, UR61, 0x34820, URZ ;  /* 0x000348203d3d7890 */ /* 0x000fe4000fffe03f */
[----:B------:R-:W-:Y:S01]  /*bc50*/  UISETP.NE.AND UP0, UPT, UR60, 0x2, UPT ;  /* 0x000000023c00788c */ /* 0x000fe2000bf05270 */
[----:B------:R-:W-:Y:S02]  /*bc60*/  WARPGROUP.DEPBAR.LE gsb0, 0x0 ;  /* 0x00008000000079c5 */ /* 0x000fe40000010000 */
[----:B------:R0:W-:Y:S01]  /*bc70*/  @!P1 SYNCS.ARRIVE.TRANS64.RED.A1T0 RZ, [R104+URZ], RZ ;  /* 0x000000ff68ff99a7 */ /* 0x0001e2000810043f */
[-C--:B--2---:R-:W-:Y:S01]  /*bc80*/  FMUL.FTZ R25, R25, R99.reuse ;  /* 0x0000006319197220 */ /* 0x084fe20000410000 */
[-C--:B------:R-:W-:Y:S01]  /*bc90*/  FMUL.FTZ R24, R24, R99.reuse ;  /* 0x0000006318187220 */ /* 0x080fe20000410000 */
        /* <DEDUP_REMOVED lines=29> */
[----:B------:R-:W-:Y:S01]  /*be70*/  FMUL.FTZ R84, R84, R99 ;  /* 0x0000006354547220 */ /* 0x000fe20000410000 */
[----:B------:R-:W-:-:S02]  /*be80*/  IMAD.MOV R99, RZ, RZ, -R101 ;  /* 0x000000ffff637224 */ /* 0x000fc400078e0a65 */
[-C--:B------:R-:W-:Y:S01]  /*be90*/  FMUL.FTZ R27, R27, R98.reuse ;  /* 0x000000621b1b7220 */ /* 0x080fe20000410000 */
[----:B------:R-:W-:Y:S01]  /*bea0*/  FMUL.FTZ R26, R26, R98 ;  /* 0x000000621a1a7220 */ /* 0x000fe20000410000 */
[----:B------:R-:W-:Y:S01]  /*beb0*/  IMAD R36, R92, UR7, RZ ;  /* 0x000000075c247c24 */ /* 0x000fe2000f8e02ff */
[----:B------:R-:W-:Y:S01]  /*bec0*/  F2FP.BF16.F32.PACK_AB R24, R25, R24 ;  /* 0x000000181918723e */ /* 0x000fe200000010ff */
[----:B------:R-:W-:Y:S02]  /*bed0*/  IMAD R99, R0, R99, R107 ;  /* 0x0000006300637224 */ /* 0x000fe400078e026b */
[----:B------:R-:W-:Y:S01]  /*bee0*/  FMUL.FTZ R31, R31, R98 ;  /* 0x000000621f1f7220 */ /* 0x000fe20000410000 */
[----:B------:R-:W-:Y:S01]  /*bef0*/  F2FP.BF16.F32.PACK_AB R25, R27, R26 ;  /* 0x0000001a1b19723e */ /* 0x000fe200000010ff */
[----:B------:R-:W-:Y:S01]  /*bf00*/  FMUL.FTZ R30, R30, R98 ;  /* 0x000000621e1e7220 */ /* 0x000fe20000410000 */
[----:B------:R-:W-:Y:S01]  /*bf10*/  F2FP.BF16.F32.PACK_AB R26, R29, R28 ;  /* 0x0000001c1d1a723e */ /* 0x000fe200000010ff */
[----:B------:R-:W-:Y:S01]  /*bf20*/  IMAD R93, R93, UR12, R36 ;  /* 0x0000000c5d5d7c24 */ /* 0x000fe2000f8e0224 */
[----:B------:R-:W-:Y:S01]  /*bf30*/  F2FP.BF16.F32.PACK_AB R28, R33, R32 ;  /* 0x00000020211c723e */ /* 0x000fe200000010ff */
[-C--:B------:R-:W-:Y:S01]  /*bf40*/  FMUL.FTZ R39, R39, R98.reuse ;  /* 0x0000006227277220 */ /* 0x080fe20000410000 */
[----:B------:R-:W-:Y:S01]  /*bf50*/  SHF.R.S32.HI R32, RZ, 0x1f, R99 ;  /* 0x0000001fff207819 */ /* 0x000fe20000011463 */
[-C--:B------:R-:W-:Y:S01]  /*bf60*/  FMUL.FTZ R38, R38, R98.reuse ;  /* 0x0000006226267220 */ /* 0x080fe20000410000 */
[----:B------:R-:W-:Y:S01]  /*bf70*/  SHF.R.S32.HI R33, RZ, 0x1f, R101 ;  /* 0x0000001fff217819 */ /* 0x000fe20000011465 */
[----:B------:R-:W-:Y:S01]  /*bf80*/  FMUL.FTZ R35, R35, R98 ;  /* 0x0000006223237220 */ /* 0x000fe20000410000 */
[----:B------:R-:W-:Y:S01]  /*bf90*/  IADD3 R36, P0, R101, R90, RZ ;  /* 0x0000005a65247210 */ /* 0x000fe20007f1e0ff */
[----:B------:R-:W-:Y:S01]  /*bfa0*/  IMAD R32, R32, UR4, RZ ;  /* 0x0000000420207c24 */ /* 0x000fe2000f8e02ff */
[----:B------:R-:W-:Y:S01]  /*bfb0*/  F2FP.BF16.F32.PACK_AB R27, R31, R30 ;  /* 0x0000001e1f1b723e */ /* 0x000fe200000010ff */
[----:B------:R-:W-:Y:S01]  /*bfc0*/  BAR.SYNC.DEFER_BLOCKING 0x1, 0x100 ;  /* 0x0044000000007b1d */ /* 0x000fe20000010000 */
[----:B------:R-:W-:Y:S01]  /*bfd0*/  F2FP.BF16.F32.PACK_AB R30, R37, R102 ;  /* 0x00000066251e723e */ /* 0x000fe200000010ff */
[-C--:B------:R-:W-:Y:S01]  /*bfe0*/  FMUL.FTZ R34, R34, R98.reuse ;  /* 0x0000006222227220 */ /* 0x080fe20000410000 */
[----:B------:R-:W-:Y:S01]  /*bff0*/  IADD3.X R37, R33, R91, R93, P0, !PT ;  /* 0x0000005b21257210 */ /* 0x000fe200007fe45d */
[----:B------:R-:W-:Y:S01]  /*c000*/  FMUL.FTZ R43, R43, R98 ;  /* 0x000000622b2b7220 */ /* 0x000fe20000410000 */
[----:B------:R-:W-:Y:S01]  /*c010*/  F2FP.BF16.F32.PACK_AB R31, R39, R38 ;  /* 0x00000026271f723e */ /* 0x000fe200000010ff */
[----:B------:R-:W-:Y:S01]  /*c020*/  IMAD R39, R99, UR5, R32 ;  /* 0x0000000563277c24 */ /* 0x000fe2000f8e0220 */
[----:B------:R-:W-:Y:S01]  /*c030*/  F2FP.BF16.F32.PACK_AB R32, R41, R40 ;  /* 0x000000282920723e */ /* 0x000fe200000010ff */
[----:B------:R-:W-:Y:S01]  /*c040*/  IMAD.WIDE.U32 R36, R99, UR4, R36 ;  /* 0x0000000463247c25 */ /* 0x000fe2000f8e0024 */
[----:B------:R-:W-:-:S03]  /*c050*/  ULDC UR4, c[0x0][0xa88] ;  /* 0x0002a20000047ab9 */ /* 0x000fc60000000800 */
[-C--:B------:R-:W-:Y:S01]  /*c060*/  FMUL.FTZ R42, R42, R98.reuse ;  /* 0x000000622a2a7220 */ /* 0x080fe20000410000 */
[-C--:B------:R-:W-:Y:S01]  /*c070*/  FMUL.FTZ R47, R47, R98.reuse ;  /* 0x000000622f2f7220 */ /* 0x080fe20000410000 */
[----:B------:R-:W-:Y:S02]  /*c080*/  IMAD R41, R16, 0x80, R227 ;  /* 0x0000008010297824 */ /* 0x000fe400078e02e3 */
[-C--:B------:R-:W-:Y:S01]  /*c090*/  FMUL.FTZ R46, R46, R98.reuse ;  /* 0x000000622e2e7220 */ /* 0x080fe20000410000 */
[----:B------:R-:W-:Y:S01]  /*c0a0*/  IMAD R92, R0, UR4, RZ ;  /* 0x00000004005c7c24 */ /* 0x000fe2000f8e02ff */
[----:B------:R-:W-:Y:S01]  /*c0b0*/  ULDC.64 UR4, c[0x0][0xb50] ;  /* 0x0002d40000047ab9 */ /* 0x000fe20000000a00 */
[----:B------:R-:W-:Y:S01]  /*c0c0*/  LOP3.LUT P0, RZ, R222, 0x3, RZ, 0xc0, !PT ;  /* 0x00000003deff7812 */ /* 0x000fe2000780c0ff */
[-C--:B------:R-:W-:Y:S01]  /*c0d0*/  FMUL.FTZ R51, R51, R98.reuse ;  /* 0x0000006233337220 */ /* 0x080fe20000410000 */
[-C--:B------:R-:W-:Y:S01]  /*c0e0*/  FMUL.FTZ R50, R50, R98.reuse ;  /* 0x0000006232327220 */ /* 0x080fe20000410000 */
[-C--:B------:R-:W-:Y:S01]  /*c0f0*/  FMUL.FTZ R55, R55, R98.reuse ;  /* 0x0000006237377220 */ /* 0x080fe20000410000 */
[----:B------:R-:W-:Y:S01]  /*c100*/  FMUL.FTZ R54, R54, R98 ;  /* 0x0000006236367220 */ /* 0x000fe20000410000 */
[----:B------:R-:W-:Y:S01]  /*c110*/  F2FP.BF16.F32.PACK_AB R29, R35, R34 ;  /* 0x00000022231d723e */ /* 0x000fe200000010ff */
[-C--:B------:R-:W-:Y:S01]  /*c120*/  FMUL.FTZ R59, R59, R98.reuse ;  /* 0x000000623b3b7220 */ /* 0x080fe20000410000 */
[-C--:B------:R-:W-:Y:S01]  /*c130*/  FMUL.FTZ R58, R58, R98.reuse ;  /* 0x000000623a3a7220 */ /* 0x080fe20000410000 */
[----:B------:R1:W-:Y:S01]  /*c140*/  STSM.16.M88.4 [R112], R24 ;  /* 0x0000001870007844 */ /* 0x0003e20000000200 */
[-C--:B------:R-:W-:Y:S01]  /*c150*/  FMUL.FTZ R63, R63, R98.reuse ;  /* 0x000000623f3f7220 */ /* 0x080fe20000410000 */
[----:B------:R-:W-:Y:S01]  /*c160*/  FMUL.FTZ R62, R62, R98 ;  /* 0x000000623e3e7220 */ /* 0x000fe20000410000 */
[----:B------:R-:W-:Y:S01]  /*c170*/  F2FP.BF16.F32.PACK_AB R33, R43, R42 ;  /* 0x0000002a2b21723e */ /* 0x000fe200000010ff */
[----:B------:R-:W-:Y:S01]  /*c180*/  FMUL.FTZ R67, R67, R98 ;  /* 0x0000006243437220 */ /* 0x000fe20000410000 */
[----:B------:R-:W-:Y:S01]  /*c190*/  F2FP.BF16.F32.PACK_AB R34, R45, R44 ;  /* 0x0000002c2d22723e */ /* 0x000fe200000010ff */
[----:B------:R-:W-:Y:S01]  /*c1a0*/  FMUL.FTZ R66, R66, R98 ;  /* 0x0000006242427220 */ /* 0x000fe20000410000 */
[----:B------:R-:W-:Y:S01]  /*c1b0*/  F2FP.BF16.F32.PACK_AB R35, R47, R46 ;  /* 0x0000002e2f23723e */ /* 0x000fe200000010ff */
        /* <DEDUP_REMOVED lines=8> */
[C---:B-1----:R-:W-:Y:S01]  /*c240*/  VIADD R25, R41.reuse, 0x8 ;  /* 0x0000000829197836 */ /* 0x042fe20000000000 */
[----:B------:R-:W-:Y:S01]  /*c250*/  ISETP.GE.OR P1, PT, R41, R92, P0 ;  /* 0x0000005c2900720c */ /* 0x000fe20000726670 */
[----:B------:R-:W-:Y:S01]  /*c260*/  IMAD.IADD R27, R37, 0x1, R39 ;  /* 0x00000001251b7824 */ /* 0x000fe200078e0227 */
[----:B------:R-:W-:Y:S01]  /*c270*/  LEA R37, P3, R36, UR4, 0x2 ;  /* 0x0000000424257c11 */ /* 0x000fe2000f8610ff */
[-C--:B------:R-:W-:Y:S01]  /*c280*/  FMUL.FTZ R87, R87, R98.reuse ;  /* 0x0000006257577220 */ /* 0x080fe20000410000 */
[----:B------:R-:W-:Y:S01]  /*c290*/  FMUL.FTZ R86, R86, R98 ;  /* 0x0000006256567220 */ /* 0x000fe20000410000 */
[----:B------:R-:W-:Y:S01]  /*c2a0*/  ISETP.GE.OR P0, PT, R25, R92, P0 ;  /* 0x0000005c1900720c */ /* 0x000fe20000706670 */
[----:B------:R1:W-:Y:S01]  /*c2b0*/  STSM.16.M88.4 [R105], R28 ;  /* 0x0000001c69007844 */ /* 0x0003e20000000200 */
[----:B------:R-:W-:-:S02]  /*c2c0*/  LEA.HI.X R36, R36, UR5, R27, 0x2, P3 ;  /* 0x0000000524247c11 */ /* 0x000fc400098f141b */
[----:B------:R-:W-:Y:S01]  /*c2d0*/  F2FP.BF16.F32.PACK_AB R24, R49, R48 ;  /* 0x000000303118723e */ /* 0x000fe200000010ff */
[----:B------:R2:W-:Y:S01]  /*c2e0*/  STSM.16.M88.4 [R103], R32 ;  /* 0x0000002067007844 */ /* 0x0005e20000000200 */
[----:B------:R-:W-:Y:S02]  /*c2f0*/  F2FP.BF16.F32.PACK_AB R25, R51, R50 ;  /* 0x000000323319723e */ /* 0x000fe400000010ff */
[----:B------:R-:W-:Y:S02]  /*c300*/  F2FP.BF16.F32.PACK_AB R26, R53, R52 ;  /* 0x00000034351a723e */ /* 0x000fe400000010ff */
[----:B------:R-:W-:Y:S01]  /*c310*/  F2FP.BF16.F32.PACK_AB R27, R55, R54 ;  /* 0x00000036371b723e */ /* 0x000fe200000010ff */
[----:B------:R-:W-:Y:S01]  /*c320*/  SHFL.IDX PT, R52, R37, RZ, 0x1c1f ;  /* 0x001c1fff25347589 */ /* 0x000fe200000e0000 */
[----:B------:R-:W-:Y:S02]  /*c330*/  F2FP.BF16.F32.PACK_AB R72, R73, R72 ;  /* 0x000000484948723e */ /* 0x000fe400000010ff */
[----:B------:R-:W-:Y:S01]  /*c340*/  F2FP.BF16.F32.PACK_AB R73, R75, R74 ;  /* 0x0000004a4b49723e */ /* 0x000fe200000010ff */
[----:B------:R-:W-:Y:S01]  /*c350*/  STSM.16.M88.4 [R100], R24 ;  /* 0x0000001864007844 */ /* 0x000fe20000000200 */
[----:B------:R-:W-:-:S02]  /*c360*/  F2FP.BF16.F32.PACK_AB R80, R81, R80 ;  /* 0x000000505150723e */ /* 0x000fc400000010ff */
[----:B-1----:R-:W-:Y:S01]  /*c370*/  F2FP.BF16.F32.PACK_AB R28, R57, R56 ;  /* 0x00000038391c723e */ /* 0x002fe200000010ff */
[----:B------:R-:W1:Y:S01]  /*c380*/  SHFL.IDX PT, R53, R36, RZ, 0x1c1f ;  /* 0x001c1fff24357589 */ /* 0x000e6200000e0000 */
[----:B------:R-:W-:Y:S01]  /*c390*/  F2FP.BF16.F32.PACK_AB R29, R59, R58 ;  /* 0x0000003a3b1d723e */ /* 0x000fe200000010ff */
[----:B------:R-:W3:Y:S01]  /*c3a0*/  @P2 LDC R57, c[0x0][0xbec] ;  /* 0x0002fb00ff392b82 */ /* 0x000ee20000000800 */
[----:B------:R-:W-:Y:S01]  /*c3b0*/  F2FP.BF16.F32.PACK_AB R30, R61, R60 ;  /* 0x0000003c3d1e723e */ /* 0x000fe200000010ff */
[----:B------:R-:W-:Y:S01]  /*c3c0*/  SHFL.IDX PT, R54, R37, 0x1, 0x1c1f ;  /* 0x003c1f0025367f89 */ /* 0x000fe200000e0000 */
[----:B------:R-:W-:Y:S02]  /*c3d0*/  F2FP.BF16.F32.PACK_AB R31, R63, R62 ;  /* 0x0000003e3f1f723e */ /* 0x000fe400000010ff */
[----:B--2---:R-:W-:Y:S01]  /*c3e0*/  F2FP.BF16.F32.PACK_AB R32, R65, R64 ;  /* 0x000000404120723e */ /* 0x004fe200000010ff */
[----:B------:R-:W2:Y:S01]  /*c3f0*/  SHFL.IDX PT, R55, R36, 0x1, 0x1c1f ;  /* 0x003c1f0024377f89 */ /* 0x000ea200000e0000 */
[----:B------:R-:W-:Y:S01]  /*c400*/  F2FP.BF16.F32.PACK_AB R33, R67, R66 ;  /* 0x000000424321723e */ /* 0x000fe200000010ff */
[----:B------:R-:W4:Y:S01]  /*c410*/  @P2 LDC R59, c[0x0][0xbf0] ;  /* 0x0002fc00ff3b2b82 */ /* 0x000f220000000800 */
[----:B------:R-:W-:Y:S01]  /*c420*/  F2FP.BF16.F32.PACK_AB R34, R69, R68 ;  /* 0x000000444522723e */ /* 0x000fe200000010ff */
[----:B------:R-:W-:Y:S01]  /*c430*/  STSM.16.M88.4 [R106], R28 ;  /* 0x0000001c6a007844 */ /* 0x000fe20000000200 */
[----:B------:R-:W-:-:S02]  /*c440*/  F2FP.BF16.F32.PACK_AB R35, R71, R70 ;  /* 0x000000464723723e */ /* 0x000fc400000010ff */
[----:B------:R-:W-:Y:S02]  /*c450*/  F2FP.BF16.F32.PACK_AB R74, R77, R76 ;  /* 0x0000004c4d4a723e */ /* 0x000fe400000010ff */
[----:B------:R-:W-:Y:S01]  /*c460*/  F2FP.BF16.F32.PACK_AB R75, R79, R78 ;  /* 0x0000004e4f4b723e */ /* 0x000fe200000010ff */
[----:B------:R-:W-:Y:S01]  /*c470*/  STSM.16.M88.4 [R97], R32 ;  /* 0x0000002061007844 */ /* 0x000fe20000000200 */
[----:B------:R-:W-:Y:S02]  /*c480*/  F2FP.BF16.F32.PACK_AB R81, R83, R82 ;  /* 0x000000525351723e */ /* 0x000fe400000010ff */
[----:B------:R-:W-:Y:S01]  /*c490*/  F2FP.BF16.F32.PACK_AB R82, R85, R84 ;  /* 0x000000545552723e */ /* 0x000fe200000010ff */
[----:B------:R-:W-:Y:S01]  /*c4a0*/  STSM.16.M88.4 [R96], R72 ;  /* 0x0000004860007844 */ /* 0x000fe20000000200 */
[----:B------:R-:W-:-:S05]  /*c4b0*/  F2FP.BF16.F32.PACK_AB R83, R87, R86 ;  /* 0x000000565753723e */ /* 0x000fca00000010ff */
[----:B------:R0:W-:Y:S01]  /*c4c0*/  STSM.16.M88.4 [R3], R80 ;  /* 0x0000005003007844 */ /* 0x0001e20000000200 */
[----:B------:R-:W-:Y:S01]  /*c4d0*/  BAR.SYNC.DEFER_BLOCKING 0x1, 0x100 ;  /* 0x0044000000007b1d */ /* 0x000fe20000010000 */
[----:B------:R-:W-:Y:S01]  /*c4e0*/  UIMAD.WIDE.U32 UR4, UR10, UR8, URZ ;  /* 0x000000080a0472a5 */ /* 0x000fe2000f8e003f */
[----:B0-----:R-:W-:-:S04]  /*c4f0*/  IMAD R3, R22, 0x20, R221 ;  /* 0x0000002016037824 */ /* 0x001fc800078e02dd */
[----:B------:R-:W-:Y:S01]  /*c500*/  ULDC.64 UR8, c[0x0][0xaf0] ;  /* 0x0002bc0000087ab9 */ /* 0x000fe20000000a00 */
[----:B-1----:R0:W-:Y:S04]  /*c510*/  @!P1 ST.E desc[UR14][R52.64], R95 ;  /* 0x0000005f34009985 */ /* 0x0021e8000c10190e */
[----:B--2---:R1:W-:Y:S04]  /*c520*/  @!P0 ST.E desc[UR14][R54.64], R94 ;  /* 0x0000005e36008985 */ /* 0x0043e8000c10190e */
[----:B------:R2:W5:Y:S01]  /*c530*/  LD.E.128 R24, desc[UR14][R12.64] ;  /* 0x0000000e0c187980 */ /* 0x000562000c101d00 */
[----:B0-----:R-:W0:Y:S03]  /*c540*/  LDC.64 R52, c[0x0][0xae0] ;  /* 0x0002b800ff347b82 */ /* 0x001e260000000a00 */
[----:B------:R3:W5:Y:S01]  /*c550*/  LD.E.128 R28, desc[UR14][R4.64] ;  /* 0x0000000e041c7980 */ /* 0x000762000c101d00 */
[----:B------:R-:W-:-:S03]  /*c560*/  UIADD3 UR5, UR5, UR6, URZ ;  /* 0x0000000605057290 */ /* 0x000fc6000fffe03f */
[----:B------:R1:W5:Y:S01]  /*c570*/  LD.E.128 R32, desc[UR14][R6.64] ;  /* 0x0000000e06207980 */ /* 0x000362000c101d00 */
[----:B--2---:R-:W-:-:S03]  /*c580*/  IMAD R12, R16, 0x80, R3 ;  /* 0x00000080100c7824 */ /* 0x004fc600078e0203 */
[----:B------:R-:W5:Y:S01]  /*c590*/  LD.E.128 R88, desc[UR14][R88.64] ;  /* 0x0000000e58587980 */ /* 0x000f62000c101d00 */
[----:B---3--:R-:W-:Y:S01]  /*c5a0*/  @P2 IMAD.HI.U32 R4, R12, R57, RZ ;  /* 0x000000390c042227 */ /* 0x008fe200078e00ff */
[----:B------:R-:W-:Y:S02]  /*c5b0*/  UIMAD UR6, UR7, UR8, URZ ;  /* 0x00000008070672a4 */ /* 0x000fe4000f8e023f */
[----:B------:R-:W5:Y:S01]  /*c5c0*/  LD.E.128 R40, desc[UR14][R20.64] ;  /* 0x0000000e14287980 */ /* 0x000f62000c101d00 */
[----:B------:R-:W-:Y:S01]  /*c5d0*/  IMAD.MOV.U32 R3, RZ, RZ, R12 ;  /* 0x000000ffff037224 */ /* 0x000fe200078e000c */
[----:B----4-:R-:W-:Y:S01]  /*c5e0*/  @P2 SHF.R.U32.HI R3, RZ, R59, R4 ;  /* 0x0000003bff032219 */ /* 0x010fe20000011604 */
[----:B------:R-:W-:Y:S01]  /*c5f0*/  UIMAD UR6, UR12, UR9, UR6 ;  /* 0x000000090c0672a4 */ /* 0x000fe2000f8e0206 */
[----:B------:R-:W5:Y:S02]  /*c600*/  LD.E.128 R36, desc[UR14][R14.64] ;  /* 0x0000000e0e247980 */ /* 0x000f64000c101d00 */
[--C-:B------:R-:W-:Y:S01]  /*c610*/  SHF.R.S32.HI R5, RZ, 0x1f, R3.reuse ;  /* 0x0000001fff057819 */ /* 0x100fe20000011403 */
[----:B------:R-:W-:Y:S01]  /*c620*/  UIMAD.WIDE.U32 UR4, UR12, UR8, UR4 ;  /* 0x000000080c0472a5 */ /* 0x000fe2000f8e0004 */
[----:B-1----:R-:W-:Y:S01]  /*c630*/  IMAD.MOV R7, RZ, RZ, -R3 ;  /* 0x000000ffff077224 */ /* 0x002fe200078e0a03 */
[----:B------:R-:W-:Y:S01]  /*c640*/  R2UR UR9, R2 ;  /* 0x00000000020972ca */ /* 0x000fe200000e0000 */
[----:B------:R1:W5:Y:S01]  /*c650*/  LD.E.128 R48, desc[UR14][R10.64] ;  /* 0x0000000e0a307980 */ /* 0x000362000c101d00 */
[-C--:B0-----:R-:W-:Y:S01]  /*c660*/  IMAD R2, R5, R52.reuse, RZ ;  /* 0x0000003405027224 */ /* 0x081fe200078e02ff */
[----:B------:R-:W-:Y:S01]  /*c670*/  UIADD3 UR5, UR5, UR6, URZ ;  /* 0x0000000605057290 */ /* 0x000fe2000fffe03f */
[----:B------:R-:W-:Y:S01]  /*c680*/  IMAD R5, R0, R7, R12 ;  /* 0x0000000700057224 */ /* 0x000fe200078e020c */
[----:B------:R0:W5:Y:S01]  /*c690*/  LD.E.128 R44, desc[UR14][R8.64] ;  /* 0x0000000e082c7980 */ /* 0x000162000c101d00 */
[----:B------:R-:W-:Y:S01]  /*c6a0*/  IMAD R7, R3, R53, R2 ;  /* 0x0000003503077224 */ /* 0x000fe200078e0202 */
[----:B------:R-:W-:Y:S01]  /*c6b0*/  R2UR UR10, R23 ;  /* 0x00000000170a72ca */ /* 0x000fe200000e0000 */
[----:B------:R-:W-:Y:S01]  /*c6c0*/  ULDC.64 UR6, c[0x0][0xa80] ;  /* 0x0002a00000067ab9 */ /* 0x000fe20000000a00 */
[----:B------:R-:W-:Y:S01]  /*c6d0*/  @!PT LDS RZ, [RZ] ;  /* 0x00000000fffff984 */ /* 0x000fe20000000800 */
[----:B------:R-:W-:Y:S01]  /*c6e0*/  @!PT LDS RZ, [RZ] ;  /* 0x00000000fffff984 */ /* 0x000fe20000000800 */
[----:B------:R-:W-:Y:S01]  /*c6f0*/  @!PT LDS RZ, [RZ] ;  /* 0x00000000fffff984 */ /* 0x000fe20000000800 */
[----:B------:R-:W-:Y:S01]  /*c700*/  @!PT LDS RZ, [RZ] ;  /* 0x00000000fffff984 */ /* 0x000fe20000000800 */
[----:B------:R2:W-:Y:S06]  /*c710*/  MEMBAR.ALL.CTA ;  /* 0x0000000000007992 */ /* 0x0005ec0000008000 */
[----:B--2---:R-:W0:Y:S01]  /*c720*/  FENCE.VIEW.ASYNC.S ;  /* 0x00000000000073c6 */ /* 0x004e220000000000 */
[----:B------:R-:W-:Y:S01]  /*c730*/  SHF.R.S32.HI R0, RZ, 0x1f, R5 ;  /* 0x0000001fff007819 */ /* 0x000fe20000011405 */
[----:B------:R-:W-:Y:S01]  /*c740*/  IMAD.WIDE.U32 R2, R3, R52, UR4 ;  /* 0x0000000403027e25 */ /* 0x000fe2000f8e0034 */
[----:B------:R-:W-:-:S03]  /*c750*/  ULDC.64 UR4, c[0x0][0xad8] ;  /* 0x0002b60000047ab9 */ /* 0x000fc60000000a00 */
[----:B------:R-:W-:Y:S02]  /*c760*/  IMAD.IADD R3, R3, 0x1, R7 ;  /* 0x0000000103037824 */ /* 0x000fe400078e0207 */
[----:B------:R-:W-:Y:S02]  /*c770*/  IMAD R0, R0, UR4, RZ ;  /* 0x0000000400007c24 */ /* 0x000fe4000f8e02ff */
[----:B-1----:R-:W-:Y:S02]  /*c780*/  IMAD R11, R16, 0x80, R221 ;  /* 0x00000080100b7824 */ /* 0x002fe400078e02dd */
[C---:B------:R-:W-:Y:S02]  /*c790*/  IMAD R7, R5.reuse, UR5, R0 ;  /* 0x0000000505077c24 */ /* 0x040fe4000f8e0200 */
[----:B------:R-:W-:Y:S01]  /*c7a0*/  IMAD.WIDE.U32 R2, R5, UR4, R2 ;  /* 0x0000000405027c25 */ /* 0x000fe2000f8e0002 */
[----:B------:R-:W-:Y:S01]  /*c7b0*/  ISETP.GE.AND P1, PT, R11, R92, PT ;  /* 0x0000005c0b00720c */ /* 0x000fe20003f26270 */
[----:B------:R-:W-:-:S02]  /*c7c0*/  USEL UR5, URZ, 0x1, UP0 ;  /* 0x000000013f057887 */ /* 0x000fc40008000000 */
[----:B------:R-:W-:Y:S01]  /*c7d0*/  IMAD.IADD R3, R3, 0x1, R7 ;  /* 0x0000000103037824 */ /* 0x000fe200078e0207 */
[----:B------:R-:W-:Y:S01]  /*c7e0*/  UPRMT UR61, URZ, 0x654, UR61 ;  /* 0x000006543f3d7896 */ /* 0x000fe2000800003d */
[C---:B------:R-:W-:Y:S01]  /*c7f0*/  LEA R0, P2, R2.reuse, UR6, 0x1 ;  /* 0x0000000602007c11 */ /* 0x040fe2000f8408ff */
[----:B------:R-:W-:Y:S01]  /*c800*/  VIADD R5, R11, 0x20 ;  /* 0x000000200b057836 */ /* 0x000fe20000000000 */
[----:B------:R-:W-:Y:S01]  /*c810*/  ULDC UR4, c[0x0][0xc] ;  /* 0x0000030000047ab9 */ /* 0x000fe20000000800 */
[----:B------:R-:W-:Y:S01]  /*c820*/  ULOP3.LUT UR9, UR9, UR5, URZ, 0x3c, !UPT ;  /* 0x0000000509097292 */ /* 0x000fe2000f8e3c3f */
[----:B------:R-:W-:Y:S01]  /*c830*/  LEA.HI.X R10, R2, UR7, R3, 0x1, P2 ;  /* 0x00000007020a7c11 */ /* 0x000fe200090f0c03 */
[----:B------:R-:W-:Y:S01]  /*c840*/  UIADD3 UR10, UR4, UR10, URZ ;  /* 0x0000000a040a7290 */ /* 0x000fe2000fffe03f */
[-C--:B------:R-:W-:Y:S01]  /*c850*/  ISETP.GE.AND P3, PT, R5, R92.reuse, PT ;  /* 0x0000005c0500720c */ /* 0x080fe20003f66270 */
[----:B------:R-:W-:Y:S01]  /*c860*/  VIADD R5, R11, 0x40 ;  /* 0x000000400b057836 */ /* 0x000fe20000000000 */
[----:B------:R-:W-:Y:S01]  /*c870*/  USEL UR60, UR60, URZ, UP0 ;  /* 0x0000003f3c3c7287 */ /* 0x000fe20008000000 */
[----:B0-----:R0:W1:Y:S01]  /*c880*/  SHFL.IDX PT, R8, R0, RZ, 0x181f ;  /* 0x00181fff00087589 */ /* 0x00106200000e0000 */
[----:B------:R-:W-:Y:S01]  /*c890*/  IMAD.U32 R2, RZ, RZ, UR9 ;  /* 0x00000009ff027e24 */ /* 0x000fe2000f8e00ff */
[----:B------:R-:W-:Y:S01]  /*c8a0*/  SYNCS.ARRIVE.TRANS64.RED.A1T0 RZ, [UR61], RZ ;  /* 0x000000ffffff79a7 */ /* 0x000fe2000810043d */
[----:B------:R-:W-:Y:S01]  /*c8b0*/  IMAD.U32 R23, RZ, RZ, UR10 ;  /* 0x0000000aff177e24 */ /* 0x000fe2000f8e00ff */
[----:B------:R0:W2:Y:S01]  /*c8c0*/  SHFL.IDX PT, R9, R10, RZ, 0x181f ;  /* 0x00181fff0a097589 */ /* 0x0000a200000e0000 */
[----:B------:R-:W-:Y:S01]  /*c8d0*/  BSSY B0, `(.L_x_29) ;  /* 0x000000c000007945 */ /* 0x000fe20003800000 */
[----:B------:R-:W-:-:S03]  /*c8e0*/  ISETP.GE.AND P0, PT, R5, R92, PT ;  /* 0x0000005c0500720c */ /* 0x000fc60003f06270 */
[----:B------:R-:W-:Y:S10]  /*c8f0*/  @P1 BRA `(.L_x_30) ;  /* 0x0000000000241947 */ /* 0x000ff40003800000 */
[----:B------:R-:W-:Y:S01]  /*c900*/  ULDC UR4, c[0x0][0xac8] ;  /* 0x0002b20000047ab9 */ /* 0x000fe20000000800 */
[----:B------:R-:W-:Y:S01]  /*c910*/  ULDC.64 UR6, c[0x0][0x208] ;  /* 0x0000820000067ab9 */ /* 0x000fe20000000a00 */
[----:B------:R-:W-:Y:S02]  /*c920*/  ISETP.GE.AND P2, PT, R19, UR4, PT ;  /* 0x0000000413007c0c */ /* 0x000fe4000bf46270 */
[----:B------:R-:W-:-:S11]  /*c930*/  ISETP.GE.AND P1, PT, R18, UR4, PT ;  /* 0x0000000412007c0c */ /* 0x000fd6000bf26270 */
[C---:B-1----:R-:W-:Y:S02]  /*c940*/  @!P2 LEA R6, P4, R19.reuse, R8, 0x1 ;  /* 0x000000081306a211 */ /* 0x042fe400078808ff */
[----:B--2---:R-:W-:Y:S02]  /*c950*/  @!P1 IMAD.WIDE R4, R18, 0x2, R8 ;  /* 0x0000000212049825 */ /* 0x004fe400078e0208 */
[----:B------:R-:W-:-:S03]  /*c960*/  @!P2 LEA.HI.X R7, R19, R9, R231, 0x1, P4 ;  /* 0x000000091307a211 */ /* 0x000fc600020f0ce7 */
[----:B-----5:R3:W-:Y:S04]  /*c970*/  @!P1 ST.E.128 desc[UR6][R4.64], R88 ;  /* 0x0000005804009985 */ /* 0x0207e8000c101d06 */
[----:B------:R3:W-:Y:S02]  /*c980*/  @!P2 ST.E.128 desc[UR6][R6.64], R48 ;  /* 0x000000300600a985 */ /* 0x0007e4000c101d06 */
.L_x_30:
[----:B------:R-:W-:Y:S05]  /*c990*/  BSYNC B0 ;  /* 0x0000000000007941 */ /* 0x000fea0003800000 */
.L_x_29:
[----:B--2---:R2:W4:Y:S01]  /*c9a0*/  SHFL.IDX PT, R9, R10, 0x1, 0x181f ;  /* 0x00381f000a097f89 */ /* 0x00452200000e0000 */
[----:B------:R-:W-:Y:S03]  /*c9b0*/  BSSY B0, `(.L_x_31) ;  /* 0x000000c000007945 */ /* 0x000fe60003800000 */
[----:B-1----:R2:W1:Y:S01]  /*c9c0*/  SHFL.IDX PT, R8, R0, 0x1, 0x181f ;  /* 0x00381f0000087f89 */ /* 0x00246200000e0000 */
[----:B------:R-:W-:Y:S05]  /*c9d0*/  @P3 BRA `(.L_x_32) ;  /* 0x0000000000243947 */ /* 0x000fea0003800000 */
[----:B------:R-:W-:Y:S01]  /*c9e0*/  ULDC UR4, c[0x0][0xac8] ;  /* 0x0002b20000047ab9 */ /* 0x000fe20000000800 */
[----:B------:R-:W-:Y:S01]  /*c9f0*/  ULDC.64 UR6, c[0x0][0x208] ;  /* 0x0000820000067ab9 */ /* 0x000fe20000000a00 */
[----:B------:R-:W-:Y:S02]  /*ca00*/  ISETP.GE.AND P3, PT, R19, UR4, PT ;  /* 0x0000000413007c0c */ /* 0x000fe4000bf66270 */
[----:B------:R-:W-:-:S11]  /*ca10*/  ISETP.GE.AND P2, PT, R18, UR4, PT ;  /* 0x0000000412007c0c */ /* 0x000fd6000bf46270 */
[C---:B-1-3--:R-:W-:Y:S02]  /*ca20*/  @!P3 LEA R6, P1, R19.reuse, R8, 0x1 ;  /* 0x000000081306b211 */ /* 0x04afe400078208ff */
[----:B----4-:R-:W-:Y:S02]  /*ca30*/  @!P2 IMAD.WIDE R4, R18, 0x2, R8 ;  /* 0x000000021204a825 */ /* 0x010fe400078e0208 */
[----:B------:R-:W-:-:S03]  /*ca40*/  @!P3 LEA.HI.X R7, R19, R9, R231, 0x1, P1 ;  /* 0x000000091307b211 */ /* 0x000fc600008f0ce7 */
[----:B-----5:R1:W-:Y:S04]  /*ca50*/  @!P2 ST.E.128 desc[UR6][R4.64], R40 ;  /* 0x000000280400a985 */ /* 0x0203e8000c101d06 */
[----:B------:R1:W-:Y:S02]  /*ca60*/  @!P3 ST.E.128 desc[UR6][R6.64], R44 ;  /* 0x0000002c0600b985 */ /* 0x0003e4000c101d06 */
.L_x_32:
[----:B------:R-:W-:Y:S05]  /*ca70*/  BSYNC B0 ;  /* 0x0000000000007941 */ /* 0x000fea0003800000 */
.L_x_31:
[----:B----4-:R4:W0:Y:S01]  /*ca80*/  SHFL.IDX PT, R9, R10, 0x2, 0x181f ;  /* 0x00581f000a097f89 */ /* 0x01082200000e0000 */
        /* <DEDUP_REMOVED lines=8> */
[----:B0-----:R-:W-:Y:S02]  /*cb10*/  @!P1 IMAD.WIDE R4, R18, 0x2, R8 ;  /* 0x0000000212049825 */ /* 0x001fe400078e0208 */
[----:B------:R-:W-:-:S03]  /*cb20*/  @!P2 LEA.HI.X R7, R19, R9, R231, 0x1, P0 ;  /* 0x000000091307a211 */ /* 0x000fc600000f0ce7 */
[----:B-----5:R0:W-:Y:S04]  /*cb30*/  @!P1 ST.E.128 desc[UR6][R4.64], R36 ;  /* 0x0000002404009985 */ /* 0x0201e8000c101d06 */
[----:B------:R0:W-:Y:S02]  /*cb40*/  @!P2 ST.E.128 desc[UR6][R6.64], R32 ;  /* 0x000000200600a985 */ /* 0x0001e4000c101d06 */
.L_x_34:
[----:B------:R-:W-:Y:S05]  /*cb50*/  BSYNC B0 ;  /* 0x0000000000007941 */ /* 0x000fea0003800000 */
.L_x_33:
[----:B------:R-:W-:Y:S01]  /*cb60*/  VIADD R3, R11, 0x60 ;  /* 0x000000600b037836 */ /* 0x000fe20000000000 */
[----:B0-----:R0:W0:Y:S01]  /*cb70*/  SHFL.IDX PT, R9, R10, 0x3, 0x181f ;  /* 0x00781f000a097f89 */ /* 0x00102200000e0000 */
[----:B------:R-:W-:Y:S01]  /*cb80*/  BSSY B0, `(.L_x_35) ;  /* 0x000000e000007945 */ /* 0x000fe20003800000 */
[----:B------:R-:W-:Y:S02]  /*cb90*/  VIADD R220, R220, 0x1 ;  /* 0x00000001dcdc7836 */ /* 0x000fe40000000000 */
[----:B------:R-:W-:Y:S01]  /*cba0*/  ISETP.GE.AND P0, PT, R3, R92, PT ;  /* 0x0000005c0300720c */ /* 0x000fe20003f06270 */
[----:B-1----:R1:W0:-:S12]  /*cbb0*/  SHFL.IDX PT, R8, R0, 0x3, 0x181f ;  /* 0x00781f0000087f89 */ /* 0x00221800000e0000 */
[----:B-1----:R-:W-:Y:S05]  /*cbc0*/  @P0 BRA `(.L_x_36) ;  /* 0x0000000000240947 */ /* 0x002fea0003800000 */
[----:B------:R-:W-:Y:S01]  /*cbd0*/  ULDC UR4, c[0x0][0xac8] ;  /* 0x0002b20000047ab9 */ /* 0x000fe20000000800 */
[----:B------:R-:W-:Y:S01]  /*cbe0*/  ULDC.64 UR6, c[0x0][0x208] ;  /* 0x0000820000067ab9 */ /* 0x000fe20000000a00 */
[----:B------:R-:W-:Y:S02]  /*cbf0*/  ISETP.GE.AND P2, PT, R19, UR4, PT ;  /* 0x0000000413007c0c */ /* 0x000fe4000bf46270 */
[----:B------:R-:W-:-:S11]  /*cc00*/  ISETP.GE.AND P1, PT, R18, UR4, PT ;  /* 0x0000000412007c0c */ /* 0x000fd6000bf26270 */
[C---:B0--3--:R-:W-:Y:S02]  /*cc10*/  @!P2 LEA R6, P0, R19.reuse, R8, 0x1 ;  /* 0x000000081306a211 */ /* 0x049fe400078008ff */
[----:B------:R-:W-:Y:S02]  /*cc20*/  @!P1 IMAD.WIDE R4, R18, 0x2, R8 ;  /* 0x0000000212049825 */ /* 0x000fe400078e0208 */
[----:B------:R-:W-:-:S03]  /*cc30*/  @!P2 LEA.HI.X R7, R19, R9, R231, 0x1, P0 ;  /* 0x000000091307a211 */ /* 0x000fc600000f0ce7 */
[----:B-----5:R1:W-:Y:S04]  /*cc40*/  @!P1 ST.E.128 desc[UR6][R4.64], R24 ;  /* 0x0000001804009985 */ /* 0x0203e8000c101d06 */
[----:B------:R1:W-:Y:S02]  /*cc50*/  @!P2 ST.E.128 desc[UR6][R6.64], R28 ;  /* 0x0000001c0600a985 */ /* 0x0003e4000c101d06 */
.L_x_36:
[----:B------:R-:W-:Y:S05]  /*cc60*/  BSYNC B0 ;  /* 0x0000000000007941 */ /* 0x000fea0003800000 */
.L_x_35:
[----:B--2-4-:R-:W2:Y:S01]  /*cc70*/  LDC R0, c[0x0][0xc34] ;  /* 0x00030d00ff007b82 */ /* 0x014ea20000000800 */
[----:B------:R-:W-:-:S13]  /*cc80*/  R2UR UR4, R23 ;  /* 0x00000000170472ca */ /* 0x000fda00000e0000 */
[----:B--2---:R-:W-:-:S13]  /*cc90*/  ISETP.LE.AND P0, PT, R0, UR4, PT ;  /* 0x0000000400007c0c */ /* 0x004fda000bf03270 */
[----:B------:R-:W-:Y:S05]  /*cca0*/  @!P0 BRA `(.L_x_37) ;  /* 0xffffff40003c8947 */ /* 0x000fea000383ffff */
[----:B------:R-:W-:Y:S05]  /*ccb0*/  EXIT ;  /* 0x000000000000794d */ /* 0x000fea0003800000 */
.L_x_7:
[----:B------:R-:W-:-:S08]  /*ccc0*/  NOP ;  /* 0x0000000000007918 */ /* 0x000fd00000000000 */
[----:B--2---:R-:W0:-:S00]  /*ccd0*/  USETMAXREG.DEALLOC.CTAPOOL 0x18 ;  /* 0x00000018000079c8 */ /* 0x004e0000080e0500 */
[----:B------:R-:W1:Y:S01]  /*cce0*/  S2UR UR5, SR_CTAID.X ;  /* 0x00000000000579c3 */ /* 0x000e620000002500 */
[----:B0-----:R-:W-:Y:S02]  /*ccf0*/  IMAD.MOV.U32 R2, RZ, RZ, 0x1 ;  /* 0x00000001ff027424 */ /* 0x001fe400078e00ff */
[----:B------:R-:W-:-:S05]  /*cd00*/  IMAD.MOV.U32 R18, RZ, RZ, RZ ;  /* 0x000000ffff127224 */ /* 0x000fca00078e00ff */
[----:B------:R-:W1:Y:S02]  /*cd10*/  LDC R3, c[0x0][0xc34] ;  /* 0x00030d00ff037b82 */ /* 0x000e640000000800 */
[----:B-1----:R-:W-:Y:S01]  /*cd20*/  ISETP.LE.AND P0, PT, R3, UR5, PT ;  /* 0x0000000503007c0c */ /* 0x002fe2000bf03270 */
[----:B------:R-:W-:-:S05]  /*cd30*/  IMAD.MOV.U32 R3, RZ, RZ, 0x1 ;  /* 0x00000001ff037424 */ /* 0x000fca00078e00ff */
[----:B------:R0:W-:Y:S07]  /*cd40*/  STL [R1+0x4], R3 ;  /* 0x0000040301007387 */ /* 0x0001ee0000100800 */
[----:B------:R-:W-:Y:S05]  /*cd50*/  @P0 BRA `(.L_x_38) ;  /* 0x0000003800b40947 */ /* 0x000fea0003800000 */
[----:B------:R-:W1:Y:S01]  /*cd60*/  S2UR UR4, SR_CgaCtaId ;  /* 0x00000000000479c3 */ /* 0x000e620000008800 */
[C---:B------:R-:W-:Y:S01]  /*cd70*/  IMAD.SHL.U32 R2, R0.reuse, 0x8, RZ ;  /* 0x0000000800027824 */ /* 0x040fe200078e00ff */
[----:B------:R-:W-:Y:S01]  /*cd80*/  LOP3.LUT R5, R0, 0x7f, RZ, 0xc0, !PT ;  /* 0x0000007f00057812 */ /* 0x000fe200078ec0ff */
[----:B------:R-:W-:Y:S01]  /*cd90*/  UMOV UR36, 0x400 ;  /* 0x0000040000247882 */ /* 0x000fe20000000000 */
[----:B------:R-:W-:Y:S01]  /*cda0*/  IMAD.MOV.U32 R18, RZ, RZ, RZ ;  /* 0x000000ffff127224 */ /* 0x000fe200078e00ff */
[----:B------:R-:W-:Y:S01]  /*cdb0*/  ULDC.64 UR38, c[0x0][0x198] ;  /* 0x0000660000267ab9 */ /* 0x000fe20000000a00 */
[C---:B0-----:R-:W-:Y:S01]  /*cdc0*/  LOP3.LUT R3, R2.reuse, 0x1f8, RZ, 0xc0, !PT ;  /* 0x000001f802037812 */ /* 0x041fe200078ec0ff */
[----:B------:R-:W-:Y:S01]  /*cdd0*/  ULDC UR37, c[0x0][0xc] ;  /* 0x0000030000257ab9 */ /* 0x000fe20000000800 */
[----:B------:R-:W-:Y:S02]  /*cde0*/  LOP3.LUT R2, R2, 0x38, RZ, 0xc0, !PT ;  /* 0x0000003802027812 */ /* 0x000fe400078ec0ff */
[----:B------:R-:W-:Y:S01]  /*cdf0*/  LOP3.LUT R4, R3, 0x38, R0, 0x78, !PT ;  /* 0x0000003803047812 */ /* 0x000fe200078e7800 */
[----:B------:R-:W-:Y:S01]  /*ce00*/  IMAD.SHL.U32 R3, R5, 0x8, RZ ;  /* 0x0000000805037824 */ /* 0x000fe200078e00ff */
[----:B------:R-:W-:-:S04]  /*ce10*/  SHF.R.U32.HI R5, RZ, 0x3, R5 ;  /* 0x00000003ff057819 */ /* 0x000fc80000011605 */
[----:B------:R-:W-:Y:S01]  /*ce20*/  LOP3.LUT R4, R4, 0x200, R3, 0xf8, !PT ;  /* 0x0000020004047812 */ /* 0x000fe200078ef803 */
[----:B------:R-:W-:-:S05]  /*ce30*/  IMAD.SHL.U32 R3, R0, 0x10, RZ ;  /* 0x0000001000037824 */ /* 0x000fca00078e00ff */
[----:B------:R-:W-:Y:S01]  /*ce40*/  LOP3.LUT R0, R5, 0x70, R3, 0xf8, !PT ;  /* 0x0000007005007812 */ /* 0x000fe200078ef803 */
[----:B------:R-:W-:Y:S01]  /*ce50*/  IMAD.U32 R3, RZ, RZ, UR5 ;  /* 0x00000005ff037e24 */ /* 0x000fe2000f8e00ff */
[----:B-1----:R-:W-:Y:S01]  /*ce60*/  ULEA UR36, UR4, UR36, 0x18 ;  /* 0x0000002404247291 */ /* 0x002fe2000f8ec03f */
[----:B------:R-:W-:-:S05]  /*ce70*/  IMAD.MOV.U32 R0, RZ, RZ, 0x1 ;  /* 0x00000001ff007424 */ /* 0x000fca00078e00ff */
[----:B------:R-:W-:-:S05]  /*ce80*/  LEA R4, R4, UR36, 0x1 ;  /* 0x0000002404047c11 */ /* 0x000fca000f8e08ff */
[----:B------:R-:W-:Y:S04]  /*ce90*/  STL [R1+0x10], R4 ;  /* 0x0000100401007387 */ /* 0x000fe80000100800 */
[----:B------:R-:W-:Y:S04]  /*cea0*/  STL [R1+0x24], R3 ;  /* 0x0000240301007387 */ /* 0x000fe80000100800 */
[----:B------:R0:W-:Y:S04]  /*ceb0*/  STL [R1+0x4], R0 ;  /* 0x0000040001007387 */ /* 0x0001e80000100800 */
[----:B------:R1:W-:Y:S01]  /*cec0*/  STL [R1+0x2c], RZ ;  /* 0x00002cff01007387 */ /* 0x0003e20000100800 */
[----:B0-----:R-:W-:-:S07]  /*ced0*/  LOP3.LUT R0, R2, 0x40, RZ, 0xfc, !PT ;  /* 0x0000004002007812 */ /* 0x001fce00078efcff */
.L_x_111:
[----:B------:R-:W2:Y:S01]  /*cee0*/  LDL R2, [R1+0x24] ;  /* 0x0000240001027983 */ /* 0x000ea20000100800 */
[----:B0-----:R-:W0:Y:S01]  /*cef0*/  LDC R0, c[0x0][0xc38] ;  /* 0x00030e00ff007b82 */ /* 0x001e220000000800 */
[----:B------:R-:W-:Y:S05]  /*cf00*/  YIELD ;  /* 0x0000000000007946 */ /* 0x000fea0003800000 */
[----:B------:R-:W-:Y:S02]  /*cf10*/  ULDC.64 UR4, c[0x0][0x418] ;  /* 0x0001060000047ab9 */ /* 0x000fe40000000a00 */
[----:B------:R-:W3:Y:S01]  /*cf20*/  LDC R16, c[0x0][0xc44] ;  /* 0x00031100ff107b82 */ /* 0x000ee20000000800 */
[----:B------:R-:W-:-:S03]  /*cf30*/  UISETP.NE.U32.AND UP0, UPT, UR4, URZ, UPT ;  /* 0x0000003f0400728c */ /* 0x000fc6000bf05070 */
[----:B------:R-:W-:Y:S01]  /*cf40*/  ULDC UR4, c[0x0][0x424] ;  /* 0x0001090000047ab9 */ /* 0x000fe20000000800 */
[----:B------:R-:W-:-:S04]  /*cf50*/  UISETP.NE.AND.EX UP0, UPT, UR5, URZ, UPT, UP0 ;  /* 0x0000003f0500728c */ /* 0x000fc8000bf05300 */
[----:B------:R-:W-:Y:S01]  /*cf60*/  USEL UR4, UR4, 0x1, UP0 ;  /* 0x0000000104047887 */ /* 0x000fe20008000000 */
[----:B0-----:R-:W-:Y:S02]  /*cf70*/  ISETP.NE.AND P0, PT, R0, 0x1, PT ;  /* 0x000000010000780c */ /* 0x001fe40003f05270 */
[----:B---3--:R-:W-:-:S11]  /*cf80*/  ISETP.NE.AND P1, PT, R16, 0x1, PT ;  /* 0x000000011000780c */ /* 0x008fd60003f25270 */
[----:B------:R-:W2:Y:S08]  /*cf90*/  @P0 LDC R0, c[0x0][0xc3c] ;  /* 0x00030f00ff000b82 */ /* 0x000eb00000000800 */
[----:B------:R-:W0:Y:S01]  /*cfa0*/  @P0 LDC R3, c[0x0][0xc40] ;  /* 0x00031000ff030b82 */ /* 0x000e220000000800 */
[----:B--2---:R-:W-:-:S04]  /*cfb0*/  @P0 IMAD.HI.U32 R0, R2, R0, RZ ;  /* 0x0000000002000227 */ /* 0x004fc800078e00ff */
[----:B------:R-:W-:Y:S01]  /*cfc0*/  IMAD.MOV.U32 R4, RZ, RZ, R2 ;  /* 0x000000ffff047224 */ /* 0x000fe200078e0002 */
[----:B0-----:R-:W-:Y:S02]  /*cfd0*/  @P0 SHF.R.U32.HI R4, RZ, R3, R0 ;  /* 0x00000003ff040219 */ /* 0x001fe40000011600 */
[----:B------:R-:W0:Y:S03]  /*cfe0*/  @P1 LDC.64 R2, c[0x0][0xc48] ;  /* 0x00031200ff021b82 */ /* 0x000e260000000a00 */
[----:B------:R-:W-:Y:S01]  /*cff0*/  IMAD.MOV.U32 R5, RZ, RZ, R4 ;  /* 0x000000ffff057224 */ /* 0x000fe200078e0004 */
[----:B------:R2:W-:Y:S04]  /*d000*/  STL [R1+0x1c], R4 ;  /* 0x00001c0401007387 */ /* 0x0005e80000100800 */
[----:B------:R-:W3:Y:S01]  /*d010*/  LDC R0, c[0x0][0x2f0] ;  /* 0x0000bc00ff007b82 */ /* 0x000ee20000000800 */
[----:B0-----:R-:W-:-:S05]  /*d020*/  @P1 IMAD.HI.U32 R2, R4, R2, RZ ;  /* 0x0000000204021227 */ /* 0x001fca00078e00ff */
[----:B------:R-:W-:Y:S01]  /*d030*/  @P1 SHF.R.U32.HI R5, RZ, R3, R2 ;  /* 0x00000003ff051219 */ /* 0x000fe20000011602 */
[----:B---3--:R-:W-:Y:S01]  /*d040*/  IMAD R2, R0, UR4, RZ ;  /* 0x0000000400027c24 */ /* 0x008fe2000f8e02ff */
[----:B------:R-:W-:-:S03]  /*d050*/  UIADD3 UR4, UR36, 0x1e400, URZ ;  /* 0x0001e40024047890 */ /* 0x000fc6000fffe03f */
[----:B------:R-:W-:Y:S01]  /*d060*/  IMAD.MOV R3, RZ, RZ, -R5 ;  /* 0x000000ffff037224 */ /* 0x000fe200078e0a05 */
[----:B------:R2:W-:Y:S01]  /*d070*/  STL [R1+0x14], R5 ;  /* 0x0000140501007387 */ /* 0x0005e20000100800 */
[----:B------:R-:W-:Y:S01]  /*d080*/  VIADD R0, R2, 0xaf ;  /* 0x000000af02007836 */ /* 0x000fe20000000000 */
[----:B------:R-:W-:Y:S01]  /*d090*/  ULOP3.LUT UP0, URZ, UR4, 0x3ff, URZ, 0xc0, !UPT ;  /* 0x000003ff043f7892 */ /* 0x000fe2000f80c03f */
[----:B------:R-:W-:Y:S01]  /*d0a0*/  IMAD R16, R16, R3, R4 ;  /* 0x0000000310107224 */ /* 0x000fe200078e0204 */
[----:B------:R2:W-:Y:S01]  /*d0b0*/  STL [R1+0x28], R2 ;  /* 0x0000280201007387 */ /* 0x0005e20000100800 */
[----:B------:R-:W-:-:S03]  /*d0c0*/  IMAD.HI R0, R0, 0x2e8ba2e9, RZ ;  /* 0x2e8ba2e900007827 */ /* 0x000fc600078e02ff */
[----:B------:R-:W-:Y:S02]  /*d0d0*/  PLOP3.LUT P0, PT, PT, PT, UP0, 0x80, 0x0 ;  /* 0x000000000000781c */ /* 0x000fe40003f0f008 */
[----:B------:R-:W-:-:S04]  /*d0e0*/  SHF.R.U32.HI R3, RZ, 0x1f, R0 ;  /* 0x0000001fff037819 */ /* 0x000fc80000011600 */
[----:B------:R-:W-:-:S05]  /*d0f0*/  LEA.HI.SX32 R0, R0, R3, 0x1b ;  /* 0x0000000300007211 */ /* 0x000fca00078fdaff */
[----:B------:R2:W-:Y:S02]  /*d100*/  STL [R1+0x20], R0 ;  /* 0x0000200001007387 */ /* 0x0005e40000100800 */
[----:B-1----:R-:W-:Y:S05]  /*d110*/  @!P0 BRA `(.L_x_39) ;  /* 0x0000000000408947 */ /* 0x002fea0003800000 */
[----:B--2---:R-:W-:Y:S01]  /*d120*/  MOV R2, 0x0 ;  /* 0x0000000000027802 */ /* 0x004fe20000000f00 */
[----:B------:R-:W-:Y:S01]  /*d130*/  ULDC.64 UR6, c[0x4][0xa0] ;  /* 0x0100280000067ab9 */ /* 0x000fe20000000a00 */
[----:B------:R-:W-:Y:S01]  /*d140*/  ULDC.64 UR8, c[0x4][0xa8] ;  /* 0x01002a0000087ab9 */ /* 0x000fe20000000a00 */
[----:B------:R-:W-:Y:S01]  /*d150*/  ULDC.64 UR4, c[0x4][0x28] ;  /* 0x01000a0000047ab9 */ /* 0x000fe20000000a00 */
[----:B------:R-:W-:Y:S02]  /*d160*/  IMAD.U32 R4, RZ, RZ, UR6 ;  /* 0x00000006ff047e24 */ /* 0x000fe4000f8e00ff */
[----:B------:R-:W0:Y:S01]  /*d170*/  LDC.64 R2, c[0x4][R2] ;  /* 0x0100000002027b82 */ /* 0x000e220000000a00 */
[----:B------:R-:W-:Y:S02]  /*d180*/  IMAD.U32 R5, RZ, RZ, UR7 ;  /* 0x00000007ff057e24 */ /* 0x000fe4000f8e00ff */
[----:B------:R-:W-:Y:S02]  /*d190*/  IMAD.U32 R6, RZ, RZ, UR8 ;  /* 0x00000008ff067e24 */ /* 0x000fe4000f8e00ff */
[----:B------:R-:W-:-:S02]  /*d1a0*/  IMAD.U32 R7, RZ, RZ, UR9 ;  /* 0x00000009ff077e24 */ /* 0x000fc4000f8e00ff */
[----:B------:R-:W-:Y:S02]  /*d1b0*/  IMAD.U32 R10, RZ, RZ, UR4 ;  /* 0x00000004ff0a7e24 */ /* 0x000fe4000f8e00ff */
[----:B------:R-:W-:Y:S02]  /*d1c0*/  IMAD.U32 R11, RZ, RZ, UR5 ;  /* 0x00000005ff0b7e24 */ /* 0x000fe4000f8e00ff */
[----:B------:R-:W-:Y:S02]  /*d1d0*/  IMAD.MOV.U32 R8, RZ, RZ, 0x70 ;  /* 0x00000070ff087424 */ /* 0x000fe400078e00ff */
[----:B------:R-:W-:Y:S02]  /*d1e0*/  IMAD.MOV.U32 R12, RZ, RZ, 0x1 ;  /* 0x00000001ff0c7424 */ /* 0x000fe400078e00ff */
[----:B------:R-:W-:-:S07]  /*d1f0*/  IMAD.MOV.U32 R13, RZ, RZ, RZ ;  /* 0x000000ffff0d7224 */ /* 0x000fce00078e00ff */
[----:B------:R-:W-:-:S07]  /*d200*/  LEPC R20, `(.L_x_39) ;  /* 0x000000001014794e */ /* 0x000fce0000000000 */
[----:B01----:R-:W-:Y:S05]  /*d210*/  CALL.ABS.NOINC R2 ;  /* 0x0000000002007343 */ /* 0x003fea0003c00000 */
.L_x_39:
[----:B------:R-:W-:-:S04]  /*d220*/  UIADD3 UR4, UR36, 0x400, URZ ;  /* 0x0000040024047890 */ /* 0x000fc8000fffe03f */
[----:B------:R-:W-:-:S06]  /*d230*/  ULOP3.LUT UP0, URZ, UR4, 0x3ff, URZ, 0xc0, !UPT ;  /* 0x000003ff043f7892 */ /* 0x000fcc000f80c03f */
[----:B------:R-:W-:-:S13]  /*d240*/  PLOP3.LUT P0, PT, PT, PT, UP0, 0x80, 0x0 ;  /* 0x000000000000781c */ /* 0x000fda0003f0f008 */
[----:B------:R-:W-:Y:S05]  /*d250*/  @!P0 BRA `(.L_x_40) ;  /* 0x00000000007c8947 */ /* 0x000fea0003800000 */
[----:B------:R-:W-:Y:S01]  /*d260*/  MOV R17, 0x0 ;  /* 0x0000000000117802 */ /* 0x000fe20000000f00 */
[----:B------:R-:W-:Y:S01]  /*d270*/  ULDC.64 UR6, c[0x4][0xa0] ;  /* 0x0100280000067ab9 */ /* 0x000fe20000000a00 */
[----:B------:R-:W-:Y:S01]  /*d280*/  ULDC.64 UR8, c[0x4][0xa8] ;  /* 0x01002a0000087ab9 */ /* 0x000fe20000000a00 */
[----:B------:R-:W-:Y:S01]  /*d290*/  ULDC.64 UR4, c[0x4][0x30] ;  /* 0x01000c0000047ab9 */ /* 0x000fe20000000a00 */
[----:B--2---:R0:W2:Y:S01]  /*d2a0*/  LDC.64 R2, c[0x4][R17] ;  /* 0x0100000011027b82 */ /* 0x0040a20000000a00 */
[----:B------:R-:W-:Y:S02]  /*d2b0*/  IMAD.U32 R4, RZ, RZ, UR6 ;  /* 0x00000006ff047e24 */ /* 0x000fe4000f8e00ff */
[----:B------:R-:W-:Y:S02]  /*d2c0*/  IMAD.U32 R5, RZ, RZ, UR7 ;  /* 0x00000007ff057e24 */ /* 0x000fe4000f8e00ff */
[----:B------:R-:W-:Y:S02]  /*d2d0*/  IMAD.U32 R6, RZ, RZ, UR8 ;  /* 0x00000008ff067e24 */ /* 0x000fe4000f8e00ff */
[----:B------:R-:W-:-:S02]  /*d2e0*/  IMAD.U32 R7, RZ, RZ, UR9 ;  /* 0x00000009ff077e24 */ /* 0x000fc4000f8e00ff */
[----:B------:R-:W-:Y:S02]  /*d2f0*/  IMAD.U32 R10, RZ, RZ, UR4 ;  /* 0x00000004ff0a7e24 */ /* 0x000fe4000f8e00ff */
[----:B------:R-:W-:Y:S02]  /*d300*/  IMAD.U32 R11, RZ, RZ, UR5 ;  /* 0x00000005ff0b7e24 */ /* 0x000fe4000f8e00ff */
[----:B------:R-:W-:Y:S02]  /*d310*/  IMAD.MOV.U32 R8, RZ, RZ, 0x70 ;  /* 0x00000070ff087424 */ /* 0x000fe400078e00ff */
[----:B------:R-:W-:Y:S02]  /*d320*/  IMAD.MOV.U32 R12, RZ, RZ, 0x1 ;  /* 0x00000001ff0c7424 */ /* 0x000fe400078e00ff */
[----:B0-----:R-:W-:-:S07]  /*d330*/  IMAD.MOV.U32 R13, RZ, RZ, RZ ;  /* 0x000000ffff0d7224 */ /* 0x001fce00078e00ff */
[----:B------:R-:W-:-:S07]  /*d340*/  LEPC R20, `(.L_x_41) ;  /* 0x000000001014794e */ /* 0x000fce0000000000 */
[----:B-12---:R-:W-:Y:S05]  /*d350*/  CALL.ABS.NOINC R2 ;  /* 0x0000000002007343 */ /* 0x006fea0003c00000 */
.L_x_41:
[----:B------:R0:W1:Y:S01]  /*d360*/  LDC.64 R2, c[0x4][R17] ;  /* 0x0100000011027b82 */ /* 0x0000620000000a00 */
[----:B------:R-:W-:Y:S01]  /*d370*/  ULDC.64 UR6, c[0x4][0xa0] ;  /* 0x0100280000067ab9 */ /* 0x000fe20000000a00 */
[----:B------:R-:W-:Y:S01]  /*d380*/  ULDC.64 UR8, c[0x4][0xa8] ;  /* 0x01002a0000087ab9 */ /* 0x000fe20000000a00 */
[----:B------:R-:W-:Y:S01]  /*d390*/  ULDC.64 UR4, c[0x4][0x38] ;  /* 0x01000e0000047ab9 */ /* 0x000fe20000000a00 */
        /* <DEDUP_REMOVED lines=10> */
[----:B-1----:R-:W-:Y:S05]  /*d440*/  CALL.ABS.NOINC R2 ;  /* 0x0000000002007343 */ /* 0x002fea0003c00000 */
.L_x_40:
[----:B--2---:R-:W2:Y:S01]  /*d450*/  LDL R2, [R1+0x20] ;  /* 0x0000200001027983 */ /* 0x004ea20000100800 */
[----:B------:R-:W-:-:S03]  /*d460*/  ULDC.64 UR4, c[0x0][0x9f8] ;  /* 0x00027e0000047ab9 */ /* 0x000fc60000000a00 */
[----:B------:R-:W3:Y:S01]  /*d470*/  LDL R0, [R1+0x14] ;  /* 0x0000140001007983 */ /* 0x000ee20000100800 */
[----:B------:R-:W-:Y:S01]  /*d480*/  ISETP.NE.U32.AND P0, PT, RZ, UR4, PT ;  /* 0x00000004ff007c0c */ /* 0x000fe2000bf05070 */
[----:B------:R-:W-:-:S03]  /*d490*/  ULDC.64 UR6, c[0x0][0x208] ;  /* 0x0000820000067ab9 */ /* 0x000fc60000000a00 */
[----:B------:R-:W-:Y:S01]  /*d4a0*/  ISETP.NE.AND.EX P0, PT, RZ, UR5, PT, P0 ;  /* 0x00000005ff007c0c */ /* 0x000fe2000bf05300 */
[----:B--2---:R-:W-:-:S12]  /*d4b0*/  IMAD.MOV.U32 R17, RZ, RZ, R2 ;  /* 0x000000ffff117224 */ /* 0x004fd800078e0002 */
[----:B------:R-:W0:Y:S01]  /*d4c0*/  @P0 LDC.64 R2, c[0x0][0x9f8] ;  /* 0x00027e00ff020b82 */ /* 0x000e220000000a00 */
[----:B---3--:R-:W-:Y:S02]  /*d4d0*/  IMAD.MOV.U32 R7, RZ, RZ, R0 ;  /* 0x000000ffff077224 */ /* 0x008fe400078e0000 */
[----:B0-----:R-:W-:-:S05]  /*d4e0*/  @P0 IMAD.WIDE R2, R0, 0x4, R2 ;  /* 0x0000000400020825 */ /* 0x001fca00078e0202 */
[----:B------:R0:W2:Y:S01]  /*d4f0*/  @P0 LDG.E R7, desc[UR6][R2.64] ;  /* 0x0000000602070981 */ /* 0x0000a2000c1e1900 */
[----:B------:R-:W-:Y:S01]  /*d500*/  VIADD R9, R17, 0xffffffff ;  /* 0xffffffff11097836 */ /* 0x000fe20000000000 */
[----:B------:R-:W-:Y:S01]  /*d510*/  UMOV UR4, 0xffffffff ;  /* 0xffffffff00047882 */ /* 0x000fe20000000000 */
[----:B------:R-:W-:Y:S01]  /*d520*/  LOP3.LUT R19, R19, 0xfffffffe, RZ, 0xc0, !PT ;  /* 0xfffffffe13137812 */ /* 0x000fe200078ec0ff */
[----:B0-----:R-:W0:Y:S02]  /*d530*/  LDC.64 R2, c[0x0][0x418] ;  /* 0x00010600ff027b82 */ /* 0x001e240000000a00 */
[----:B0-----:R-:W-:-:S04]  /*d540*/  ISETP.NE.U32.AND P0, PT, R2, RZ, PT ;  /* 0x000000ff0200720c */ /* 0x001fc80003f05070 */
[----:B------:R-:W-:-:S13]  /*d550*/  ISETP.NE.AND.EX P1, PT, R3, RZ, PT, P0 ;  /* 0x000000ff0300720c */ /* 0x000fda0003f25300 */
[----:B------:R-:W-:Y:S02]  /*d560*/  @P1 LOP3.LUT R19, R19, 0x1, RZ, 0xfc, !PT ;  /* 0x0000000113131812 */ /* 0x000fe400078efcff */
[----:B--2---:R-:W-:Y:S01]  /*d570*/  SHF.R.S32.HI R8, RZ, 0x1f, R7 ;  /* 0x0000001fff087819 */ /* 0x004fe20000011407 */
[----:B------:R0:W-:Y:S01]  /*d580*/  STL [R1], R7 ;  /* 0x0000000701007387 */ /* 0x0001e20000100800 */
[----:B------:R-:W-:-:S03]  /*d590*/  SEL R17, R7, RZ, !P1 ;  /* 0x000000ff07117207 */ /* 0x000fc60004800000 */
[----:B------:R0:W-:Y:S04]  /*d5a0*/  STL [R1+0x18], R9 ;  /* 0x0000180901007387 */ /* 0x0001e80000100800 */
[----:B------:R0:W-:Y:S01]  /*d5b0*/  STL [R1+0xc], R8 ;  /* 0x00000c0801007387 */ /* 0x0001e20000100800 */
[----:B------:R-:W-:Y:S05]  /*d5c0*/  BRA.DIV UR4, `(.L_x_42) ;  /* 0x0000003604e47947 */ /* 0x000fea000b800000 */
[----:B------:R-:W2:Y:S02]  /*d5d0*/  S2R R0, SR_TID.X ;  /* 0x0000000000007919 */ /* 0x000ea40000002100 */
[----:B--2---:R-:W-:-:S04]  /*d5e0*/  SHF.R.U32.HI R0, RZ, 0x5, R0 ;  /* 0x00000005ff007819 */ /* 0x004fc80000011600 */
[----:B------:R-:W-:-:S05]  /*d5f0*/  LOP3.LUT R0, R0, 0x3, RZ, 0xc0, !PT ;  /* 0x0000000300007812 */ /* 0x000fca00078ec0ff */
[----:B------:R2:W3:Y:S02]  /*d600*/  SHFL.IDX PT, R14, R0, RZ, 0x1f ;  /* 0x00001fff000e7589 */ /* 0x0004e400000e0000 */
.L_x_127:
[----:B---3--:R-:W-:Y:S02]  /*d610*/  ISETP.NE.AND P0, PT, R14, RZ, PT ;  /* 0x000000ff0e00720c */ /* 0x008fe40003f05270 */
[----:B------:R-:W-:Y:S02]  /*d620*/  PLOP3.LUT P2, PT, PT, PT, PT, 0x8, 0x0 ;  /* 0x000000000000781c */ /* 0x000fe40003f4e170 */
[----:B------:R-:W-:-:S11]  /*d630*/  LOP3.LUT R19, R19, 0xfffffffd, RZ, 0xc0, !PT ;  /* 0xfffffffd13137812 */ /* 0x000fd600078ec0ff */
[----:B------:R-:W-:Y:S01]  /*d640*/  @P2 LOP3.LUT R19, R19, 0x2, RZ, 0xfc, !PT ;  /* 0x0000000213132812 */ /* 0x000fe200078efcff */
[----:B------:R-:W-:Y:S06]  /*d650*/  @P0 BRA `(.L_x_43) ;  /* 0x0000000400100947 */ /* 0x000fec0003800000 */
[----:B------:R-:W-:-:S03]  /*d660*/  UMOV UR4, 0xffffffff ;  /* 0xffffffff00047882 */ /* 0x000fc60000000000 */
[----:B------:R-:W-:Y:S05]  /*d670*/  BRA.DIV UR4, `(.L_x_44) ;  /* 0x0000003604ec7947 */ /* 0x000fea000b800000 */
[----:B------:R-:W-:-:S13]  /*d680*/  ELECT P6, URZ, PT ;  /* 0x00000000003f782f */ /* 0x000fda00038c0000 */
.L_x_130:
[----:B------:R-:W-:Y:S05]  /*d690*/  @!P6 BRA `(.L_x_43) ;  /* 0x000000040000e947 */ /* 0x000fea0003800000 */
[----:B------:R3:W-:Y:S01]  /*d6a0*/  STL [R1+0x8], R9 ;  /* 0x0000080901007387 */ /* 0x0007e20000100800 */
[----:B------:R-:W-:Y:S01]  /*d6b0*/  IMAD.MOV.U32 R17, RZ, RZ, R7 ;  /* 0x000000ffff117224 */ /* 0x000fe200078e0007 */
[----:B------:R-:W-:Y:S06]  /*d6c0*/  @!P1 BRA `(.L_x_45) ;  /* 0x0000000000509947 */ /* 0x000fec0003800000 */
[----:B------:R-:W4:Y:S01]  /*d6d0*/  LDC R6, c[0x0][0x43c] ;  /* 0x00010f00ff067b82 */ /* 0x000f220000000800 */
[----:B--2---:R-:W-:Y:S01]  /*d6e0*/  IMAD.MOV.U32 R0, RZ, RZ, R9 ;  /* 0x000000ffff007224 */ /* 0x004fe200078e0009 */
[----:B------:R-:W-:Y:S01]  /*d6f0*/  ULDC.64 UR4, c[0x0][0x428] ;  /* 0x00010a0000047ab9 */ /* 0x000fe20000000a00 */
[----:B------:R-:W-:Y:S01]  /*d700*/  ULDC.64 UR6, c[0x0][0x208] ;  /* 0x0000820000067ab9 */ /* 0x000fe20000000a00 */
[----:B----4-:R-:W-:-:S13]  /*d710*/  ISETP.NE.AND P0, PT, R6, 0x1, PT ;  /* 0x000000010600780c */ /* 0x010fda0003f05270 */
[----:B------:R-:W2:Y:S02]  /*d720*/  @P0 LDC.64 R4, c[0x0][0x440] ;  /* 0x00011000ff040b82 */ /* 0x000ea40000000a00 */
[----:B--2---:R-:W-:-:S05]  /*d730*/  @P0 IMAD.HI.U32 R4, R9, R4, RZ ;  /* 0x0000000409040227 */ /* 0x004fca00078e00ff */
[----:B------:R-:W-:-:S04]  /*d740*/  @P0 SHF.R.U32.HI R0, RZ, R5, R4 ;  /* 0x00000005ff000219 */ /* 0x000fc80000011604 */
[--C-:B------:R-:W-:Y:S01]  /*d750*/  SHF.R.S32.HI R5, RZ, 0x1f, R0.reuse ;  /* 0x0000001fff057819 */ /* 0x100fe20000011400 */
[----:B------:R-:W-:-:S04]  /*d760*/  IMAD.MOV R4, RZ, RZ, -R0 ;  /* 0x000000ffff047224 */ /* 0x000fc800078e0a00 */
[----:B------:R-:W-:Y:S02]  /*d770*/  IMAD R6, R6, R4, R9 ;  /* 0x0000000406067224 */ /* 0x000fe400078e0209 */
[----:B------:R-:W-:-:S03]  /*d780*/  IMAD.MOV.U32 R4, RZ, RZ, R0 ;  /* 0x000000ffff047224 */ /* 0x000fc600078e0000 */
[----:B------:R2:W-:Y:S01]  /*d790*/  STL [R1+0x8], R6 ;  /* 0x0000080601007387 */ /* 0x0005e20000100800 */
[----:B------:R-:W-:-:S03]  /*d7a0*/  IMAD.WIDE.U32 R4, R7, UR4, R4 ;  /* 0x0000000407047c25 */ /* 0x000fc6000f8e0004 */
[----:B------:R-:W-:Y:S01]  /*d7b0*/  LEA R2, P0, R4, R2, 0x2 ;  /* 0x0000000204027211 */ /* 0x000fe200078010ff */
[----:B--2---:R-:W-:-:S04]  /*d7c0*/  IMAD R6, R8, UR4, RZ ;  /* 0x0000000408067c24 */ /* 0x004fc8000f8e02ff */
[----:B------:R-:W-:-:S04]  /*d7d0*/  IMAD R0, R7, UR5, R6 ;  /* 0x0000000507007c24 */ /* 0x000fc8000f8e0206 */
[----:B------:R-:W-:-:S05]  /*d7e0*/  IMAD.IADD R0, R5, 0x1, R0 ;  /* 0x0000000105007824 */ /* 0x000fca00078e0200 */
[----:B------:R-:W-:-:S05]  /*d7f0*/  LEA.HI.X R3, R4, R3, R0, 0x2, P0 ;  /* 0x0000000304037211 */ /* 0x000fca00000f1400 */
[----:B------:R4:W5:Y:S02]  /*d800*/  LDG.E R17, desc[UR6][R2.64] ;  /* 0x0000000602117981 */ /* 0x000964000c1e1900 */
.L_x_45:
[----:B----4-:R-:W4:Y:S01]  /*d810*/  LDL R2, [R1+0x4] ;  /* 0x0000040001027983 */ /* 0x010f220000100800 */
[----:B--2---:R-:W-:Y:S02]  /*d820*/  LEA R0, R18, UR36, 0x3 ;  /* 0x0000002412007c11 */ /* 0x004fe4000f8e18ff */
[----:B----4-:R-:W-:-:S04]  /*d830*/  SHF.L.U32 R2, R2, 0x1f, RZ ;  /* 0x0000001f02027819 */ /* 0x010fc800000006ff */
[----:B------:R-:W2:Y:S02]  /*d840*/  SYNCS.PHASECHK.TRANS64.TRYWAIT P0, [R0+URZ+0x34840], R2 ;  /* 0x03484002000075a7 */ /* 0x000ea4000800017f */
[----:B--2---:R-:W-:Y:S05]  /*d850*/  @!P0 BRA `(.L_x_46) ;  /* 0x0000003400948947 */ /* 0x004fea0003800000 */
.L_x_131:
[----:B------:R-:W4:Y:S02]  /*d860*/  S2R R3, SR_TID.X ;  /* 0x0000000000037919 */ /* 0x000f240000002100 */
[----:B----4-:R-:W-:-:S04]  /*d870*/  LOP3.LUT R3, R3, 0x7f, RZ, 0xc0, !PT ;  /* 0x0000007f03037812 */ /* 0x010fc800078ec0ff */
[----:B------:R-:W-:-:S13]  /*d880*/  ISETP.NE.AND P0, PT, R3, RZ, PT ;  /* 0x000000ff0300720c */ /* 0x000fda0003f05270 */
[----:B------:R-:W-:Y:S05]  /*d890*/  @P0 BRA `(.L_x_47) ;  /* 0x00000000001c0947 */ /* 0x000fea0003800000 */
[----:B------:R-:W4:Y:S01]  /*d8a0*/  S2R R3, SR_TID.X ;  /* 0x0000000000037919 */ /* 0x000f220000002100 */
[----:B--2---:R-:W-:-:S04]  /*d8b0*/  IMAD.MOV.U32 R2, RZ, RZ, 0xb000 ;  /* 0x0000b000ff027424 */ /* 0x004fc800078e00ff */
[----:B------:R2:W-:Y:S01]  /*d8c0*/  SYNCS.ARRIVE.TRANS64 RZ, [R0+URZ+0x34830], R2 ;  /* 0x0348300200ff79a7 */ /* 0x0005e2000800003f */
[----:B----4-:R-:W-:-:S04]  /*d8d0*/  LOP3.LUT R3, R3, 0x1f, RZ, 0xc0, !PT ;  /* 0x0000001f03037812 */ /* 0x010fc800078ec0ff */
[----:B------:R-:W-:-:S13]  /*d8e0*/  ISETP.NE.AND P0, PT, R3, RZ, PT ;  /* 0x000000ff0300720c */ /* 0x000fda0003f05270 */
[----:B--2---:R-:W-:Y:S05]  /*d8f0*/  @!P0 BRA `(.L_x_47) ;  /* 0x0000000000048947 */ /* 0x004fea0003800000 */
[----:B------:R-:W-:Y:S01]  /*d900*/  BPT.TRAP 0x1 ;  /* 0x000000040000795c */ /* 0x000fe20000300000 */
.L_x_47:
[----:B--2---:R-:W2:Y:S01]  /*d910*/  LDL R2, [R1+0x8] ;  /* 0x0000080001027983 */ /* 0x004ea20000100800 */
[----:B------:R-:W-:Y:S01]  /*d920*/  R2UR UR6, R18 ;  /* 0x00000000120672ca */ /* 0x000fe200000e0000 */
[----:B------:R-:W-:Y:S01]  /*d930*/  UIADD3 UR4, UP0, UR38, 0x370, URZ ;  /* 0x0000037026047890 */ /* 0x000fe2000ff1e03f */
[----:B------:R-:W-:Y:S01]  /*d940*/  R2UR UR9, R0 ;  /* 0x00000000000972ca */ /* 0x000fe200000e0000 */
[----:B------:R-:W-:Y:S01]  /*d950*/  UMOV UR10, URZ ;  /* 0x0000003f000a7c82 */ /* 0x000fe20008000000 */
[----:B------:R-:W-:Y:S01]  /*d960*/  R2UR UR12, R16 ;  /* 0x00000000100c72ca */ /* 0x000fe200000e0000 */
[----:B------:R-:W-:Y:S01]  /*d970*/  UIADD3.X UR5, URZ, UR39, URZ, UP0, !UPT ;  /* 0x000000273f057290 */ /* 0x000fe200087fe43f */
[----:B-----5:R-:W-:Y:S01]  /*d980*/  R2UR UR13, R17 ;  /* 0x00000000110d72ca */ /* 0x020fe200000e0000 */
[----:B------:R-:W-:Y:S01]  /*d990*/  UMOV UR7, 0x14f00000 ;  /* 0x14f0000000077882 */ /* 0x000fe20000000000 */
[----:B------:R-:W-:Y:S01]  /*d9a0*/  UMOV UR15, 0x40 ;  /* 0x00000040000f7882 */ /* 0x000fe20000000000 */
[----:B------:R-:W-:-:S02]  /*d9b0*/  PLOP3.LUT P0, PT, PT, PT, PT, 0x80, 0x0 ;  /* 0x000000000000781c */ /* 0x000fc40003f0f070 */
[----:B------:R-:W-:Y:S02]  /*d9c0*/  LOP3.LUT R19, R19, 0xfffffffd, RZ, 0xc0, !PT ;  /* 0xfffffffd13137812 */ /* 0x000fe400078ec0ff */
[----:B------:R-:W-:Y:S02]  /*d9d0*/  UIMAD UR6, UR6, 0xb000, UR36 ;  /* 0x0000b000060678a4 */ /* 0x000fe4000f8e0224 */
[----:B------:R-:W-:Y:S02]  /*d9e0*/  UIADD3 UR9, UR9, 0x34830, URZ ;  /* 0x0003483009097890 */ /* 0x000fe4000fffe03f */
[----:B------:R-:W-:Y:S02]  /*d9f0*/  UIADD3 UR8, UR6, 0x1e400, URZ ;  /* 0x0001e40006087890 */ /* 0x000fe4000fffe03f */
[----:B------:R-:W-:-:S03]  /*da00*/  UIADD3 UR14, UR6, 0x23c00, URZ ;  /* 0x00023c00060e7890 */ /* 0x000fc6000fffe03f */
[----:B------:R-:W-:Y:S01]  /*da10*/  UMOV UR6, 0x0 ;  /* 0x0000000000067882 */ /* 0x000fe20000000000 */
[----:B------:R-:W-:Y:S02]  /*da20*/  @P0 LOP3.LUT R19, R19, 0x2, RZ, 0xfc, !PT ;  /* 0x0000000213130812 */ /* 0x000fe400078efcff */
[----:B--2---:R-:W-:-:S13]  /*da30*/  R2UR UR11, R2 ;  /* 0x00000000020b72ca */ /* 0x004fda00000e0000 */
[----:B------:R-:W-:-:S09]  /*da40*/  UIMAD UR11, UR11, 0xb0, URZ ;  /* 0x000000b00b0b78a4 */ /* 0x000fd2000f8e023f */
[----:B------:R2:W-:Y:S02]  /*da50*/  UTMALDG.4D [UR8], [UR4], desc[UR6] ;  /* 0x00000608040075b4 */ /* 0x0005e40008019000 */
[----:B--2---:R-:W-:Y:S01]  /*da60*/  UMOV UR8, UR14 ;  /* 0x0000000e00087c82 */ /* 0x004fe20008000000 */
[----:B------:R-:W-:Y:S02]  /*da70*/  UMOV UR10, UR15 ;  /* 0x0000000f000a7c82 */ /* 0x000fe40008000000 */
[----:B------:R4:W-:Y:S02]  /*da80*/  UTMALDG.4D [UR8], [UR4], desc[UR6] ;  /* 0x00000608040075b4 */ /* 0x0009e40008019000 */
[----:B----4-:R-:W-:Y:S01]  /*da90*/  NOP ;  /* 0x0000000000007918 */ /* 0x010fe20000000000 */
.L_x_43:
[----:B------:R-:W-:Y:S05]  /*daa0*/  WARPSYNC.ALL ;  /* 0x0000000000007948 */ /* 0x000fea0003800000 */
[----:B------:R-:W-:Y:S01]  /*dab0*/  UIADD3 UR4, UR36, 0x16400, URZ ;  /* 0x0001640024047890 */ /* 0x000fe2000fffe03f */
[----:B------:R-:W-:Y:S03]  /*dac0*/  BAR.SYNC.DEFER_BLOCKING 0x8, 0x180 ;  /* 0x0206000000007b1d */ /* 0x000fe60000010000 */
[----:B------:R-:W-:-:S06]  /*dad0*/  ULOP3.LUT UP0, URZ, UR4, 0x3ff, URZ, 0xc0, !UPT ;  /* 0x000003ff043f7892 */ /* 0x000fcc000f80c03f */
[----:B------:R-:W-:-:S13]  /*dae0*/  PLOP3.LUT P0, PT, PT, PT, UP0, 0x80, 0x0 ;  /* 0x000000000000781c */ /* 0x000fda0003f0f008 */
[----:B------:R-:W-:Y:S05]  /*daf0*/  @!P0 BRA `(.L_x_48) ;  /* 0x0000000000408947 */ /* 0x000fea0003800000 */
[----:B------:R-:W-:Y:S01]  /*db00*/  MOV R2, 0x0 ;  /* 0x0000000000027802 */ /* 0x000fe20000000f00 */
[----:B------:R-:W-:Y:S01]  /*db10*/  ULDC.64 UR6, c[0x4][0xa0] ;  /* 0x0100280000067ab9 */ /* 0x000fe20000000a00 */
[----:B------:R-:W-:Y:S01]  /*db20*/  ULDC.64 UR8, c[0x4][0xa8] ;  /* 0x01002a0000087ab9 */ /* 0x000fe20000000a00 */
[----:B------:R-:W-:Y:S01]  /*db30*/  ULDC.64 UR4, c[0x4][0x20] ;  /* 0x0100080000047ab9 */ /* 0x000fe20000000a00 */
[----:B------:R-:W-:Y:S02]  /*db40*/  IMAD.U32 R4, RZ, RZ, UR6 ;  /* 0x00000006ff047e24 */ /* 0x000fe4000f8e00ff */
[----:B------:R-:W4:Y:S01]  /*db50*/  LDC.64 R2, c[0x4][R2] ;  /* 0x0100000002027b82 */ /* 0x000f220000000a00 */
[----:B------:R-:W-:Y:S02]  /*db60*/  IMAD.U32 R5, RZ, RZ, UR7 ;  /* 0x00000007ff057e24 */ /* 0x000fe4000f8e00ff */
[----:B------:R-:W-:Y:S02]  /*db70*/  IMAD.U32 R6, RZ, RZ, UR8 ;  /* 0x00000008ff067e24 */ /* 0x000fe4000f8e00ff */
[----:B0-----:R-:W-:-:S02]  /*db80*/  IMAD.U32 R7, RZ, RZ, UR9 ;  /* 0x00000009ff077e24 */ /* 0x001fc4000f8e00ff */
[----:B------:R-:W-:Y:S02]  /*db90*/  IMAD.U32 R10, RZ, RZ, UR4 ;  /* 0x00000004ff0a7e24 */ /* 0x000fe4000f8e00ff */
[----:B------:R-:W-:Y:S02]  /*dba0*/  IMAD.U32 R11, RZ, RZ, UR5 ;  /* 0x00000005ff0b7e24 */ /* 0x000fe4000f8e00ff */
[----:B------:R-:W-:Y:S02]  /*dbb0*/  IMAD.MOV.U32 R8, RZ, RZ, 0x70 ;  /* 0x00000070ff087424 */ /* 0x000fe400078e00ff */
[----:B------:R-:W-:Y:S02]  /*dbc0*/  IMAD.MOV.U32 R12, RZ, RZ, 0x1 ;  /* 0x00000001ff0c7424 */ /* 0x000fe400078e00ff */
[----:B------:R-:W-:-:S07]  /*dbd0*/  IMAD.MOV.U32 R13, RZ, RZ, RZ ;  /* 0x000000ffff0d7224 */ /* 0x000fce00078e00ff */
[----:B------:R-:W-:-:S07]  /*dbe0*/  LEPC R20, `(.L_x_48) ;  /* 0x000000001014794e */ /* 0x000fce0000000000 */
[----:B-1234-:R-:W-:Y:S05]  /*dbf0*/  CALL.ABS.NOINC R2 ;  /* 0x0000000002007343 */ /* 0x01efea0003c00000 */
.L_x_48:
[----:B------:R-:W4:Y:S01]  /*dc00*/  LDL.LU R5, [R1+0x14] ;  /* 0x0000140001057983 */ /* 0x000f220000300800 */
[----:B--2---:R-:W-:Y:S01]  /*dc10*/  SHF.R.S32.HI R0, RZ, 0x1f, R16 ;  /* 0x0000001fff007819 */ /* 0x004fe20000011410 */
[----:B------:R-:W-:Y:S01]  /*dc20*/  ULDC.64 UR4, c[0x0][0x2d8] ;  /* 0x0000b60000047ab9 */ /* 0x000fe20000000a00 */
[----:B0-----:R-:W0:Y:S01]  /*dc30*/  LDC R8, c[0x0][0x448] ;  /* 0x00011200ff087b82 */ /* 0x001e220000000800 */
[----:B------:R-:W2:Y:S01]  /*dc40*/  LDL.LU R7, [R1+0x1c] ;  /* 0x00001c0001077983 */ /* 0x000ea20000300800 */
[----:B------:R-:W-:-:S03]  /*dc50*/  ULDC.64 UR6, c[0x0][0x280] ;  /* 0x0000a00000067ab9 */ /* 0x000fc60000000a00 */
[----:B------:R-:W3:Y:S01]  /*dc60*/  LDL R4, [R1+0x24] ;  /* 0x0000240001047983 */ /* 0x000ee20000100800 */
[----:B------:R-:W-:Y:S02]  /*dc70*/  IMAD R0, R0, UR4, RZ ;  /* 0x0000000400007c24 */ /* 0x000fe4000f8e02ff */
[C---:B------:R-:W-:Y:S01]  /*dc80*/  IMAD.WIDE.U32 R2, R16.reuse, UR4, RZ ;  /* 0x0000000410027c25 */ /* 0x040fe2000f8e00ff */
[----:B------:R-:W1:Y:S03]  /*dc90*/  S2R R10, SR_TID.X ;  /* 0x00000000000a7919 */ /* 0x000e660000002100 */
[----:B------:R-:W-:Y:S01]  /*dca0*/  IMAD R0, R16, UR5, R0 ;  /* 0x0000000510007c24 */ /* 0x000fe2000f8e0200 */
[----:B------:R-:W-:-:S03]  /*dcb0*/  ULDC.64 UR4, c[0x0][0x2e0] ;  /* 0x0000b80000047ab9 */ /* 0x000fc60000000a00 */
[----:B------:R-:W-:Y:S01]  /*dcc0*/  IMAD.IADD R3, R3, 0x1, R0 ;  /* 0x0000000103037824 */ /* 0x000fe200078e0200 */
[----:B0-----:R-:W-:-:S13]  /*dcd0*/  ISETP.NE.AND P0, PT, R8, 0x1, PT ;  /* 0x000000010800780c */ /* 0x001fda0003f05270 */
[----:B------:R-:W0:Y:S01]  /*dce0*/  @P0 LDC R6, c[0x0][0x44c] ;  /* 0x00011300ff060b82 */ /* 0x000e220000000800 */
[----:B-1----:R-:W-:-:S05]  /*dcf0*/  IMAD.SHL.U32 R10, R10, 0x8, RZ ;  /* 0x000000080a0a7824 */ /* 0x002fca00078e00ff */
[----:B------:R-:W-:Y:S02]  /*dd00*/  LOP3.LUT R10, R10, 0x38, RZ, 0xc0, !PT ;  /* 0x000000380a0a7812 */ /* 0x000fe400078ec0ff */
[----:B----4-:R-:W-:Y:S01]  /*dd10*/  SHF.R.S32.HI R0, RZ, 0x1f, R5 ;  /* 0x0000001fff007819 */ /* 0x010fe20000011405 */
[----:B------:R-:W-:-:S04]  /*dd20*/  IMAD.WIDE.U32 R2, R5, UR4, R2 ;  /* 0x0000000405027c25 */ /* 0x000fc8000f8e0002 */
[----:B------:R-:W-:Y:S01]  /*dd30*/  IMAD R0, R0, UR4, RZ ;  /* 0x0000000400007c24 */ /* 0x000fe2000f8e02ff */
[----:B------:R-:W-:-:S03]  /*dd40*/  ULDC UR4, c[0x0][0xc38] ;  /* 0x00030e0000047ab9 */ /* 0x000fc60000000800 */
[----:B------:R-:W-:Y:S02]  /*dd50*/  IMAD R0, R5, UR5, R0 ;  /* 0x0000000505007c24 */ /* 0x000fe4000f8e0200 */
[----:B------:R-:W1:Y:S02]  /*dd60*/  S2R R5, SR_TID.X ;  /* 0x0000000000057919 */ /* 0x000e640000002100 */
[----:B------:R-:W-:Y:S02]  /*dd70*/  IMAD.IADD R3, R3, 0x1, R0 ;  /* 0x0000000103037824 */ /* 0x000fe400078e0200 */
[----:B--2---:R-:W-:Y:S02]  /*dd80*/  IMAD.MOV R0, RZ, RZ, -R7 ;  /* 0x000000ffff007224 */ /* 0x004fe400078e0a07 */
[----:B------:R-:W2:Y:S02]  /*dd90*/  @P0 LDC R7, c[0x0][0x450] ;  /* 0x00011400ff070b82 */ /* 0x000ea40000000800 */
[----:B---3--:R-:W-:Y:S01]  /*dda0*/  IMAD R0, R0, UR4, R4 ;  /* 0x0000000400007c24 */ /* 0x008fe2000f8e0204 */
[----:B------:R-:W-:-:S03]  /*ddb0*/  ULDC.64 UR4, c[0x0][0x2d0] ;  /* 0x0000b40000047ab9 */ /* 0x000fc60000000a00 */
[----:B------:R-:W-:Y:S01]  /*ddc0*/  IMAD.SHL.U32 R4, R0, 0x80, RZ ;  /* 0x0000008000047824 */ /* 0x000fe200078e00ff */
[----:B-1----:R-:W-:-:S04]  /*ddd0*/  LOP3.LUT R5, R5, 0x7f, RZ, 0xc0, !PT ;  /* 0x0000007f05057812 */ /* 0x002fc800078ec0ff */
[----:B------:R-:W-:Y:S02]  /*dde0*/  SHF.R.U32.HI R9, RZ, 0x3, R5 ;  /* 0x00000003ff097819 */ /* 0x000fe40000011605 */
[----:B------:R-:W1:Y:S02]  /*ddf0*/  S2R R5, SR_TID.X ;  /* 0x0000000000057919 */ /* 0x000e640000002100 */
[----:B-1----:R-:W-:-:S05]  /*de00*/  IMAD.SHL.U32 R5, R5, 0x10, RZ ;  /* 0x0000001005057824 */ /* 0x002fca00078e00ff */
[----:B------:R-:W-:Y:S02]  /*de10*/  LOP3.LUT R5, R9, 0x70, R5, 0xf8, !PT ;  /* 0x0000007009057812 */ /* 0x000fe400078ef805 */
[----:B------:R-:W1:Y:S02]  /*de20*/  S2R R9, SR_TID.X ;  /* 0x0000000000097919 */ /* 0x000e640000002100 */
[----:B------:R-:W-:-:S05]  /*de30*/  LOP3.LUT R0, R5, R4, RZ, 0xfc, !PT ;  /* 0x0000000405007212 */ /* 0x000fca00078efcff */
[----:B0-----:R-:W-:-:S04]  /*de40*/  @P0 IMAD.HI.U32 R6, R0, R6, RZ ;  /* 0x0000000600060227 */ /* 0x001fc800078e00ff */
[----:B------:R-:W-:Y:S01]  /*de50*/  IMAD.MOV.U32 R5, RZ, RZ, R0 ;  /* 0x000000ffff057224 */ /* 0x000fe200078e0000 */
[----:B--2---:R-:W-:-:S05]  /*de60*/  @P0 SHF.R.U32.HI R5, RZ, R7, R6 ;  /* 0x00000007ff050219 */ /* 0x004fca0000011606 */
[----:B------:R-:W-:Y:S02]  /*de70*/  IMAD.MOV R6, RZ, RZ, -R5 ;  /* 0x000000ffff067224 */ /* 0x000fe400078e0a05 */
[----:B------:R-:W-:-:S04]  /*de80*/  IMAD.WIDE.U32 R2, R5, UR4, R2 ;  /* 0x0000000405027c25 */ /* 0x000fc8000f8e0002 */
[----:B------:R-:W-:Y:S01]  /*de90*/  IMAD R0, R8, R6, R0 ;  /* 0x0000000608007224 */ /* 0x000fe200078e0200 */
[----:B------:R-:W-:-:S05]  /*dea0*/  SHF.R.S32.HI R6, RZ, 0x1f, R5 ;  /* 0x0000001fff067819 */ /* 0x000fca0000011405 */
[----:B------:R-:W-:Y:S02]  /*deb0*/  IMAD R6, R6, UR4, RZ ;  /* 0x0000000406067c24 */ /* 0x000fe4000f8e02ff */
[----:B-1----:R-:W-:Y:S02]  /*dec0*/  IMAD.SHL.U32 R9, R9, 0x8, RZ ;  /* 0x0000000809097824 */ /* 0x002fe400078e00ff */
[----:B------:R-:W-:Y:S01]  /*ded0*/  IMAD R6, R5, UR5, R6 ;  /* 0x0000000505067c24 */ /* 0x000fe2000f8e0206 */
[----:B------:R-:W-:Y:S01]  /*dee0*/  SHF.R.S32.HI R5, RZ, 0x1f, R0 ;  /* 0x0000001fff057819 */ /* 0x000fe20000011400 */
[----:B------:R-:W-:Y:S01]  /*def0*/  ULDC.64 UR4, c[0x0][0x2c8] ;  /* 0x0000b20000047ab9 */ /* 0x000fe20000000a00 */
[----:B------:R-:W-:Y:S01]  /*df00*/  LOP3.LUT R9, R9, 0x38, RZ, 0xc0, !PT ;  /* 0x0000003809097812 */ /* 0x000fe200078ec0ff */
[----:B------:R-:W-:Y:S02]  /*df10*/  IMAD.IADD R3, R3, 0x1, R6 ;  /* 0x0000000103037824 */ /* 0x000fe400078e0206 */
[----:B------:R-:W-:Y:S01]  /*df20*/  IMAD R5, R5, UR4, RZ ;  /* 0x0000000405057c24 */ /* 0x000fe2000f8e02ff */
[----:B------:R-:W-:Y:S01]  /*df30*/  LOP3.LUT R9, R9, 0x40, RZ, 0xfc, !PT ;  /* 0x0000004009097812 */ /* 0x000fe200078efcff */
[----:B------:R-:W-:Y:S01]  /*df40*/  IMAD.WIDE.U32 R2, R0, UR4, R2 ;  /* 0x0000000400027c25 */ /* 0x000fe2000f8e0002 */
[----:B------:R-:W-:-:S02]  /*df50*/  ULDC UR4, c[0x0][0x2b8] ;  /* 0x0000ae0000047ab9 */ /* 0x000fc40000000800 */
[----:B------:R-:W-:Y:S01]  /*df60*/  ISETP.GE.AND P1, PT, R9, UR4, PT ;  /* 0x0000000409007c0c */ /* 0x000fe2000bf26270 */
[----:B------:R-:W-:Y:S01]  /*df70*/  IMAD R5, R0, UR5, R5 ;  /* 0x0000000500057c24 */ /* 0x000fe2000f8e0205 */
[----:B------:R0:W5:Y:S01]  /*df80*/  LDL R9, [R1+0x10] ;  /* 0x0000100001097983 */ /* 0x0001620000100800 */
[----:B------:R-:W-:Y:S02]  /*df90*/  LEA R0, P2, R2, UR6, 0x1 ;  /* 0x0000000602007c11 */ /* 0x000fe4000f8408ff */
[----:B------:R-:W-:Y:S01]  /*dfa0*/  IMAD.IADD R5, R3, 0x1, R5 ;  /* 0x0000000103057824 */ /* 0x000fe200078e0205 */
[----:B------:R-:W-:Y:S01]  /*dfb0*/  ISETP.GE.AND P0, PT, R10, UR4, PT ;  /* 0x000000040a007c0c */ /* 0x000fe2000bf06270 */
[----:B------:R-:W-:-:S03]  /*dfc0*/  UMOV UR4, 0xffffffff ;  /* 0xffffffff00047882 */ /* 0x000fc60000000000 */
[----:B------:R-:W-:Y:S01]  /*dfd0*/  LEA.HI.X R2, R2, UR7, R5, 0x1, P2 ;  /* 0x0000000702027c11 */ /* 0x000fe200090f0c05 */
[----:B0-----:R-:W-:Y:S08]  /*dfe0*/  BRA.DIV UR4, `(.L_x_49) ;  /* 0x0000002e04c47947 */ /* 0x001ff0000b800000 */
[----:B------:R-:W0:Y:S01]  /*dff0*/  S2R R6, SR_TID.X ;  /* 0x0000000000067919 */ /* 0x000e220000002100 */
[----:B------:R-:W-:Y:S01]  /*e000*/  ULDC UR4, c[0x0][0x288] ;  /* 0x0000a20000047ab9 */ /* 0x000fe20000000800 */
[----:B------:R-:W-:Y:S01]  /*e010*/  ULDC.64 UR6, c[0x0][0x208] ;  /* 0x0000820000067ab9 */ /* 0x000fe20000000a00 */
[----:B------:R-:W-:Y:S01]  /*e020*/  IMAD R3, R8, UR4, RZ ;  /* 0x0000000408037c24 */ /* 0x000fe2000f8e02ff */
[----:B------:R-:W-:Y:S04]  /*e030*/  SHFL.IDX PT, R7, R2, RZ, 0x181f ;  /* 0x00181fff02077589 */ /* 0x000fe800000e0000 */
[----:B------:R-:W-:Y:S01]  /*e040*/  SHFL.IDX PT, R8, R2, 0x1, 0x181f ;  /* 0x00381f0002087f89 */ /* 0x000fe200000e0000 */
[----:B0-----:R-:W-:-:S04]  /*e050*/  LOP3.LUT R6, R6, 0x7f, RZ, 0xc0, !PT ;  /* 0x0000007f06067812 */ /* 0x001fc800078ec0ff */
[----:B------:R-:W-:-:S05]  /*e060*/  SHF.R.U32.HI R6, RZ, 0x3, R6 ;  /* 0x00000003ff067819 */ /* 0x000fca0000011606 */
[----:B------:R-:W-:Y:S02]  /*e070*/  IMAD.IADD R4, R6, 0x1, R4 ;  /* 0x0000000106047824 */ /* 0x000fe400078e0204 */
[----:B------:R-:W0:Y:S02]  /*e080*/  SHFL.IDX PT, R6, R0, RZ, 0x181f ;  /* 0x00181fff00067589 */ /* 0x000e2400000e0000 */
[C---:B------:R-:W-:Y:S01]  /*e090*/  VIADD R5, R4.reuse, 0x10 ;  /* 0x0000001004057836 */ /* 0x040fe20000000000 */
[----:B------:R-:W-:-:S04]  /*e0a0*/  ISETP.GE.AND P4, PT, R4, R3, PT ;  /* 0x000000030400720c */ /* 0x000fc80003f86270 */
[----:B------:R-:W-:Y:S02]  /*e0b0*/  ISETP.GE.AND P2, PT, R5, R3, PT ;  /* 0x000000030500720c */ /* 0x000fe40003f46270 */
[----:B------:R-:W1:Y:S07]  /*e0c0*/  SHFL.IDX PT, R5, R0, 0x1, 0x181f ;  /* 0x00381f0000057f89 */ /* 0x000e6e00000e0000 */
[----:B0-----:R-:W-:-:S05]  /*e0d0*/  @!P4 LEA R6, P3, R10, R6, 0x1 ;  /* 0x000000060a06c211 */ /* 0x001fca00078608ff */
[----:B------:R-:W-:Y:S01]  /*e0e0*/  @!P4 IMAD.X R7, RZ, RZ, R7, P3 ;  /* 0x000000ffff07c224 */ /* 0x000fe200018e0607 */
[----:B-1----:R-:W-:-:S04]  /*e0f0*/  @!P2 LEA R5, P3, R10, R5, 0x1 ;  /* 0x000000050a05a211 */ /* 0x002fc800078608ff */
[----:B-----5:R-:W-:Y:S04]  /*e100*/  @!P4 LDGSTS.E.BYPASS.LTC128B.128 [R9+0x16400], desc[UR6][R6.64], !P0 ;  /* 0x164000000609cfae */ /* 0x020fe8000c101d46 */
[----:B------:R0:W-:Y:S02]  /*e110*/  @!P4 LDGSTS.E.BYPASS.LTC128B.128 [R9+0x1a400], desc[UR6][R6.64+0x80], !P1 ;  /* 0x1a4000800609cfae */ /* 0x0001e4000c901d46 */
[----:B0-----:R-:W-:-:S04]  /*e120*/  @!P2 IMAD.X R6, RZ, RZ, R8, P3 ;  /* 0x000000ffff06a224 */ /* 0x001fc800018e0608 */
[----:B------:R-:W-:Y:S02]  /*e130*/  @!P2 IMAD.MOV.U32 R7, RZ, RZ, R6 ;  /* 0x000000ffff07a224 */ /* 0x000fe400078e0006 */
[----:B------:R-:W-:Y:S02]  /*e140*/  @!P2 IMAD.MOV.U32 R6, RZ, RZ, R5 ;  /* 0x000000ffff06a224 */ /* 0x000fe400078e0005 */
[----:B------:R-:W-:-:S03]  /*e150*/  VIADD R5, R4, 0x20 ;  /* 0x0000002004057836 */ /* 0x000fc60000000000 */
[----:B------:R-:W-:Y:S04]  /*e160*/  @!P2 LDGSTS.E.BYPASS.LTC128B.128 [R9+0x16c00], desc[UR6][R6.64], !P0 ;  /* 0x16c000000609afae */ /* 0x000fe8000c101d46 */
[----:B------:R0:W-:Y:S01]  /*e170*/  @!P2 LDGSTS.E.BYPASS.LTC128B.128 [R9+0x1ac00], desc[UR6][R6.64+0x80], !P1 ;  /* 0x1ac000800609afae */ /* 0x0001e2000c901d46 */
[----:B------:R-:W-:-:S03]  /*e180*/  ISETP.GE.AND P2, PT, R5, R3, PT ;  /* 0x000000030500720c */ /* 0x000fc60003f46270 */
[----:B------:R-:W-:Y:S04]  /*e190*/  SHFL.IDX PT, R5, R2, 0x2, 0x181f ;  /* 0x00581f0002057f89 */ /* 0x000fe800000e0000 */
[----:B0-----:R-:W0:Y:S06]  /*e1a0*/  SHFL.IDX PT, R6, R0, 0x2, 0x181f ;  /* 0x00581f0000067f89 */ /* 0x001e2c00000e0000 */
[----:B0-----:R-:W-:-:S05]  /*e1b0*/  @!P2 LEA R6, P3, R10, R6, 0x1 ;  /* 0x000000060a06a211 */ /* 0x001fca00078608ff */
[----:B------:R-:W-:-:S04]  /*e1c0*/  @!P2 IMAD.X R5, RZ, RZ, R5, P3 ;  /* 0x000000ffff05a224 */ /* 0x000fc800018e0605 */
        /* <DEDUP_REMOVED lines=33> */
[----:B0-----:R-:W0:Y:S04]  /*e3e0*/  SHFL.IDX PT, R6, R0, 0x6, 0x181f ;  /* 0x00d81f0000067f89 */ /* 0x001e2800000e0000 */
[----:B------:R-:W1:Y:S02]  /*e3f0*/  SHFL.IDX PT, R0, R0, 0x7, 0x181f ;  /* 0x00f81f0000007f89 */ /* 0x000e6400000e0000 */
[----:B0-----:R-:W-:-:S05]  /*e400*/  @!P2 LEA R6, P3, R10, R6, 0x1 ;  /* 0x000000060a06a211 */ /* 0x001fca00078608ff */
[----:B------:R-:W-:-:S04]  /*e410*/  @!P2 IMAD.X R5, RZ, RZ, R5, P3 ;  /* 0x000000ffff05a224 */ /* 0x000fc800018e0605 */
[----:B------:R-:W-:Y:S02]  /*e420*/  @!P2 IMAD.MOV.U32 R7, RZ, RZ, R5 ;  /* 0x000000ffff07a224 */ /* 0x000fe400078e0005 */
[----:B------:R0:W2:Y:S04]  /*e430*/  SHFL.IDX PT, R5, R2, 0x7, 0x181f ;  /* 0x00f81f0002057f89 */ /* 0x0000a800000e0000 */
[----:B------:R0:W-:Y:S04]  /*e440*/  @!P2 LDGSTS.E.BYPASS.LTC128B.128 [R9+0x19400], desc[UR6][R6.64], !P0 ;  /* 0x194000000609afae */ /* 0x0001e8000c101d46 */
[----:B-1----:R0:W-:Y:S02]  /*e450*/  @!P2 LDGSTS.E.BYPASS.LTC128B.128 [R9+0x1d400], desc[UR6][R6.64+0x80], !P1 ;  /* 0x1d4000800609afae */ /* 0x0021e4000c901d46 */
.L_x_148:
[----:B------:R-:W-:Y:S01]  /*e460*/  VIADD R4, R4, 0x70 ;  /* 0x0000007004047836 */ /* 0x000fe20000000000 */
[----:B------:R-:W-:Y:S04]  /*e470*/  BSSY B0, `(.L_x_50) ;  /* 0x000000b000007945 */ /* 0x000fe80003800000 */
[----:B------:R-:W-:-:S13]  /*e480*/  ISETP.GE.AND P2, PT, R4, R3, PT ;  /* 0x000000030400720c */ /* 0x000fda0003f46270 */
[----:B------:R-:W-:Y:S05]  /*e490*/  @P2 BRA `(.L_x_51) ;  /* 0x0000000000202947 */ /* 0x000fea0003800000 */
[----:B0-----:R-:W-:Y:S01]  /*e4a0*/  LEA R2, P2, R10, R0, 0x1 ;  /* 0x000000000a027211 */ /* 0x001fe200078408ff */
[----:B------:R-:W-:-:S04]  /*e4b0*/  ULDC.64 UR4, c[0x0][0x208] ;  /* 0x0000820000047ab9 */ /* 0x000fc80000000a00 */
[----:B--2---:R-:W-:-:S05]  /*e4c0*/  IMAD.X R3, RZ, RZ, R5, P2 ;  /* 0x000000ffff037224 */ /* 0x004fca00010e0605 */
[----:B------:R-:W-:Y:S01]  /*e4d0*/  @!PT LDS RZ, [RZ] ;  /* 0x00000000fffff984 */ /* 0x000fe20000000800 */
[----:B------:R-:W-:Y:S01]  /*e4e0*/  @!PT LDS RZ, [RZ] ;  /* 0x00000000fffff984 */ /* 0x000fe20000000800 */
[----:B------:R-:W-:Y:S01]  /*e4f0*/  @!PT LDS RZ, [RZ] ;  /* 0x00000000fffff984 */ /* 0x000fe20000000800 */
[----:B------:R1:W-:Y:S04]  /*e500*/  LDGSTS.E.BYPASS.LTC128B.128 [R9+0x19c00], desc[UR4][R2.64], !P0 ;  /* 0x19c0000002097fae */ /* 0x0003e8000c101d44 */
[----:B------:R1:W-:Y:S02]  /*e510*/  LDGSTS.E.BYPASS.LTC128B.128 [R9+0x1dc00], desc[UR4][R2.64+0x80], !P1 ;  /* 0x1dc0008002097fae */ /* 0x0003e4000c901d44 */
.L_x_51:
[----:B------:R-:W-:Y:S05]  /*e520*/  BSYNC B0 ;  /* 0x0000000000007941 */ /* 0x000fea0003800000 */
.L_x_50:
[----:B01----:R-:W3:Y:S01]  /*e530*/  LDL R2, [R1+0x2c] ;  /* 0x00002c0001027983 */ /* 0x003ee20000100800 */
[----:B------:R-:W-:Y:S01]  /*e540*/  NOP ;  /* 0x0000000000007918 */ /* 0x000fe20000000000 */
[----:B------:R-:W-:Y:S02]  /*e550*/  SYNCS.ARRIVE.TRANS64.RED.A0T1 RZ, [UR36+0x34800], RZ ;  /* 0x034800ffffff79a7 */ /* 0x000fe40008200424 */
[----:B------:R-:W-:Y:S01]  /*e560*/  ARRIVES.LDGSTSBAR.64.TRANSCNT [UR36+0x34800] ;  /* 0x03480000ff0079b0 */ /* 0x000fe20008000aa4 */
[----:B---3--:R-:W-:-:S04]  /*e570*/  LOP3.LUT R0, R2, 0x1, RZ, 0xc, !PT ;  /* 0x0000000102007812 */ /* 0x008fc800078e0cff */
[----:B------:R-:W-:Y:S01]  /*e580*/  SHF.L.U32 R0, R0, 0x1f, RZ ;  /* 0x0000001f00007819 */ /* 0x000fe200000006ff */
[----:B------:R-:W-:Y:S01]  /*e590*/  NOP ;  /* 0x0000000000007918 */ /* 0x000fe20000000000 */
[----:B------:R-:W3:Y:S01]  /*e5a0*/  LDL.LU R2, [R1+0x28] ;  /* 0x0000280001027983 */ /* 0x000ee20000300800 */
[----:B------:R-:W-:Y:S01]  /*e5b0*/  SYNCS.ARRIVE.TRANS64.A1T0 RZ, [UR36+0x34800], RZ ;  /* 0x034800ffffff79a7 */ /* 0x000fe20008100024 */
[----:B------:R-:W-:Y:S01]  /*e5c0*/  BSSY B0, `(.L_x_52) ;  /* 0x0000005000007945 */ /* 0x000fe20003800000 */
[----:B------:R-:W-:Y:S01]  /*e5d0*/  IMAD.U32 R11, RZ, RZ, UR36 ;  /* 0x00000024ff0b7e24 */ /* 0x000fe2000f8e00ff */
[----:B------:R-:W0:Y:S01]  /*e5e0*/  SYNCS.PHASECHK.TRANS64.TRYWAIT P0, [UR36+0x34820], R0 ;  /* 0x03482000ff0075a7 */ /* 0x000e220008000164 */
[----:B---3--:R-:W-:Y:S01]  /*e5f0*/  ISETP.GE.AND P1, PT, R2, 0xb1, PT ;  /* 0x000000b10200780c */ /* 0x008fe20003f26270 */
[----:B0-----:R-:W-:-:S12]  /*e600*/  @!P0 BRA `(.L_x_53) ;  /* 0x0000003000f08947 */ /* 0x001fd80003800000 */
.L_x_149:
[----:B------:R-:W-:Y:S05]  /*e610*/  BSYNC B0 ;  /* 0x0000000000007941 */ /* 0x000fea0003800000 */
.L_x_52:
[----:B------:R-:W-:Y:S01]  /*e620*/  VIADD R9, R11, 0x34800 ;  /* 0x000348000b097836 */ /* 0x000fe20000000000 */
[----:B------:R-:W-:Y:S06]  /*e630*/  @!P1 BRA `(.L_x_54) ;  /* 0x0000001c00489947 */ /* 0x000fec0003800000 */
[----:B------:R-:W3:Y:S01]  /*e640*/  LDL R2, [R1+0x20] ;  /* 0x0000200001027983 */ /* 0x000ee20000100800 */
[----:B0-----:R-:W-:Y:S02]  /*e650*/  IMAD.MOV.U32 R0, RZ, RZ, 0x1 ;  /* 0x00000001ff007424 */ /* 0x001fe400078e00ff */
[----:B---3--:R-:W-:-:S05]  /*e660*/  IMAD.MOV R10, RZ, RZ, -R2 ;  /* 0x000000ffff0a7224 */ /* 0x008fca00078e0a02 */
[----:B------:R-:W-:-:S05]  /*e670*/  VIADDMNMX R10, R10, R0, 0xffffffff, !PT ;  /* 0xffffffff0a0a7446 */ /* 0x000fca0007800100 */
[----:B------:R-:W-:-:S05]  /*e680*/  IMAD.IADD R0, R2, 0x1, R10 ;  /* 0x0000000102007824 */ /* 0x000fca00078e020a */
[----:B------:R-:W-:-:S04]  /*e690*/  LOP3.LUT R0, R0, 0x1, RZ, 0xc0, !PT ;  /* 0x0000000100007812 */ /* 0x000fc800078ec0ff */
[----:B------:R-:W-:Y:S01]  /*e6a0*/  ISETP.NE.U32.AND P0, PT, R0, 0x1, PT ;  /* 0x000000010000780c */ /* 0x000fe20003f05070 */
[----:B------:R-:W-:-:S12]  /*e6b0*/  VIADD R0, R2, 0xfffffffe ;  /* 0xfffffffe02007836 */ /* 0x000fd80000000000 */
[----:B------:R-:W-:Y:S05]  /*e6c0*/  @P0 BRA `(.L_x_55) ;  /* 0x0000000800640947 */ /* 0x000fea0003800000 */
[----:B------:R-:W3:Y:S01]  /*e6d0*/  LDL R2, [R1+0x4] ;  /* 0x0000040001027983 */ /* 0x000ee20000100800 */
[----:B------:R-:W-:Y:S01]  /*e6e0*/  LOP3.LUT P2, RZ, R19, 0x2, RZ, 0xc0, !PT ;  /* 0x0000000213ff7812 */ /* 0x000fe2000784c0ff */
[----:B------:R-:W-:Y:S01]  /*e6f0*/  VIADD R4, R18, 0x1 ;  /* 0x0000000112047836 */ /* 0x000fe20000000000 */
[----:B------:R-:W-:Y:S04]  /*e700*/  BSSY B0, `(.L_x_56) ;  /* 0x0000091000007945 */ /* 0x000fe80003800000 */
[----:B------:R-:W-:-:S04]  /*e710*/  ISETP.NE.AND P0, PT, R4, 0x2, PT ;  /* 0x000000020400780c */ /* 0x000fc80003f05270 */
[----:B------:R-:W-:Y:S02]  /*e720*/  SEL R8, RZ, 0x1, P0 ;  /* 0x00000001ff087807 */ /* 0x000fe40000000000 */
[----:B------:R-:W-:Y:S02]  /*e730*/  SEL R4, R4, RZ, P0 ;  /* 0x000000ff04047207 */ /* 0x000fe40000000000 */
[----:B---3--:R-:W-:Y:S01]  /*e740*/  LOP3.LUT R8, R2, R8, RZ, 0x3c, !PT ;  /* 0x0000000802087212 */ /* 0x008fe200078e3cff */
[----:B------:R-:W-:Y:S06]  /*e750*/  @!P2 BRA `(.L_x_57) ;  /* 0x00000008002ca947 */ /* 0x000fec0003800000 */
[----:B------:R-:W-:Y:S01]  /*e760*/  LOP3.LUT P2, RZ, R19, 0x1, RZ, 0xc0, !PT ;  /* 0x0000000113ff7812 */ /* 0x000fe2000784c0ff */
[----:B------:R-:W-:-:S12]  /*e770*/  IMAD.MOV.U32 R6, RZ, RZ, R17 ;  /* 0x000000ffff067224 */ /* 0x000fd800078e0011 */
[----:B------:R-:W-:Y:S05]  /*e780*/  @!P2 BRA `(.L_x_58) ;  /* 0x000000000054a947 */ /* 0x000fea0003800000 */
[----:B------:R-:W3:Y:S01]  /*e790*/  LDL R12, [R1+0xc] ;  /* 0x00000c00010c7983 */ /* 0x000ee20000100800 */
[----:B------:R-:W0:Y:S01]  /*e7a0*/  LDC R6, c[0x0][0x43c] ;  /* 0x00010f00ff067b82 */ /* 0x000e220000000800 */
[----:B------:R-:W-:Y:S02]  /*e7b0*/  ULDC.64 UR4, c[0x0][0x428] ;  /* 0x00010a0000047ab9 */ /* 0x000fe40000000a00 */
[----:B------:R-:W4:Y:S01]  /*e7c0*/  LDL R7, [R1] ;  /* 0x0000000001077983 */ /* 0x000f220000100800 */
[----:B------:R-:W-:Y:S01]  /*e7d0*/  ULDC.64 UR6, c[0x0][0x208] ;  /* 0x0000820000067ab9 */ /* 0x000fe20000000a00 */
[----:B0-----:R-:W-:-:S13]  /*e7e0*/  ISETP.NE.AND P0, PT, R6, 0x1, PT ;  /* 0x000000010600780c */ /* 0x001fda0003f05270 */
[----:B------:R-:W2:Y:S02]  /*e7f0*/  @P0 LDC.64 R2, c[0x0][0x440] ;  /* 0x00011000ff020b82 */ /* 0x000ea40000000a00 */
[----:B--2---:R-:W-:-:S04]  /*e800*/  @P0 IMAD.HI.U32 R5, R0, R2, RZ ;  /* 0x0000000200050227 */ /* 0x004fc800078e00ff */
[----:B------:R-:W-:Y:S01]  /*e810*/  IMAD.MOV.U32 R2, RZ, RZ, R0 ;  /* 0x000000ffff027224 */ /* 0x000fe200078e0000 */
[----:B------:R-:W-:-:S05]  /*e820*/  @P0 SHF.R.U32.HI R2, RZ, R3, R5 ;  /* 0x00000003ff020219 */ /* 0x000fca0000011605 */
[----:B------:R-:W-:-:S04]  /*e830*/  IMAD.MOV R3, RZ, RZ, -R2 ;  /* 0x000000ffff037224 */ /* 0x000fc800078e0a02 */
[----:B------:R-:W-:Y:S01]  /*e840*/  IMAD R0, R6, R3, R0 ;  /* 0x0000000306007224 */ /* 0x000fe200078e0200 */
[----:B------:R-:W-:Y:S01]  /*e850*/  SHF.R.S32.HI R3, RZ, 0x1f, R2 ;  /* 0x0000001fff037819 */ /* 0x000fe20000011402 */
[----:B---3--:R-:W-:-:S04]  /*e860*/  IMAD R5, R12, UR4, RZ ;  /* 0x000000040c057c24 */ /* 0x008fc8000f8e02ff */
[C---:B----4-:R-:W-:Y:S02]  /*e870*/  IMAD R5, R7.reuse, UR5, R5 ;  /* 0x0000000507057c24 */ /* 0x050fe4000f8e0205 */
[----:B------:R-:W-:Y:S01]  /*e880*/  IMAD.WIDE.U32 R2, R7, UR4, R2 ;  /* 0x0000000407027c25 */ /* 0x000fe2000f8e0002 */
[----:B------:R-:W-:-:S03]  /*e890*/  ULDC.64 UR4, c[0x0][0x418] ;  /* 0x0001060000047ab9 */ /* 0x000fc60000000a00 */
[----:B------:R-:W-:Y:S01]  /*e8a0*/  IMAD.IADD R3, R5, 0x1, R3 ;  /* 0x0000000105037824 */ /* 0x000fe200078e0203 */
[----:B------:R-:W-:-:S04]  /*e8b0*/  LEA R6, P0, R2, UR4, 0x2 ;  /* 0x0000000402067c11 */ /* 0x000fc8000f8010ff */
[----:B------:R-:W-:-:S05]  /*e8c0*/  LEA.HI.X R7, R2, UR5, R3, 0x2, P0 ;  /* 0x0000000502077c11 */ /* 0x000fca00080f1403 */
[----:B------:R0:W5:Y:S04]  /*e8d0*/  LDG.E R6, desc[UR6][R6.64] ;  /* 0x0000000606067981 */ /* 0x000168000c1e1900 */
.L_x_58:
[----:B------:R-:W-:Y:S01]  /*e8e0*/  LEA R3, R4, UR36, 0x3 ;  /* 0x0000002404037c11 */ /* 0x000fe2000f8e18ff */
[----:B------:R-:W-:Y:S01]  /*e8f0*/  BSSY B1, `(.L_x_59) ;  /* 0x0000004000017945 */ /* 0x000fe20003800000 */
[----:B------:R-:W-:-:S04]  /*e900*/  SHF.L.U32 R2, R8, 0x1f, RZ ;  /* 0x0000001f08027819 */ /* 0x000fc800000006ff */
[----:B------:R-:W1:Y:S02]  /*e910*/  SYNCS.PHASECHK.TRANS64.TRYWAIT P0, [R3+URZ+0x34840], R2 ;  /* 0x03484002030075a7 */ /* 0x000e64000800017f */
[----:B-1----:R-:W-:Y:S05]  /*e920*/  @!P0 BRA `(.L_x_60) ;  /* 0x00000030003c8947 */ /* 0x002fea0003800000 */
.L_x_150:
[----:B------:R-:W-:Y:S05]  /*e930*/  BSYNC B1 ;  /* 0x0000000000017941 */ /* 0x000fea0003800000 */
.L_x_59:
[----:B--2---:R-:W2:Y:S01]  /*e940*/  S2R R5, SR_TID.X ;  /* 0x0000000000057919 */ /* 0x004ea20000002100 */
[----:B------:R-:W-:Y:S01]  /*e950*/  BSSY B1, `(.L_x_61) ;  /* 0x000000b000017945 */ /* 0x000fe20003800000 */
[----:B--2---:R-:W-:-:S04]  /*e960*/  LOP3.LUT R5, R5, 0x7f, RZ, 0xc0, !PT ;  /* 0x0000007f05057812 */ /* 0x004fc800078ec0ff */
[----:B------:R-:W-:-:S13]  /*e970*/  ISETP.NE.AND P1, PT, R5, RZ, PT ;  /* 0x000000ff0500720c */ /* 0x000fda0003f25270 */
[----:B------:R-:W-:Y:S05]  /*e980*/  @P1 BRA `(.L_x_62) ;  /* 0x00000000001c1947 */ /* 0x000fea0003800000 */
[----:B------:R-:W2:Y:S01]  /*e990*/  S2R R5, SR_TID.X ;  /* 0x0000000000057919 */ /* 0x000ea20000002100 */
[----:B-1----:R-:W-:-:S04]  /*e9a0*/  IMAD.MOV.U32 R2, RZ, RZ, 0xb000 ;  /* 0x0000b000ff027424 */ /* 0x002fc800078e00ff */
[----:B------:R3:W-:Y:S01]  /*e9b0*/  SYNCS.ARRIVE.TRANS64 RZ, [R3+URZ+0x34830], R2 ;  /* 0x0348300203ff79a7 */ /* 0x0007e2000800003f */
[----:B--2---:R-:W-:-:S04]  /*e9c0*/  LOP3.LUT R5, R5, 0x1f, RZ, 0xc0, !PT ;  /* 0x0000001f05057812 */ /* 0x004fc800078ec0ff */
[----:B------:R-:W-:-:S13]  /*e9d0*/  ISETP.NE.AND P0, PT, R5, RZ, PT ;  /* 0x000000ff0500720c */ /* 0x000fda0003f05270 */
[----:B---3--:R-:W-:Y:S05]  /*e9e0*/  @!P0 BRA `(.L_x_62) ;  /* 0x0000000000048947 */ /* 0x008fea0003800000 */
[----:B------:R-:W-:Y:S01]  /*e9f0*/  BPT.TRAP 0x1 ;  /* 0x000000040000795c */ /* 0x000fe20000300000 */
.L_x_62:
[----:B------:R-:W-:Y:S05]  /*ea00*/  BSYNC B1 ;  /* 0x0000000000017941 */ /* 0x000fea0003800000 */
.L_x_61:
[----:B------:R-:W-:Y:S01]  /*ea10*/  IMAD.MOV.U32 R14, RZ, RZ, RZ ;  /* 0x000000ffff0e7224 */ /* 0x000fe200078e00ff */
[----:B------:R-:W-:Y:S01]  /*ea20*/  UIADD3 UR4, UP0, UR38, 0x370, URZ ;  /* 0x0000037026047890 */ /* 0x000fe2000ff1e03f */
[----:B-1----:R-:W-:Y:S01]  /*ea30*/  IMAD R2, R4, 0xb000, R11 ;  /* 0x0000b00004027824 */ /* 0x002fe200078e020b */
[----:B------:R-:W-:Y:S01]  /*ea40*/  PLOP3.LUT P0, PT, PT, PT, PT, 0x80, 0x0 ;  /* 0x000000000000781c */ /* 0x000fe20003f0f070 */
[----:B------:R-:W-:Y:S01]  /*ea50*/  VIADD R3, R3, 0x34830 ;  /* 0x0003483003037836 */ /* 0x000fe20000000000 */
[----:B------:R-:W-:Y:S01]  /*ea60*/  R2UR UR10, R14 ;  /* 0x000000000e0a72ca */ /* 0x000fe200000e0000 */
[----:B------:R-:W-:Y:S01]  /*ea70*/  IMAD R5, R0, 0xb0, RZ ;  /* 0x000000b000057824 */ /* 0x000fe200078e02ff */
[----:B------:R-:W-:Y:S01]  /*ea80*/  UIADD3.X UR5, URZ, UR39, URZ, UP0, !UPT ;  /* 0x000000273f057290 */ /* 0x000fe200087fe43f */
[----:B0-----:R-:W-:Y:S01]  /*ea90*/  VIADD R7, R2, 0x1e400 ;  /* 0x0001e40002077836 */ /* 0x001fe20000000000 */
[----:B------:R-:W-:Y:S01]  /*eaa0*/  UMOV UR6, 0x0 ;  /* 0x0000000000067882 */ /* 0x000fe20000000000 */
[----:B------:R-:W-:-:S10]  /*eab0*/  UMOV UR7, 0x14f00000 ;  /* 0x14f0000000077882 */ /* 0x000fd40000000000 */
.L_x_63:
[----:B------:R-:W-:-:S13]  /*eac0*/  @P0 ELECT P2, URZ, PT ;  /* 0x00000000003f082f */ /* 0x000fda0003840000 */
[----:B-----5:R-:W-:Y:S02]  /*ead0*/  @P2 R2UR UR13, R6 ;  /* 0x00000000060d22ca */ /* 0x020fe400000e0000 */
[----:B------:R-:W-:Y:S02]  /*eae0*/  @P2 R2UR UR12, R16 ;  /* 0x00000000100c22ca */ /* 0x000fe400000e0000 */
[----:B------:R-:W-:Y:S02]  /*eaf0*/  @P2 R2UR UR11, R5 ;  /* 0x00000000050b22ca */ /* 0x000fe400000e0000 */
[----:B------:R-:W-:Y:S02]  /*eb00*/  @P2 R2UR UR9, R3 ;  /* 0x00000000030922ca */ /* 0x000fe400000e0000 */
[----:B------:R-:W-:Y:S02]  /*eb10*/  @P2 R2UR UR8, R7 ;  /* 0x00000000070822ca */ /* 0x000fe400000e0000 */
[----:B------:R-:W-:-:S02]  /*eb20*/  @P2 PLOP3.LUT P0, PT, P2, PT, PT, 0x8, 0x0 ;  /* 0x000000000000281c */ /* 0x000fc4000170e170 */
[----:B------:R-:W-:-:S09]  /*eb30*/  PLOP3.LUT P2, PT, PT, PT, PT, 0x8, 0x0 ;  /* 0x000000000000781c */ /* 0x000fd20003f4e170 */
[----:B------:R0:W-:Y:S02]  /*eb40*/  UTMALDG.4D [UR8], [UR4], desc[UR6] ;  /* 0x00000608040075b4 */ /* 0x0001e40008019000 */
[----:B0-----:R-:W-:Y:S05]  /*eb50*/  @P0 BRA.U.ANY `(.L_x_63) ;  /* 0xfffffffd00d80947 */ /* 0x001fea000393ffff */
[----:B------:R-:W-:Y:S01]  /*eb60*/  IMAD.MOV.U32 R15, RZ, RZ, 0x40 ;  /* 0x00000040ff0f7424 */ /* 0x000fe200078e00ff */
[----:B------:R-:W-:Y:S01]  /*eb70*/  PLOP3.LUT P0, PT, PT, PT, PT, 0x80, 0x0 ;  /* 0x000000000000781c */ /* 0x000fe20003f0f070 */
[----:B------:R-:W-:Y:S01]  /*eb80*/  VIADD R2, R2, 0x23c00 ;  /* 0x00023c0002027836 */ /* 0x000fe20000000000 */
[----:B------:R-:W-:Y:S01]  /*eb90*/  UMOV UR6, 0x0 ;  /* 0x0000000000067882 */ /* 0x000fe20000000000 */
[----:B------:R-:W-:Y:S01]  /*eba0*/  UMOV UR7, 0x14f00000 ;  /* 0x14f0000000077882 */ /* 0x000fe20000000000 */
[----:B------:R-:W-:-:S15]  /*ebb0*/  R2UR UR10, R15 ;  /* 0x000000000f0a72ca */ /* 0x000fde00000e0000 */
.L_x_64:
[----:B------:R-:W-:-:S13]  /*ebc0*/  @P0 ELECT P2, URZ, PT ;  /* 0x00000000003f082f */ /* 0x000fda0003840000 */
[----:B------:R-:W-:Y:S02]  /*ebd0*/  @P2 R2UR UR13, R6 ;  /* 0x00000000060d22ca */ /* 0x000fe400000e0000 */
        /* <DEDUP_REMOVED lines=8> */
[----:B------:R-:W2:Y:S01]  /*ec60*/  LDL.LU R7, [R1+0x4] ;  /* 0x0000040001077983 */ /* 0x000ea20000300800 */
[----:B------:R-:W-:Y:S01]  /*ec70*/  IMAD R3, R18, 0x8, R9 ;  /* 0x0000000812037824 */ /* 0x000fe200078e0209 */
[----:B------:R-:W-:Y:S01]  /*ec80*/  BSSY B1, `(.L_x_65) ;  /* 0x0000004000017945 */ /* 0x000fe20003800000 */
[----:B--2---:R-:W-:-:S04]  /*ec90*/  SHF.L.U32 R2, R7, 0x1f, RZ ;  /* 0x0000001f07027819 */ /* 0x004fc800000006ff */
[----:B------:R-:W0:Y:S02]  /*eca0*/  SYNCS.PHASECHK.TRANS64.TRYWAIT P0, [R3+URZ+0x60], R2 ;  /* 0x00006002030075a7 */ /* 0x000e24000800017f */
[----:B0-----:R-:W-:Y:S05]  /*ecb0*/  @!P0 BRA `(.L_x_66) ;  /* 0x0000002c006c8947 */ /* 0x001fea0003800000 */
.L_x_151:
[----:B------:R-:W-:Y:S05]  /*ecc0*/  BSYNC B1 ;  /* 0x0000000000017941 */ /* 0x000fea0003800000 */
.L_x_65:
[----:B------:R-:W-:Y:S01]  /*ecd0*/  BSSY B1, `(.L_x_67) ;  /* 0x000000c000017945 */ /* 0x000fe20003800000 */
[----:B------:R-:W-:Y:S02]  /*ece0*/  IMAD.MOV.U32 R12, RZ, RZ, 0x0 ;  /* 0x00000000ff0c7424 */ /* 0x000fe400078e00ff */
[----:B------:R-:W-:Y:S01]  /*ecf0*/  IMAD.MOV.U32 R13, RZ, RZ, 0x14f00000 ;  /* 0x14f00000ff0d7424 */ /* 0x000fe200078e00ff */
[----:B------:R-:W-:Y:S06]  /*ed00*/  @P1 BRA `(.L_x_68) ;  /* 0x0000000000201947 */ /* 0x000fec0003800000 */
[----:B------:R-:W1:Y:S01]  /*ed10*/  S2R R5, SR_TID.X ;  /* 0x0000000000057919 */ /* 0x000e620000002100 */
[----:B0-----:R-:W-:Y:S01]  /*ed20*/  LEA R2, R18, UR36, 0x3 ;  /* 0x0000002412027c11 */ /* 0x001fe2000f8e18ff */
[----:B------:R-:W-:-:S04]  /*ed30*/  IMAD.MOV.U32 R3, RZ, RZ, 0xb000 ;  /* 0x0000b000ff037424 */ /* 0x000fc800078e00ff */
[----:B------:R2:W-:Y:S01]  /*ed40*/  SYNCS.ARRIVE.TRANS64 RZ, [R2+URZ+0x34850], R3 ;  /* 0x0348500302ff79a7 */ /* 0x0005e2000800003f */
[----:B-1----:R-:W-:-:S04]  /*ed50*/  LOP3.LUT R5, R5, 0x1f, RZ, 0xc0, !PT ;  /* 0x0000001f05057812 */ /* 0x002fc800078ec0ff */
[----:B------:R-:W-:-:S13]  /*ed60*/  ISETP.NE.AND P0, PT, R5, RZ, PT ;  /* 0x000000ff0500720c */ /* 0x000fda0003f05270 */
[----:B--2---:R-:W-:Y:S05]  /*ed70*/  @!P0 BRA `(.L_x_68) ;  /* 0x0000000000048947 */ /* 0x004fea0003800000 */
[----:B------:R-:W-:Y:S01]  /*ed80*/  BPT.TRAP 0x1 ;  /* 0x000000040000795c */ /* 0x000fe20000300000 */
.L_x_68:
[----:B------:R-:W-:Y:S05]  /*ed90*/  BSYNC B1 ;  /* 0x0000000000017941 */ /* 0x000fea0003800000 */
.L_x_67:
[----:B------:R-:W2:Y:S01]  /*eda0*/  LDL.LU R5, [R1+0x8] ;  /* 0x0000080001057983 */ /* 0x000ea20000300800 */
[----:B------:R-:W-:Y:S01]  /*edb0*/  R2UR UR10, R14 ;  /* 0x000000000e0a72ca */ /* 0x000fe200000e0000 */
[----:B0-----:R-:W-:Y:S01]  /*edc0*/  IMAD R3, R18, 0xb000, R11 ;  /* 0x0000b00012037824 */ /* 0x001fe200078e020b */
[----:B------:R-:W-:Y:S01]  /*edd0*/  R2UR UR6, R12 ;  /* 0x000000000c0672ca */ /* 0x000fe200000e0000 */
[----:B------:R-:W-:Y:S01]  /*ede0*/  UIADD3 UR4, UP0, UR38, 0x470, URZ ;  /* 0x0000047026047890 */ /* 0x000fe2000ff1e03f */
[----:B------:R-:W-:Y:S01]  /*edf0*/  R2UR UR7, R13 ;  /* 0x000000000d0772ca */ /* 0x000fe200000e0000 */
[----:B------:R-:W-:Y:S01]  /*ee00*/  VIADD R7, R3, 0x400 ;  /* 0x0000040003077836 */ /* 0x000fe20000000000 */
[----:B------:R-:W-:Y:S01]  /*ee10*/  LEA R2, R18, UR36, 0x3 ;  /* 0x0000002412027c11 */ /* 0x000fe2000f8e18ff */
[----:B------:R-:W-:Y:S01]  /*ee20*/  UIADD3.X UR5, URZ, UR39, URZ, UP0, !UPT ;  /* 0x000000273f057290 */ /* 0x000fe200087fe43f */
[----:B------:R-:W-:-:S03]  /*ee30*/  PLOP3.LUT P0, PT, PT, PT, PT, 0x80, 0x0 ;  /* 0x000000000000781c */ /* 0x000fc60003f0f070 */
[----:B------:R-:W-:Y:S02]  /*ee40*/  VIADD R2, R2, 0x34850 ;  /* 0x0003485002027836 */ /* 0x000fe40000000000 */
[----:B--2---:R-:W-:-:S08]  /*ee50*/  IMAD R5, R5, 0xb0, RZ ;  /* 0x000000b005057824 */ /* 0x004fd000078e02ff */
.L_x_69:
        /* <DEDUP_REMOVED lines=10> */
[----:B------:R-:W-:Y:S01]  /*ef00*/  R2UR UR10, R15 ;  /* 0x000000000f0a72ca */ /* 0x000fe200000e0000 */
[----:B------:R-:W-:Y:S01]  /*ef10*/  VIADD R3, R3, 0x5c00 ;  /* 0x00005c0003037836 */ /* 0x000fe20000000000 */
[----:B------:R-:W-:Y:S02]  /*ef20*/  R2UR UR6, R12 ;  /* 0x000000000c0672ca */ /* 0x000fe400000e0000 */
[----:B------:R-:W-:Y:S02]  /*ef30*/  R2UR UR7, R13 ;  /* 0x000000000d0772ca */ /* 0x000fe400000e0000 */
[----:B------:R-:W-:-:S13]  /*ef40*/  PLOP3.LUT P0, PT, PT, PT, PT, 0x80, 0x0 ;  /* 0x000000000000781c */ /* 0x000fda0003f0f070 */
.L_x_70:
        /* <DEDUP_REMOVED lines=10> */
[----:B------:R0:W-:Y:S01]  /*eff0*/  STL [R1+0x8], R0 ;  /* 0x0000080001007387 */ /* 0x0001e20000100800 */
[----:B------:R-:W-:-:S07]  /*f000*/  IMAD.MOV.U32 R17, RZ, RZ, R6 ;  /* 0x000000ffff117224 */ /* 0x000fce00078e0006 */
.L_x_57:
[----:B------:R-:W-:Y:S05]  /*f010*/  BSYNC B0 ;  /* 0x0000000000007941 */ /* 0x000fea0003800000 */
.L_x_56:
[----:B0-----:R-:W3:Y:S01]  /*f020*/  LDL.LU R0, [R1+0x20] ;  /* 0x0000200001007983 */ /* 0x001ee20000300800 */
[----:B------:R-:W-:-:S03]  /*f030*/  IMAD.MOV.U32 R18, RZ, RZ, R4 ;  /* 0x000000ffff127224 */ /* 0x000fc600078e0004 */
[----:B------:R0:W-:Y:S02]  /*f040*/  STL [R1+0x4], R8 ;  /* 0x0000040801007387 */ /* 0x0001e40000100800 */
[----:B0--3--:R-:W-:-:S07]  /*f050*/  VIADD R0, R0, 0xfffffffd ;  /* 0xfffffffd00007836 */ /* 0x009fce0000000000 */
.L_x_55:
[----:B------:R-:W3:Y:S01]  /*f060*/  LDL.LU R2, [R1+0x18] ;  /* 0x0000180001027983 */ /* 0x000ee20000300800 */
[----:B------:R-:W-:Y:S01]  /*f070*/  IMAD.MOV R10, RZ, RZ, -R10 ;  /* 0x000000ffff0a7224 */ /* 0x000fe200078e0a0a */
[----:B------:R-:W-:Y:S04]  /*f080*/  BSSY B0, `(.L_x_54) ;  /* 0x000012d000007945 */ /* 0x000fe80003800000 */
[----:B---3--:R-:W-:-:S13]  /*f090*/  ISETP.NE.AND P0, PT, R2, R10, PT ;  /* 0x0000000a0200720c */ /* 0x008fda0003f05270 */
[----:B------:R-:W-:Y:S05]  /*f0a0*/  @!P0 BRA `(.L_x_71) ;  /* 0x0000001000a88947 */ /* 0x000fea0003800000 */
[----:B------:R-:W-:-:S07]  /*f0b0*/  IMAD.MOV.U32 R6, RZ, RZ, R17 ;  /* 0x000000ffff067224 */ /* 0x000fce00078e0011 */
.L_x_102:
[----:B------:R-:W3:Y:S01]  /*f0c0*/  LDL R2, [R1+0x4] ;  /* 0x0000040001027983 */ /* 0x000ee20000100800 */
[----:B------:R-:W-:Y:S01]  /*f0d0*/  LOP3.LUT P1, RZ, R19, 0x2, RZ, 0xc0, !PT ;  /* 0x0000000213ff7812 */ /* 0x000fe2000782c0ff */
[----:B------:R-:W-:Y:S01]  /*f0e0*/  VIADD R4, R18, 0x1 ;  /* 0x0000000112047836 */ /* 0x000fe20000000000 */
[----:B------:R-:W-:Y:S04]  /*f0f0*/  BSSY B1, `(.L_x_72) ;  /* 0x000008f000017945 */ /* 0x000fe80003800000 */
[----:B------:R-:W-:-:S04]  /*f100*/  ISETP.NE.AND P0, PT, R4, 0x2, PT ;  /* 0x000000020400780c */ /* 0x000fc80003f05270 */
[----:B--2---:R-:W-:Y:S02]  /*f110*/  SEL R5, RZ, 0x1, P0 ;  /* 0x00000001ff057807 */ /* 0x004fe40000000000 */
[----:B------:R-:W-:Y:S02]  /*f120*/  SEL R4, R4, RZ, P0 ;  /* 0x000000ff04047207 */ /* 0x000fe40000000000 */
[----:B---3--:R-:W-:Y:S01]  /*f130*/  LOP3.LUT R5, R2, R5, RZ, 0x3c, !PT ;  /* 0x0000000502057212 */ /* 0x008fe200078e3cff */
[----:B01----:R-:W-:Y:S06]  /*f140*/  @!P1 BRA `(.L_x_73) ;  /* 0x0000000800249947 */ /* 0x003fec0003800000 */
[----:B------:R-:W-:Y:S01]  /*f150*/  LOP3.LUT P1, RZ, R19, 0x1, RZ, 0xc0, !PT ;  /* 0x0000000113ff7812 */ /* 0x000fe2000782c0ff */
[----:B------:R-:W-:-:S12]  /*f160*/  IMAD.MOV.U32 R8, RZ, RZ, R0 ;  /* 0x000000ffff087224 */ /* 0x000fd800078e0000 */
[----:B------:R-:W-:Y:S05]  /*f170*/  @!P1 BRA `(.L_x_74) ;  /* 0x0000000000549947 */ /* 0x000fea0003800000 */
[----:B------:R-:W2:Y:S01]  /*f180*/  LDL R10, [R1+0xc] ;  /* 0x00000c00010a7983 */ /* 0x000ea20000100800 */
[----:B------:R-:W0:Y:S01]  /*f190*/  LDC R8, c[0x0][0x43c] ;  /* 0x00010f00ff087b82 */ /* 0x000e220000000800 */
[----:B------:R-:W-:Y:S02]  /*f1a0*/  ULDC.64 UR4, c[0x0][0x428] ;  /* 0x00010a0000047ab9 */ /* 0x000fe40000000a00 */
[----:B------:R-:W3:Y:S01]  /*f1b0*/  LDL R7, [R1] ;  /* 0x0000000001077983 */ /* 0x000ee20000100800 */
[----:B------:R-:W-:Y:S01]  /*f1c0*/  ULDC.64 UR6, c[0x0][0x208] ;  /* 0x0000820000067ab9 */ /* 0x000fe20000000a00 */
[----:B0-----:R-:W-:-:S13]  /*f1d0*/  ISETP.NE.AND P0, PT, R8, 0x1, PT ;  /* 0x000000010800780c */ /* 0x001fda0003f05270 */
[----:B------:R-:W0:Y:S02]  /*f1e0*/  @P0 LDC.64 R2, c[0x0][0x440] ;  /* 0x00011000ff020b82 */ /* 0x000e240000000a00 */
[----:B0-----:R-:W-:-:S04]  /*f1f0*/  @P0 IMAD.HI.U32 R6, R0, R2, RZ ;  /* 0x0000000200060227 */ /* 0x001fc800078e00ff */
[----:B------:R-:W-:Y:S01]  /*f200*/  IMAD.MOV.U32 R2, RZ, RZ, R0 ;  /* 0x000000ffff027224 */ /* 0x000fe200078e0000 */
[----:B------:R-:W-:-:S05]  /*f210*/  @P0 SHF.R.U32.HI R2, RZ, R3, R6 ;  /* 0x00000003ff020219 */ /* 0x000fca0000011606 */
[----:B------:R-:W-:-:S04]  /*f220*/  IMAD.MOV R3, RZ, RZ, -R2 ;  /* 0x000000ffff037224 */ /* 0x000fc800078e0a02 */
[----:B------:R-:W-:Y:S01]  /*f230*/  IMAD R8, R8, R3, R0 ;  /* 0x0000000308087224 */ /* 0x000fe200078e0200 */
[----:B------:R-:W-:Y:S01]  /*f240*/  SHF.R.S32.HI R3, RZ, 0x1f, R2 ;  /* 0x0000001fff037819 */ /* 0x000fe20000011402 */
[----:B--2---:R-:W-:-:S04]  /*f250*/  IMAD R6, R10, UR4, RZ ;  /* 0x000000040a067c24 */ /* 0x004fc8000f8e02ff */
[C---:B---3--:R-:W-:Y:S02]  /*f260*/  IMAD R6, R7.reuse, UR5, R6 ;  /* 0x0000000507067c24 */ /* 0x048fe4000f8e0206 */
[----:B------:R-:W-:Y:S01]  /*f270*/  IMAD.WIDE.U32 R2, R7, UR4, R2 ;  /* 0x0000000407027c25 */ /* 0x000fe2000f8e0002 */
[----:B------:R-:W-:-:S03]  /*f280*/  ULDC.64 UR4, c[0x0][0x418] ;  /* 0x0001060000047ab9 */ /* 0x000fc60000000a00 */
[----:B------:R-:W-:Y:S01]  /*f290*/  IMAD.IADD R3, R6, 0x1, R3 ;  /* 0x0000000106037824 */ /* 0x000fe200078e0203 */
[----:B------:R-:W-:-:S04]  /*f2a0*/  LEA R6, P0, R2, UR4, 0x2 ;  /* 0x0000000402067c11 */ /* 0x000fc8000f8010ff */
[----:B------:R-:W-:-:S05]  /*f2b0*/  LEA.HI.X R7, R2, UR5, R3, 0x2, P0 ;  /* 0x0000000502077c11 */ /* 0x000fca00080f1403 */
[----:B------:R0:W5:Y:S04]  /*f2c0*/  LDG.E R6, desc[UR6][R6.64] ;  /* 0x0000000606067981 */ /* 0x000168000c1e1900 */
.L_x_74:
[----:B------:R-:W-:Y:S01]  /*f2d0*/  LEA R3, R4, UR36, 0x3 ;  /* 0x0000002404037c11 */ /* 0x000fe2000f8e18ff */
[----:B------:R-:W-:Y:S01]  /*f2e0*/  BSSY B2, `(.L_x_75) ;  /* 0x0000004000027945 */ /* 0x000fe20003800000 */
[----:B------:R-:W-:-:S04]  /*f2f0*/  SHF.L.U32 R2, R5, 0x1f, RZ ;  /* 0x0000001f05027819 */ /* 0x000fc800000006ff */
[----:B------:R-:W1:Y:S02]  /*f300*/  SYNCS.PHASECHK.TRANS64.TRYWAIT P0, [R3+URZ+0x34840], R2 ;  /* 0x03484002030075a7 */ /* 0x000e64000800017f */
[----:B-1----:R-:W-:Y:S05]  /*f310*/  @!P0 BRA `(.L_x_76) ;  /* 0x0000002400e88947 */ /* 0x002fea0003800000 */
.L_x_152:
[----:B------:R-:W-:Y:S05]  /*f320*/  BSYNC B2 ;  /* 0x0000000000027941 */ /* 0x000fea0003800000 */
.L_x_75:
[----:B0-----:R-:W0:Y:S01]  /*f330*/  S2R R7, SR_TID.X ;  /* 0x0000000000077919 */ /* 0x001e220000002100 */
[----:B------:R-:W-:Y:S01]  /*f340*/  BSSY B2, `(.L_x_77) ;  /* 0x000000b000027945 */ /* 0x000fe20003800000 */
[----:B0-----:R-:W-:-:S04]  /*f350*/  LOP3.LUT R7, R7, 0x7f, RZ, 0xc0, !PT ;  /* 0x0000007f07077812 */ /* 0x001fc800078ec0ff */
[----:B------:R-:W-:-:S13]  /*f360*/  ISETP.NE.AND P1, PT, R7, RZ, PT ;  /* 0x000000ff0700720c */ /* 0x000fda0003f25270 */
[----:B------:R-:W-:Y:S05]  /*f370*/  @P1 BRA `(.L_x_78) ;  /* 0x00000000001c1947 */ /* 0x000fea0003800000 */
[----:B------:R-:W0:Y:S01]  /*f380*/  S2R R7, SR_TID.X ;  /* 0x0000000000077919 */ /* 0x000e220000002100 */
[----:B-1----:R-:W-:-:S04]  /*f390*/  IMAD.MOV.U32 R2, RZ, RZ, 0xb000 ;  /* 0x0000b000ff027424 */ /* 0x002fc800078e00ff */
[----:B------:R2:W-:Y:S01]  /*f3a0*/  SYNCS.ARRIVE.TRANS64 RZ, [R3+URZ+0x34830], R2 ;  /* 0x0348300203ff79a7 */ /* 0x0005e2000800003f */
[----:B0-----:R-:W-:-:S04]  /*f3b0*/  LOP3.LUT R7, R7, 0x1f, RZ, 0xc0, !PT ;  /* 0x0000001f07077812 */ /* 0x001fc800078ec0ff */
[----:B------:R-:W-:-:S13]  /*f3c0*/  ISETP.NE.AND P0, PT, R7, RZ, PT ;  /* 0x000000ff0700720c */ /* 0x000fda0003f05270 */
[----:B--2---:R-:W-:Y:S05]  /*f3d0*/  @!P0 BRA `(.L_x_78) ;  /* 0x0000000000048947 */ /* 0x004fea0003800000 */
[----:B------:R-:W-:Y:S01]  /*f3e0*/  BPT.TRAP 0x1 ;  /* 0x000000040000795c */ /* 0x000fe20000300000 */
.L_x_78:
[----:B------:R-:W-:Y:S05]  /*f3f0*/  BSYNC B2 ;  /* 0x0000000000027941 */ /* 0x000fea0003800000 */
.L_x_77:
        /* <DEDUP_REMOVED lines=8> */
[----:B------:R-:W-:Y:S01]  /*f480*/  VIADD R10, R2, 0x1e400 ;  /* 0x0001e400020a7836 */ /* 0x000fe20000000000 */
[----:B------:R-:W-:Y:S01]  /*f490*/  UMOV UR6, 0x0 ;  /* 0x0000000000067882 */ /* 0x000fe20000000000 */
[----:B------:R-:W-:-:S10]  /*f4a0*/  UMOV UR7, 0x14f00000 ;  /* 0x14f0000000077882 */ /* 0x000fd40000000000 */
.L_x_79:
        /* <DEDUP_REMOVED lines=16> */
.L_x_80:
        /* <DEDUP_REMOVED lines=16> */
.L_x_153:
[----:B------:R-:W-:Y:S05]  /*f6b0*/  BSYNC B2 ;  /* 0x0000000000027941 */ /* 0x000fea0003800000 */
.L_x_81:
[----:B------:R-:W-:Y:S01]  /*f6c0*/  BSSY B2, `(.L_x_83) ;  /* 0x000000b000027945 */ /* 0x000fe20003800000 */
[----:B------:R-:W-:Y:S02]  /*f6d0*/  IMAD.MOV.U32 R12, RZ, RZ, 0x0 ;  /* 0x00000000ff0c7424 */ /* 0x000fe400078e00ff */
[----:B------:R-:W-:Y:S01]  /*f6e0*/  IMAD.MOV.U32 R13, RZ, RZ, 0x14f00000 ;  /* 0x14f00000ff0d7424 */ /* 0x000fe200078e00ff */
[----:B------:R-:W-:Y:S06]  /*f6f0*/  @P1 BRA `(.L_x_84) ;  /* 0x00000000001c1947 */ /* 0x000fec0003800000 */
[----:B------:R-:W1:Y:S01]  /*f700*/  S2R R7, SR_TID.X ;  /* 0x0000000000077919 */ /* 0x000e620000002100 */
[----:B0-----:R-:W-:-:S04]  /*f710*/  IMAD.MOV.U32 R3, RZ, RZ, 0xb000 ;  /* 0x0000b000ff037424 */ /* 0x001fc800078e00ff */
[----:B------:R2:W-:Y:S01]  /*f720*/  SYNCS.ARRIVE.TRANS64 RZ, [R2+URZ+0x50], R3 ;  /* 0x0000500302ff79a7 */ /* 0x0005e2000800003f */
[----:B-1----:R-:W-:-:S04]  /*f730*/  LOP3.LUT R7, R7, 0x1f, RZ, 0xc0, !PT ;  /* 0x0000001f07077812 */ /* 0x002fc800078ec0ff */
[----:B------:R-:W-:-:S13]  /*f740*/  ISETP.NE.AND P0, PT, R7, RZ, PT ;  /* 0x000000ff0700720c */ /* 0x000fda0003f05270 */
[----:B--2---:R-:W-:Y:S05]  /*f750*/  @!P0 BRA `(.L_x_84) ;  /* 0x0000000000048947 */ /* 0x004fea0003800000 */
[----:B------:R-:W-:Y:S01]  /*f760*/  BPT.TRAP 0x1 ;  /* 0x000000040000795c */ /* 0x000fe20000300000 */
.L_x_84:
[----:B------:R-:W-:Y:S05]  /*f770*/  BSYNC B2 ;  /* 0x0000000000027941 */ /* 0x000fea0003800000 */
.L_x_83:
[----:B0-----:R-:W2:Y:S01]  /*f780*/  LDL.LU R3, [R1+0x8] ;  /* 0x0000080001037983 */ /* 0x001ea20000300800 */
[----:B------:R-:W-:Y:S01]  /*f790*/  R2UR UR10, R14 ;  /* 0x000000000e0a72ca */ /* 0x000fe200000e0000 */
[----:B------:R-:W-:Y:S01]  /*f7a0*/  IMAD R18, R18, 0xb000, R11 ;  /* 0x0000b00012127824 */ /* 0x000fe200078e020b */
[----:B------:R-:W-:Y:S01]  /*f7b0*/  R2UR UR6, R12 ;  /* 0x000000000c0672ca */ /* 0x000fe200000e0000 */
[----:B------:R-:W-:Y:S01]  /*f7c0*/  UIADD3 UR4, UP0, UR38, 0x470, URZ ;  /* 0x0000047026047890 */ /* 0x000fe2000ff1e03f */
[----:B------:R-:W-:Y:S01]  /*f7d0*/  R2UR UR7, R13 ;  /* 0x000000000d0772ca */ /* 0x000fe200000e0000 */
[----:B------:R-:W-:Y:S01]  /*f7e0*/  VIADD R2, R2, 0x50 ;  /* 0x0000005002027836 */ /* 0x000fe20000000000 */
[----:B------:R-:W-:Y:S01]  /*f7f0*/  PLOP3.LUT P0, PT, PT, PT, PT, 0x80, 0x0 ;  /* 0x000000000000781c */ /* 0x000fe20003f0f070 */
[----:B------:R-:W-:Y:S01]  /*f800*/  VIADD R7, R18, 0x400 ;  /* 0x0000040012077836 */ /* 0x000fe20000000000 */
[----:B------:R-:W-:Y:S01]  /*f810*/  UIADD3.X UR5, URZ, UR39, URZ, UP0, !UPT ;  /* 0x000000273f057290 */ /* 0x000fe200087fe43f */
[----:B--2---:R-:W-:-:S11]  /*f820*/  IMAD R3, R3, 0xb0, RZ ;  /* 0x000000b003037824 */ /* 0x004fd600078e02ff */
.L_x_85:
        /* <DEDUP_REMOVED lines=15> */
.L_x_86:
        /* <DEDUP_REMOVED lines=12> */
.L_x_73:
[----:B------:R-:W-:Y:S05]  /*f9e0*/  BSYNC B1 ;  /* 0x0000000000017941 */ /* 0x000fea0003800000 */
.L_x_72:
[----:B------:R-:W-:Y:S01]  /*f9f0*/  VIADD R18, R4, 0x1 ;  /* 0x0000000104127836 */ /* 0x000fe20000000000 */
[----:B------:R-:W-:Y:S01]  /*fa00*/  LOP3.LUT P1, RZ, R19, 0x2, RZ, 0xc0, !PT ;  /* 0x0000000213ff7812 */ /* 0x000fe2000782c0ff */
[----:B------:R-:W-:Y:S03]  /*fa10*/  BSSY B1, `(.L_x_87) ;  /* 0x0000090000017945 */ /* 0x000fe60003800000 */
[----:B------:R-:W-:-:S04]  /*fa20*/  ISETP.NE.AND P0, PT, R18, 0x2, PT ;  /* 0x000000021200780c */ /* 0x000fc80003f05270 */
[----:B------:R-:W-:Y:S02]  /*fa30*/  SEL R2, RZ, 0x1, P0 ;  /* 0x00000001ff027807 */ /* 0x000fe40000000000 */
[----:B------:R-:W-:Y:S02]  /*fa40*/  SEL R18, R18, RZ, P0 ;  /* 0x000000ff12127207 */ /* 0x000fe40000000000 */
[----:B------:R-:W-:-:S05]  /*fa50*/  LOP3.LUT R10, R5, R2, RZ, 0x3c, !PT ;  /* 0x00000002050a7212 */ /* 0x000fca00078e3cff */
[----:B------:R1:W-:Y:S01]  /*fa60*/  STL [R1+0x4], R10 ;  /* 0x0000040a01007387 */ /* 0x0003e20000100800 */
[----:B------:R-:W-:Y:S05]  /*fa70*/  @!P1 BRA `(.L_x_88) ;  /* 0x0000000800249947 */ /* 0x000fea0003800000 */
[----:B------:R-:W-:Y:S01]  /*fa80*/  LOP3.LUT P1, RZ, R19, 0x1, RZ, 0xc0, !PT ;  /* 0x0000000113ff7812 */ /* 0x000fe2000782c0ff */
[----:B0-----:R-:W-:-:S12]  /*fa90*/  VIADD R8, R0, 0xffffffff ;  /* 0xffffffff00087836 */ /* 0x001fd80000000000 */
        /* <DEDUP_REMOVED lines=22> */
.L_x_89:
[----:B------:R-:W-:Y:S01]  /*fc00*/  LEA R2, R18, UR36, 0x3 ;  /* 0x0000002412027c11 */ /* 0x000fe2000f8e18ff */
[----:B------:R-:W-:Y:S01]  /*fc10*/  BSSY B2, `(.L_x_90) ;  /* 0x0000004000027945 */ /* 0x000fe20003800000 */
[----:B------:R-:W-:-:S04]  /*fc20*/  SHF.L.U32 R3, R10, 0x1f, RZ ;  /* 0x0000001f0a037819 */ /* 0x000fc800000006ff */
[----:B------:R-:W2:Y:S02]  /*fc30*/  SYNCS.PHASECHK.TRANS64.TRYWAIT P0, [R2+URZ+0x34840], R3 ;  /* 0x03484003020075a7 */ /* 0x000ea4000800017f */
[----:B--2---:R-:W-:Y:S05]  /*fc40*/  @!P0 BRA `(.L_x_91) ;  /* 0x0000001c00c48947 */ /* 0x004fea0003800000 */
.L_x_154:
[----:B------:R-:W-:Y:S05]  /*fc50*/  BSYNC B2 ;  /* 0x0000000000027941 */ /* 0x000fea0003800000 */
.L_x_90:
[----:B0-----:R-:W0:Y:S01]  /*fc60*/  S2R R7, SR_TID.X ;  /* 0x0000000000077919 */ /* 0x001e220000002100 */
[----:B------:R-:W-:Y:S01]  /*fc70*/  BSSY B2, `(.L_x_92) ;  /* 0x000000b000027945 */ /* 0x000fe20003800000 */
[----:B0-----:R-:W-:-:S04]  /*fc80*/  LOP3.LUT R7, R7, 0x7f, RZ, 0xc0, !PT ;  /* 0x0000007f07077812 */ /* 0x001fc800078ec0ff */
[----:B------:R-:W-:-:S13]  /*fc90*/  ISETP.NE.AND P1, PT, R7, RZ, PT ;  /* 0x000000ff0700720c */ /* 0x000fda0003f25270 */
[----:B------:R-:W-:Y:S05]  /*fca0*/  @P1 BRA `(.L_x_93) ;  /* 0x00000000001c1947 */ /* 0x000fea0003800000 */
[----:B------:R-:W0:Y:S01]  /*fcb0*/  S2R R7, SR_TID.X ;  /* 0x0000000000077919 */ /* 0x000e220000002100 */
[----:B--2---:R-:W-:-:S04]  /*fcc0*/  IMAD.MOV.U32 R3, RZ, RZ, 0xb000 ;  /* 0x0000b000ff037424 */ /* 0x004fc800078e00ff */
[----:B------:R3:W-:Y:S01]  /*fcd0*/  SYNCS.ARRIVE.TRANS64 RZ, [R2+URZ+0x34830], R3 ;  /* 0x0348300302ff79a7 */ /* 0x0007e2000800003f */
[----:B0-----:R-:W-:-:S04]  /*fce0*/  LOP3.LUT R7, R7, 0x1f, RZ, 0xc0, !PT ;  /* 0x0000001f07077812 */ /* 0x001fc800078ec0ff */
[----:B------:R-:W-:-:S13]  /*fcf0*/  ISETP.NE.AND P0, PT, R7, RZ, PT ;  /* 0x000000ff0700720c */ /* 0x000fda0003f05270 */
[----:B---3--:R-:W-:Y:S05]  /*fd00*/  @!P0 BRA `(.L_x_93) ;  /* 0x0000000000048947 */ /* 0x008fea0003800000 */
[----:B------:R-:W-:Y:S01]  /*fd10*/  BPT.TRAP 0x1 ;  /* 0x000000040000795c */ /* 0x000fe20000300000 */
.L_x_93:
[----:B------:R-:W-:Y:S05]  /*fd20*/  BSYNC B2 ;  /* 0x0000000000027941 */ /* 0x000fea0003800000 */
.L_x_92:
[----:B------:R-:W-:Y:S01]  /*fd30*/  IMAD.MOV.U32 R14, RZ, RZ, RZ ;  /* 0x000000ffff0e7224 */ /* 0x000fe200078e00ff */
[----:B------:R-:W-:Y:S01]  /*fd40*/  UIADD3 UR4, UP0, UR38, 0x370, URZ ;  /* 0x0000037026047890 */ /* 0x000fe2000ff1e03f */
[C---:B--2---:R-:W-:Y:S01]  /*fd50*/  IMAD R3, R18.reuse, 0x8, R9 ;  /* 0x0000000812037824 */ /* 0x044fe200078e0209 */
[----:B------:R-:W-:Y:S01]  /*fd60*/  PLOP3.LUT P0, PT, PT, PT, PT, 0x80, 0x0 ;  /* 0x000000000000781c */ /* 0x000fe20003f0f070 */
[----:B------:R-:W-:Y:S01]  /*fd70*/  IMAD R2, R18, 0xb000, R11 ;  /* 0x0000b00012027824 */ /* 0x000fe200078e020b */
[----:B------:R-:W-:Y:S01]  /*fd80*/  R2UR UR10, R14 ;  /* 0x000000000e0a72ca */ /* 0x000fe200000e0000 */
[----:B------:R-:W-:Y:S01]  /*fd90*/  VIADD R3, R3, 0x30 ;  /* 0x0000003003037836 */ /* 0x000fe20000000000 */
[----:B------:R-:W-:Y:S01]  /*fda0*/  UIADD3.X UR5, URZ, UR39, URZ, UP0, !UPT ;  /* 0x000000273f057290 */ /* 0x000fe200087fe43f */
[----:B------:R-:W-:Y:S01]  /*fdb0*/  IMAD R7, R8, 0xb0, RZ ;  /* 0x000000b008077824 */ /* 0x000fe200078e02ff */
[----:B------:R-:W-:Y:S01]  /*fdc0*/  UMOV UR6, 0x0 ;  /* 0x0000000000067882 */ /* 0x000fe20000000000 */
[----:B-1----:R-:W-:Y:S01]  /*fdd0*/  VIADD R10, R2, 0x1e400 ;  /* 0x0001e400020a7836 */ /* 0x002fe20000000000 */
[----:B------:R-:W-:-:S09]  /*fde0*/  UMOV UR7, 0x14f00000 ;  /* 0x14f0000000077882 */ /* 0x000fd20000000000 */
.L_x_94:
        /* <DEDUP_REMOVED lines=16> */
.L_x_95:
        /* <DEDUP_REMOVED lines=10> */
[----:B------:R-:W-:Y:S01]  /*ff90*/  SHF.L.U32 R5, R5, 0x1f, RZ ;  /* 0x0000001f05057819 */ /* 0x000fe200000006ff */
[----:B------:R-:W-:Y:S01]  /*ffa0*/  IMAD R2, R4, 0x8, R9 ;  /* 0x0000000804027824 */ /* 0x000fe200078e0209 */
[----:B------:R-:W-:Y:S03]  /*ffb0*/  BSSY B2, `(.L_x_96) ;  /* 0x0000003000027945 */ /* 0x000fe60003800000 */
[----:B------:R-:W0:Y:S02]  /*ffc0*/  SYNCS.PHASECHK.TRANS64.TRYWAIT P0, [R2+URZ+0x60], R5 ;  /* 0x00006005020075a7 */ /* 0x000e24000800017f */
[----:B0-----:R-:W-:Y:S05]  /*ffd0*/  @!P0 BRA `(.L_x_97) ;  /* 0x0000001800f48947 */ /* 0x001fea0003800000 */
.L_x_155:
[----:B------:R-:W-:Y:S05]  /*ffe0*/  BSYNC B2 ;  /* 0x0000000000027941 */ /* 0x000fea0003800000 */
.L_x_96:
[----:B------:R-:W-:Y:S01]  /*fff0*/  BSSY B2, `(.L_x_98) ;  /* 0x000000b000027945 */ /* 0x000fe20003800000 */
[----:B------:R-:W-:Y:S02]  /*10000*/  IMAD.MOV.U32 R12, RZ, RZ, 0x0 ;  /* 0x00000000ff0c7424 */ /* 0x000fe400078e00ff */
[----:B------:R-:W-:Y:S01]  /*10010*/  IMAD.MOV.U32 R13, RZ, RZ, 0x14f00000 ;  /* 0x14f00000ff0d7424 */ /* 0x000fe200078e00ff */
[----:B------:R-:W-:Y:S06]  /*10020*/  @P1 BRA `(.L_x_99) ;  /* 0x00000000001c1947 */ /* 0x000fec0003800000 */
[----:B------:R-:W1:Y:S01]  /*10030*/  S2R R7, SR_TID.X ;  /* 0x0000000000077919 */ /* 0x000e620000002100 */
[----:B------:R-:W-:-:S04]  /*10040*/  IMAD.MOV.U32 R3, RZ, RZ, 0xb000 ;  /* 0x0000b000ff037424 */ /* 0x000fc800078e00ff */
[----:B------:R2:W-:Y:S01]  /*10050*/  SYNCS.ARRIVE.TRANS64 RZ, [R2+URZ+0x50], R3 ;  /* 0x0000500302ff79a7 */ /* 0x0005e2000800003f */
[----:B-1----:R-:W-:-:S04]  /*10060*/  LOP3.LUT R7, R7, 0x1f, RZ, 0xc0, !PT ;  /* 0x0000001f07077812 */ /* 0x002fc800078ec0ff */
[----:B------:R-:W-:-:S13]  /*10070*/  ISETP.NE.AND P0, PT, R7, RZ, PT ;  /* 0x000000ff0700720c */ /* 0x000fda0003f05270 */
[----:B--2---:R-:W-:Y:S05]  /*10080*/  @!P0 BRA `(.L_x_99) ;  /* 0x0000000000048947 */ /* 0x004fea0003800000 */
[----:B------:R-:W-:Y:S01]  /*10090*/  BPT.TRAP 0x1 ;  /* 0x000000040000795c */ /* 0x000fe20000300000 */
.L_x_99:
[----:B------:R-:W-:Y:S05]  /*100a0*/  BSYNC B2 ;  /* 0x0000000000027941 */ /* 0x000fea0003800000 */
.L_x_98:
[----:B------:R-:W2:Y:S01]  /*100b0*/  LDL.LU R3, [R1+0x8] ;  /* 0x0000080001037983 */ /* 0x000ea20000300800 */
[----:B------:R-:W-:Y:S01]  /*100c0*/  R2UR UR10, R14 ;  /* 0x000000000e0a72ca */ /* 0x000fe200000e0000 */
[----:B------:R-:W-:Y:S01]  /*100d0*/  IMAD R4, R4, 0xb000, R11 ;  /* 0x0000b00004047824 */ /* 0x000fe200078e020b */
[----:B------:R-:W-:Y:S01]  /*100e0*/  R2UR UR6, R12 ;  /* 0x000000000c0672ca */ /* 0x000fe200000e0000 */
[----:B------:R-:W-:Y:S01]  /*100f0*/  UIADD3 UR4, UP0, UR38, 0x470, URZ ;  /* 0x0000047026047890 */ /* 0x000fe2000ff1e03f */
[----:B------:R-:W-:Y:S01]  /*10100*/  R2UR UR7, R13 ;  /* 0x000000000d0772ca */ /* 0x000fe200000e0000 */
[----:B0-----:R-:W-:Y:S01]  /*10110*/  VIADD R2, R2, 0x50 ;  /* 0x0000005002027836 */ /* 0x001fe20000000000 */
[----:B------:R-:W-:Y:S01]  /*10120*/  PLOP3.LUT P0, PT, PT, PT, PT, 0x80, 0x0 ;  /* 0x000000000000781c */ /* 0x000fe20003f0f070 */
[----:B------:R-:W-:Y:S01]  /*10130*/  VIADD R5, R4, 0x400 ;  /* 0x0000040004057836 */ /* 0x000fe20000000000 */
[----:B------:R-:W-:Y:S01]  /*10140*/  UIADD3.X UR5, URZ, UR39, URZ, UP0, !UPT ;  /* 0x000000273f057290 */ /* 0x000fe200087fe43f */
[----:B--2---:R-:W-:-:S11]  /*10150*/  IMAD R3, R3, 0xb0, RZ ;  /* 0x000000b003037824 */ /* 0x004fd600078e02ff */
.L_x_100:
        /* <DEDUP_REMOVED lines=15> */
.L_x_101:
        /* <DEDUP_REMOVED lines=12> */
.L_x_88:
[----:B------:R-:W-:Y:S05]  /*10310*/  BSYNC B1 ;  /* 0x0000000000017941 */ /* 0x000fea0003800000 */
.L_x_87:
[C---:B------:R-:W-:Y:S01]  /*10320*/  ISETP.GT.AND P0, PT, R0.reuse, 0x1, PT ;  /* 0x000000010000780c */ /* 0x040fe20003f04270 */
[----:B------:R-:W-:-:S12]  /*10330*/  VIADD R0, R0, 0xfffffffe ;  /* 0xfffffffe00007836 */ /* 0x000fd80000000000 */
[----:B------:R-:W-:Y:S05]  /*10340*/  @P0 BRA `(.L_x_102) ;  /* 0xffffffec005c0947 */ /* 0x000fea000383ffff */
.L_x_71:
[----:B------:R-:W-:Y:S05]  /*10350*/  BSYNC B0 ;  /* 0x0000000000007941 */ /* 0x000fea0003800000 */
.L_x_54:
[----:B------:R-:W-:Y:S01]  /*10360*/  LOP3.LUT P0, RZ, R19, 0x2, RZ, 0xc0, !PT ;  /* 0x0000000213ff7812 */ /* 0x000fe2000780c0ff */
[----:B------:R-:W-:-:S12]  /*10370*/  BSSY B0, `(.L_x_103) ;  /* 0x000003a000007945 */ /* 0x000fd80003800000 */
[----:B------:R-:W-:Y:S05]  /*10380*/  @!P0 BRA `(.L_x_104) ;  /* 0x0000000000e08947 */ /* 0x000fea0003800000 */
[----:B------:R-:W3:Y:S01]  /*10390*/  LDL R3, [R1+0x4] ;  /* 0x0000040001037983 */ /* 0x000ee20000100800 */
[----:B0-----:R-:W-:Y:S01]  /*103a0*/  LEA R0, R18, UR36, 0x3 ;  /* 0x0000002412007c11 */ /* 0x001fe2000f8e18ff */
[----:B------:R-:W-:Y:S01]  /*103b0*/  BSSY B1, `(.L_x_105) ;  /* 0x0000007000017945 */ /* 0x000fe20003800000 */
[----:B------:R-:W0:Y:S02]  /*103c0*/  S2R R2, SR_TID.X ;  /* 0x0000000000027919 */ /* 0x000e240000002100 */
[----:B0-----:R-:W-:-:S04]  /*103d0*/  LOP3.LUT R2, R2, 0x7f, RZ, 0xc0, !PT ;  /* 0x0000007f02027812 */ /* 0x001fc800078ec0ff */
[----:B------:R-:W-:Y:S02]  /*103e0*/  ISETP.NE.AND P1, PT, R2, RZ, PT ;  /* 0x000000ff0200720c */ /* 0x000fe40003f25270 */
[----:B---3--:R-:W-:-:S04]  /*103f0*/  SHF.L.U32 R3, R3, 0x1f, RZ ;  /* 0x0000001f03037819 */ /* 0x008fc800000006ff */
[----:B------:R-:W0:Y:S02]  /*10400*/  SYNCS.PHASECHK.TRANS64.TRYWAIT P0, [R0+URZ+0x34860], R3 ;  /* 0x03486003000075a7 */ /* 0x000e24000800017f */
[----:B0-----:R-:W-:Y:S05]  /*10410*/  @!P0 BRA `(.L_x_106) ;  /* 0x0000001400f88947 */ /* 0x001fea0003800000 */
.L_x_156:
[----:B------:R-:W-:Y:S05]  /*10420*/  BSYNC B1 ;  /* 0x0000000000017941 */ /* 0x000fea0003800000 */
.L_x_105:
[----:B------:R-:W-:Y:S04]  /*10430*/  BSSY B1, `(.L_x_107) ;  /* 0x0000009000017945 */ /* 0x000fe80003800000 */
[----:B------:R-:W-:Y:S05]  /*10440*/  @P1 BRA `(.L_x_108) ;  /* 0x00000000001c1947 */ /* 0x000fea0003800000 */
[----:B------:R-:W3:Y:S01]  /*10450*/  S2R R2, SR_TID.X ;  /* 0x0000000000027919 */ /* 0x000ee20000002100 */
[----:B0-----:R-:W-:-:S04]  /*10460*/  IMAD.MOV.U32 R3, RZ, RZ, 0xb000 ;  /* 0x0000b000ff037424 */ /* 0x001fc800078e00ff */
[----:B------:R4:W-:Y:S01]  /*10470*/  SYNCS.ARRIVE.TRANS64 RZ, [R0+URZ+0x34850], R3 ;  /* 0x0348500300ff79a7 */ /* 0x0009e2000800003f */
[----:B---3--:R-:W-:-:S04]  /*10480*/  LOP3.LUT R2, R2, 0x1f, RZ, 0xc0, !PT ;  /* 0x0000001f02027812 */ /* 0x008fc800078ec0ff */
[----:B------:R-:W-:-:S13]  /*10490*/  ISETP.NE.AND P0, PT, R2, RZ, PT ;  /* 0x000000ff0200720c */ /* 0x000fda0003f05270 */
[----:B----4-:R-:W-:Y:S05]  /*104a0*/  @!P0 BRA `(.L_x_108) ;  /* 0x0000000000048947 */ /* 0x010fea0003800000 */
[----:B------:R-:W-:Y:S01]  /*104b0*/  BPT.TRAP 0x1 ;  /* 0x000000040000795c */ /* 0x000fe20000300000 */
.L_x_108:
[----:B------:R-:W-:Y:S05]  /*104c0*/  BSYNC B1 ;  /* 0x0000000000017941 */ /* 0x000fea0003800000 */
.L_x_107:
[----:B------:R-:W3:Y:S01]  /*104d0*/  LDL R2, [R1+0x8] ;  /* 0x0000080001027983 */ /* 0x000ee20000100800 */
[----:B------:R-:W-:Y:S01]  /*104e0*/  IMAD R11, R18, 0xb000, R11 ;  /* 0x0000b000120b7824 */ /* 0x000fe200078e020b */
[----:B------:R-:W-:Y:S01]  /*104f0*/  UIADD3 UR4, UP0, UR38, 0x470, URZ ;  /* 0x0000047026047890 */ /* 0x000fe2000ff1e03f */
[----:B------:R-:W-:Y:S01]  /*10500*/  PLOP3.LUT P0, PT, PT, PT, PT, 0x80, 0x0 ;  /* 0x000000000000781c */ /* 0x000fe20003f0f070 */
[----:B0-----:R-:W-:Y:S01]  /*10510*/  VIADD R0, R0, 0x34850 ;  /* 0x0003485000007836 */ /* 0x001fe20000000000 */
[----:B------:R-:W-:Y:S01]  /*10520*/  UMOV UR6, 0x0 ;  /* 0x0000000000067882 */ /* 0x000fe20000000000 */
[----:B------:R-:W-:Y:S01]  /*10530*/  VIADD R3, R11, 0x400 ;  /* 0x000004000b037836 */ /* 0x000fe20000000000 */
[----:B------:R-:W-:Y:S01]  /*10540*/  UIADD3.X UR5, URZ, UR39, URZ, UP0, !UPT ;  /* 0x000000273f057290 */ /* 0x000fe200087fe43f */
[----:B------:R-:W-:Y:S01]  /*10550*/  UMOV UR7, 0x14f00000 ;  /* 0x14f0000000077882 */ /* 0x000fe20000000000 */
[----:B------:R-:W-:Y:S01]  /*10560*/  UMOV UR10, URZ ;  /* 0x0000003f000a7c82 */ /* 0x000fe20008000000 */
[----:B---3--:R-:W-:-:S09]  /*10570*/  IMAD R2, R2, 0xb0, RZ ;  /* 0x000000b002027824 */ /* 0x008fd200078e02ff */
.L_x_109:
        /* <DEDUP_REMOVED lines=10> */
[----:B------:R-:W-:Y:S01]  /*10620*/  PLOP3.LUT P0, PT, PT, PT, PT, 0x80, 0x0 ;  /* 0x000000000000781c */ /* 0x000fe20003f0f070 */
[----:B------:R-:W-:Y:S01]  /*10630*/  VIADD R11, R11, 0x5c00 ;  /* 0x00005c000b0b7836 */ /* 0x000fe20000000000 */
[----:B------:R-:W-:Y:S01]  /*10640*/  UMOV UR6, 0x0 ;  /* 0x0000000000067882 */ /* 0x000fe20000000000 */
[----:B------:R-:W-:Y:S01]  /*10650*/  UMOV UR7, 0x14f00000 ;  /* 0x14f0000000077882 */ /* 0x000fe20000000000 */
[----:B------:R-:W-:-:S09]  /*10660*/  UMOV UR10, 0x40 ;  /* 0x00000040000a7882 */ /* 0x000fd20000000000 */
.L_x_110:
        /* <DEDUP_REMOVED lines=9> */
[----:B---3--:R-:W-:Y:S05]  /*10700*/  @P0 BRA.U.ANY `(.L_x_110) ;  /* 0xfffffffd00d80947 */ /* 0x008fea000393ffff */
.L_x_104:
[----:B------:R-:W-:Y:S05]  /*10710*/  BSYNC B0 ;  /* 0x0000000000007941 */ /* 0x000fea0003800000 */
.L_x_103:
[----:B--2---:R-:W2:Y:S01]  /*10720*/  LDL.LU R5, [R1+0x24] ;  /* 0x0000240001057983 */ /* 0x004ea20000300800 */
[----:B------:R-:W-:Y:S01]  /*10730*/  VIADD R18, R18, 0x1 ;  /* 0x0000000112127836 */ /* 0x000fe20000000000 */
[----:B------:R-:W-:Y:S02]  /*10740*/  ULDC UR4, c[0x0][0xc34] ;  /* 0x00030d0000047ab9 */ /* 0x000fe40000000800 */
[----:B------:R-:W3:Y:S04]  /*10750*/  LDL.LU R4, [R1+0x4] ;  /* 0x0000040001047983 */ /* 0x000ee80000300800 */
[----:B------:R-:W4:Y:S01]  /*10760*/  LDL.LU R3, [R1+0x2c] ;  /* 0x00002c0001037983 */ /* 0x000f220000300800 */
[----:B------:R-:W-:-:S04]  /*10770*/  ISETP.NE.AND P0, PT, R18, 0x2, PT ;  /* 0x000000021200780c */ /* 0x000fc80003f05270 */
[----:B0-----:R-:W-:Y:S02]  /*10780*/  SEL R0, RZ, 0x1, P0 ;  /* 0x00000001ff007807 */ /* 0x001fe40000000000 */
[----:B------:R-:W-:Y:S01]  /*10790*/  SEL R18, R18, RZ, P0 ;  /* 0x000000ff12127207 */ /* 0x000fe20000000000 */
[----:B--2---:R-:W-:Y:S01]  /*107a0*/  VIADD R5, R5, UR37 ;  /* 0x0000002505057c36 */ /* 0x004fe20008000000 */
[----:B---3--:R-:W-:-:S04]  /*107b0*/  LOP3.LUT R4, R4, R0, RZ, 0x3c, !PT ;  /* 0x0000000004047212 */ /* 0x008fc800078e3cff */
[----:B------:R0:W-:Y:S01]  /*107c0*/  STL [R1+0x24], R5 ;  /* 0x0000240501007387 */ /* 0x0001e20000100800 */
[----:B------:R-:W-:Y:S01]  /*107d0*/  ISETP.GE.AND P1, PT, R5, UR4, PT ;  /* 0x0000000405007c0c */ /* 0x000fe2000bf26270 */
[----:B----4-:R-:W-:-:S05]  /*107e0*/  VIADD R3, R3, 0x1 ;  /* 0x0000000103037836 */ /* 0x010fca0000000000 */
[----:B------:R0:W-:Y:S04]  /*107f0*/  STL [R1+0x2c], R3 ;  /* 0x00002c0301007387 */ /* 0x0001e80000100800 */
[----:B------:R0:W-:Y:S03]  /*10800*/  STL [R1+0x4], R4 ;  /* 0x0000040401007387 */ /* 0x0001e60000100800 */
[----:B------:R-:W-:Y:S05]  /*10810*/  @!P1 BRA `(.L_x_111) ;  /* 0xffffffc400b09947 */ /* 0x000fea000383ffff */
[----:B------:R-:W-:-:S07]  /*10820*/  LOP3.LUT R2, R3, 0x1, RZ, 0xc, !PT ;  /* 0x0000000103027812 */ /* 0x000fce00078e0cff */
.L_x_38:
[----:B0-----:R-:W0:Y:S01]  /*10830*/  S2R R3, SR_CgaCtaId ;  /* 0x0000000000037919 */ /* 0x001e220000008800 */
[----:B------:R-:W-:Y:S01]  /*10840*/  MOV R0, 0x400 ;  /* 0x0000040000007802 */ /* 0x000fe20000000f00 */
[----:B------:R-:W-:Y:S03]  /*10850*/  BSSY B0, `(.L_x_112) ;  /* 0x0000005000007945 */ /* 0x000fe60003800000 */
[----:B0-----:R-:W-:Y:S02]  /*10860*/  LEA R0, R3, R0, 0x18 ;  /* 0x0000000003007211 */ /* 0x001fe400078ec0ff */
[----:B------:R-:W-:-:S04]  /*10870*/  SHF.L.U32 R3, R2, 0x1f, RZ ;  /* 0x0000001f02037819 */ /* 0x000fc800000006ff */
[----:B------:R-:W0:Y:S02]  /*10880*/  SYNCS.PHASECHK.TRANS64.TRYWAIT P0, [R0+URZ+0x34820], R3 ;  /* 0x03482003000075a7 */ /* 0x000e24000800017f */
[----:B0-----:R-:W-:Y:S05]  /*10890*/  @!P0 BRA `(.L_x_113) ;  /* 0x0000001000ec8947 */ /* 0x001fea0003800000 */
.L_x_157:
[----:B------:R-:W-:Y:S05]  /*108a0*/  BSYNC B0 ;  /* 0x0000000000007941 */ /* 0x000fea0003800000 */
.L_x_112:
[----:B------:R-:W-:-:S03]  /*108b0*/  UMOV UR4, 0xffffffff ;  /* 0xffffffff00047882 */ /* 0x000fc60000000000 */
[----:B------:R-:W-:Y:S05]  /*108c0*/  BRA.DIV UR4, `(.L_x_114) ;  /* 0x0000001204f47947 */ /* 0x000fea000b800000 */
[----:B------:R-:W2:Y:S02]  /*108d0*/  S2R R2, SR_TID.X ;  /* 0x0000000000027919 */ /* 0x000ea40000002100 */
[----:B--2---:R-:W-:-:S04]  /*108e0*/  SHF.R.U32.HI R2, RZ, 0x5, R2 ;  /* 0x00000005ff027819 */ /* 0x004fc80000011602 */
[----:B------:R-:W-:-:S05]  /*108f0*/  LOP3.LUT R2, R2, 0x3, RZ, 0xc0, !PT ;  /* 0x0000000302027812 */ /* 0x000fca00078ec0ff */
[----:B------:R2:W3:Y:S02]  /*10900*/  SHFL.IDX PT, R14, R2, RZ, 0x1f ;  /* 0x00001fff020e7589 */ /* 0x0004e400000e0000 */
.L_x_160:
[----:B---3--:R-:W-:Y:S01]  /*10910*/  ISETP.NE.AND P0, PT, R14, RZ, PT ;  /* 0x000000ff0e00720c */ /* 0x008fe20003f05270 */
[----:B------:R-:W-:-:S12]  /*10920*/  BSSY B0, `(.L_x_115) ;  /* 0x0000025000007945 */ /* 0x000fd80003800000 */
[----:B------:R-:W-:Y:S05]  /*10930*/  @P0 BRA `(.L_x_116) ;  /* 0x00000000008c0947 */ /* 0x000fea0003800000 */
[----:B------:R-:W-:-:S03]  /*10940*/  UMOV UR4, 0xffffffff ;  /* 0xffffffff00047882 */ /* 0x000fc60000000000 */
[----:B------:R-:W-:Y:S05]  /*10950*/  BRA.DIV UR4, `(.L_x_117) ;  /* 0x0000001604047947 */ /* 0x000fea000b800000 */
[----:B------:R-:W-:-:S13]  /*10960*/  ELECT P6, URZ, PT ;  /* 0x00000000003f782f */ /* 0x000fda00038c0000 */
.L_x_163:
[----:B------:R-:W-:Y:S05]  /*10970*/  @!P6 BRA `(.L_x_116) ;  /* 0x00000000007ce947 */ /* 0x000fea0003800000 */
[----:B--2---:R-:W2:Y:S02]  /*10980*/  LDL.LU R2, [R1+0x30] ;  /* 0x0000300001027983 */ /* 0x004ea40000300800 */
[----:B--2---:R-:W-:-:S04]  /*10990*/  LOP3.LUT R2, R2, 0x2, RZ, 0xfc, !PT ;  /* 0x0000000202027812 */ /* 0x004fc800078efcff */
[----:B------:R-:W-:-:S13]  /*109a0*/  ISETP.NE.AND P2, PT, R2, 0x3, PT ;  /* 0x000000030200780c */ /* 0x000fda0003f45270 */
[----:B------:R-:W-:Y:S05]  /*109b0*/  @!P2 BRA `(.L_x_118) ;  /* 0x000000000004a947 */ /* 0x000fea0003800000 */
[----:B------:R-:W-:Y:S01]  /*109c0*/  BPT.TRAP 0x1 ;  /* 0x000000040000795c */ /* 0x000fe20000300000 */
.L_x_118:
[----:B------:R-:W2:Y:S01]  /*109d0*/  LDL.LU R7, [R1+0x4] ;  /* 0x0000040001077983 */ /* 0x000ea20000300800 */
[----:B0-----:R-:W-:Y:S02]  /*109e0*/  VIADD R3, R0, 0x34840 ;  /* 0x0003484000037836 */ /* 0x001fe40000000000 */
[C---:B------:R-:W-:Y:S02]  /*109f0*/  VIADD R2, R18.reuse, 0x1 ;  /* 0x0000000112027836 */ /* 0x040fe40000000000 */
[----:B------:R-:W-:-:S03]  /*10a00*/  IMAD R6, R18, 0x8, R3 ;  /* 0x0000000812067824 */ /* 0x000fc600078e0203 */
[----:B------:R-:W-:-:S04]  /*10a10*/  ISETP.NE.AND P1, PT, R2, 0x2, PT ;  /* 0x000000020200780c */ /* 0x000fc80003f25270 */
[----:B------:R-:W-:Y:S02]  /*10a20*/  SEL R4, RZ, 0x1, P1 ;  /* 0x00000001ff047807 */ /* 0x000fe40000800000 */
[C---:B--2---:R-:W-:Y:S02]  /*10a30*/  SHF.L.U32 R5, R7.reuse, 0x1f, RZ ;  /* 0x0000001f07057819 */ /* 0x044fe400000006ff */
[----:B------:R-:W-:Y:S02]  /*10a40*/  LOP3.LUT R7, R7, R4, RZ, 0x3c, !PT ;  /* 0x0000000407077212 */ /* 0x000fe400078e3cff */
[----:B------:R-:W0:Y:S01]  /*10a50*/  SYNCS.PHASECHK.TRANS64.TRYWAIT P0, [R6+URZ], R5 ;  /* 0x00000005060075a7 */ /* 0x000e22000800017f */
[----:B------:R-:W-:Y:S02]  /*10a60*/  SEL R4, R2, RZ, P1 ;  /* 0x000000ff02047207 */ /* 0x000fe40000800000 */
[----:B------:R-:W-:-:S03]  /*10a70*/  SHF.L.U32 R2, R7, 0x1f, RZ ;  /* 0x0000001f07027819 */ /* 0x000fc600000006ff */
[----:B------:R-:W-:Y:S01]  /*10a80*/  IMAD R3, R4, 0x8, R3 ;  /* 0x0000000804037824 */ /* 0x000fe200078e0203 */
[----:B0-----:R-:W-:Y:S06]  /*10a90*/  @!P0 BRA `(.L_x_119) ;  /* 0x0000001000d48947 */ /* 0x001fec0003800000 */
.L_x_164:
[----:B------:R-:W2:Y:S02]  /*10aa0*/  SYNCS.PHASECHK.TRANS64.TRYWAIT P0, [R3+URZ], R2 ;  /* 0x00000002030075a7 */ /* 0x000ea4000800017f */
[----:B--2---:R-:W-:Y:S05]  /*10ab0*/  @!P0 BRA `(.L_x_120) ;  /* 0x0000001000e08947 */ /* 0x004fea0003800000 */
.L_x_165:
[----:B------:R-:W-:Y:S05]  /*10ac0*/  @!P2 BRA `(.L_x_121) ;  /* 0x000000000004a947 */ /* 0x000fea0003800000 */
[----:B------:R-:W-:Y:S01]  /*10ad0*/  BPT.TRAP 0x1 ;  /* 0x000000040000795c */ /* 0x000fe20000300000 */
.L_x_121:
[----:B--2---:R-:W-:-:S04]  /*10ae0*/  VIADD R3, R0, 0x34860 ;  /* 0x0003486000037836 */ /* 0x004fc80000000000 */
[----:B------:R-:W-:-:S04]  /*10af0*/  IMAD R18, R18, 0x8, R3 ;  /* 0x0000000812127824 */ /* 0x000fc800078e0203 */
[----:B------:R-:W2:Y:S02]  /*10b00*/  SYNCS.PHASECHK.TRANS64.TRYWAIT P0, [R18+URZ], R5 ;  /* 0x00000005120075a7 */ /* 0x000ea4000800017f */
[----:B--2---:R-:W-:Y:S05]  /*10b10*/  @!P0 BRA `(.L_x_122) ;  /* 0x0000001000dc8947 */ /* 0x004fea0003800000 */
.L_x_166:
[----:B------:R-:W-:-:S07]  /*10b20*/  IMAD R3, R4, 0x8, R3 ;  /* 0x0000000804037824 */ /* 0x000fce00078e0203 */
.L_x_123:
[----:B---3--:R3:W4:Y:S02]  /*10b30*/  SYNCS.PHASECHK.TRANS64.TRYWAIT P0, [R3+URZ], R2 ;  /* 0x00000002030075a7 */ /* 0x008724000800017f */
[----:B----4-:R-:W-:Y:S05]  /*10b40*/  @!P0 NANOSLEEP.SYNCS 0x989680 ;  /* 0x009896800000895d */ /* 0x010fea0003900000 */
[----:B------:R-:W4:Y:S02]  /*10b50*/  @!P0 SYNCS.PHASECHK.TRANS64 P0, [R3+URZ], R2 ;  /* 0x00000002030085a7 */ /* 0x000f24000800007f */
[----:B----4-:R-:W-:Y:S05]  /*10b60*/  @!P0 BRA `(.L_x_123) ;  /* 0xfffffffc00f08947 */ /* 0x010fea000383ffff */
.L_x_116:
[----:B------:R-:W-:Y:S05]  /*10b70*/  BSYNC B0 ;  /* 0x0000000000007941 */ /* 0x000fea0003800000 */
.L_x_115:
[----:B------:R-:W-:Y:S05]  /*10b80*/  EXIT ;  /* 0x000000000000794d */ /* 0x000fea0003800000 */
.L_x_10:
[----:B0-----:R-:W-:-:S04]  /*10b90*/  IMAD.U32 R3, RZ, RZ, UR61 ;  /* 0x0000003dff037e24 */ /* 0x001fc8000f8e00ff */
[----:B------:R0:W1:Y:S03]  /*10ba0*/  SYNCS.PHASECHK.TRANS64.TRYWAIT P1, [R3+URZ+0x34800], R0 ;  /* 0x03480000030075a7 */ /* 0x000066000802017f */
[----:B-1----:R-:W-:Y:S05]  /*10bb0*/  @!P1 NANOSLEEP.SYNCS 0x989680 ;  /* 0x009896800000995d */ /* 0x002fea0003900000 */
[----:B------:R-:W1:Y:S02]  /*10bc0*/  @!P1 SYNCS.PHASECHK.TRANS64 P1, [R3+URZ+0x34800], R0 ;  /* 0x03480000030095a7 */ /* 0x000e64000802007f */
[----:B-1----:R-:W-:Y:S05]  /*10bd0*/  @!P1 BRA `(.L_x_10) ;  /* 0xfffffffc00ec9947 */ /* 0x002fea000383ffff */
[----:B------:R-:W-:Y:S05]  /*10be0*/  BRA `(.L_x_124) ;  /* 0xffffff0400747947 */ /* 0x000fea000383ffff */
.L_x_14:
[----:B-1----:R1:W2:Y:S02]  /*10bf0*/  SYNCS.PHASECHK.TRANS64.TRYWAIT P2, [R11+URZ+0x34830], R0 ;  /* 0x034830000b0075a7 */ /* 0x0022a4000804017f */
[----:B--2---:R-:W-:Y:S05]  /*10c00*/  @!P2 NANOSLEEP.SYNCS 0x989680 ;  /* 0x009896800000a95d */ /* 0x004fea0003900000 */
[----:B------:R-:W2:Y:S02]  /*10c10*/  @!P2 SYNCS.PHASECHK.TRANS64 P2, [R11+URZ+0x34830], R0 ;  /* 0x034830000b00a5a7 */ /* 0x000ea4000804007f */
[----:B--2---:R-:W-:Y:S05]  /*10c20*/  @!P2 BRA `(.L_x_14) ;  /* 0xfffffffc00f0a947 */ /* 0x004fea000383ffff */
[----:B------:R-:W-:Y:S05]  /*10c30*/  BRA `(.L_x_13) ;  /* 0xffffff0400a47947 */ /* 0x000fea000383ffff */
.L_x_19:
[----:B-1----:R-:W-:-:S04]  /*10c40*/  IMAD.U32 R10, RZ, RZ, UR6 ;  /* 0x00000006ff0a7e24 */ /* 0x002fc8000f8e00ff */
[----:B------:R1:W2:Y:S03]  /*10c50*/  SYNCS.PHASECHK.TRANS64.TRYWAIT P2, [R10+URZ+0x34830], R3 ;  /* 0x034830030a0075a7 */ /* 0x0002a6000804017f */
[----:B--2---:R-:W-:Y:S05]  /*10c60*/  @!P2 NANOSLEEP.SYNCS 0x989680 ;  /* 0x009896800000a95d */ /* 0x004fea0003900000 */
[----:B------:R-:W2:Y:S02]  /*10c70*/  @!P2 SYNCS.PHASECHK.TRANS64 P2, [R10+URZ+0x34830], R3 ;  /* 0x034830030a00a5a7 */ /* 0x000ea4000804007f */
[----:B--2---:R-:W-:Y:S05]  /*10c80*/  @!P2 BRA `(.L_x_19) ;  /* 0xfffffffc00eca947 */ /* 0x004fea000383ffff */
[----:B------:R-:W-:Y:S05]  /*10c90*/  BRA `(.L_x_16) ;  /* 0xffffff5400b87947 */ /* 0x000fea000383ffff */
.L_x_23:
[----:B-1----:R-:W-:-:S04]  /*10ca0*/  IMAD.U32 R10, RZ, RZ, UR6 ;  /* 0x00000006ff0a7e24 */ /* 0x002fc8000f8e00ff */
[----:B------:R1:W2:Y:S03]  /*10cb0*/  SYNCS.PHASECHK.TRANS64.TRYWAIT P2, [R10+URZ+0x34850], R3 ;  /* 0x034850030a0075a7 */ /* 0x0002a6000804017f */
[----:B--2---:R-:W-:Y:S05]  /*10cc0*/  @!P2 NANOSLEEP.SYNCS 0x989680 ;  /* 0x009896800000a95d */ /* 0x004fea0003900000 */
[----:B------:R-:W2:Y:S02]  /*10cd0*/  @!P2 SYNCS.PHASECHK.TRANS64 P2, [R10+URZ+0x34850], R3 ;  /* 0x034850030a00a5a7 */ /* 0x000ea4000804007f */
[----:B--2---:R-:W-:Y:S05]  /*10ce0*/  @!P2 BRA `(.L_x_23) ;  /* 0xfffffffc00eca947 */ /* 0x004fea000383ffff */
[----:B------:R-:W-:Y:S05]  /*10cf0*/  BRA `(.L_x_20) ;  /* 0xffffff7c00647947 */ /* 0x000fea000383ffff */
.L_x_28:
[----:B-1----:R-:W-:-:S04]  /*10d00*/  IMAD.U32 R5, RZ, RZ, UR8 ;  /* 0x00000008ff057e24 */ /* 0x002fc8000f8e00ff */
[----:B------:R1:W2:Y:S03]  /*10d10*/  SYNCS.PHASECHK.TRANS64.TRYWAIT P0, [R5+URZ+0x34850], R0 ;  /* 0x03485000050075a7 */ /* 0x0002a6000800017f */
[----:B--2---:R-:W-:Y:S05]  /*10d20*/  @!P0 NANOSLEEP.SYNCS 0x989680 ;  /* 0x009896800000895d */ /* 0x004fea0003900000 */
[----:B------:R-:W2:Y:S02]  /*10d30*/  @!P0 SYNCS.PHASECHK.TRANS64 P0, [R5+URZ+0x34850], R0 ;  /* 0x03485000050085a7 */ /* 0x000ea4000800007f */
[----:B--2---:R-:W-:Y:S05]  /*10d40*/  @!P0 BRA `(.L_x_28) ;  /* 0xfffffffc00ec8947 */ /* 0x004fea000383ffff */
[----:B------:R-:W-:Y:S05]  /*10d50*/  BRA `(.L_x_27) ;  /* 0xffffffa000407947 */ /* 0x000fea000383ffff */
.L_x_42:
[----:B------:R-:W2:Y:S01]  /*10d60*/  S2R R0, SR_TID.X ;  /* 0x0000000000007919 */ /* 0x000ea20000002100 */
[----:B------:R-:W-:Y:S01]  /*10d70*/  BSSY B0, `(.L_x_125) ;  /* 0x000000a000007945 */ /* 0x000fe20003800000 */
[----:B------:R-:W-:Y:S02]  /*10d80*/  IMAD.MOV.U32 R12, RZ, RZ, RZ ;  /* 0x000000ffff0c7224 */ /* 0x000fe400078e00ff */
[----:B------:R-:W-:Y:S02]  /*10d90*/  IMAD.MOV.U32 R11, RZ, RZ, 0x1f ;  /* 0x0000001fff0b7424 */ /* 0x000fe400078e00ff */
[----:B------:R-:W-:Y:S01]  /*10da0*/  IMAD.MOV.U32 R15, RZ, RZ, -0x1 ;  /* 0xffffffffff0f7424 */ /* 0x000fe200078e00ff */
[----:B--2---:R-:W-:-:S04]  /*10db0*/  SHF.R.U32.HI R0, RZ, 0x5, R0 ;  /* 0x00000005ff007819 */ /* 0x004fc80000011600 */
[----:B------:R-:W-:-:S05]  /*10dc0*/  LOP3.LUT R0, R0, 0x3, RZ, 0xc0, !PT ;  /* 0x0000000300007812 */ /* 0x000fca00078ec0ff */
[----:B------:R-:W-:-:S07]  /*10dd0*/  IMAD.MOV.U32 R13, RZ, RZ, R0 ;  /* 0x000000ffff0d7224 */ /* 0x000fce00078e0000 */
[----:B01----:R-:W-:Y:S05]  /*10de0*/  WARPSYNC.COLLECTIVE R15, `(.L_x_126) ;  /* 0x000000000f087348 */ /* 0x003fea0003c00000 */
[----:B------:R2:W3:Y:S02]  /*10df0*/  SHFL.IDX P6, R14, R13, R12, R11 ;  /* 0x0000000c0d0e7389 */ /* 0x0004e400000c000b */
[----:B0123--:R-:W-:Y:S01]  /*10e00*/  ENDCOLLECTIVE ;  /* 0x000000000000791b */ /* 0x00ffe20003800000 */
.L_x_126:
[----:B------:R-:W-:Y:S05]  /*10e10*/  BSYNC B0 ;  /* 0x0000000000007941 */ /* 0x000fea0003800000 */
.L_x_125:
[----:B------:R-:W-:Y:S05]  /*10e20*/  BRA `(.L_x_127) ;  /* 0xffffffc400f87947 */ /* 0x000fea000383ffff */
.L_x_44:
[----:B------:R-:W-:Y:S01]  /*10e30*/  BSSY B0, `(.L_x_128) ;  /* 0x0000006000007945 */ /* 0x000fe20003800000 */
[----:B------:R-:W-:-:S07]  /*10e40*/  IMAD.MOV.U32 R15, RZ, RZ, -0x1 ;  /* 0xffffffffff0f7424 */ /* 0x000fce00078e00ff */
[----:B012---:R-:W-:Y:S05]  /*10e50*/  WARPSYNC.COLLECTIVE R15, `(.L_x_129) ;  /* 0x000000000f0c7348 */ /* 0x007fea0003c00000 */
[----:B------:R-:W-:Y:S02]  /*10e60*/  ELECT P6, UR62, PT ;  /* 0x00000000003e782f */ /* 0x000fe400038c0000 */
[----:B------:R-:W-:Y:S01]  /*10e70*/  MOV R14, UR62 ;  /* 0x0000003e000e7c02 */ /* 0x000fe20008000f00 */
[----:B012---:R-:W-:Y:S10]  /*10e80*/  ENDCOLLECTIVE ;  /* 0x000000000000791b */ /* 0x007ff40003800000 */
.L_x_129:
[----:B------:R-:W-:Y:S05]  /*10e90*/  BSYNC B0 ;  /* 0x0000000000007941 */ /* 0x000fea0003800000 */
.L_x_128:
[----:B------:R-:W-:Y:S05]  /*10ea0*/  BRA `(.L_x_130) ;  /* 0xffffffc400f87947 */ /* 0x000fea000383ffff */
.L_x_46:
[----:B--2---:R2:W4:Y:S02]  /*10eb0*/  SYNCS.PHASECHK.TRANS64.TRYWAIT P0, [R0+URZ+0x34840], R2 ;  /* 0x03484002000075a7 */ /* 0x004524000800017f */
[----:B----4-:R-:W-:Y:S05]  /*10ec0*/  @!P0 NANOSLEEP.SYNCS 0x989680 ;  /* 0x009896800000895d */ /* 0x010fea0003900000 */
[----:B------:R-:W4:Y:S02]  /*10ed0*/  @!P0 SYNCS.PHASECHK.TRANS64 P0, [R0+URZ+0x34840], R2 ;  /* 0x03484002000085a7 */ /* 0x000f24000800007f */
[----:B----4-:R-:W-:Y:S05]  /*10ee0*/  @!P0 BRA `(.L_x_46) ;  /* 0xfffffffc00f08947 */ /* 0x010fea000383ffff */
[----:B------:R-:W-:Y:S05]  /*10ef0*/  BRA `(.L_x_131) ;  /* 0xffffffc800587947 */ /* 0x000fea000383ffff */
.L_x_49:
[----:B------:R-:W-:Y:S01]  /*10f00*/  IMAD.MOV.U32 R13, RZ, RZ, R2 ;  /* 0x000000ffff0d7224 */ /* 0x000fe200078e0002 */
[----:B------:R-:W0:Y:S01]  /*10f10*/  S2R R6, SR_TID.X ;  /* 0x0000000000067919 */ /* 0x000e220000002100 */
[----:B------:R-:W-:Y:S02]  /*10f20*/  IMAD.MOV.U32 R12, RZ, RZ, RZ ;  /* 0x000000ffff0c7224 */ /* 0x000fe400078e00ff */
[----:B------:R-:W-:Y:S02]  /*10f30*/  IMAD.MOV.U32 R11, RZ, RZ, 0x181f ;  /* 0x0000181fff0b7424 */ /* 0x000fe400078e00ff */
[----:B------:R-:W-:-:S07]  /*10f40*/  IMAD.MOV.U32 R15, RZ, RZ, -0x1 ;  /* 0xffffffffff0f7424 */ /* 0x000fce00078e00ff */
[----:B0----5:R-:W-:Y:S05]  /*10f50*/  WARPSYNC.COLLECTIVE R15, `(.L_x_132) ;  /* 0x000000000f087348 */ /* 0x021fea0003c00000 */
[----:B------:R1:W2:Y:S02]  /*10f60*/  SHFL.IDX P6, R14, R13, R12, R11 ;  /* 0x0000000c0d0e7389 */ /* 0x0002a400000c000b */
[----:B012--5:R-:W-:Y:S01]  /*10f70*/  ENDCOLLECTIVE ;  /* 0x000000000000791b */ /* 0x027fe20003800000 */
.L_x_132:
[----:B------:R-:W-:Y:S01]  /*10f80*/  IMAD.MOV.U32 R13, RZ, RZ, R0 ;  /* 0x000000ffff0d7224 */ /* 0x000fe200078e0000 */
[----:B------:R-:W-:Y:S01]  /*10f90*/  LOP3.LUT R6, R6, 0x7f, RZ, 0xc0, !PT ;  /* 0x0000007f06067812 */ /* 0x000fe200078ec0ff */
[----:B------:R-:W-:-:S07]  /*10fa0*/  IMAD.MOV.U32 R7, RZ, RZ, R14 ;  /* 0x000000ffff077224 */ /* 0x000fce00078e000e */
[----:B------:R-:W-:Y:S05]  /*10fb0*/  WARPSYNC.COLLECTIVE R15, `(.L_x_133) ;  /* 0x000000000f087348 */ /* 0x000fea0003c00000 */
[----:B------:R0:W1:Y:S02]  /*10fc0*/  SHFL.IDX P6, R14, R13, R12, R11 ;  /* 0x0000000c0d0e7389 */ /* 0x00006400000c000b */
[----:B01----:R-:W-:Y:S01]  /*10fd0*/  ENDCOLLECTIVE ;  /* 0x000000000000791b */ /* 0x003fe20003800000 */
.L_x_133:
[----:B------:R-:W-:Y:S01]  /*10fe0*/  SHF.R.U32.HI R5, RZ, 0x3, R6 ;  /* 0x00000003ff057819 */ /* 0x000fe20000011606 */
[----:B------:R-:W-:Y:S01]  /*10ff0*/  ULDC UR4, c[0x0][0x288] ;  /* 0x0000a20000047ab9 */ /* 0x000fe20000000800 */
[----:B------:R-:W-:Y:S01]  /*11000*/  ULDC.64 UR6, c[0x0][0x208] ;  /* 0x0000820000067ab9 */ /* 0x000fe20000000a00 */
[----:B------:R-:W-:Y:S02]  /*11010*/  IMAD R3, R8, UR4, RZ ;  /* 0x0000000408037c24 */ /* 0x000fe4000f8e02ff */
[----:B------:R-:W-:-:S04]  /*11020*/  IMAD.IADD R4, R5, 0x1, R4 ;  /* 0x0000000105047824 */ /* 0x000fc800078e0204 */
[C---:B------:R-:W-:Y:S01]  /*11030*/  VIADD R5, R4.reuse, 0x10 ;  /* 0x0000001004057836 */ /* 0x040fe20000000000 */
[----:B------:R-:W-:Y:S01]  /*11040*/  ISETP.GE.AND P2, PT, R4, R3, PT ;  /* 0x000000030400720c */ /* 0x000fe20003f46270 */
[----:B------:R-:W-:Y:S02]  /*11050*/  IMAD.MOV.U32 R13, RZ, RZ, R2 ;  /* 0x000000ffff0d7224 */ /* 0x000fe400078e0002 */
[----:B------:R-:W-:Y:S02]  /*11060*/  IMAD.MOV.U32 R12, RZ, RZ, 0x1 ;  /* 0x00000001ff0c7424 */ /* 0x000fe400078e00ff */
[----:B------:R-:W-:-:S08]  /*11070*/  IMAD.MOV.U32 R6, RZ, RZ, R14 ;  /* 0x000000ffff067224 */ /* 0x000fd000078e000e */
[----:B------:R-:W-:-:S05]  /*11080*/  @!P2 LEA R6, P3, R10, R6, 0x1 ;  /* 0x000000060a06a211 */ /* 0x000fca00078608ff */
[----:B------:R-:W-:-:S05]  /*11090*/  @!P2 IMAD.X R7, RZ, RZ, R7, P3 ;  /* 0x000000ffff07a224 */ /* 0x000fca00018e0607 */
[----:B------:R-:W-:Y:S01]  /*110a0*/  @!PT LDS RZ, [RZ] ;  /* 0x00000000fffff984 */ /* 0x000fe20000000800 */
[----:B------:R-:W-:Y:S01]  /*110b0*/  @!PT LDS RZ, [RZ] ;  /* 0x00000000fffff984 */ /* 0x000fe20000000800 */
[----:B------:R-:W-:Y:S01]  /*110c0*/  @!PT LDS RZ, [RZ] ;  /* 0x00000000fffff984 */ /* 0x000fe20000000800 */
[----:B------:R0:W-:Y:S04]  /*110d0*/  @!P2 LDGSTS.E.BYPASS.LTC128B.128 [R9+0x16400], desc[UR6][R6.64], !P0 ;  /* 0x164000000609afae */ /* 0x0001e8000c101d46 */
[----:B------:R0:W-:Y:S01]  /*110e0*/  @!P2 LDGSTS.E.BYPASS.LTC128B.128 [R9+0x1a400], desc[UR6][R6.64+0x80], !P1 ;  /* 0x1a4000800609afae */ /* 0x0001e2000c901d46 */
[----:B------:R-:W-:-:S13]  /*110f0*/  ISETP.GE.AND P2, PT, R5, R3, PT ;  /* 0x000000030500720c */ /* 0x000fda0003f46270 */
[----:B0-----:R-:W-:Y:S05]  /*11100*/  WARPSYNC.COLLECTIVE R15, `(.L_x_134) ;  /* 0x000000000f087348 */ /* 0x001fea0003c00000 */
[----:B------:R1:W2:Y:S02]  /*11110*/  SHFL.IDX P6, R14, R13, R12, R11 ;  /* 0x0000000c0d0e7389 */ /* 0x0002a400000c000b */
[----:B012---:R-:W-:Y:S01]  /*11120*/  ENDCOLLECTIVE ;  /* 0x000000000000791b */ /* 0x007fe20003800000 */
.L_x_134:
[----:B------:R-:W-:Y:S02]  /*11130*/  IMAD.MOV.U32 R13, RZ, RZ, R0 ;  /* 0x000000ffff0d7224 */ /* 0x000fe400078e0000 */
[----:B------:R-:W-:-:S07]  /*11140*/  IMAD.MOV.U32 R8, RZ, RZ, R14 ;  /* 0x000000ffff087224 */ /* 0x000fce00078e000e */
[----:B------:R-:W-:Y:S05]  /*11150*/  WARPSYNC.COLLECTIVE R15, `(.L_x_135) ;  /* 0x000000000f087348 */ /* 0x000fea0003c00000 */
[----:B------:R0:W1:Y:S02]  /*11160*/  SHFL.IDX P6, R14, R13, R12, R11 ;  /* 0x0000000c0d0e7389 */ /* 0x00006400000c000b */
[----:B01----:R-:W-:Y:S01]  /*11170*/  ENDCOLLECTIVE ;  /* 0x000000000000791b */ /* 0x003fe20003800000 */
.L_x_135:
[----:B------:R-:W-:Y:S01]  /*11180*/  ULDC.64 UR4, c[0x0][0x208] ;  /* 0x0000820000047ab9 */ /* 0x000fe20000000a00 */
[----:B------:R-:W-:Y:S02]  /*11190*/  IMAD.MOV.U32 R13, RZ, RZ, R2 ;  /* 0x000000ffff0d7224 */ /* 0x000fe400078e0002 */
[----:B------:R-:W-:Y:S02]  /*111a0*/  IMAD.MOV.U32 R12, RZ, RZ, 0x2 ;  /* 0x00000002ff0c7424 */ /* 0x000fe400078e00ff */
[----:B------:R-:W-:-:S05]  /*111b0*/  IMAD.MOV.U32 R5, RZ, RZ, R14 ;  /* 0x000000ffff057224 */ /* 0x000fca00078e000e */
[----:B------:R-:W-:-:S05]  /*111c0*/  @!P2 LEA R5, P3, R10, R5, 0x1 ;  /* 0x000000050a05a211 */ /* 0x000fca00078608ff */
[----:B------:R-:W-:Y:S02]  /*111d0*/  @!P2 IMAD.X R6, RZ, RZ, R8, P3 ;  /* 0x000000ffff06a224 */ /* 0x000fe400018e0608 */
[C---:B------:R-:W-:Y:S02]  /*111e0*/  VIADD R8, R4.reuse, 0x60 ;  /* 0x0000006004087836 */ /* 0x040fe40000000000 */
[----:B------:R-:W-:Y:S02]  /*111f0*/  @!P2 IMAD.MOV.U32 R7, RZ, RZ, R6 ;  /* 0x000000ffff07a224 */ /* 0x000fe400078e0006 */
[----:B------:R-:W-:Y:S02]  /*11200*/  @!P2 IMAD.MOV.U32 R6, RZ, RZ, R5 ;  /* 0x000000ffff06a224 */ /* 0x000fe400078e0005 */
[----:B------:R-:W-:-:S03]  /*11210*/  VIADD R5, R4, 0x20 ;  /* 0x0000002004057836 */ /* 0x000fc60000000000 */
        /* <DEDUP_REMOVED lines=9> */
.L_x_136:
[----:B------:R-:W-:Y:S02]  /*112b0*/  IMAD.MOV.U32 R13, RZ, RZ, R0 ;  /* 0x000000ffff0d7224 */ /* 0x000fe400078e0000 */
[----:B------:R-:W-:-:S07]  /*112c0*/  IMAD.MOV.U32 R5, RZ, RZ, R14 ;  /* 0x000000ffff057224 */ /* 0x000fce00078e000e */
[----:B------:R-:W-:Y:S05]  /*112d0*/  WARPSYNC.COLLECTIVE R15, `(.L_x_137) ;  /* 0x000000000f087348 */ /* 0x000fea0003c00000 */
[----:B------:R0:W1:Y:S02]  /*112e0*/  SHFL.IDX P6, R14, R13, R12, R11 ;  /* 0x0000000c0d0e7389 */ /* 0x00006400000c000b */
[----:B01----:R-:W-:Y:S01]  /*112f0*/  ENDCOLLECTIVE ;  /* 0x000000000000791b */ /* 0x003fe20003800000 */
.L_x_137:
[----:B------:R-:W-:Y:S01]  /*11300*/  ULDC.64 UR4, c[0x0][0x208] ;  /* 0x0000820000047ab9 */ /* 0x000fe20000000a00 */
[----:B------:R-:W-:Y:S02]  /*11310*/  IMAD.MOV.U32 R13, RZ, RZ, R2 ;  /* 0x000000ffff0d7224 */ /* 0x000fe400078e0002 */
[----:B------:R-:W-:Y:S02]  /*11320*/  IMAD.MOV.U32 R12, RZ, RZ, 0x3 ;  /* 0x00000003ff0c7424 */ /* 0x000fe400078e00ff */
[----:B------:R-:W-:-:S05]  /*11330*/  IMAD.MOV.U32 R6, RZ, RZ, R14 ;  /* 0x000000ffff067224 */ /* 0x000fca00078e000e */
[----:B------:R-:W-:-:S05]  /*11340*/  @!P2 LEA R6, P3, R10, R6, 0x1 ;  /* 0x000000060a06a211 */ /* 0x000fca00078608ff */
[----:B------:R-:W-:-:S04]  /*11350*/  @!P2 IMAD.X R5, RZ, RZ, R5, P3 ;  /* 0x000000ffff05a224 */ /* 0x000fc800018e0605 */
        /* <DEDUP_REMOVED lines=11> */
.L_x_138:
[----:B------:R-:W-:Y:S02]  /*11410*/  IMAD.MOV.U32 R13, RZ, RZ, R0 ;  /* 0x000000ffff0d7224 */ /* 0x000fe400078e0000 */
[----:B------:R-:W-:-:S07]  /*11420*/  IMAD.MOV.U32 R5, RZ, RZ, R14 ;  /* 0x000000ffff057224 */ /* 0x000fce00078e000e */
[----:B------:R-:W-:Y:S05]  /*11430*/  WARPSYNC.COLLECTIVE R15, `(.L_x_139) ;  /* 0x000000000f087348 */ /* 0x000fea0003c00000 */
[----:B------:R0:W1:Y:S02]  /*11440*/  SHFL.IDX P6, R14, R13, R12, R11 ;  /* 0x0000000c0d0e7389 */ /* 0x00006400000c000b */
[----:B01----:R-:W-:Y:S01]  /*11450*/  ENDCOLLECTIVE ;  /* 0x000000000000791b */ /* 0x003fe20003800000 */
.L_x_139:
        /* <DEDUP_REMOVED lines=17> */
.L_x_140:
[----:B------:R-:W-:Y:S02]  /*11570*/  IMAD.MOV.U32 R13, RZ, RZ, R0 ;  /* 0x000000ffff0d7224 */ /* 0x000fe400078e0000 */
[----:B------:R-:W-:-:S07]  /*11580*/  IMAD.MOV.U32 R5, RZ, RZ, R14 ;  /* 0x000000ffff057224 */ /* 0x000fce00078e000e */
[----:B------:R-:W-:Y:S05]  /*11590*/  WARPSYNC.COLLECTIVE R15, `(.L_x_141) ;  /* 0x000000000f087348 */ /* 0x000fea0003c00000 */
[----:B------:R0:W1:Y:S02]  /*115a0*/  SHFL.IDX P6, R14, R13, R12, R11 ;  /* 0x0000000c0d0e7389 */ /* 0x00006400000c000b */
[----:B01----:R-:W-:Y:S01]  /*115b0*/  ENDCOLLECTIVE ;  /* 0x000000000000791b */ /* 0x003fe20003800000 */
.L_x_141:
        /* <DEDUP_REMOVED lines=17> */
.L_x_142:
[----:B------:R-:W-:Y:S02]  /*116d0*/  IMAD.MOV.U32 R13, RZ, RZ, R0 ;  /* 0x000000ffff0d7224 */ /* 0x000fe400078e0000 */
[----:B------:R-:W-:-:S07]  /*116e0*/  IMAD.MOV.U32 R5, RZ, RZ, R14 ;  /* 0x000000ffff057224 */ /* 0x000fce00078e000e */
[----:B------:R-:W-:Y:S05]  /*116f0*/  WARPSYNC.COLLECTIVE R15, `(.L_x_143) ;  /* 0x000000000f087348 */ /* 0x000fea0003c00000 */
[----:B------:R0:W1:Y:S02]  /*11700*/  SHFL.IDX P6, R14, R13, R12, R11 ;  /* 0x0000000c0d0e7389 */ /* 0x00006400000c000b */
[----:B01----:R-:W-:Y:S01]  /*11710*/  ENDCOLLECTIVE ;  /* 0x000000000000791b */ /* 0x003fe20003800000 */
.L_x_143:
[----:B------:R-:W-:Y:S01]  /*11720*/  ULDC.64 UR4, c[0x0][0x208] ;  /* 0x0000820000047ab9 */ /* 0x000fe20000000a00 */
[----:B------:R-:W-:Y:S02]  /*11730*/  IMAD.MOV.U32 R13, RZ, RZ, R2 ;  /* 0x000000ffff0d7224 */ /* 0x000fe400078e0002 */
[----:B------:R-:W-:Y:S02]  /*11740*/  IMAD.MOV.U32 R12, RZ, RZ, 0x6 ;  /* 0x00000006ff0c7424 */ /* 0x000fe400078e00ff */
[----:B------:R-:W-:-:S05]  /*11750*/  IMAD.MOV.U32 R6, RZ, RZ, R14 ;  /* 0x000000ffff067224 */ /* 0x000fca00078e000e */
[----:B------:R-:W-:-:S05]  /*11760*/  @!P2 LEA R6, P3, R10, R6, 0x1 ;  /* 0x000000060a06a211 */ /* 0x000fca00078608ff */
[----:B------:R-:W-:-:S04]  /*11770*/  @!P2 IMAD.X R5, RZ, RZ, R5, P3 ;  /* 0x000000ffff05a224 */ /* 0x000fc800018e0605 */
[----:B------:R-:W-:-:S05]  /*11780*/  @!P2 IMAD.MOV.U32 R7, RZ, RZ, R5 ;  /* 0x000000ffff07a224 */ /* 0x000fca00078e0005 */
        /* <DEDUP_REMOVED lines=9> */
.L_x_144:
[----:B------:R-:W-:Y:S02]  /*11820*/  IMAD.MOV.U32 R13, RZ, RZ, R0 ;  /* 0x000000ffff0d7224 */ /* 0x000fe400078e0000 */
[----:B------:R-:W-:-:S07]  /*11830*/  IMAD.MOV.U32 R5, RZ, RZ, R14 ;  /* 0x000000ffff057224 */ /* 0x000fce00078e000e */
[----:B------:R-:W-:Y:S05]  /*11840*/  WARPSYNC.COLLECTIVE R15, `(.L_x_145) ;  /* 0x000000000f087348 */ /* 0x000fea0003c00000 */
[----:B------:R0:W1:Y:S02]  /*11850*/  SHFL.IDX P6, R14, R13, R12, R11 ;  /* 0x0000000c0d0e7389 */ /* 0x00006400000c000b */
[----:B01----:R-:W-:Y:S01]  /*11860*/  ENDCOLLECTIVE ;  /* 0x000000000000791b */ /* 0x003fe20003800000 */
.L_x_145:
        /* <DEDUP_REMOVED lines=11> */
[----:B------:R0:W-:Y:S02]  /*11920*/  @!P2 LDGSTS.E.BYPASS.LTC128B.128 [R9+0x1d400], desc[UR4][R6.64+0x80], !P1 ;  /* 0x1d4000800609afae */ /* 0x0001e4000c901d44 */
[----:B0-----:R-:W-:Y:S05]  /*11930*/  WARPSYNC.COLLECTIVE R15, `(.L_x_146) ;  /* 0x000000000f087348 */ /* 0x001fea0003c00000 */
[----:B------:R1:W2:Y:S02]  /*11940*/  SHFL.IDX P6, R14, R13, R12, R11 ;  /* 0x0000000c0d0e7389 */ /* 0x0002a400000c000b */
[----:B012---:R-:W-:Y:S01]  /*11950*/  ENDCOLLECTIVE ;  /* 0x000000000000791b */ /* 0x007fe20003800000 */
.L_x_146:
[----:B------:R-:W-:Y:S02]  /*11960*/  IMAD.MOV.U32 R13, RZ, RZ, R0 ;  /* 0x000000ffff0d7224 */ /* 0x000fe400078e0000 */
[----:B------:R-:W-:-:S07]  /*11970*/  IMAD.MOV.U32 R5, RZ, RZ, R14 ;  /* 0x000000ffff057224 */ /* 0x000fce00078e000e */
[----:B------:R-:W-:Y:S05]  /*11980*/  WARPSYNC.COLLECTIVE R15, `(.L_x_147) ;  /* 0x000000000f087348 */ /* 0x000fea0003c00000 */
[----:B------:R0:W1:Y:S02]  /*11990*/  SHFL.IDX P6, R14, R13, R12, R11 ;  /* 0x0000000c0d0e7389 */ /* 0x00006400000c000b */
[----:B01----:R-:W-:Y:S01]  /*119a0*/  ENDCOLLECTIVE ;  /* 0x000000000000791b */ /* 0x003fe20003800000 */
.L_x_147:
[----:B------:R-:W-:Y:S01]  /*119b0*/  IMAD.MOV.U32 R0, RZ, RZ, R14 ;  /* 0x000000ffff007224 */ /* 0x000fe200078e000e */
[----:B------:R-:W-:Y:S06]  /*119c0*/  BRA `(.L_x_148) ;  /* 0xffffffc800a47947 */ /* 0x000fec000383ffff */
.L_x_53:
[----:B0-----:R0:W1:Y:S02]  /*119d0*/  SYNCS.PHASECHK.TRANS64.TRYWAIT P0, [R11+URZ+0x34820], R0 ;  /* 0x034820000b0075a7 */ /* 0x001064000800017f */
[----:B-1----:R-:W-:Y:S05]  /*119e0*/  @!P0 NANOSLEEP.SYNCS 0x989680 ;  /* 0x009896800000895d */ /* 0x002fea0003900000 */
[----:B------:R-:W1:Y:S02]  /*119f0*/  @!P0 SYNCS.PHASECHK.TRANS64 P0, [R11+URZ+0x34820], R0 ;  /* 0x034820000b0085a7 */ /* 0x000e64000800007f */
[----:B-1----:R-:W-:Y:S05]  /*11a00*/  @!P0 BRA `(.L_x_53) ;  /* 0xfffffffc00f08947 */ /* 0x002fea000383ffff */
[----:B------:R-:W-:Y:S05]  /*11a10*/  BRA `(.L_x_149) ;  /* 0xffffffc800fc7947 */ /* 0x000fea000383ffff */
.L_x_60:
[----:B-1----:R1:W3:Y:S02]  /*11a20*/  SYNCS.PHASECHK.TRANS64.TRYWAIT P0, [R3+URZ+0x34840], R2 ;  /* 0x03484002030075a7 */ /* 0x0022e4000800017f */
[----:B---3--:R-:W-:Y:S05]  /*11a30*/  @!P0 NANOSLEEP.SYNCS 0x989680 ;  /* 0x009896800000895d */ /* 0x008fea0003900000 */
[----:B------:R-:W3:Y:S02]  /*11a40*/  @!P0 SYNCS.PHASECHK.TRANS64 P0, [R3+URZ+0x34840], R2 ;  /* 0x03484002030085a7 */ /* 0x000ee4000800007f */
[----:B---3--:R-:W-:Y:S05]  /*11a50*/  @!P0 BRA `(.L_x_60) ;  /* 0xfffffffc00f08947 */ /* 0x008fea000383ffff */
[----:B------:R-:W-:Y:S05]  /*11a60*/  BRA `(.L_x_150) ;  /* 0xffffffcc00b07947 */ /* 0x000fea000383ffff */
.L_x_66:
[----:B0-----:R0:W1:Y:S02]  /*11a70*/  SYNCS.PHASECHK.TRANS64.TRYWAIT P0, [R3+URZ+0x60], R2 ;  /* 0x00006002030075a7 */ /* 0x001064000800017f */
[----:B-1----:R-:W-:Y:S05]  /*11a80*/  @!P0 NANOSLEEP.SYNCS 0x989680 ;  /* 0x009896800000895d */ /* 0x002fea0003900000 */
[----:B------:R-:W1:Y:S02]  /*11a90*/  @!P0 SYNCS.PHASECHK.TRANS64 P0, [R3+URZ+0x60], R2 ;  /* 0x00006002030085a7 */ /* 0x000e64000800007f */
[----:B-1----:R-:W-:Y:S05]  /*11aa0*/  @!P0 BRA `(.L_x_66) ;  /* 0xfffffffc00f08947 */ /* 0x002fea000383ffff */
[----:B------:R-:W-:Y:S05]  /*11ab0*/  BRA `(.L_x_151) ;  /* 0xffffffd000807947 */ /* 0x000fea000383ffff */
.L_x_76:
[----:B-1----:R1:W2:Y:S02]  /*11ac0*/  SYNCS.PHASECHK.TRANS64.TRYWAIT P0, [R3+URZ+0x34840], R2 ;  /* 0x03484002030075a7 */ /* 0x0022a4000800017f */
[----:B--2---:R-:W-:Y:S05]  /*11ad0*/  @!P0 NANOSLEEP.SYNCS 0x989680 ;  /* 0x009896800000895d */ /* 0x004fea0003900000 */
[----:B------:R-:W2:Y:S02]  /*11ae0*/  @!P0 SYNCS.PHASECHK.TRANS64 P0, [R3+URZ+0x34840], R2 ;  /* 0x03484002030085a7 */ /* 0x000ea4000800007f */
[----:B--2---:R-:W-:Y:S05]  /*11af0*/  @!P0 BRA `(.L_x_76) ;  /* 0xfffffffc00f08947 */ /* 0x004fea000383ffff */
[----:B------:R-:W-:Y:S05]  /*11b00*/  BRA `(.L_x_152) ;  /* 0xffffffd800047947 */ /* 0x000fea000383ffff */
.L_x_82:
[----:B0-----:R0:W1:Y:S02]  /*11b10*/  SYNCS.PHASECHK.TRANS64.TRYWAIT P0, [R2+URZ+0x60], R3 ;  /* 0x00006003020075a7 */ /* 0x001064000800017f */
[----:B-1----:R-:W-:Y:S05]  /*11b20*/  @!P0 NANOSLEEP.SYNCS 0x989680 ;  /* 0x009896800000895d */ /* 0x002fea0003900000 */
[----:B------:R-:W1:Y:S02]  /*11b30*/  @!P0 SYNCS.PHASECHK.TRANS64 P0, [R2+URZ+0x60], R3 ;  /* 0x00006003020085a7 */ /* 0x000e64000800007f */
[----:B-1----:R-:W-:Y:S05]  /*11b40*/  @!P0 BRA `(.L_x_82) ;  /* 0xfffffffc00f08947 */ /* 0x002fea000383ffff */
[----:B------:R-:W-:Y:S05]  /*11b50*/  BRA `(.L_x_153) ;  /* 0xffffffd800d47947 */ /* 0x000fea000383ffff */
.L_x_91:
[----:B--2---:R2:W3:Y:S02]  /*11b60*/  SYNCS.PHASECHK.TRANS64.TRYWAIT P0, [R2+URZ+0x34840], R3 ;  /* 0x03484003020075a7 */ /* 0x0044e4000800017f */
[----:B---3--:R-:W-:Y:S05]  /*11b70*/  @!P0 NANOSLEEP.SYNCS 0x989680 ;  /* 0x009896800000895d */ /* 0x008fea0003900000 */
[----:B------:R-:W3:Y:S02]  /*11b80*/  @!P0 SYNCS.PHASECHK.TRANS64 P0, [R2+URZ+0x34840], R3 ;  /* 0x03484003020085a7 */ /* 0x000ee4000800007f */
[----:B---3--:R-:W-:Y:S05]  /*11b90*/  @!P0 BRA `(.L_x_91) ;  /* 0xfffffffc00f08947 */ /* 0x008fea000383ffff */
[----:B------:R-:W-:Y:S05]  /*11ba0*/  BRA `(.L_x_154) ;  /* 0xffffffe000287947 */ /* 0x000fea000383ffff */
.L_x_97:
[----:B0-----:R0:W1:Y:S02]  /*11bb0*/  SYNCS.PHASECHK.TRANS64.TRYWAIT P0, [R2+URZ+0x60], R5 ;  /* 0x00006005020075a7 */ /* 0x001064000800017f */
[----:B-1----:R-:W-:Y:S05]  /*11bc0*/  @!P0 NANOSLEEP.SYNCS 0x989680 ;  /* 0x009896800000895d */ /* 0x002fea0003900000 */
[----:B------:R-:W1:Y:S02]  /*11bd0*/  @!P0 SYNCS.PHASECHK.TRANS64 P0, [R2+URZ+0x60], R5 ;  /* 0x00006005020085a7 */ /* 0x000e64000800007f */
[----:B-1----:R-:W-:Y:S05]  /*11be0*/  @!P0 BRA `(.L_x_97) ;  /* 0xfffffffc00f08947 */ /* 0x002fea000383ffff */
[----:B------:R-:W-:Y:S05]  /*11bf0*/  BRA `(.L_x_155) ;  /* 0xffffffe000f87947 */ /* 0x000fea000383ffff */
.L_x_106:
[----:B0-----:R0:W3:Y:S02]  /*11c00*/  SYNCS.PHASECHK.TRANS64.TRYWAIT P0, [R0+URZ+0x34860], R3 ;  /* 0x03486003000075a7 */ /* 0x0010e4000800017f */
[----:B---3--:R-:W-:Y:S05]  /*11c10*/  @!P0 NANOSLEEP.SYNCS 0x989680 ;  /* 0x009896800000895d */ /* 0x008fea0003900000 */
[----:B------:R-:W3:Y:S02]  /*11c20*/  @!P0 SYNCS.PHASECHK.TRANS64 P0, [R0+URZ+0x34860], R3 ;  /* 0x03486003000085a7 */ /* 0x000ee4000800007f */
[----:B---3--:R-:W-:Y:S05]  /*11c30*/  @!P0 BRA `(.L_x_106) ;  /* 0xfffffffc00f08947 */ /* 0x008fea000383ffff */
[----:B------:R-:W-:Y:S05]  /*11c40*/  BRA `(.L_x_156) ;  /* 0xffffffe400f47947 */ /* 0x000fea000383ffff */
.L_x_113:
[----:B0-----:R0:W2:Y:S02]  /*11c50*/  SYNCS.PHASECHK.TRANS64.TRYWAIT P0, [R0+URZ+0x34820], R3 ;  /* 0x03482003000075a7 */ /* 0x0010a4000800017f */
[----:B--2---:R-:W-:Y:S05]  /*11c60*/  @!P0 NANOSLEEP.SYNCS 0x989680 ;  /* 0x009896800000895d */ /* 0x004fea0003900000 */
[----:B------:R-:W2:Y:S02]  /*11c70*/  @!P0 SYNCS.PHASECHK.TRANS64 P0, [R0+URZ+0x34820], R3 ;  /* 0x03482003000085a7 */ /* 0x000ea4000800007f */
[----:B--2---:R-:W-:Y:S05]  /*11c80*/  @!P0 BRA `(.L_x_113) ;  /* 0xfffffffc00f08947 */ /* 0x004fea000383ffff */
[----:B------:R-:W-:Y:S05]  /*11c90*/  BRA `(.L_x_157) ;  /* 0xffffffec00007947 */ /* 0x000fea000383ffff */
.L_x_114:
        /* <DEDUP_REMOVED lines=11> */
.L_x_159:
[----:B------:R-:W-:Y:S05]  /*11d50*/  BSYNC B0 ;  /* 0x0000000000007941 */ /* 0x000fea0003800000 */
.L_x_158:
[----:B------:R-:W-:Y:S05]  /*11d60*/  BRA `(.L_x_160) ;  /* 0xffffffe800e87947 */ /* 0x000fea000383ffff */
.L_x_117:
[----:B------:R-:W-:Y:S01]  /*11d70*/  BSSY B1, `(.L_x_161) ;  /* 0x0000006000017945 */ /* 0x000fe20003800000 */
[----:B------:R-:W-:-:S07]  /*11d80*/  IMAD.MOV.U32 R15, RZ, RZ, -0x1 ;  /* 0xffffffffff0f7424 */ /* 0x000fce00078e00ff */
[----:B012---:R-:W-:Y:S05]  /*11d90*/  WARPSYNC.COLLECTIVE R15, `(.L_x_162) ;  /* 0x000000000f0c7348 */ /* 0x007fea0003c00000 */
[----:B------:R-:W-:Y:S02]  /*11da0*/  ELECT P6, UR62, PT ;  /* 0x00000000003e782f */ /* 0x000fe400038c0000 */
[----:B------:R-:W-:Y:S01]  /*11db0*/  MOV R14, UR62 ;  /* 0x0000003e000e7c02 */ /* 0x000fe20008000f00 */
[----:B012---:R-:W-:Y:S10]  /*11dc0*/  ENDCOLLECTIVE ;  /* 0x000000000000791b */ /* 0x007ff40003800000 */
.L_x_162:
[----:B------:R-:W-:Y:S05]  /*11dd0*/  BSYNC B1 ;  /* 0x0000000000017941 */ /* 0x000fea0003800000 */
.L_x_161:
[----:B------:R-:W-:Y:S05]  /*11de0*/  BRA `(.L_x_163) ;  /* 0xffffffe800e07947 */ /* 0x000fea000383ffff */
.L_x_119:
[----:B0-----:R0:W2:Y:S02]  /*11df0*/  SYNCS.PHASECHK.TRANS64.TRYWAIT P0, [R6+URZ], R5 ;  /* 0x00000005060075a7 */ /* 0x0010a4000800017f */
[----:B--2---:R-:W-:Y:S05]  /*11e00*/  @!P0 NANOSLEEP.SYNCS 0x989680 ;  /* 0x009896800000895d */ /* 0x004fea0003900000 */
[----:B------:R-:W2:Y:S02]  /*11e10*/  @!P0 SYNCS.PHASECHK.TRANS64 P0, [R6+URZ], R5 ;  /* 0x00000005060085a7 */ /* 0x000ea4000800007f */
[----:B--2---:R-:W-:Y:S05]  /*11e20*/  @!P0 BRA `(.L_x_119) ;  /* 0xfffffffc00f08947 */ /* 0x004fea000383ffff */
[----:B------:R-:W-:Y:S05]  /*11e30*/  BRA `(.L_x_164) ;  /* 0xffffffec00187947 */ /* 0x000fea000383ffff */
.L_x_120:
[----:B--2---:R2:W3:Y:S02]  /*11e40*/  SYNCS.PHASECHK.TRANS64.TRYWAIT P0, [R3+URZ], R2 ;  /* 0x00000002030075a7 */ /* 0x0044e4000800017f */
[----:B---3--:R-:W-:Y:S05]  /*11e50*/  @!P0 NANOSLEEP.SYNCS 0x989680 ;  /* 0x009896800000895d */ /* 0x008fea0003900000 */
[----:B------:R-:W3:Y:S02]  /*11e60*/  @!P0 SYNCS.PHASECHK.TRANS64 P0, [R3+URZ], R2 ;  /* 0x00000002030085a7 */ /* 0x000ee4000800007f */
[----:B---3--:R-:W-:Y:S05]  /*11e70*/  @!P0 BRA `(.L_x_120) ;  /* 0xfffffffc00f08947 */ /* 0x008fea000383ffff */
[----:B------:R-:W-:Y:S05]  /*11e80*/  BRA `(.L_x_165) ;  /* 0xffffffec000c7947 */ /* 0x000fea000383ffff */
.L_x_122:
[----:B--2---:R2:W3:Y:S02]  /*11e90*/  SYNCS.PHASECHK.TRANS64.TRYWAIT P0, [R18+URZ], R5 ;  /* 0x00000005120075a7 */ /* 0x0044e4000800017f */
[----:B---3--:R-:W-:Y:S05]  /*11ea0*/  @!P0 NANOSLEEP.SYNCS 0x989680 ;  /* 0x009896800000895d */ /* 0x008fea0003900000 */
[----:B------:R-:W3:Y:S02]  /*11eb0*/  @!P0 SYNCS.PHASECHK.TRANS64 P0, [R18+URZ], R5 ;  /* 0x00000005120085a7 */ /* 0x000ee4000800007f */
[----:B---3--:R-:W-:Y:S05]  /*11ec0*/  @!P0 BRA `(.L_x_122) ;  /* 0xfffffffc00f08947 */ /* 0x008fea000383ffff */
[----:B------:R-:W-:Y:S05]  /*11ed0*/  BRA `(.L_x_166) ;  /* 0xffffffec00107947 */ /* 0x000fea000383ffff */
.L_x_167:
[----:B------:R-:W-:-:S00]  /*11ee0*/  BRA `(.L_x_167) ;  /* 0xfffffffc00fc7947 */ /* 0x000fc0000383ffff */
[----:B------:R-:W-:-:S00]  /*11ef0*/  NOP ;  /* 0x0000000000007918 */ /* 0x000fc00000000000 */
        /* <DEDUP_REMOVED lines=8> */
.L_x_3217:


//--------------------- .text._ZN7cutlass13device_kernelIN5flash11enable_sm90INS1_16FlashAttnFwdSm90INS1_25CollectiveMainloopFwdSm90ILi2EN4cute5tupleIJNS5_1CILi2EEENS7_ILi1EEES9_EEENS6_IJNS7_ILi128EEENS7_ILi176EEESB_EEELi128ENS_10bfloat16_tEfNS_4arch4Sm90ELb0ELb0ELb0ELb0ELb0ELb0ELb0ELb1ELb1ELb1ELb0ELb0EEENS1_21CollectiveEpilogueFwdINS6_IJSB_SB_SC_EEESA_SE_SG_Li256ELb0ELb1ELb0ELb0EEENS1_29StaticPersistentTileSchedulerILb0EEEEEEEEEvNT_6ParamsE --------------------------
	.section	.text._ZN7cutlass13device_kernelIN5flash11enable_sm90INS1_16FlashAttnFwdSm90INS1_25CollectiveMainloopFwdSm90ILi2EN4cute5tupleIJNS5_1CILi2EEENS7_ILi1EEES9_EEENS6_IJNS7_ILi128EEENS7_ILi176EEESB_EEELi128ENS_10bfloat16_tEfNS_4arch4Sm90ELb0ELb0ELb0ELb0ELb0ELb0ELb0ELb1ELb1ELb1ELb0ELb0EEENS1_21CollectiveEpilogueFwdINS6_IJSB_SB_SC_EEESA_SE_SG_Li256ELb0ELb1ELb0ELb0EEENS1_29StaticPersistentTileSchedulerILb0EEEEEEEEEvNT_6ParamsE,"ax",@progbits
	.align	128
.text._ZN7cutlass13device_kernelIN5flash11enable_sm90INS1_16FlashAttnFwdSm90INS1_25CollectiveMainloopFwdSm90ILi2EN4cute5tupleIJNS5_1CILi2EEENS7_ILi1EEES9_EEENS6_IJNS7_ILi128EEENS7_ILi176EEESB_EEELi128ENS_10bfloat16_tEfNS_4arch4Sm90ELb0ELb0ELb0ELb0ELb0ELb0ELb0ELb1ELb1ELb1ELb0ELb0EEENS1_21CollectiveEpilogueFwdINS6_IJSB_SB_SC_EEESA_SE_SG_Li256ELb0ELb1ELb0ELb0EEENS1_29StaticPersistentTileSchedulerILb0EEEEEEEEEvNT_6ParamsE:
        .type           _ZN7cutlass13device_kernelIN5flash11enable_sm90INS1_16FlashAttnFwdSm90INS1_25CollectiveMainloopFwdSm90ILi2EN4cute5tupleIJNS5_1CILi2EEENS7_ILi1EEES9_EEENS6_IJNS7_ILi128EEENS7_ILi176EEESB_EEELi128ENS_10bfloat16_tEfNS_4arch4Sm90ELb0ELb0ELb0ELb0ELb0ELb0ELb0ELb1ELb1ELb1ELb0ELb0EEENS1_21CollectiveEpilogueFwdINS6_IJSB_SB_SC_EEESA_SE_SG_Li256ELb0ELb1ELb0ELb0EEENS1_29StaticPersistentTileSchedulerILb0EEEEEEEEEvNT_6ParamsE,@function
        .size           _ZN7cutlass13device_kernelIN5flash11enable_sm90INS1_16FlashAttnFwdSm90INS1_25CollectiveMainloopFwdSm90ILi2EN4cute5tupleIJNS5_1CILi2EEENS7_ILi1EEES9_EEENS6_IJNS7_ILi128EEENS7_ILi176EEESB_EEELi128ENS_10bfloat16_tEfNS_4arch4Sm90ELb0ELb0ELb0ELb0ELb0ELb0ELb0ELb1ELb1ELb1ELb0ELb0EEENS1_21CollectiveEpilogueFwdINS6_IJSB_SB_SC_EEESA_SE_SG_Li256ELb0ELb1ELb0ELb0EEENS1_29StaticPersistentTileSchedulerILb0EEEEEEEEEvNT_6ParamsE,(.L_x_3218 - _ZN7cutlass13device_kernelIN5flash11enable_sm90INS1_16FlashAttnFwdSm90INS1_25CollectiveMainloopFwdSm90ILi2EN4cute5tupleIJNS5_1CILi2EEENS7_ILi1EEES9_EEENS6_IJNS7_ILi128EEENS7_ILi176EEESB_EEELi128ENS_10bfloat16_tEfNS_4arch4Sm90ELb0ELb0ELb0ELb0ELb0ELb0ELb0ELb1ELb1ELb1ELb0ELb0EEENS1_21CollectiveEpilogueFwdINS6_IJSB_SB_SC_EEESA_SE_SG_Li256ELb0ELb1ELb0ELb0EEENS1_29StaticPersistentTileSchedulerILb0EEEEEEEEEvNT_6ParamsE)
        .other          _ZN7cutlass13device_kernelIN5flash11enable_sm90INS1_16FlashAttnFwdSm90INS1_25CollectiveMainloopFwdSm90ILi2EN4cute5tupleIJNS5_1CILi2EEENS7_ILi1EEES9_EEENS6_IJNS7_ILi128EEENS7_ILi176EEESB_EEELi128ENS_10bfloat16_tEfNS_4arch4Sm90ELb0ELb0ELb0ELb0ELb0ELb0ELb0ELb1ELb1ELb1ELb0ELb0EEENS1_21CollectiveEpilogueFwdINS6_IJSB_SB_SC_EEESA_SE_SG_Li256ELb0ELb1ELb0ELb0EEENS1_29StaticPersistentTileSchedulerILb0EEEEEEEEEvNT_6ParamsE,@"STO_CUDA_ENTRY STV_DEFAULT"
_ZN7cutlass13device_kernelIN5flash11enable_sm90INS1_16FlashAttnFwdSm90INS1_25CollectiveMainloopFwdSm90ILi2EN4cute5tupleIJNS5_1CILi2EEENS7_ILi1EEES9_EEENS6_IJNS7_ILi128EEENS7_ILi176EEESB_EEELi128ENS_10bfloat16_tEfNS_4arch4Sm90ELb0ELb0ELb0ELb0ELb0ELb0ELb0ELb1ELb1ELb1ELb0ELb0EEENS1_21CollectiveEpilogueFwdINS6_IJSB_SB_SC_EEESA_SE_SG_Li256ELb0ELb1ELb0ELb0EEENS1_29StaticPersistentTileSchedulerILb0EEEEEEEEEvNT_6ParamsE:
        /* <DEDUP_REMOVED lines=17> */
.L_x_169:
[----:B------:R-:W-:Y:S05]  /*0110*/  BSYNC B0 ;  /* 0x0000000000007941 */ /* 0x000fea0003800000 */
.L_x_168:
        /* <DEDUP_REMOVED lines=11> */
[----:B------:R2:W3:Y:S01]  /*01d0*/  SHFL.IDX PT, R13, R4, RZ, 0x1f ;  /* 0x00001fff040d7589 */ /* 0x0004e200000e0000 */
[----:B0-----:R-:W-:Y:S01]  /*01e0*/  ISETP.NE.AND P1, PT, R3, RZ, PT ;  /* 0x000000ff0300720c */ /* 0x001fe20003f25270 */
[----:B-1----:R-:W-:Y:S02]  /*01f0*/  @UP0 ULEA UR8, UR8, UR6, 0x18 ;  /* 0x0000000608080291 */ /* 0x002fe4000f8ec03f */
[----:B------:R-:W-:-:S04]  /*0200*/  @UP0 UIADD3 UR6, -UR7, 0x100000, URZ ;  /* 0x0010000007060890 */ /* 0x000fc8000fffe13f */
[----:B------:R-:W-:Y:S02]  /*0210*/  @UP0 USHF.L.U32 UR7, UR6, 0xb, URZ ;  /* 0x0000000b06070899 */ /* 0x000fe4000800063f */
[----:B------:R-:W-:Y:S01]  /*0220*/  @UP0 USHF.L.U32 UR6, UR6, 0x1, URZ ;  /* 0x0000000106060899 */ /* 0x000fe2000800063f */
[----:B------:R-:W-:Y:S01]  /*0230*/  VOTEU.ANY UP0, P0 ;  /* 0x00000000003f7886 */ /* 0x000fe20000000100 */
[----:B------:R-:W0:Y:S04]  /*0240*/  FENCE.VIEW.ASYNC.S ;  /* 0x00000000000073c6 */ /* 0x000e280000000000 */
[----:B0-----:R2:W0:Y:S06]  /*0250*/  @UP0 SYNCS.EXCH.64 URZ, [UR8+0x34800], UR4 ;  /* 0x03480004083f05b2 */ /* 0x00142c0008000100 */
[----:B------:R2:W1:Y:S02]  /*0260*/  @UP1 SYNCS.EXCH.64 URZ, [UR8+0x34820], UR6 ;  /* 0x03482006083f15b2 */ /* 0x0004640008000100 */
[----:B--23--:R-:W-:Y:S05]  /*0270*/  @P1 BRA `(.L_x_170) ;  /* 0x0000000000481947 */ /* 0x00cfea0003800000 */
[----:B------:R-:W2:Y:S01]  /*0280*/  S2UR UR5, SR_CgaCtaId ;  /* 0x00000000000579c3 */ /* 0x000ea20000008800 */
[----:B------:R-:W-:Y:S01]  /*0290*/  UMOV UR4, 0x400 ;  /* 0x0000040000047882 */ /* 0x000fe20000000000 */
[----:B------:R-:W-:Y:S01]  /*02a0*/  UMOV UR6, 0x1 ;  /* 0x0000000100067882 */ /* 0x000fe20000000000 */
[----:B------:R-:W-:Y:S01]  /*02b0*/  UMOV UR7, 0x4 ;  /* 0x0000000400077882 */ /* 0x000fe20000000000 */
[----:B------:R-:W-:Y:S01]  /*02c0*/  ELECT P0, URZ, PT ;  /* 0x00000000003f782f */ /* 0x000fe20003800000 */
[----:B--2---:R-:W-:Y:S02]  /*02d0*/  ULEA UR8, UR5, UR4, 0x18 ;  /* 0x0000000405087291 */ /* 0x004fe4000f8ec03f */
[----:B------:R-:W-:-:S04]  /*02e0*/  UIADD3 UR4, -UR6, 0x100000, URZ ;  /* 0x0010000006047890 */ /* 0x000fc8000fffe13f */
[----:B------:R-:W-:Y:S02]  /*02f0*/  USHF.L.U32 UR5, UR4, 0xb, URZ ;  /* 0x0000000b04057899 */ /* 0x000fe4000800063f */
[----:B------:R-:W-:Y:S02]  /*0300*/  USHF.L.U32 UR4, UR4, 0x1, URZ ;  /* 0x0000000104047899 */ /* 0x000fe4000800063f */
[----:B------:R-:W-:-:S04]  /*0310*/  UIADD3 UR6, -UR7, 0x100000, URZ ;  /* 0x0010000007067890 */ /* 0x000fc8000fffe13f */
[----:B------:R-:W-:Y:S02]  /*0320*/  USHF.L.U32 UR7, UR6, 0xb, URZ ;  /* 0x0000000b06077899 */ /* 0x000fe4000800063f */
[----:B------:R-:W-:Y:S01]  /*0330*/  USHF.L.U32 UR6, UR6, 0x1, URZ ;  /* 0x0000000106067899 */ /* 0x000fe2000800063f */
[----:B------:R-:W2:Y:S03]  /*0340*/  FENCE.VIEW.ASYNC.S ;  /* 0x00000000000073c6 */ /* 0x000ea60000000000 */
[----:B--2---:R2:W3:Y:S08]  /*0350*/  SYNCS.EXCH.64 URZ, [UR8+0x34830], UR4 ;  /* 0x03483004083f75b2 */ /* 0x0044f00008000100 */
[----:B------:R2:W4:Y:S01]  /*0360*/  SYNCS.EXCH.64 URZ, [UR8+0x34840], UR6 ;  /* 0x03484006083f75b2 */ /* 0x0005220008000100 */
[----:B------:R2:W0:Y:S01]  /*0370*/  SYNCS.EXCH.64 URZ, [UR8+0x34838], UR4 ;  /* 0x03483804083f75b2 */ /* 0x0004220008000100 */
[----:B------:R2:W0:Y:S01]  /*0380*/  SYNCS.EXCH.64 URZ, [UR8+0x34848], UR6 ;  /* 0x03484806083f75b2 */ /* 0x0004220008000100 */
[----:B------:R-:W-:Y:S01]  /*0390*/  NOP ;  /* 0x0000000000007918 */ /* 0x000fe20000000000 */
.L_x_170:
[----:B--2---:R-:W2:Y:S01]  /*03a0*/  S2UR UR4, SR_CTAID.Y ;  /* 0x00000000000479c3 */ /* 0x004ea20000002600 */
[----:B------:R-:W5:Y:S01]  /*03b0*/  SHFL.IDX PT, R8, R2, RZ, 0x1f ;  /* 0x00001fff02087589 */ /* 0x000f6200000e0000 */
[----:B------:R-:W-:Y:S01]  /*03c0*/  ULDC UR5, c[0x0][0x154] ;  /* 0x0000550000057ab9 */ /* 0x000fe20000000800 */
[----:B------:R-:W-:Y:S01]  /*03d0*/  SHF.R.S32.HI R5, RZ, 0x1f, R0 ;  /* 0x0000001fff057819 */ /* 0x000fe20000011400 */
[----:B------:R-:W-:-:S03]  /*03e0*/  NOP ;  /* 0x0000000000007918 */ /* 0x000fc60000000000 */
[----:B------:R-:W-:Y:S01]  /*03f0*/  LEA.HI R5, R5, R0, RZ, 0x7 ;  /* 0x0000000005057211 */ /* 0x000fe200078f38ff */
[----:B------:R-:W3:Y:S08]  /*0400*/  S2UR UR6, SR_CTAID.X ;  /* 0x00000000000679c3 */ /* 0x000ef00000002500 */
[----:B------:R-:W1:Y:S01]  /*0410*/  LDC R7, c[0x0][0x148] ;  /* 0x00005200ff077b82 */ /* 0x000e620000000800 */
[----:B--2---:R-:W-:-:S02]  /*0420*/  I2FP.F32.U32 R4, UR4 ;  /* 0x0000000400047c45 */ /* 0x004fc40008201000 */
[----:B-----5:R-:W-:-:S03]  /*0430*/  ISETP.NE.AND P0, PT, R8, RZ, PT ;  /* 0x000000ff0800720c */ /* 0x020fc60003f05270 */
[----:B------:R-:W-:Y:S01]  /*0440*/  FMUL R6, R4, UR5 ;  /* 0x0000000504067c20 */ /* 0x000fe20008400000 */
[----:B---3--:R-:W-:-:S05]  /*0450*/  I2FP.F32.U32 R4, UR6 ;  /* 0x0000000600047c45 */ /* 0x008fca0008201000 */
[----:B------:R-:W2:Y:S02]  /*0460*/  F2I.U32.TRUNC.NTZ R6, R6 ;  /* 0x0000000600067305 */ /* 0x000ea4000020f000 */
[----:B--2---:R-:W-:-:S04]  /*0470*/  IMAD.MOV R12, RZ, RZ, -R6 ;  /* 0x000000ffff0c7224 */ /* 0x004fc800078e0a06 */
[----:B-1----:R-:W-:Y:S01]  /*0480*/  IMAD R12, R7, R12, UR4 ;  /* 0x00000004070c7e24 */ /* 0x002fe2000f8e020c */
[----:B------:R-:W-:Y:S02]  /*0490*/  ULDC UR4, c[0x0][0x150] ;  /* 0x0000540000047ab9 */ /* 0x000fe40000000800 */
[----:B------:R-:W-:Y:S01]  /*04a0*/  FMUL R10, R4, UR4 ;  /* 0x00000004040a7c20 */ /* 0x000fe20008400000 */
[----:B------:R-:W-:Y:S06]  /*04b0*/  @P0 BRA `(.L_x_171) ;  /* 0x0000000000480947 */ /* 0x000fec0003800000 */
[----:B------:R-:W1:Y:S01]  /*04c0*/  S2UR UR5, SR_CgaCtaId ;  /* 0x00000000000579c3 */ /* 0x000e620000008800 */
[----:B------:R-:W-:Y:S01]  /*04d0*/  UMOV UR4, 0x400 ;  /* 0x0000040000047882 */ /* 0x000fe20000000000 */
[----:B------:R-:W-:Y:S01]  /*04e0*/  UMOV UR6, 0x1 ;  /* 0x0000000100067882 */ /* 0x000fe20000000000 */
[----:B------:R-:W-:Y:S01]  /*04f0*/  UMOV UR7, 0x4 ;  /* 0x0000000400077882 */ /* 0x000fe20000000000 */
[----:B------:R-:W-:Y:S01]  /*0500*/  ELECT P0, URZ, PT ;  /* 0x00000000003f782f */ /* 0x000fe20003800000 */
[----:B-1----:R-:W-:Y:S02]  /*0510*/  ULEA UR8, UR5, UR4, 0x18 ;  /* 0x0000000405087291 */ /* 0x002fe4000f8ec03f */
[----:B------:R-:W-:-:S04]  /*0520*/  UIADD3 UR4, -UR6, 0x100000, URZ ;  /* 0x0010000006047890 */ /* 0x000fc8000fffe13f */
[----:B------:R-:W-:Y:S02]  /*0530*/  USHF.L.U32 UR5, UR4, 0xb, URZ ;  /* 0x0000000b04057899 */ /* 0x000fe4000800063f */
[----:B------:R-:W-:Y:S02]  /*0540*/  USHF.L.U32 UR4, UR4, 0x1, URZ ;  /* 0x0000000104047899 */ /* 0x000fe4000800063f */
[----:B------:R-:W-:-:S04]  /*0550*/  UIADD3 UR6, -UR7, 0x100000, URZ ;  /* 0x0010000007067890 */ /* 0x000fc8000fffe13f */
[----:B------:R-:W-:Y:S02]  /*0560*/  USHF.L.U32 UR7, UR6, 0xb, URZ ;  /* 0x0000000b06077899 */ /* 0x000fe4000800063f */
[----:B------:R-:W-:Y:S01]  /*0570*/  USHF.L.U32 UR6, UR6, 0x1, URZ ;  /* 0x0000000106067899 */ /* 0x000fe2000800063f */
[----:B------:R-:W1:Y:S03]  /*0580*/  FENCE.VIEW.ASYNC.S ;  /* 0x00000000000073c6 */ /* 0x000e660000000000 */
[----:B-1----:R1:W2:Y:S08]  /*0590*/  SYNCS.EXCH.64 URZ, [UR8+0x34850], UR4 ;  /* 0x03485004083f75b2 */ /* 0x0022b00008000100 */
[----:B------:R1:W3:Y:S01]  /*05a0*/  SYNCS.EXCH.64 URZ, [UR8+0x34860], UR6 ;  /* 0x03486006083f75b2 */ /* 0x0002e20008000100 */
[----:B------:R1:W0:Y:S01]  /*05b0*/  SYNCS.EXCH.64 URZ, [UR8+0x34858], UR4 ;  /* 0x03485804083f75b2 */ /* 0x0002220008000100 */
[----:B------:R1:W0:Y:S01]  /*05c0*/  SYNCS.EXCH.64 URZ, [UR8+0x34868], UR6 ;  /* 0x03486806083f75b2 */ /* 0x0002220008000100 */
[----:B------:R-:W-:Y:S01]  /*05d0*/  NOP ;  /* 0x0000000000007918 */ /* 0x000fe20000000000 */
.L_x_171:
[----:B------:R-:W5:Y:S01]  /*05e0*/  SHFL.IDX PT, R9, R2, RZ, 0x1f ;  /* 0x00001fff02097589 */ /* 0x000f6200000e0000 */
[----:B------:R-:W-:Y:S01]  /*05f0*/  LOP3.LUT R5, R5, 0xffffff80, RZ, 0xc0, !PT ;  /* 0xffffff8005057812 */ /* 0x000fe200078ec0ff */
[----:B------:R-:W0:Y:S01]  /*0600*/  LDC R11, c[0x0][0x144] ;  /* 0x00005100ff0b7b82 */ /* 0x000e220000000800 */
[----:B------:R-:W0:Y:S01]  /*0610*/  F2I.U32.TRUNC.NTZ R10, R10 ;  /* 0x0000000a000a7305 */ /* 0x000e22000020f000 */
[----:B------:R-:W-:Y:S02]  /*0620*/  NOP ;  /* 0x0000000000007918 */ /* 0x000fe40000000000 */
[----:B------:R-:W-:-:S05]  /*0630*/  IMAD.IADD R5, R0, 0x1, -R5 ;  /* 0x0000000100057824 */ /* 0x000fca00078e0a05 */
[----:B------:R-:W-:-:S04]  /*0640*/  SHF.R.S32.HI R4, RZ, 0x1f, R5 ;  /* 0x0000001fff047819 */ /* 0x000fc80000011405 */
[----:B------:R-:W-:-:S04]  /*0650*/  LEA.HI R4, R4, R5, RZ, 0x3 ;  /* 0x0000000504047211 */ /* 0x000fc800078f18ff */
[--C-:B------:R-:W-:Y:S02]  /*0660*/  SHF.R.S32.HI R6, RZ, 0x3, R4.reuse ;  /* 0x00000003ff067819 */ /* 0x100fe40000011404 */
[----:B------:R-:W-:Y:S02]  /*0670*/  SHF.R.S32.HI R7, RZ, 0x1f, R4 ;  /* 0x0000001fff077819 */ /* 0x000fe40000011404 */
[----:B------:R-:W-:Y:S02]  /*0680*/  SHF.R.S32.HI R4, RZ, 0x1f, R3 ;  /* 0x0000001fff047819 */ /* 0x000fe40000011403 */
[----:B-----5:R-:W-:Y:S02]  /*0690*/  ISETP.NE.AND P0, PT, R9, RZ, PT ;  /* 0x000000ff0900720c */ /* 0x020fe40003f05270 */
[----:B------:R-:W-:Y:S02]  /*06a0*/  LEA.HI R7, R7, R6, RZ, 0x2 ;  /* 0x0000000607077211 */ /* 0x000fe400078f10ff */
[----:B------:R-:W-:-:S02]  /*06b0*/  LEA.HI R4, R4, R3, RZ, 0x2 ;  /* 0x0000000304047211 */ /* 0x000fc400078f10ff */
[----:B------:R-:W-:Y:S02]  /*06c0*/  LOP3.LUT R7, R7, 0xfffffffc, RZ, 0xc0, !PT ;  /* 0xfffffffc07077812 */ /* 0x000fe400078ec0ff */
[----:B------:R-:W-:-:S05]  /*06d0*/  SHF.R.S32.HI R9, RZ, 0x1f, R8 ;  /* 0x0000001fff097819 */ /* 0x000fca0000011408 */
[----:B------:R-:W-:Y:S05]  /*06e0*/  @P0 BRA `(.L_x_172) ;  /* 0x0000000000480947 */ /* 0x000fea0003800000 */
[----:B-1----:R-:W1:Y:S01]  /*06f0*/  S2UR UR5, SR_CgaCtaId ;  /* 0x00000000000579c3 */ /* 0x002e620000008800 */
[----:B------:R-:W-:Y:S01]  /*0700*/  UMOV UR4, 0x400 ;  /* 0x0000040000047882 */ /* 0x000fe20000000000 */
[----:B------:R-:W-:Y:S01]  /*0710*/  UMOV UR6, 0x1 ;  /* 0x0000000100067882 */ /* 0x000fe20000000000 */
[----:B------:R-:W-:Y:S01]  /*0720*/  UMOV UR9, 0x2 ;  /* 0x0000000200097882 */ /* 0x000fe20000000000 */
[----:B------:R-:W-:-:S04]  /*0730*/  UIADD3 UR6, -UR6, 0x100000, URZ ;  /* 0x0010000006067890 */ /* 0x000fc8000fffe13f */
[----:B------:R-:W-:Y:S02]  /*0740*/  USHF.L.U32 UR7, UR6, 0xb, URZ ;  /* 0x0000000b06077899 */ /* 0x000fe4000800063f */
[----:B------:R-:W-:Y:S01]  /*0750*/  USHF.L.U32 UR6, UR6, 0x1, URZ ;  /* 0x0000000106067899 */ /* 0x000fe2000800063f */
[----:B------:R-:W-:Y:S01]  /*0760*/  ELECT P0, URZ, PT ;  /* 0x00000000003f782f */ /* 0x000fe20003800000 */
[----:B-1----:R-:W-:Y:S02]  /*0770*/  ULEA UR8, UR5, UR4, 0x18 ;  /* 0x0000000405087291 */ /* 0x002fe4000f8ec03f */
[----:B------:R-:W-:-:S04]  /*0780*/  UIADD3 UR4, -UR9, 0x100000, URZ ;  /* 0x0010000009047890 */ /* 0x000fc8000fffe13f */
[----:B------:R-:W-:Y:S02]  /*0790*/  USHF.L.U32 UR5, UR4, 0xb, URZ ;  /* 0x0000000b04057899 */ /* 0x000fe4000800063f */
[----:B------:R-:W-:Y:S01]  /*07a0*/  USHF.L.U32 UR4, UR4, 0x1, URZ ;  /* 0x0000000104047899 */ /* 0x000fe2000800063f */
[----:B------:R-:W1:Y:S03]  /*07b0*/  FENCE.VIEW.ASYNC.S ;  /* 0x00000000000073c6 */ /* 0x000e660000000000 */
[----:B-1----:R1:W0:Y:S08]  /*07c0*/  SYNCS.EXCH.64 URZ, [UR8+0x34870], UR6 ;  /* 0x03487006083f75b2 */ /* 0x0022300008000100 */
[----:B------:R1:W0:Y:S01]  /*07d0*/  SYNCS.EXCH.64 URZ, [UR8+0x34880], UR4 ;  /* 0x03488004083f75b2 */ /* 0x0002220008000100 */
[----:B------:R1:W0:Y:S01]  /*07e0*/  SYNCS.EXCH.64 URZ, [UR8+0x34878], UR6 ;  /* 0x03487806083f75b2 */ /* 0x0002220008000100 */
[----:B------:R1:W0:Y:S01]  /*07f0*/  SYNCS.EXCH.64 URZ, [UR8+0x34888], UR4 ;  /* 0x03488804083f75b2 */ /* 0x0002220008000100 */
[----:B------:R-:W-:Y:S01]  /*0800*/  NOP ;  /* 0x0000000000007918 */ /* 0x000fe20000000000 */
.L_x_172:
[----:B------:R-:W5:Y:S01]  /*0810*/  SHFL.IDX PT, R14, R2, RZ, 0x1f ;  /* 0x00001fff020e7589 */ /* 0x000f6200000e0000 */
[----:B-1----:R-:W1:Y:S01]  /*0820*/  S2UR UR4, SR_CTAID.X ;  /* 0x00000000000479c3 */ /* 0x002e620000002500 */
[----:B------:R-:W-:Y:S01]  /*0830*/  LOP3.LUT R4, R4, 0x3ffffffc, RZ, 0xc0, !PT ;  /* 0x3ffffffc04047812 */ /* 0x000fe200078ec0ff */
[----:B------:R-:W-:Y:S01]  /*0840*/  IMAD.IADD R7, R6, 0x1, -R7 ;  /* 0x0000000106077824 */ /* 0x000fe200078e0a07 */
[----:B------:R-:W-:Y:S01]  /*0850*/  LEA.HI R9, R9, R8, RZ, 0x2 ;  /* 0x0000000809097211 */ /* 0x000fe200078f10ff */
[----:B0-----:R-:W-:Y:S01]  /*0860*/  IMAD.MOV R10, RZ, RZ, -R10 ;  /* 0x000000ffff0a7224 */ /* 0x001fe200078e0a0a */
[----:B------:R-:W-:Y:S01]  /*0870*/  NOP ;  /* 0x0000000000007918 */ /* 0x000fe20000000000 */
[----:B------:R-:W-:Y:S01]  /*0880*/  IMAD.IADD R4, R3, 0x1, -R4 ;  /* 0x0000000103047824 */ /* 0x000fe200078e0a04 */
[----:B------:R-:W-:-:S03]  /*0890*/  LOP3.LUT R9, R9, 0x3ffffffc, RZ, 0xc0, !PT ;  /* 0x3ffffffc09097812 */ /* 0x000fc600078ec0ff */
[----:B------:R-:W-:Y:S02]  /*08a0*/  IMAD R4, R4, 0x4, R7 ;  /* 0x0000000404047824 */ /* 0x000fe400078e0207 */
[----:B------:R-:W-:Y:S02]  /*08b0*/  IMAD.IADD R8, R8, 0x1, -R9 ;  /* 0x0000000108087824 */ /* 0x000fe400078e0a09 */
[----:B------:R-:W0:Y:S01]  /*08c0*/  LDC R9, c[0x0][0x140] ;  /* 0x00005000ff097b82 */ /* 0x000e220000000800 */
[----:B------:R-:W-:Y:S01]  /*08d0*/  LEA.HI R3, R4, R4, RZ, 0x1 ;  /* 0x0000000404037211 */ /* 0x000fe200078f08ff */
[----:B------:R-:W-:-:S03]  /*08e0*/  IMAD R8, R8, 0x4, R7 ;  /* 0x0000000408087824 */ /* 0x000fc600078e0207 */
[----:B------:R-:W-:Y:S02]  /*08f0*/  LOP3.LUT R3, R3, 0xfffffffe, RZ, 0xc0, !PT ;  /* 0xfffffffe03037812 */ /* 0x000fe400078ec0ff */
[----:B------:R-:W-:Y:S02]  /*0900*/  LEA.HI R6, R8, R8, RZ, 0x1 ;  /* 0x0000000808067211 */ /* 0x000fe400078f08ff */
[----:B-----5:R-:W-:Y:S01]  /*0910*/  ISETP.NE.AND P0, PT, R14, RZ, PT ;  /* 0x000000ff0e00720c */ /* 0x020fe20003f05270 */
[----:B-1----:R-:W-:Y:S02]  /*0920*/  IMAD R10, R11, R10, UR4 ;  /* 0x000000040b0a7e24 */ /* 0x002fe4000f8e020a */
[----:B------:R-:W-:-:S05]  /*0930*/  IMAD.IADD R3, R4, 0x1, -R3 ;  /* 0x0000000104037824 */ /* 0x000fca00078e0a03 */
[----:B------:R-:W-:Y:S02]  /*0940*/  ISETP.NE.AND P4, PT, R3, R10, PT ;  /* 0x0000000a0300720c */ /* 0x000fe40003f85270 */
[----:B------:R-:W-:-:S05]  /*0950*/  LOP3.LUT R3, R6, 0xfffffffe, RZ, 0xc0, !PT ;  /* 0xfffffffe06037812 */ /* 0x000fca00078ec0ff */
[----:B------:R-:W-:Y:S01]  /*0960*/  IMAD.IADD R3, R8, 0x1, -R3 ;  /* 0x0000000108037824 */ /* 0x000fe200078e0a03 */
        /* <DEDUP_REMOVED lines=19> */
.L_x_173:
[----:B------:R-:W5:Y:S01]  /*0aa0*/  SHFL.IDX PT, R6, R2, RZ, 0x1f ;  /* 0x00001fff02067589 */ /* 0x000f6200000e0000 */
[----:B------:R-:W-:Y:S01]  /*0ab0*/  IMAD.SHL.U32 R23, R4, 0x4, RZ ;  /* 0x0000000404177824 */ /* 0x000fe200078e00ff */
[----:B------:R-:W-:Y:S01]  /*0ac0*/  ISETP.NE.AND P3, PT, R3, R10, PT ;  /* 0x0000000a0300720c */ /* 0x000fe20003f65270 */
[----:B------:R-:W-:Y:S01]  /*0ad0*/  IMAD.SHL.U32 R7, R8, 0x4, RZ ;  /* 0x0000000408077824 */ /* 0x000fe200078e00ff */
[----:B------:R-:W-:Y:S01]  /*0ae0*/  LOP3.LUT P0, RZ, R5, 0x7, RZ, 0xc0, !PT ;  /* 0x0000000705ff7812 */ /* 0x000fe2000780c0ff */
[----:B------:R-:W-:Y:S01]  /*0af0*/  IMAD.MOV.U32 R19, RZ, RZ, 0x1 ;  /* 0x00000001ff137424 */ /* 0x000fe200078e00ff */
[----:B------:R-:W-:Y:S01]  /*0b00*/  LOP3.LUT R23, R4, 0xc, R23, 0x78, !PT ;  /* 0x0000000c04177812 */ /* 0x000fe200078e7817 */
[----:B------:R-:W-:Y:S01]  /*0b10*/  IMAD.MOV.U32 R18, RZ, RZ, 0x1 ;  /* 0x00000001ff127424 */ /* 0x000fe200078e00ff */
[----:B------:R-:W-:Y:S01]  /*0b20*/  LOP3.LUT R22, R8, 0xc, R7, 0x78, !PT ;  /* 0x0000000c08167812 */ /* 0x000fe200078e7807 */
[----:B------:R-:W-:Y:S01]  /*0b30*/  NOP ;  /* 0x0000000000007918 */ /* 0x000fe20000000000 */
[----:B------:R-:W-:-:S02]  /*0b40*/  @P4 LEA.HI R3, R23, R23, RZ, 0x1 ;  /* 0x0000001717034211 */ /* 0x000fc400078f08ff */
[----:B------:R-:W-:Y:S02]  /*0b50*/  ISETP.LT.U32.AND P6, PT, R23, 0x2, !P0 ;  /* 0x000000021700780c */ /* 0x000fe400047c1070 */
[----:B------:R-:W-:Y:S02]  /*0b60*/  @P4 SHF.R.S32.HI R3, RZ, 0x1, R3 ;  /* 0x00000001ff034819 */ /* 0x000fe40000011403 */
[----:B------:R-:W-:Y:S02]  /*0b70*/  @P3 LEA.HI R4, R22, R22, RZ, 0x1 ;  /* 0x0000001616043211 */ /* 0x000fe400078f08ff */
[----:B------:R-:W-:Y:S02]  /*0b80*/  @P4 ISETP.NE.AND P5, PT, R3, R12, PT ;  /* 0x0000000c0300420c */ /* 0x000fe40003fa5270 */
[----:B------:R-:W-:Y:S02]  /*0b90*/  @P3 SHF.R.S32.HI R4, RZ, 0x1, R4 ;  /* 0x00000001ff043819 */ /* 0x000fe40000011404 */
[----:B------:R-:W-:-:S02]  /*0ba0*/  @P4 SEL R19, RZ, 0x1, P5 ;  /* 0x00000001ff134807 */ /* 0x000fc40002800000 */
[----:B-----5:R-:W-:Y:S02]  /*0bb0*/  ISETP.NE.AND P5, PT, R6, RZ, PT ;  /* 0x000000ff0600720c */ /* 0x020fe40003fa5270 */
[----:B------:R-:W-:Y:S02]  /*0bc0*/  @P3 ISETP.NE.AND P4, PT, R4, R12, PT ;  /* 0x0000000c0400320c */ /* 0x000fe40003f85270 */
[----:B------:R-:W-:Y:S02]  /*0bd0*/  SEL R4, RZ, 0x1, !P6 ;  /* 0x00000001ff047807 */ /* 0x000fe40007000000 */
[----:B------:R-:W-:Y:S02]  /*0be0*/  ISETP.LT.U32.AND P0, PT, R22, 0x2, !P0 ;  /* 0x000000021600780c */ /* 0x000fe40004701070 */
[----:B0-----:R-:W-:Y:S02]  /*0bf0*/  ISETP.EQ.U32.AND P1, PT, R9, 0x1, PT ;  /* 0x000000010900780c */ /* 0x001fe40003f22070 */
[----:B------:R-:W-:-:S02]  /*0c00*/  ISETP.NE.AND P2, PT, R13, RZ, PT ;  /* 0x000000ff0d00720c */ /* 0x000fc40003f45270 */
[----:B------:R-:W-:Y:S02]  /*0c10*/  LOP3.LUT R19, R19, R4, RZ, 0xc0, !PT ;  /* 0x0000000413137212 */ /* 0x000fe400078ec0ff */
[----:B------:R-:W-:Y:S02]  /*0c20*/  SEL R3, RZ, 0x1, !P0 ;  /* 0x00000001ff037807 */ /* 0x000fe40004000000 */
[----:B------:R-:W-:Y:S01]  /*0c30*/  @P3 SEL R18, RZ, 0x1, P4 ;  /* 0x00000001ff123807 */ /* 0x000fe20002000000 */
[----:B------:R-:W-:Y:S06]  /*0c40*/  @P5 BRA `(.L_x_174) ;  /* 0x0000000000485947 */ /* 0x000fec0003800000 */
[----:B-1----:R-:W0:Y:S01]  /*0c50*/  S2UR UR5, SR_CgaCtaId ;  /* 0x00000000000579c3 */ /* 0x002e220000008800 */
        /* <DEDUP_REMOVED lines=12> */
[----:B0-----:R0:W1:Y:S08]  /*0d20*/  SYNCS.EXCH.64 URZ, [UR8+0x348b0], UR4 ;  /* 0x0348b004083f75b2 */ /* 0x0010700008000100 */
[----:B------:R0:W0:Y:S01]  /*0d30*/  SYNCS.EXCH.64 URZ, [UR8+0x348c0], UR6 ;  /* 0x0348c006083f75b2 */ /* 0x0000220008000100 */
[----:B------:R0:W0:Y:S01]  /*0d40*/  SYNCS.EXCH.64 URZ, [UR8+0x348b8], UR4 ;  /* 0x0348b804083f75b2 */ /* 0x0000220008000100 */
[----:B------:R0:W0:Y:S01]  /*0d50*/  SYNCS.EXCH.64 URZ, [UR8+0x348c8], UR6 ;  /* 0x0348c806083f75b2 */ /* 0x0000220008000100 */
[----:B------:R-:W-:Y:S01]  /*0d60*/  NOP ;  /* 0x0000000000007918 */ /* 0x000fe20000000000 */
.L_x_174:
[----:B------:R-:W-:Y:S01]  /*0d70*/  LOP3.LUT R18, R18, R3, RZ, 0xc0, !PT ;  /* 0x0000000312127212 */ /* 0x000fe200078ec0ff */
[----:B------:R-:W-:Y:S01]  /*0d80*/  NOP ;  /* 0x0000000000007918 */ /* 0x000fe20000000000 */
[----:B------:R-:W-:Y:S05]  /*0d90*/  @!P1 BRA `(.L_x_175) ;  /* 0x0000000000089947 */ /* 0x000fea0003800000 */
[----:B01234-:R-:W-:Y:S01]  /*0da0*/  UCGABAR_ARV ;  /* 0x00000000000079c7 */ /* 0x01ffe20008000000 */
[----:B------:R-:W-:Y:S05]  /*0db0*/  BRA `(.L_x_176) ;  /* 0x0000000000047947 */ /* 0x000fea0003800000 */
.L_x_175:
[----:B01234-:R-:W-:Y:S01]  /*0dc0*/  NOP ;  /* 0x0000000000007918 */ /* 0x01ffe20000000000 */
.L_x_176:
[----:B------:R-:W-:Y:S05]  /*0dd0*/  @!P1 BRA `(.L_x_177) ;  /* 0x00000000000c9947 */ /* 0x000fea0003800000 */
[----:B------:R-:W-:Y:S01]  /*0de0*/  UCGABAR_WAIT ;  /* 0x0000000000007dc7 */ /* 0x000fe20008000000 */
[----:B------:R-:W-:Y:S01]  /*0df0*/  CCTL.IVALL ;  /* 0x00000000ff00798f */ /* 0x000fe20002000000 */
[----:B------:R-:W-:Y:S05]  /*0e00*/  BRA `(.L_x_178) ;  /* 0x0000000000047947 */ /* 0x000fea0003800000 */
.L_x_177:
[----:B------:R-:W-:Y:S06]  /*0e10*/  BAR.SYNC.DEFER_BLOCKING 0x0 ;  /* 0x0000000000007b1d */ /* 0x000fec0000010000 */
.L_x_178:
[----:B------:R-:W-:-:S05]  /*0e20*/  IMAD.MOV.U32 R3, RZ, RZ, 0x1 ;  /* 0x00000001ff037424 */ /* 0x000fca00078e00ff */
[----:B------:R-:W-:-:S05]  /*0e30*/  SEL R3, R3, 0x2, !P2 ;  /* 0x0000000203037807 */ /* 0x000fca0005000000 */
[----:B------:R0:W-:Y:S01]  /*0e40*/  STL [R1+0x2c], R3 ;  /* 0x00002c0301007387 */ /* 0x0001e20000100800 */
[----:B------:R-:W-:Y:S05]  /*0e50*/  @!P2 BRA `(.L_x_179) ;  /* 0x000000c00060a947 */ /* 0x000fea0003800000 */
.L_x_180:
[----:B------:R-:W-:-:S08]  /*0e60*/  NOP ;  /* 0x0000000000007918 */ /* 0x000fd00000000000 */
[----:B------:R-:W1:Y:S02]  /*0e70*/  USETMAXREG.TRY_ALLOC.CTAPOOL UP0, 0xf0 ;  /* 0x000000f0000079c8 */ /* 0x000e640008000600 */
[----:B-1----:R-:W-:-:S13]  /*0e80*/  PLOP3.LUT P0, PT, PT, PT, UP0, 0x80, 0x0 ;  /* 0x000000000000781c */ /* 0x002fda0003f0f008 */
[----:B------:R-:W-:Y:S05]  /*0e90*/  @!P0 BRA `(.L_x_180) ;  /* 0xfffffffc00f08947 */ /* 0x000fea000383ffff */
[----:B------:R-:W-:Y:S01]  /*0ea0*/  LOP3.LUT R2, R0, 0xffffff80, RZ, 0xc0, !PT ;  /* 0xffffff8000027812 */ /* 0x000fe200078ec0ff */
[----:B------:R-:W1:Y:S08]  /*0eb0*/  S2UR UR4, SR_CTAID.X ;  /* 0x00000000000479c3 */ /* 0x000e700000002500 */
[----:B------:R-:W-:Y:S06]  /*0ec0*/  BAR.ARV 0x8, 0x180 ;  /* 0x0206000000007b1d */ /* 0x000fec0000002000 */
[----:B------:R-:W-:-:S02]  /*0ed0*/  ISETP.NE.AND P0, PT, R2, 0x80, PT ;  /* 0x000000800200780c */ /* 0x000fc40003f05270 */
[----:B------:R-:W1:Y:S11]  /*0ee0*/  LDC R2, c[0x0][0xc34] ;  /* 0x00030d00ff027b82 */ /* 0x000e760000000800 */
[----:B------:R-:W-:Y:S06]  /*0ef0*/  @!P0 BAR.ARV 0x9, 0x100 ;  /* 0x0244000000008b1d */ /* 0x000fec0000002000 */
[----:B-1----:R-:W-:-:S13]  /*0f00*/  ISETP.LE.AND P0, PT, R2, UR4, PT ;  /* 0x0000000402007c0c */ /* 0x002fda000bf03270 */
[----:B------:R-:W-:Y:S05]  /*0f10*/  @P0 EXIT ;  /* 0x000000000000094d */ /* 0x000fea0003800000 */
[----:B------:R-:W2:Y:S01]  /*0f20*/  LDL.LU R10, [R1+0x2c] ;  /* 0x00002c00010a7983 */ /* 0x000ea20000300800 */
[----:B------:R-:W-:Y:S01]  /*0f30*/  VIADD R0, R0, 0xffffff80 ;  /* 0xffffff8000007836 */ /* 0x000fe20000000000 */
[----:B------:R-:W-:Y:S01]  /*0f40*/  UMOV UR60, URZ ;  /* 0x0000003f003c7c82 */ /* 0x000fe20008000000 */
[----:B------:R-:W-:Y:S02]  /*0f50*/  IMAD.MOV.U32 R234, RZ, RZ, -0x2 ;  /* 0xfffffffeffea7424 */ /* 0x000fe400078e00ff */
[----:B------:R-:W-:Y:S01]  /*0f60*/  IMAD.U32 R223, RZ, RZ, UR4 ;  /* 0x00000004ffdf7e24 */ /* 0x000fe2000f8e00ff */
[----:B0-----:R-:W-:Y:S01]  /*0f70*/  SHF.R.S32.HI R3, RZ, 0x1f, R0 ;  /* 0x0000001fff037819 */ /* 0x001fe20000011400 */
        /* <DEDUP_REMOVED lines=50> */
[----:B--2---:R-:W-:-:S07]  /*12a0*/  LOP3.LUT R16, R10, 0x1, RZ, 0xfc, !PT ;  /* 0x000000010a107812 */ /* 0x004fce00078efcff */
.L_x_213:
[----:B------:R-:W0:Y:S01]  /*12b0*/  SHFL.IDX PT, R0, R230, RZ, 0x1f ;  /* 0x00001fffe6007589 */ /* 0x000e2200000e0000 */
        /* <DEDUP_REMOVED lines=60> */
.L_x_181:
[----:B------:R-:W-:Y:S02]  /*1680*/  LOP3.LUT R0, R224, 0x1, RZ, 0xc0, !PT ;  /* 0x00000001e0007812 */ /* 0x000fe400078ec0ff */
[----:B------:R-:W-:Y:S02]  /*1690*/  ISETP.NE.AND P0, PT, R16, 0x3, PT ;  /* 0x000000031000780c */ /* 0x000fe40003f05270 */
[----:B------:R-:W-:-:S04]  /*16a0*/  SHF.L.U32 R0, R0, 0x1f, RZ ;  /* 0x0000001f00007819 */ /* 0x000fc800000006ff */
[----:B------:R-:W0:Y:S02]  /*16b0*/  SYNCS.PHASECHK.TRANS64.TRYWAIT P1, [UR61+0x34800], R0 ;  /* 0x03480000ff0075a7 */ /* 0x000e24000802017d */
[----:B0-----:R-:W-:Y:S05]  /*16c0*/  @!P1 BRA `(.L_x_182) ;  /* 0x000000fc00749947 */ /* 0x001fea0003800000 */
.L_x_308:
[----:B------:R-:W-:Y:S05]  /*16d0*/  @!P0 BRA `(.L_x_183) ;  /* 0x0000000000048947 */ /* 0x000fea0003800000 */
[----:B------:R-:W-:Y:S01]  /*16e0*/  BPT.TRAP 0x1 ;  /* 0x000000040000795c */ /* 0x000fe20000300000 */
.L_x_183:
        /* <DEDUP_REMOVED lines=8> */
.L_x_184:
[----:B-1----:R-:W-:Y:S05]  /*1770*/  @P1 BRA `(.L_x_185) ;  /* 0x0000000000081947 */ /* 0x002fea0003800000 */
[----:B------:R-:W1:Y:S02]  /*1780*/  SYNCS.PHASECHK.TRANS64.TRYWAIT P1, [R12+URZ+0x34830], R3 ;  /* 0x034830030c0075a7 */ /* 0x000e64000802017f */
[----:B-1----:R-:W-:Y:S05]  /*1790*/  @!P1 BRA `(.L_x_186) ;  /* 0x000000fc00589947 */ /* 0x002fea0003800000 */
.L_x_185:
[----:B------:R-:W-:Y:S05]  /*17a0*/  WARPSYNC.ALL ;  /* 0x0000000000007948 */ /* 0x000fea0003800000 */
[----:B------:R-:W-:Y:S01]  /*17b0*/  UIADD3 UR4, UR61, 0x1e400, URZ ;  /* 0x0001e4003d047890 */ /* 0x000fe2000fffe03f */
[----:B------:R-:W-:Y:S01]  /*17c0*/  WARPGROUP.ARRIVE ;  /* 0x00000000000079c5 */ /* 0x000fe20000000000 */
[----:B------:R-:W-:Y:S02]  /*17d0*/  ULOP3.LUT UR45, UR45, 0x10000, URZ, 0xfc, !UPT ;  /* 0x000100002d2d7892 */ /* 0x000fe4000f8efc3f */
[----:B------:R-:W-:Y:S01]  /*17e0*/  USHF.R.U32.HI UR4, URZ, 0x4, UR4 ;  /* 0x000000043f047899 */ /* 0x000fe20008011604 */
[----:B------:R-:W-:Y:S01]  /*17f0*/  UMOV UR37, 0x40000040 ;  /* 0x4000004000257882 */ /* 0x000fe20000000000 */
[----:B------:R-:W-:-:S02]  /*1800*/  UMOV UR39, 0x40000040 ;  /* 0x4000004000277882 */ /* 0x000fc40000000000 */
[----:B------:R-:W-:Y:S01]  /*1810*/  ULOP3.LUT UR6, UR4, 0x3fff, URZ, 0xc0, !UPT ;  /* 0x00003fff04067892 */ /* 0x000fe2000f8ec03f */
[----:B------:R-:W-:Y:S01]  /*1820*/  IMAD.U32 R9, RZ, RZ, UR37 ;  /* 0x00000025ff097e24 */ /* 0x000fe2000f8e00ff */
[----:B------:R-:W-:Y:S01]  /*1830*/  UMOV UR36, UR45 ;  /* 0x0000002d00247c82 */ /* 0x000fe20008000000 */
[----:B------:R-:W-:Y:S01]  /*1840*/  UMOV UR5, UR37 ;  /* 0x0000002500057c82 */ /* 0x000fe20008000000 */
[----:B------:R-:W-:Y:S01]  /*1850*/  ULOP3.LUT UR7, UR6, 0x10000, URZ, 0xfc, !UPT ;  /* 0x0001000006077892 */ /* 0x000fe2000f8efc3f */
[----:B------:R-:W-:Y:S01]  /*1860*/  IMAD.U32 R8, RZ, RZ, UR36 ;  /* 0x00000024ff087e24 */ /* 0x000fe2000f8e00ff */
[----:B------:R-:W-:Y:S01]  /*1870*/  UMOV UR4, UR36 ;  /* 0x0000002400047c82 */ /* 0x000fe20008000000 */
[----:B------:R-:W-:Y:S01]  /*1880*/  UMOV UR8, UR36 ;  /* 0x0000002400087c82 */ /* 0x000fe20008000000 */
[----:B------:R-:W-:Y:S02]  /*1890*/  UIMAD UR44, UR60, 0xb00, UR7 ;  /* 0x00000b003c2c78a4 */ /* 0x000fe4000f8e0207 */
[----:B------:R-:W-:Y:S01]  /*18a0*/  IMAD.U32 R0, RZ, RZ, UR7 ;  /* 0x00000007ff007e24 */ /* 0x000fe2000f8e00ff */
[----:B------:R-:W-:Y:S01]  /*18b0*/  UMOV UR7, 0x40000040 ;  /* 0x4000004000077882 */ /* 0x000fe20000000000 */
[----:B------:R-:W-:-:S02]  /*18c0*/  UIADD3 UR6, UR44, 0x80, URZ ;  /* 0x000000802c067890 */ /* 0x000fc4000fffe03f */
[----:B------:R-:W-:Y:S02]  /*18d0*/  UIADD3 UR10, UR44, 0x100, URZ ;  /* 0x000001002c0a7890 */ /* 0x000fe4000fffe03f */
[----:B------:R-:W-:Y:S01]  /*18e0*/  UMOV UR38, UR44 ;  /* 0x0000002c00267c82 */ /* 0x000fe20008000000 */
[----:B------:R-:W-:Y:S01]  /*18f0*/  UMOV UR9, UR37 ;  /* 0x0000002500097c82 */ /* 0x000fe20008000000 */
[----:B------:R-:W-:Y:S01]  /*1900*/  HGMMA.64x16x16.F32.BF16 R104, gdesc[UR36], RZ, !UPT, gsb0 ;  /* 0x00200000246879f0 */ /* 0x000fe2000c0018ff */
[----:B------:R-:W-:Y:S01]  /*1910*/  UMOV UR11, 0x40000040 ;  /* 0x40000040000b7882 */ /* 0x000fe20000000000 */
[----:B------:R-:W-:Y:S01]  /*1920*/  UIADD3 UR14, UR44, 0x180, URZ ;  /* 0x000001802c0e7890 */ /* 0x000fe2000fffe03f */
[----:B------:R-:W-:Y:S01]  /*1930*/  UMOV UR12, UR36 ;  /* 0x00000024000c7c82 */ /* 0x000fe20008000000 */
[----:B------:R-:W-:Y:S01]  /*1940*/  UMOV UR13, UR37 ;  /* 0x00000025000d7c82 */ /* 0x000fe20008000000 */
        /* <DEDUP_REMOVED lines=21> */
[----:B------:R-:W-:Y:S01]  /*1aa0*/  UMOV UR39, 0x40000040 ;  /* 0x4000004000277882 */ /* 0x000fe20000000000 */
[----:B------:R-:W-:Y:S01]  /*1ab0*/  UIADD3 UR42, UR44, 0x602, URZ ;  /* 0x000006022c2a7890 */ /* 0x000fe2000fffe03f */
        /* <DEDUP_REMOVED lines=55> */
[----:B------:R-:W-:Y:S02]  /*1e30*/  UMOV UR37, 0x40000040 ;  /* 0x4000004000257882 */ /* 0x000fe40000000000 */
[----:B------:R-:W-:Y:S01]  /*1e40*/  UMOV UR9, UR37 ;  /* 0x0000002500097c82 */ /* 0x000fe20008000000 */
[----:B------:R-:W-:Y:S01]  /*1e50*/  UMOV UR13, UR37 ;  /* 0x00000025000d7c82 */ /* 0x000fe20008000000 */
[----:B------:R-:W-:Y:S01]  /*1e60*/  UMOV UR17, UR37 ;  /* 0x0000002500117c82 */ /* 0x000fe20008000000 */
[----:B------:R-:W-:Y:S01]  /*1e70*/  UMOV UR21, UR37 ;  /* 0x0000002500157c82 */ /* 0x000fe20008000000 */
[----:B------:R-:W-:Y:S01]  /*1e80*/  UMOV UR25, UR37 ;  /* 0x0000002500197c82 */ /* 0x000fe20008000000 */
[----:B------:R-:W-:Y:S01]  /*1e90*/  UMOV UR29, UR37 ;  /* 0x00000025001d7c82 */ /* 0x000fe20008000000 */
[----:B------:R-:W-:Y:S01]  /*1ea0*/  UMOV UR33, UR37 ;  /* 0x0000002500217c82 */ /* 0x000fe20008000000 */
[----:B------:R-:W-:Y:S01]  /*1eb0*/  IMAD.U32 R7, RZ, RZ, UR37 ;  /* 0x00000025ff077e24 */ /* 0x000fe2000f8e00ff */
[----:B------:R-:W-:-:S02]  /*1ec0*/  WARPGROUP.DEPBAR.LE gsb0, 0x0 ;  /* 0x00008000000079c5 */ /* 0x000fc40000010000 */
[----:B------:R-:W-:-:S06]  /*1ed0*/  WARPGROUP.ARRIVE ;  /* 0x00000000000079c5 */ /* 0x000fcc0000000000 */
[----:B------:R-:W-:Y:S01]  /*1ee0*/  HGMMA.64x16x16.F32.BF16 R24, gdesc[UR4], RZ, !UPT, gsb0 ;  /* 0x00200000041879f0 */ /* 0x000fe2000c0018ff */
[----:B------:R-:W-:Y:S02]  /*1ef0*/  UIADD3 UR4, UR45, 0x2, URZ ;  /* 0x000000022d047890 */ /* 0x000fe4000fffe03f */
[----:B------:R-:W-:Y:S01]  /*1f00*/  UIADD3 UR6, UR44, 0x2, URZ ;  /* 0x000000022c067890 */ /* 0x000fe2000fffe03f */
[----:B------:R-:W-:Y:S01]  /*1f10*/  UMOV UR5, UR37 ;  /* 0x0000002500057c82 */ /* 0x000fe20008000000 */
[----:B------:R-:W-:-:S03]  /*1f20*/  UMOV UR7, 0x40000040 ;  /* 0x4000004000077882 */ /* 0x000fc60000000000 */
[----:B------:R-:W-:Y:S02]  /*1f30*/  UMOV UR36, UR4 ;  /* 0x0000000400247c82 */ /* 0x000fe40008000000 */
        /* <DEDUP_REMOVED lines=15> */
[----:B------:R-:W-:Y:S01]  /*2030*/  HGMMA.64x16x16.F32.BF16 R104, gdesc[UR36], R104, gsb0 ;  /* 0x00200000246879f0 */ /* 0x000fe20008001868 */
[----:B------:R-:W-:Y:S02]  /*2040*/  UMOV UR39, 0x40000040 ;  /* 0x4000004000277882 */ /* 0x000fe40000000000 */
[----:B------:R-:W-:Y:S02]  /*2050*/  WARPGROUP.DEPBAR.LE gsb0, 0x0 ;  /* 0x00008000000079c5 */ /* 0x000fe40000010000 */
[----:B------:R-:W-:-:S06]  /*2060*/  WARPGROUP.ARRIVE ;  /* 0x00000000000079c5 */ /* 0x000fcc0000000000 */
[----:B------:R-:W-:Y:S01]  /*2070*/  HGMMA.64x16x16.F32.BF16 R96, gdesc[UR4], R96, gsb0 ;  /* 0x00200000046079f0 */ /* 0x000fe20008001860 */
[----:B------:R-:W-:Y:S02]  /*2080*/  UIADD3 UR4, UR44, 0x202, URZ ;  /* 0x000002022c047890 */ /* 0x000fe4000fffe03f */
[----:B------:R-:W-:Y:S01]  /*2090*/  UIADD3 UR6, UR44, 0x482, URZ ;  /* 0x000004822c067890 */ /* 0x000fe2000fffe03f */
[----:B------:R-:W-:Y:S01]  /*20a0*/  UMOV UR5, UR37 ;  /* 0x0000002500057c82 */ /* 0x000fe20008000000 */
[----:B------:R-:W-:-:S03]  /*20b0*/  UMOV UR7, 0x40000040 ;  /* 0x4000004000077882 */ /* 0x000fc60000000000 */
[----:B------:R-:W-:Y:S01]  /*20c0*/  UMOV UR18, UR4 ;  /* 0x0000000400127c82 */ /* 0x000fe20008000000 */
[----:B------:R-:W-:Y:S01]  /*20d0*/  UMOV UR4, UR36 ;  /* 0x0000002400047c82 */ /* 0x000fe20008000000 */
        /* <DEDUP_REMOVED lines=136> */
[----:B------:R-:W-:Y:S01]  /*2960*/  UMOV UR7, 0x40000040 ;  /* 0x4000004000077882 */ /* 0x000fe20000000000 */
        /* <DEDUP_REMOVED lines=14> */
[----:B------:R-:W-:-:S02]  /*2a50*/  WARPGROUP.DEPBAR.LE gsb0, 0x0 ;  /* 0x00008000000079c5 */ /* 0x000fc40000010000 */
[----:B------:R-:W-:-:S06]  /*2a60*/  WARPGROUP.ARRIVE ;  /* 0x00000000000079c5 */ /* 0x000fcc0000000000 */
[----:B------:R-:W-:Y:S01]  /*2a70*/  HGMMA.64x16x16.F32.BF16 R104, gdesc[UR4], R104, gsb0 ;  /* 0x00200000046879f0 */ /* 0x000fe20008001868 */
[----:B------:R-:W-:Y:S01]  /*2a80*/  UMOV UR6, UR10 ;  /* 0x0000000a00067c82 */ /* 0x000fe20008000000 */
[----:B------:R-:W-:Y:S01]  /*2a90*/  UMOV UR7, 0x40000040 ;  /* 0x4000004000077882 */ /* 0x000fe20000000000 */
[----:B------:R-:W-:Y:S01]  /*2aa0*/  UMOV UR10, UR14 ;  /* 0x0000000e000a7c82 */ /* 0x000fe20008000000 */
[----:B------:R-:W-:Y:S01]  /*2ab0*/  UMOV UR14, UR18 ;  /* 0x00000012000e7c82 */ /* 0x000fe20008000000 */
[----:B------:R-:W-:Y:S02]  /*2ac0*/  WARPGROUP.DEPBAR.LE gsb0, 0x0 ;  /* 0x00008000000079c5 */ /* 0x000fe40000010000 */
[----:B------:R-:W-:-:S06]  /*2ad0*/  WARPGROUP.ARRIVE ;  /* 0x00000000000079c5 */ /* 0x000fcc0000000000 */
[----:B------:R-:W-:Y:S01]  /*2ae0*/  HGMMA.64x16x16.F32.BF16 R96, gdesc[UR4], R96, gsb0 ;  /* 0x00200000046079f0 */ /* 0x000fe20008001860 */
[----:B------:R-:W-:Y:S01]  /*2af0*/  UIADD3 UR6, UR44, 0x206, URZ ;  /* 0x000002062c067890 */ /* 0x000fe2000fffe03f */
[----:B------:R-:W-:-:S06]  /*2b00*/  UMOV UR7, 0x40000040 ;  /* 0x4000004000077882 */ /* 0x000fcc0000000000 */
[----:B------:R-:W-:Y:S01]  /*2b10*/  UMOV UR18, UR6 ;  /* 0x0000000600127c82 */ /* 0x000fe20008000000 */
[----:B------:R-:W-:Y:S01]  /*2b20*/  UIADD3 UR6, UR44, 0x486, URZ ;  /* 0x000004862c067890 */ /* 0x000fe2000fffe03f */
[----:B------:R-:W-:Y:S02]  /*2b30*/  WARPGROUP.DEPBAR.LE gsb0, 0x0 ;  /* 0x00008000000079c5 */ /* 0x000fe40000010000 */
[----:B------:R-:W-:-:S06]  /*2b40*/  WARPGROUP.ARRIVE ;  /* 0x00000000000079c5 */ /* 0x000fcc0000000000 */
[----:B------:R-:W-:Y:S01]  /*2b50*/  HGMMA.64x16x16.F32.BF16 R88, gdesc[UR8], R88, gsb0 ;  /* 0x00200000085879f0 */ /* 0x000fe20008001858 */
[----:B------:R-:W-:Y:S02]  /*2b60*/  UIADD3 UR8, UR44, 0x506, URZ ;  /* 0x000005062c087890 */ /* 0x000fe4000fffe03f */
[----:B------:R-:W-:Y:S01]  /*2b70*/  UIADD3 UR10, UR44, 0x580, URZ ;  /* 0x000005802c0a7890 */ /* 0x000fe2000fffe03f */
[----:B------:R-:W-:Y:S01]  /*2b80*/  UMOV UR9, 0x40000040 ;  /* 0x4000004000097882 */ /* 0x000fe20000000000 */
[----:B------:R-:W-:Y:S01]  /*2b90*/  UMOV UR11, 0x40000040 ;  /* 0x40000040000b7882 */ /* 0x000fe20000000000 */
[----:B------:R-:W-:Y:S01]  /*2ba0*/  UMOV UR37, UR9 ;  /* 0x0000000900257c82 */ /* 0x000fe20008000000 */
[----:B------:R-:W-:Y:S02]  /*2bb0*/  WARPGROUP.DEPBAR.LE gsb0, 0x0 ;  /* 0x00008000000079c5 */ /* 0x000fe40000010000 */
[----:B------:R-:W-:-:S06]  /*2bc0*/  WARPGROUP.ARRIVE ;  /* 0x00000000000079c5 */ /* 0x000fcc0000000000 */
[----:B------:R-:W-:Y:S01]  /*2bd0*/  HGMMA.64x16x16.F32.BF16 R80, gdesc[UR12], R80, gsb0 ;  /* 0x002000000c5079f0 */ /* 0x000fe20008001850 */
[----:B------:R-:W-:Y:S01]  /*2be0*/  UIADD3 UR14, UR44, 0x680, URZ ;  /* 0x000006802c0e7890 */ /* 0x000fe2000fffe03f */
[----:B------:R-:W-:Y:S01]  /*2bf0*/  UMOV UR13, UR9 ;  /* 0x00000009000d7c82 */ /* 0x000fe20008000000 */
[----:B------:R-:W-:Y:S01]  /*2c00*/  UMOV UR15, 0x40000040 ;  /* 0x40000040000f7882 */ /* 0x000fe20000000000 */
        /* <DEDUP_REMOVED lines=33> */
[----:B------:R-:W-:Y:S01]  /*2e20*/  UMOV UR6, UR8 ;  /* 0x0000000800067c82 */ /* 0x000fe20008000000 */
[----:B------:R-:W-:Y:S01]  /*2e30*/  UMOV UR7, 0x40000040 ;  /* 0x4000004000077882 */ /* 0x000fe20000000000 */
[----:B------:R-:W-:-:S07]  /*2e40*/  UIADD3 UR8, UR45, 0x400, URZ ;  /* 0x000004002d087890 */ /* 0x000fce000fffe03f */
[----:B------:R-:W-:Y:S01]  /*2e50*/  UMOV UR12, UR8 ;  /* 0x00000008000c7c82 */ /* 0x000fe20008000000 */
[----:B------:R-:W-:Y:S01]  /*2e60*/  UMOV UR16, UR8 ;  /* 0x0000000800107c82 */ /* 0x000fe20008000000 */
[----:B------:R-:W-:Y:S01]  /*2e70*/  UMOV UR20, UR8 ;  /* 0x0000000800147c82 */ /* 0x000fe20008000000 */
[----:B------:R-:W-:Y:S01]  /*2e80*/  UMOV UR24, UR8 ;  /* 0x0000000800187c82 */ /* 0x000fe20008000000 */
[----:B------:R-:W-:Y:S01]  /*2e90*/  UMOV UR28, UR8 ;  /* 0x00000008001c7c82 */ /* 0x000fe20008000000 */
[----:B------:R-:W-:Y:S01]  /*2ea0*/  UMOV UR32, UR8 ;  /* 0x0000000800207c82 */ /* 0x000fe20008000000 */
[----:B------:R-:W-:Y:S01]  /*2eb0*/  UMOV UR36, UR8 ;  /* 0x0000000800247c82 */ /* 0x000fe20008000000 */
[----:B------:R-:W-:Y:S02]  /*2ec0*/  WARPGROUP.DEPBAR.LE gsb0, 0x0 ;  /* 0x00008000000079c5 */ /* 0x000fe40000010000 */
[----:B------:R-:W-:-:S06]  /*2ed0*/  WARPGROUP.ARRIVE ;  /* 0x00000000000079c5 */ /* 0x000fcc0000000000 */
[----:B------:R-:W-:Y:S01]  /*2ee0*/  HGMMA.64x16x16.F32.BF16 R24, gdesc[UR4], R24, gsb0 ;  /* 0x00200000041879f0 */ /* 0x000fe20008001818 */
[----:B------:R-:W-:Y:S02]  /*2ef0*/  UIADD3 UR6, UR44, 0x600, URZ ;  /* 0x000006002c067890 */ /* 0x000fe4000fffe03f */
        /* <DEDUP_REMOVED lines=253> */
[----:B------:R-:W-:Y:S05]  /*3ed0*/  @!P0 BRA `(.L_x_187) ;  /* 0x0000000000048947 */ /* 0x000fea0003800000 */
[----:B------:R-:W-:Y:S01]  /*3ee0*/  BPT.TRAP 0x1 ;  /* 0x000000040000795c */ /* 0x000fe20000300000 */
.L_x_187:
[----:B01----:R-:W-:Y:S01]  /*3ef0*/  IMAD.IADD R3, R234, 0x1, R113 ;  /* 0x00000001ea037824 */ /* 0x003fe200078e0271 */
[----:B------:R-:W-:Y:S01]  /*3f00*/  P2R R114, PR, RZ, 0x1 ;  /* 0x00000001ff727803 */ /* 0x000fe20000000000 */
[----:B------:R-:W-:Y:S02]  /*3f10*/  ULDC UR6, c[0x0][0x988] ;  /* 0x0002620000067ab9 */ /* 0x000fe40000000800 */
[----:B------:R-:W-:-:S05]  /*3f20*/  IMAD R20, R112, -0xb0, R3 ;  /* 0xffffff5070147824 */ /* 0x000fca00078e0203 */
[C---:B------:R-:W-:Y:S02]  /*3f30*/  ISETP.GT.AND P4, PT, R20.reuse, RZ, PT ;  /* 0x000000ff1400720c */ /* 0x040fe40003f84270 */
[C---:B------:R-:W-:Y:S02]  /*3f40*/  ISETP.GT.AND P3, PT, R20.reuse, 0x1, PT ;  /* 0x000000011400780c */ /* 0x040fe40003f64270 */
[----:B------:R-:W-:Y:S02]  /*3f50*/  ISETP.GT.AND P1, PT, R20, 0x8, PT ;  /* 0x000000081400780c */ /* 0x000fe40003f24270 */
[----:B------:R-:W-:Y:S02]  /*3f60*/  FSEL R11, R104, -INF , P4 ;  /* 0xff800000680b7808 */ /* 0x000fe40002000000 */
[----:B------:R-:W-:Y:S02]  /*3f70*/  FSEL R14, R105, -INF , P3 ;  /* 0xff800000690e7808 */ /* 0x000fe40001800000 */
[----:B------:R-:W-:-:S02]  /*3f80*/  ISETP.GT.AND P2, PT, R20, 0x9, PT ;  /* 0x000000091400780c */ /* 0x000fc40003f44270 */
[----:B------:R-:W-:Y:S02]  /*3f90*/  FSEL R105, R108, -INF , P1 ;  /* 0xff8000006c697808 */ /* 0x000fe40000800000 */
[----:B------:R-:W-:Y:S02]  /*3fa0*/  FMNMX.FTZ R10, R11, R14, !PT ;  /* 0x0000000e0b0a7209 */ /* 0x000fe40007810000 */
[C---:B------:R-:W-:Y:S02]  /*3fb0*/  ISETP.GT.AND P6, PT, R20.reuse, 0x10, PT ;  /* 0x000000101400780c */ /* 0x040fe40003fc4270 */
[----:B------:R-:W-:Y:S02]  /*3fc0*/  FSEL R109, R109, -INF , P2 ;  /* 0xff8000006d6d7808 */ /* 0x000fe40001000000 */
[----:B------:R-:W-:Y:S02]  /*3fd0*/  FMNMX.FTZ R10, R105, R10, !PT ;  /* 0x0000000a690a7209 */ /* 0x000fe40007810000 */
[----:B------:R-:W-:-:S02]  /*3fe0*/  ISETP.GT.AND P5, PT, R20, 0x11, PT ;  /* 0x000000111400780c */ /* 0x000fc40003fa4270 */
[----:B------:R-:W-:Y:S02]  /*3ff0*/  FSEL R115, R96, -INF , P6 ;  /* 0xff80000060737808 */ /* 0x000fe40003000000 */
[----:B------:R-:W-:Y:S02]  /*4000*/  FMNMX.FTZ R10, R109, R10, !PT ;  /* 0x0000000a6d0a7209 */ /* 0x000fe40007810000 */
[----:B------:R-:W-:Y:S02]  /*4010*/  FSEL R13, R106, -INF , P4 ;  /* 0xff8000006a0d7808 */ /* 0x000fe40002000000 */
[----:B------:R-:W-:Y:S02]  /*4020*/  ISETP.GT.AND P4, PT, R20, 0x18, PT ;  /* 0x000000181400780c */ /* 0x000fe40003f84270 */
[----:B------:R-:W-:Y:S02]  /*4030*/  FSEL R97, R97, -INF , P5 ;  /* 0xff80000061617808 */ /* 0x000fe40002800000 */
[----:B------:R-:W-:-:S02]  /*4040*/  FMNMX.FTZ R10, R115, R10, !PT ;  /* 0x0000000a730a7209 */ /* 0x000fc40007810000 */
[----:B------:R-:W-:Y:S02]  /*4050*/  FSEL R107, R107, -INF , P3 ;  /* 0xff8000006b6b7808 */ /* 0x000fe40001800000 */
[----:B------:R-:W-:Y:S02]  /*4060*/  ISETP.GT.AND P3, PT, R20, 0x19, PT ;  /* 0x000000191400780c */ /* 0x000fe40003f64270 */
[----:B------:R-:W-:Y:S02]  /*4070*/  FSEL R117, R100, -INF , P4 ;  /* 0xff80000064757808 */ /* 0x000fe40002000000 */
[----:B------:R-:W-:Y:S02]  /*4080*/  FMNMX.FTZ R10, R97, R10, !PT ;  /* 0x0000000a610a7209 */ /* 0x000fe40007810000 */
[----:B------:R-:W-:Y:S02]  /*4090*/  FSEL R15, R110, -INF , P1 ;  /* 0xff8000006e0f7808 */ /* 0x000fe40000800000 */
        /* <DEDUP_REMOVED lines=8> */
[C---:B------:R-:W-:Y:S02]  /*4120*/  ISETP.GT.AND P6, PT, R20.reuse, 0x28, PT ;  /* 0x000000281400780c */ /* 0x040fe40003fc4270 */
        /* <DEDUP_REMOVED lines=98> */
[----:B------:R-:W-:Y:S02]  /*4750*/  ISETP.GT.AND P0, PT, R20, 0x89, PT ;  /* 0x000000891400780c */ /* 0x000fe40003f04270 */
[----:B------:R-:W-:-:S02]  /*4760*/  FSEL R171, R44, -INF , P6 ;  /* 0xff8000002cab7808 */ /* 0x000fc40003000000 */
[----:B------:R-:W-:Y:S02]  /*4770*/  FMNMX.FTZ R10, R169, R10, !PT ;  /* 0x0000000aa90a7209 */ /* 0x000fe40007810000 */
[----:B------:R-:W-:Y:S02]  /*4780*/  FSEL R51, R51, -INF , P5 ;  /* 0xff80000033337808 */ /* 0x000fe40002800000 */
        /* <DEDUP_REMOVED lines=15> */
[----:B------:R-:W-:-:S02]  /*4880*/  FSEL R181, R37, -INF , P2 ;  /* 0xff80000025b57808 */ /* 0x000fc40001000000 */
[----:B------:R-:W-:Y:S02]  /*4890*/  FMNMX.FTZ R10, R179, R10, !PT ;  /* 0x0000000ab30a7209 */ /* 0x000fe40007810000 */
[----:B------:R-:W-:Y:S02]  /*48a0*/  ISETP.GT.AND P3, PT, R20, 0xa0, PT ;  /* 0x000000a01400780c */ /* 0x000fe40003f64270 */
[----:B------:R-:W-:Y:S02]  /*48b0*/  FSEL R41, R54, -INF , P4 ;  /* 0xff80000036297808 */ /* 0x000fe40002000000 */
[----:B------:R-:W-:Y:S02]  /*48c0*/  FSEL R183, R24, -INF , P3 ;  /* 0xff80000018b77808 */ /* 0x000fe40001800000 */
[----:B------:R-:W-:Y:S02]  /*48d0*/  FMNMX.FTZ R10, R181, R10, !PT ;  /* 0x0000000ab50a7209 */ /* 0x000fe40007810000 */
[----:B------:R-:W-:-:S02]  /*48e0*/  ISETP.GT.AND P4, PT, R20, 0xa1, PT ;  /* 0x000000a11400780c */ /* 0x000fc40003f84270 */
[----:B------:R-:W-:Y:S02]  /*48f0*/  FMNMX.FTZ R10, R183, R10, !PT ;  /* 0x0000000ab70a7209 */ /* 0x000fe40007810000 */
[----:B------:R-:W-:Y:S02]  /*4900*/  FSEL R187, R25, -INF , P4 ;  /* 0xff80000019bb7808 */ /* 0x000fe40002000000 */
[----:B------:R-:W-:Y:S02]  /*4910*/  ISETP.GT.AND P5, PT, R20, 0xa8, PT ;  /* 0x000000a81400780c */ /* 0x000fe40003fa4270 */
[----:B------:R-:W-:Y:S02]  /*4920*/  FMNMX.FTZ R10, R187, R10, !PT ;  /* 0x0000000abb0a7209 */ /* 0x000fe40007810000 */
[----:B------:R-:W-:Y:S02]  /*4930*/  FSEL R185, R28, -INF , P5 ;  /* 0xff8000001cb97808 */ /* 0x000fe40002800000 */
[----:B------:R-:W-:-:S02]  /*4940*/  ISETP.GT.AND P6, PT, R20, 0xa9, PT ;  /* 0x000000a91400780c */ /* 0x000fc40003fc4270 */
[----:B------:R-:W-:Y:S02]  /*4950*/  FMNMX.FTZ R10, R185, R10, !PT ;  /* 0x0000000ab90a7209 */ /* 0x000fe40007810000 */
[----:B------:R-:W-:Y:S02]  /*4960*/  FSEL R189, R29, -INF , P6 ;  /* 0xff8000001dbd7808 */ /* 0x000fe40003000000 */
[----:B------:R-:W-:Y:S02]  /*4970*/  P2R R32, PR, RZ, 0x8 ;  /* 0x00000008ff207803 */ /* 0x000fe40000000000 */
[----:B------:R-:W-:Y:S01]  /*4980*/  FMNMX.FTZ R24, R189, R10, !PT ;  /* 0x0000000abd187209 */ /* 0x000fe20007810000 */
[----:B------:R-:W-:Y:S01]  /*4990*/  IMAD.U32 R10, RZ, RZ, UR6 ;  /* 0x00000006ff0a7e24 */ /* 0x000fe2000f8e00ff */
[----:B------:R-:W-:Y:S02]  /*49a0*/  P2R R40, PR, RZ, 0x1 ;  /* 0x00000001ff287803 */ /* 0x000fe40000000000 */
[----:B------:R-:W-:Y:S01]  /*49b0*/  P2R R36, PR, RZ, 0x2 ;  /* 0x00000002ff247803 */ /* 0x000fe20000000000 */
[----:B------:R-:W0:Y:S01]  /*49c0*/  SHFL.BFLY PT, R3, R24, 0x2, 0x1f ;  /* 0x0c401f0018037f89 */ /* 0x000e2200000e0000 */
[----:B------:R-:W-:-:S02]  /*49d0*/  P2R R33, PR, RZ, 0x4 ;  /* 0x00000004ff217803 */ /* 0x000fc40000000000 */
[C---:B------:R-:W-:Y:S02]  /*49e0*/  ISETP.GT.AND P2, PT, R20.reuse, 0x88, PT ;  /* 0x000000881400780c */ /* 0x040fe40003f44270 */
[C---:B------:R-:W-:Y:S02]  /*49f0*/  ISETP.GT.AND P1, PT, R20.reuse, 0x89, PT ;  /* 0x000000891400780c */ /* 0x040fe40003f24270 */
[----:B------:R-:W-:Y:S02]  /*4a00*/  ISETP.GT.AND P0, PT, R20, 0x90, PT ;  /* 0x000000901400780c */ /* 0x000fe40003f04270 */
[----:B------:R-:W-:Y:S02]  /*4a10*/  FSEL R47, R47, -INF , P1 ;  /* 0xff8000002f2f7808 */ /* 0x000fe40000800000 */
[----:B------:R-:W-:Y:S02]  /*4a20*/  FSEL R29, R34, -INF , P0 ;  /* 0xff800000221d7808 */ /* 0x000fe40000000000 */
[----:B------:R-:W-:-:S02]  /*4a30*/  ISETP.NE.AND P0, PT, R40, RZ, PT ;  /* 0x000000ff2800720c */ /* 0x000fc40003f05270 */
[----:B------:R-:W-:Y:S02]  /*4a40*/  ISETP.NE.AND P1, PT, R36, RZ, PT ;  /* 0x000000ff2400720c */ /* 0x000fe40003f25270 */
[----:B------:R-:W-:Y:S02]  /*4a50*/  FSEL R35, R35, -INF , P0 ;  /* 0xff80000023237808 */ /* 0x000fe40000000000 */
[----:B------:R-:W-:Y:S02]  /*4a60*/  ISETP.NE.AND P0, PT, R114, RZ, PT ;  /* 0x000000ff7200720c */ /* 0x000fe40003f05270 */
[----:B0-----:R-:W-:-:S05]  /*4a70*/  FMNMX.FTZ R28, R24, R3, !PT ;  /* 0x00000003181c7209 */ /* 0x001fca0007810000 */
[----:B------:R-:W0:Y:S02]  /*4a80*/  SHFL.BFLY PT, R3, R28, 0x1, 0x1f ;  /* 0x0c201f001c037f89 */ /* 0x000e2400000e0000 */
[----:B0-----:R-:W-:-:S04]  /*4a90*/  FMNMX.FTZ R3, R28, R3, !PT ;  /* 0x000000031c037209 */ /* 0x001fc80007810000 */
[C---:B------:R-:W-:Y:S01]  /*4aa0*/  FSETP.NEU.FTZ.AND P3, PT, R3.reuse, -INF , PT ;  /* 0xff8000000300780b */ /* 0x040fe20003f7d000 */
[----:B------:R-:W-:-:S05]  /*4ab0*/  FMUL.FTZ R25, R3, R10 ;  /* 0x0000000a03197220 */ /* 0x000fca0000410000 */
[----:B------:R-:W-:Y:S02]  /*4ac0*/  FSEL R20, R25, RZ, P3 ;  /* 0x000000ff19147208 */ /* 0x000fe40001800000 */
[----:B------:R-:W-:Y:S02]  /*4ad0*/  FSEL R25, R46, -INF , P2 ;  /* 0xff8000002e197808 */ /* 0x000fe40001000000 */
[----:B------:R-:W-:Y:S01]  /*4ae0*/  ISETP.NE.AND P2, PT, R33, RZ, PT ;  /* 0x000000ff2100720c */ /* 0x000fe20003f45270 */
[-CC-:B------:R-:W-:Y:S01]  /*4af0*/  FFMA.FTZ R33, R14, R10.reuse, -R20.reuse ;  /* 0x0000000a0e217223 */ /* 0x180fe20000010814 */
[----:B------:R-:W-:Y:S01]  /*4b00*/  FMNMX.FTZ R14, R13, R107, !PT ;  /* 0x0000006b0d0e7209 */ /* 0x000fe20007810000 */
[-CC-:B------:R-:W-:Y:S01]  /*4b10*/  FFMA.FTZ R37, R109, R10.reuse, -R20.reuse ;  /* 0x0000000a6d257223 */ /* 0x180fe20000010814 */
[-CC-:B------:R-:W-:Y:S01]  /*4b20*/  FFMA.FTZ R109, R133, R10.reuse, -R20.reuse ;  /* 0x0000000a856d7223 */ /* 0x180fe20000010814 */
[--C-:B------:R-:W-:Y:S01]  /*4b30*/  FFMA.FTZ R133, R135, R10, -R20.reuse ;  /* 0x0000000a87857223 */ /* 0x100fe20000010814 */
[----:B------:R-:W-:Y:S01]  /*4b40*/  FMNMX.FTZ R14, R15, R14, !PT ;  /* 0x0000000e0f0e7209 */ /* 0x000fe20007810000 */
[-CC-:B------:R-:W-:Y:S01]  /*4b50*/  FFMA.FTZ R135, R139, R10.reuse, -R20.reuse ;  /* 0x0000000a8b877223 */ /* 0x180fe20000010814 */
[----:B------:R-:W-:Y:S01]  /*4b60*/  FSEL R139, R38, -INF , P1 ;  /* 0xff800000268b7808 */ /* 0x000fe20000800000 */
[--C-:B------:R-:W-:Y:S01]  /*4b70*/  FFMA.FTZ R176, R11, R10, -R20.reuse ;  /* 0x0000000a0bb07223 */ /* 0x100fe20000010814 */
[----:B------:R-:W-:Y:S01]  /*4b80*/  FMNMX.FTZ R14, R111, R14, !PT ;  /* 0x0000000e6f0e7209 */ /* 0x000fe20007810000 */
[-CC-:B------:R-:W-:Y:S01]  /*4b90*/  FFMA.FTZ R11, R127, R10.reuse, -R20.reuse ;  /* 0x0000000a7f0b7223 */ /* 0x180fe20000010814 */
[----:B------:R-:W-:Y:S01]  /*4ba0*/  ISETP.NE.AND P3, PT, R32, RZ, PT ;  /* 0x000000ff2000720c */ /* 0x000fe20003f65270 */
[--C-:B------:R-:W-:Y:S01]  /*4bb0*/  FFMA.FTZ R184, R125, R10, -R20.reuse ;  /* 0x0000000a7db87223 */ /* 0x100fe20000010814 */
        /* <DEDUP_REMOVED lines=17> */
[----:B------:R0:W-:Y:S01]  /*4cd0*/  MUFU.EX2 R39, R11 ;  /* 0x0000000b00277308 */ /* 0x0001e20000000800 */
[----:B------:R-:W-:Y:S01]  /*4ce0*/  FSEL R147, R31, -INF , P6 ;  /* 0xff8000001f937808 */ /* 0x000fe20003000000 */
[--C-:B------:R-:W-:Y:S01]  /*4cf0*/  FFMA.FTZ R178, R105, R10, -R20.reuse ;  /* 0x0000000a69b27223 */ /* 0x100fe20000010814 */
[----:B------:R-:W-:Y:S01]  /*4d00*/  FMNMX.FTZ R14, R91, R14, !PT ;  /* 0x0000000e5b0e7209 */ /* 0x000fe20007810000 */
[-CC-:B------:R-:W-:Y:S01]  /*4d10*/  FFMA.FTZ R97, R97, R10.reuse, -R20.reuse ;  /* 0x0000000a61617223 */ /* 0x180fe20000010814 */
[-CC-:B------:R-:W-:Y:S01]  /*4d20*/  FFMA.FTZ R31, R129, R10.reuse, -R20.reuse ;  /* 0x0000000a811f7223 */ /* 0x180fe20000010814 */
[--C-:B------:R-:W-:Y:S01]  /*4d30*/  FFMA.FTZ R129, R177, R10, -R20.reuse ;  /* 0x0000000ab1817223 */ /* 0x100fe20000010814 */
[----:B------:R-:W-:Y:S01]  /*4d40*/  FMNMX.FTZ R14, R81, R14, !PT ;  /* 0x0000000e510e7209 */ /* 0x000fe20007810000 */
[----:B------:R-:W-:Y:S01]  /*4d50*/  MUFU.EX2 R176, R176 ;  /* 0x000000b000b07308 */ /* 0x000fe20000000800 */
[-CC-:B------:R-:W-:Y:S01]  /*4d60*/  FFMA.FTZ R101, R101, R10.reuse, -R20.reuse ;  /* 0x0000000a65657223 */ /* 0x180fe20000010814 */
[--C-:B------:R-:W-:Y:S01]  /*4d70*/  FFMA.FTZ R105, R167, R10, -R20.reuse ;  /* 0x0000000aa7697223 */ /* 0x100fe20000010814 */
[----:B------:R-:W-:Y:S01]  /*4d80*/  FMNMX.FTZ R14, R95, R14, !PT ;  /* 0x0000000e5f0e7209 */ /* 0x000fe20007810000 */
[-CC-:B------:R-:W-:Y:S01]  /*4d90*/  FFMA.FTZ R214, R179, R10.reuse, -R20.reuse ;  /* 0x0000000ab3d67223 */ /* 0x180fe20000010814 */
[-CC-:B------:R-:W-:Y:S01]  /*4da0*/  FFMA.FTZ R186, R165, R10.reuse, -R20.reuse ;  /* 0x0000000aa5ba7223 */ /* 0x180fe20000010814 */
[--C-:B------:R-:W-:Y:S01]  /*4db0*/  FFMA.FTZ R200, R151, R10, -R20.reuse ;  /* 0x0000000a97c87223 */ /* 0x100fe20000010814 */
[----:B------:R-:W-:Y:S01]  /*4dc0*/  FMNMX.FTZ R14, R85, R14, !PT ;  /* 0x0000000e550e7209 */ /* 0x000fe20007810000 */
[----:B------:R-:W1:Y:S01]  /*4dd0*/  MUFU.EX2 R33, R33 ;  /* 0x0000002100217308 */ /* 0x000e620000000800 */
[-CC-:B------:R-:W-:Y:S01]  /*4de0*/  FFMA.FTZ R202, R149, R10.reuse, -R20.reuse ;  /* 0x0000000a95ca7223 */ /* 0x180fe20000010814 */
[--C-:B------:R-:W-:Y:S01]  /*4df0*/  FFMA.FTZ R27, R119, R10, -R20.reuse ;  /* 0x0000000a771b7223 */ /* 0x100fe20000010814 */
[----:B------:R-:W-:Y:S01]  /*4e00*/  FMNMX.FTZ R14, R83, R14, !PT ;  /* 0x0000000e530e7209 */ /* 0x000fe20007810000 */
[-CC-:B------:R-:W-:Y:S01]  /*4e10*/  FFMA.FTZ R206, R123, R10.reuse, -R20.reuse ;  /* 0x0000000a7bce7223 */ /* 0x180fe20000010814 */
[-CC-:B------:R-:W-:Y:S01]  /*4e20*/  FFMA.FTZ R208, R145, R10.reuse, -R20.reuse ;  /* 0x0000000a91d07223 */ /* 0x180fe20000010814 */
[--C-:B------:R-:W-:Y:S01]  /*4e30*/  FFMA.FTZ R188, R163, R10, -R20.reuse ;  /* 0x0000000aa3bc7223 */ /* 0x100fe20000010814 */
[----:B------:R-:W-:Y:S01]  /*4e40*/  FMNMX.FTZ R14, R73, R14, !PT ;  /* 0x0000000e490e7209 */ /* 0x000fe20007810000 */
[----:B------:R-:W2:Y:S01]  /*4e50*/  MUFU.EX2 R178, R178 ;  /* 0x000000b200b27308 */ /* 0x000ea20000000800 */
[-CC-:B------:R-:W-:Y:S01]  /*4e60*/  FFMA.FTZ R190, R161, R10.reuse, -R20.reuse ;  /* 0x0000000aa1be7223 */ /* 0x180fe20000010814 */
[--C-:B------:R-:W-:Y:S01]  /*4e70*/  FFMA.FTZ R192, R159, R10, -R20.reuse ;  /* 0x0000000a9fc07223 */ /* 0x100fe20000010814 */
[----:B------:R-:W-:Y:S01]  /*4e80*/  FMNMX.FTZ R14, R87, R14, !PT ;  /* 0x0000000e570e7209 */ /* 0x000fe20007810000 */
[-CC-:B------:R-:W-:Y:S01]  /*4e90*/  FFMA.FTZ R194, R157, R10.reuse, -R20.reuse ;  /* 0x0000000a9dc27223 */ /* 0x180fe20000010814 */
[-CC-:B------:R-:W-:Y:S01]  /*4ea0*/  FFMA.FTZ R196, R155, R10.reuse, -R20.reuse ;  /* 0x0000000a9bc47223 */ /* 0x180fe20000010814 */
[--C-:B------:R-:W-:Y:S01]  /*4eb0*/  FFMA.FTZ R198, R153, R10, -R20.reuse ;  /* 0x0000000a99c67223 */ /* 0x100fe20000010814 */
[----:B------:R-:W-:Y:S01]  /*4ec0*/  FMNMX.FTZ R14, R77, R14, !PT ;  /* 0x0000000e4d0e7209 */ /* 0x000fe20007810000 */
[----:B------:R-:W3:Y:S01]  /*4ed0*/  MUFU.EX2 R37, R37 ;  /* 0x0000002500257308 */ /* 0x000ee20000000800 */
[-CC-:B------:R-:W-:Y:S01]  /*4ee0*/  FFMA.FTZ R119, R169, R10.reuse, -R20.reuse ;  /* 0x0000000aa9777223 */ /* 0x180fe20000010814 */
[--C-:B------:R-:W-:Y:S01]  /*4ef0*/  FFMA.FTZ R210, R171, R10, -R20.reuse ;  /* 0x0000000aabd27223 */ /* 0x100fe20000010814 */
[----:B------:R-:W-:Y:S01]  /*4f00*/  FMNMX.FTZ R14, R75, R14, !PT ;  /* 0x0000000e4b0e7209 */ /* 0x000fe20007810000 */
[-CC-:B------:R-:W-:Y:S01]  /*4f10*/  FFMA.FTZ R123, R173, R10.reuse, -R20.reuse ;  /* 0x0000000aad7b7223 */ /* 0x180fe20000010814 */
[-CC-:B------:R-:W-:Y:S01]  /*4f20*/  FFMA.FTZ R212, R175, R10.reuse, -R20.reuse ;  /* 0x0000000aafd47223 */ /* 0x180fe20000010814 */
[--C-:B------:R-:W-:Y:S01]  /*4f30*/  FFMA.FTZ R145, R181, R10, -R20.reuse ;  /* 0x0000000ab5917223 */ /* 0x100fe20000010814 */
[----:B------:R-:W-:Y:S01]  /*4f40*/  FMNMX.FTZ R14, R65, R14, !PT ;  /* 0x0000000e410e7209 */ /* 0x000fe20007810000 */
[----:B------:R-:W4:Y:S01]  /*4f50*/  MUFU.EX2 R180, R180 ;  /* 0x000000b400b47308 */ /* 0x000f220000000800 */
[-CC-:B------:R-:W-:Y:S01]  /*4f60*/  FFMA.FTZ R216, R183, R10.reuse, -R20.reuse ;  /* 0x0000000ab7d87223 */ /* 0x180fe20000010814 */
[--C-:B------:R-:W-:Y:S01]  /*4f70*/  FFMA.FTZ R149, R187, R10, -R20.reuse ;  /* 0x0000000abb957223 */ /* 0x100fe20000010814 */
[----:B------:R-:W-:Y:S01]  /*4f80*/  FMNMX.FTZ R14, R79, R14, !PT ;  /* 0x0000000e4f0e7209 */ /* 0x000fe20007810000 */
[-CC-:B------:R-:W-:Y:S01]  /*4f90*/  FFMA.FTZ R218, R185, R10.reuse, -R20.reuse ;  /* 0x0000000ab9da7223 */ /* 0x180fe20000010814 */
[----:B------:R-:W-:Y:S01]  /*4fa0*/  FFMA.FTZ R151, R189, R10, -R20 ;  /* 0x0000000abd977223 */ /* 0x000fe20000010814 */
[----:B------:R-:W-:-:S02]  /*4fb0*/  ISETP.GE.AND P2, PT, R113, 0xb1, PT ;  /* 0x000000b17100780c */ /* 0x000fc40003f46270 */
[----:B------:R-:W-:Y:S01]  /*4fc0*/  FMNMX.FTZ R14, R69, R14, !PT ;  /* 0x0000000e450e7209 */ /* 0x000fe20007810000 */
[----:B------:R-:W5:Y:S03]  /*4fd0*/  MUFU.EX2 R97, R97 ;  /* 0x0000006100617308 */ /* 0x000f660000000800 */
[----:B------:R-:W-:-:S04]  /*4fe0*/  FMNMX.FTZ R14, R67, R14, !PT ;  /* 0x0000000e430e7209 */ /* 0x000fc80007810000 */
        /* <DEDUP_REMOVED lines=10> */
[----:B------:R-:W-:Y:S03]  /*5090*/  MUFU.EX2 R105, R105 ;  /* 0x0000006900697308 */ /* 0x000fe60000000800 */
        /* <DEDUP_REMOVED lines=21> */
[----:B------:R-:W-:-:S05]  /*51f0*/  FMNMX.FTZ R14, R147, R14, !PT ;  /* 0x0000000e930e7209 */ /* 0x000fca0007810000 */
[----:B0-----:R-:W0:Y:S01]  /*5200*/  SHFL.BFLY PT, R11, R14, 0x2, 0x1f ;  /* 0x0c401f000e0b7f89 */ /* 0x001e2200000e0000 */
[----:B------:R-:W-:Y:S08]  /*5210*/  MUFU.EX2 R125, R125 ;  /* 0x0000007d007d7308 */ /* 0x000ff00000000800 */
[----:B------:R-:W-:Y:S08]  /*5220*/  MUFU.EX2 R194, R194 ;  /* 0x000000c200c27308 */ /* 0x000ff00000000800 */
[----:B------:R-:W-:Y:S01]  /*5230*/  MUFU.EX2 R131, R131 ;  /* 0x0000008300837308 */ /* 0x000fe20000000800 */
[----:B0-----:R-:W-:-:S07]  /*5240*/  FMNMX.FTZ R24, R14, R11, !PT ;  /* 0x0000000b0e187209 */ /* 0x001fce0007810000 */
[----:B------:R-:W-:Y:S01]  /*5250*/  MUFU.EX2 R196, R196 ;  /* 0x000000c400c47308 */ /* 0x000fe20000000800 */
[----:B------:R-:W0:Y:S07]  /*5260*/  SHFL.BFLY PT, R11, R24, 0x1, 0x1f ;  /* 0x0c201f00180b7f89 */ /* 0x000e2e00000e0000 */
[----:B------:R-:W-:Y:S08]  /*5270*/  MUFU.EX2 R133, R133 ;  /* 0x0000008500857308 */ /* 0x000ff00000000800 */
[----:B------:R-:W-:Y:S08]  /*5280*/  MUFU.EX2 R198, R198 ;  /* 0x000000c600c67308 */ /* 0x000ff00000000800 */
[----:B------:R-:W-:Y:S01]  /*5290*/  MUFU.EX2 R135, R135 ;  /* 0x0000008700877308 */ /* 0x000fe20000000800 */
[----:B0-----:R-:W-:-:S04]  /*52a0*/  FMNMX.FTZ R11, R24, R11, !PT ;  /* 0x0000000b180b7209 */ /* 0x001fc80007810000 */
[C---:B------:R-:W-:Y:S01]  /*52b0*/  FSETP.NEU.FTZ.AND P1, PT, R11.reuse, -INF , PT ;  /* 0xff8000000b00780b */ /* 0x040fe20003f3d000 */
[----:B------:R-:W-:Y:S02]  /*52c0*/  FMUL.FTZ R40, R11, R10 ;  /* 0x0000000a0b287220 */ /* 0x000fe40000410000 */
[----:B------:R-:W-:Y:S03]  /*52d0*/  MUFU.EX2 R200, R200 ;  /* 0x000000c800c87308 */ /* 0x000fe60000000800 */
[----:B------:R-:W-:Y:S02]  /*52e0*/  FSEL R40, R40, RZ, P1 ;  /* 0x000000ff28287208 */ /* 0x000fe40000800000 */
[----:B------:R-:W-:-:S03]  /*52f0*/  ISETP.NE.AND P1, PT, R19, RZ, PT ;  /* 0x000000ff1300720c */ /* 0x000fc60003f25270 */
[----:B------:R-:W-:Y:S01]  /*5300*/  MUFU.EX2 R137, R137 ;  /* 0x0000008900897308 */ /* 0x000fe20000000800 */
[-CC-:B------:R-:W-:Y:S01]  /*5310*/  FFMA.FTZ R177, R13, R10.reuse, -R40.reuse ;  /* 0x0000000a0db17223 */ /* 0x180fe20000010828 */
[----:B-1----:R-:W-:Y:S01]  /*5320*/  FADD.FTZ R13, R176, R33 ;  /* 0x00000021b00d7221 */ /* 0x002fe20000010000 */
[-CC-:B------:R-:W-:Y:S01]  /*5330*/  FFMA.FTZ R14, R107, R10.reuse, -R40.reuse ;  /* 0x0000000a6b0e7223 */ /* 0x180fe20000010828 */
[-CC-:B------:R-:W-:Y:S01]  /*5340*/  FFMA.FTZ R179, R15, R10.reuse, -R40.reuse ;  /* 0x0000000a0fb37223 */ /* 0x180fe20000010828 */
[-CC-:B------:R-:W-:Y:S01]  /*5350*/  FFMA.FTZ R20, R111, R10.reuse, -R40.reuse ;  /* 0x0000000a6f147223 */ /* 0x180fe20000010828 */
[----:B--2---:R-:W-:Y:S01]  /*5360*/  FADD.FTZ R44, R178, R13 ;  /* 0x0000000db22c7221 */ /* 0x004fe20000010000 */
[-CC-:B------:R-:W-:Y:S01]  /*5370*/  FFMA.FTZ R181, R21, R10.reuse, -R40.reuse ;  /* 0x0000000a15b57223 */ /* 0x180fe20000010828 */
[----:B------:R-:W-:Y:S01]  /*5380*/  MUFU.EX2 R177, R177 ;  /* 0x000000b100b17308 */ /* 0x000fe20000000800 */
[-C--:B------:R-:W-:Y:S01]  /*5390*/  FFMA.FTZ R24, R99, R10.reuse, -R40 ;  /* 0x0000000a63187223 */ /* 0x080fe20000010828 */
[----:B---3--:R-:W-:Y:S01]  /*53a0*/  FADD.FTZ R13, R37, R44 ;  /* 0x0000002c250d7221 */ /* 0x008fe20000010000 */
[-CC-:B------:R-:W-:Y:S01]  /*53b0*/  FFMA.FTZ R183, R89, R10.reuse, -R40.reuse ;  /* 0x0000000a59b77223 */ /* 0x180fe20000010828 */
[-CC-:B------:R-:W-:Y:S01]  /*53c0*/  FFMA.FTZ R26, R103, R10.reuse, -R40.reuse ;  /* 0x0000000a671a7223 */ /* 0x180fe20000010828 */
[-CC-:B------:R-:W-:Y:S01]  /*53d0*/  FFMA.FTZ R185, R93, R10.reuse, -R40.reuse ;  /* 0x0000000a5db97223 */ /* 0x180fe20000010828 */
[----:B----4-:R-:W-:Y:S01]  /*53e0*/  FADD.FTZ R44, R180, R13 ;  /* 0x0000000db42c7221 */ /* 0x010fe20000010000 */
[-CC-:B------:R-:W-:Y:S01]  /*53f0*/  FFMA.FTZ R28, R91, R10.reuse, -R40.reuse ;  /* 0x0000000a5b1c7223 */ /* 0x180fe20000010828 */
[----:B------:R-:W0:Y:S01]  /*5400*/  MUFU.EX2 R14, R14 ;  /* 0x0000000e000e7308 */ /* 0x000e220000000800 */
[-C--:B------:R-:W-:Y:S01]  /*5410*/  FFMA.FTZ R187, R81, R10.reuse, -R40 ;  /* 0x0000000a51bb7223 */ /* 0x080fe20000010828 */
[----:B-----5:R-:W-:Y:S01]  /*5420*/  FADD.FTZ R13, R97, R44 ;  /* 0x0000002c610d7221 */ /* 0x020fe20000010000 */
[-CC-:B------:R-:W-:Y:S01]  /*5430*/  FFMA.FTZ R30, R95, R10.reuse, -R40.reuse ;  /* 0x0000000a5f1e7223 */ /* 0x180fe20000010828 */
[-CC-:B------:R-:W-:Y:S01]  /*5440*/  FFMA.FTZ R189, R85, R10.reuse, -R40.reuse ;  /* 0x0000000a55bd7223 */ /* 0x180fe20000010828 */
[-CC-:B------:R-:W-:Y:S01]  /*5450*/  FFMA.FTZ R32, R83, R10.reuse, -R40.reuse ;  /* 0x0000000a53207223 */ /* 0x180fe20000010828 */
[----:B------:R-:W-:Y:S01]  /*5460*/  FADD.FTZ R46, R182, R13 ;  /* 0x0000000db62e7221 */ /* 0x000fe20000010000 */
[-CC-:B------:R-:W-:Y:S01]  /*5470*/  FFMA.FTZ R191, R73, R10.reuse, -R40.reuse ;  /* 0x0000000a49bf7223 */ /* 0x180fe20000010828 */
[----:B------:R-:W1:Y:S01]  /*5480*/  MUFU.EX2 R179, R179 ;  /* 0x000000b300b37308 */ /* 0x000e620000000800 */
[----:B------:R-:W-:Y:S01]  /*5490*/  FFMA.FTZ R34, R87, R10, -R40 ;  /* 0x0000000a57227223 */ /* 0x000fe20000010828 */
[----:B------:R-:W-:Y:S01]  /*54a0*/  FADD.FTZ R13, R101, R46 ;  /* 0x0000002e650d7221 */ /* 0x000fe20000010000 */
[----:B------:R-:W-:-:S02]  /*54b0*/  @P1 VIADD R12, R12, 0x34840 ;  /* 0x000348400c0c1836 */ /* 0x000fc40000000000 */
[-CC-:B------:R-:W-:Y:S01]  /*54c0*/  FFMA.FTZ R193, R77, R10.reuse, -R40.reuse ;  /* 0x0000000a4dc17223 */ /* 0x180fe20000010828 */
[-CC-:B------:R-:W-:Y:S01]  /*54d0*/  FFMA.FTZ R36, R75, R10.reuse, -R40.reuse ;  /* 0x0000000a4b247223 */ /* 0x180fe20000010828 */
[----:B------:R-:W-:Y:S01]  /*54e0*/  FADD.FTZ R46, R184, R13 ;  /* 0x0000000db82e7221 */ /* 0x000fe20000010000 */
[-C--:B------:R-:W-:Y:S01]  /*54f0*/  FFMA.FTZ R195, R65, R10.reuse, -R40 ;  /* 0x0000000a41c37223 */ /* 0x080fe20000010828 */
[----:B------:R-:W2:Y:S01]  /*5500*/  MUFU.EX2 R20, R20 ;  /* 0x0000001400147308 */ /* 0x000ea20000000800 */
[----:B0-----:R-:W-:Y:S01]  /*5510*/  FADD.FTZ R48, R177, R14 ;  /* 0x0000000eb1307221 */ /* 0x001fe20000010000 */
[----:B------:R-:W-:Y:S01]  /*5520*/  FADD.FTZ R15, R105, R46 ;  /* 0x0000002e690f7221 */ /* 0x000fe20000010000 */
[-CC-:B------:R-:W-:Y:S01]  /*5530*/  FFMA.FTZ R38, R79, R10.reuse, -R40.reuse ;  /* 0x0000000a4f267223 */ /* 0x180fe20000010828 */
[-CC-:B------:R-:W-:Y:S01]  /*5540*/  FFMA.FTZ R197, R69, R10.reuse, -R40.reuse ;  /* 0x0000000a45c57223 */ /* 0x180fe20000010828 */
[-CC-:B------:R-:W-:Y:S01]  /*5550*/  FFMA.FTZ R42, R67, R10.reuse, -R40.reuse ;  /* 0x0000000a432a7223 */ /* 0x180fe20000010828 */
[----:B------:R-:W-:Y:S01]  /*5560*/  FADD.FTZ R50, R186, R15 ;  /* 0x0000000fba327221 */ /* 0x000fe20000010000 */
[-C--:B------:R-:W-:Y:S01]  /*5570*/  FFMA.FTZ R199, R57, R10.reuse, -R40 ;  /* 0x0000000a39c77223 */ /* 0x080fe20000010828 */
[----:B------:R-:W0:Y:S01]  /*5580*/  MUFU.EX2 R181, R181 ;  /* 0x000000b500b57308 */ /* 0x000e220000000800 */
[----:B-1----:R-:W-:Y:S01]  /*5590*/  FADD.FTZ R13, R179, R48 ;  /* 0x00000030b30d7221 */ /* 0x002fe20000010000 */
[----:B------:R-:W-:Y:S01]  /*55a0*/  FADD.FTZ R15, R109, R50 ;  /* 0x000000326d0f7221 */ /* 0x000fe20000010000 */
[-CC-:B------:R-:W-:Y:S01]  /*55b0*/  FFMA.FTZ R44, R71, R10.reuse, -R40.reuse ;  /* 0x0000000a472c7223 */ /* 0x180fe20000010828 */
[-CC-:B------:R-:W-:Y:S01]  /*55c0*/  FFMA.FTZ R201, R61, R10.reuse, -R40.reuse ;  /* 0x0000000a3dc97223 */ /* 0x180fe20000010828 */
[-CC-:B------:R-:W-:Y:S01]  /*55d0*/  FFMA.FTZ R46, R59, R10.reuse, -R40.reuse ;  /* 0x0000000a3b2e7223 */ /* 0x180fe20000010828 */
[-CC-:B------:R-:W-:Y:S01]  /*55e0*/  FFMA.FTZ R203, R49, R10.reuse, -R40.reuse ;  /* 0x0000000a31cb7223 */ /* 0x180fe20000010828 */
[-CC-:B------:R-:W-:Y:S01]  /*55f0*/  FFMA.FTZ R205, R53, R10.reuse, -R40.reuse ;  /* 0x0000000a35cd7223 */ /* 0x180fe20000010828 */
[----:B------:R-:W1:Y:S01]  /*5600*/  MUFU.EX2 R24, R24 ;  /* 0x0000001800187308 */ /* 0x000e620000000800 */
[----:B--2---:R-:W-:Y:S01]  /*5610*/  FADD.FTZ R48, R20, R13 ;  /* 0x0000000d14307221 */ /* 0x004fe20000010000 */
[-CC-:B------:R-:W-:Y:S01]  /*5620*/  FFMA.FTZ R51, R51, R10.reuse, -R40.reuse ;  /* 0x0000000a33337223 */ /* 0x180fe20000010828 */
[-CC-:B------:R-:W-:Y:S01]  /*5630*/  FFMA.FTZ R207, R41, R10.reuse, -R40.reuse ;  /* 0x0000000a29cf7223 */ /* 0x180fe20000010828 */
[-CC-:B------:R-:W-:Y:S01]  /*5640*/  FFMA.FTZ R55, R55, R10.reuse, -R40.reuse ;  /* 0x0000000a37377223 */ /* 0x180fe20000010828 */
[-CC-:B------:R-:W-:Y:S01]  /*5650*/  FFMA.FTZ R45, R45, R10.reuse, -R40.reuse ;  /* 0x0000000a2d2d7223 */ /* 0x180fe20000010828 */
[-CC-:B------:R-:W-:Y:S01]  /*5660*/  FFMA.FTZ R43, R43, R10.reuse, -R40.reuse ;  /* 0x0000000a2b2b7223 */ /* 0x180fe20000010828 */
[-C--:B------:R-:W-:Y:S01]  /*5670*/  FFMA.FTZ R25, R25, R10.reuse, -R40 ;  /* 0x0000000a19197223 */ /* 0x080fe20000010828 */
[----:B------:R-:W2:Y:S01]  /*5680*/  MUFU.EX2 R183, R183 ;  /* 0x000000b700b77308 */ /* 0x000ea20000000800 */
        /* <DEDUP_REMOVED lines=8> */
[----:B-1----:R-:W-:Y:S01]  /*5710*/  FADD.FTZ R50, R24, R13 ;  /* 0x0000000d18327221 */ /* 0x002fe20000010000 */
[----:B------:R-:W-:Y:S01]  /*5720*/  FADD.FTZ R52, R190, R15 ;  /* 0x0000000fbe347221 */ /* 0x000fe20000010000 */
[-CC-:B------:R-:W-:Y:S01]  /*5730*/  FFMA.FTZ R139, R139, R10.reuse, -R40.reuse ;  /* 0x0000000a8b8b7223 */ /* 0x180fe20000010828 */
[-CC-:B------:R-:W-:Y:S01]  /*5740*/  FFMA.FTZ R127, R127, R10.reuse, -R40.reuse ;  /* 0x0000000a7f7f7223 */ /* 0x180fe20000010828 */
[-C--:B------:R-:W-:Y:S01]  /*5750*/  FFMA.FTZ R141, R141, R10.reuse, -R40 ;  /* 0x0000000a8d8d7223 */ /* 0x080fe20000010828 */
[----:B------:R-:W-:Y:S01]  /*5760*/  FADD.FTZ R15, R117, R52 ;  /* 0x00000034750f7221 */ /* 0x000fe20000010000 */
[-C--:B------:R-:W-:Y:S01]  /*5770*/  FFMA.FTZ R121, R121, R10.reuse, -R40 ;  /* 0x0000000a79797223 */ /* 0x080fe20000010828 */
[----:B------:R-:W1:Y:S01]  /*5780*/  MUFU.EX2 R185, R185 ;  /* 0x000000b900b97308 */ /* 0x000e620000000800 */
[----:B--2---:R-:W-:Y:S01]  /*5790*/  FADD.FTZ R13, R183, R50 ;  /* 0x00000032b70d7221 */ /* 0x004fe20000010000 */
[----:B------:R-:W-:Y:S01]  /*57a0*/  FADD.FTZ R52, R192, R15 ;  /* 0x0000000fc0347221 */ /* 0x000fe20000010000 */
[-CC-:B------:R-:W-:Y:S01]  /*57b0*/  FFMA.FTZ R143, R143, R10.reuse, -R40.reuse ;  /* 0x0000000a8f8f7223 */ /* 0x180fe20000010828 */
[----:B------:R-:W-:Y:S01]  /*57c0*/  FFMA.FTZ R147, R147, R10, -R40 ;  /* 0x0000000a93937223 */ /* 0x000fe20000010828 */
[----:B------:R-:W-:-:S02]  /*57d0*/  F2FP.BF16.F32.PACK_AB R177, R14, R177 ;  /* 0x000000b10eb1723e */ /* 0x000fc400000010ff */
[----:B------:R-:W-:Y:S02]  /*57e0*/  CS2R R86, SRZ ;  /* 0x0000000000567805 */ /* 0x000fe4000001ff00 */
[----:B------:R-:W-:Y:S01]  /*57f0*/  F2FP.BF16.F32.PACK_AB R179, R20, R179 ;  /* 0x000000b314b3723e */ /* 0x000fe200000010ff */
[----:B------:R-:W2:Y:S01]  /*5800*/  MUFU.EX2 R28, R28 ;  /* 0x0000001c001c7308 */ /* 0x000ea20000000800 */
[----:B0-----:R-:W-:Y:S01]  /*5810*/  FADD.FTZ R50, R26, R13 ;  /* 0x0000000d1a327221 */ /* 0x001fe20000010000 */
[----:B------:R-:W-:Y:S02]  /*5820*/  F2FP.BF16.F32.PACK_AB R176, R33, R176 ;  /* 0x000000b021b0723e */ /* 0x000fe400000010ff */
[----:B------:R-:W-:Y:S02]  /*5830*/  CS2R R84, SRZ ;  /* 0x0000000000547805 */ /* 0x000fe4000001ff00 */
[----:B------:R-:W-:Y:S02]  /*5840*/  F2FP.BF16.F32.PACK_AB R178, R37, R178 ;  /* 0x000000b225b2723e */ /* 0x000fe400000010ff */
[----:B------:R-:W-:-:S02]  /*5850*/  CS2R R82, SRZ ;  /* 0x0000000000527805 */ /* 0x000fc4000001ff00 */
[----:B------:R-:W-:Y:S02]  /*5860*/  F2FP.BF16.F32.PACK_AB R181, R24, R181 ;  /* 0x000000b518b5723e */ /* 0x000fe400000010ff */
[----:B------:R-:W-:Y:S01]  /*5870*/  CS2R R80, SRZ ;  /* 0x0000000000507805 */ /* 0x000fe2000001ff00 */
[----:B------:R-:W0:Y:S01]  /*5880*/  MUFU.EX2 R187, R187 ;  /* 0x000000bb00bb7308 */ /* 0x000e220000000800 */
[----:B-1----:R-:W-:Y:S01]  /*5890*/  FADD.FTZ R13, R185, R50 ;  /* 0x00000032b90d7221 */ /* 0x002fe20000010000 */
[----:B------:R-:W-:Y:S02]  /*58a0*/  F2FP.BF16.F32.PACK_AB R183, R26, R183 ;  /* 0x000000b71ab7723e */ /* 0x000fe400000010ff */
[----:B------:R-:W-:Y:S02]  /*58b0*/  CS2R R78, SRZ ;  /* 0x00000000004e7805 */ /* 0x000fe4000001ff00 */
[----:B------:R-:W-:Y:S02]  /*58c0*/  F2FP.BF16.F32.PACK_AB R180, R97, R180 ;  /* 0x000000b461b4723e */ /* 0x000fe400000010ff */
[----:B------:R-:W-:-:S02]  /*58d0*/  CS2R R76, SRZ ;  /* 0x00000000004c7805 */ /* 0x000fc4000001ff00 */
[----:B------:R-:W-:Y:S02]  /*58e0*/  F2FP.BF16.F32.PACK_AB R182, R101, R182 ;  /* 0x000000b665b6723e */ /* 0x000fe400000010ff */
[----:B------:R-:W-:Y:S01]  /*58f0*/  CS2R R74, SRZ ;  /* 0x00000000004a7805 */ /* 0x000fe2000001ff00 */
[----:B------:R-:W1:Y:S01]  /*5900*/  MUFU.EX2 R30, R30 ;  /* 0x0000001e001e7308 */ /* 0x000e620000000800 */
[C---:B--2---:R-:W-:Y:S01]  /*5910*/  FADD.FTZ R50, R28.reuse, R13 ;  /* 0x0000000d1c327221 */ /* 0x044fe20000010000 */
[----:B------:R-:W-:Y:S01]  /*5920*/  FADD.FTZ R13, R125, R52 ;  /* 0x000000347d0d7221 */ /* 0x000fe20000010000 */
[----:B------:R-:W-:Y:S02]  /*5930*/  F2FP.BF16.F32.PACK_AB R185, R28, R185 ;  /* 0x000000b91cb9723e */ /* 0x000fe400000010ff */
[----:B------:R-:W-:Y:S02]  /*5940*/  CS2R R72, SRZ ;  /* 0x0000000000487805 */ /* 0x000fe4000001ff00 */
[----:B------:R-:W-:Y:S01]  /*5950*/  F2FP.BF16.F32.PACK_AB R184, R105, R184 ;  /* 0x000000b869b8723e */ /* 0x000fe200000010ff */
[----:B------:R-:W-:Y:S01]  /*5960*/  FADD.FTZ R52, R194, R13 ;  /* 0x0000000dc2347221 */ /* 0x000fe20000010000 */
[----:B------:R-:W-:Y:S01]  /*5970*/  @P1 PRMT R13, R23, 0x654, R12 ;  /* 0x00000654170d1816 */ /* 0x000fe2000000000c */
[----:B------:R-:W2:Y:S01]  /*5980*/  MUFU.EX2 R189, R189 ;  /* 0x000000bd00bd7308 */ /* 0x000ea20000000800 */
[----:B0-----:R-:W-:Y:S01]  /*5990*/  FADD.FTZ R15, R187, R50 ;  /* 0x00000032bb0f7221 */ /* 0x001fe20000010000 */
[----:B------:R-:W-:Y:S01]  /*59a0*/  F2FP.BF16.F32.PACK_AB R186, R109, R186 ;  /* 0x000000ba6dba723e */ /* 0x000fe200000010ff */
[----:B------:R2:W-:Y:S01]  /*59b0*/  @P1 SYNCS.ARRIVE.TRANS64.RED.A1T0 RZ, [R13+URZ], RZ ;  /* 0x000000ff0dff19a7 */ /* 0x0005e2000810043f */
[----:B------:R-:W-:-:S02]  /*59c0*/  F2FP.BF16.F32.PACK_AB R188, R115, R188 ;  /* 0x000000bc73bc723e */ /* 0x000fc400000010ff */
[----:B------:R-:W-:Y:S02]  /*59d0*/  CS2R R70, SRZ ;  /* 0x0000000000467805 */ /* 0x000fe4000001ff00 */
[----:B------:R-:W-:Y:S02]  /*59e0*/  F2FP.BF16.F32.PACK_AB R190, R117, R190 ;  /* 0x000000be75be723e */ /* 0x000fe400000010ff */
[----:B------:R-:W-:Y:S01]  /*59f0*/  CS2R R68, SRZ ;  /* 0x0000000000447805 */ /* 0x000fe2000001ff00 */
[----:B------:R-:W0:Y:S01]  /*5a00*/  MUFU.EX2 R32, R32 ;  /* 0x0000002000207308 */ /* 0x000e220000000800 */
[C---:B-1----:R-:W-:Y:S01]  /*5a10*/  FADD.FTZ R50, R30.reuse, R15 ;  /* 0x0000000f1e327221 */ /* 0x042fe20000010000 */
[----:B------:R-:W-:Y:S01]  /*5a20*/  FADD.FTZ R15, R131, R52 ;  /* 0x00000034830f7221 */ /* 0x000fe20000010000 */
[----:B------:R-:W-:Y:S02]  /*5a30*/  F2FP.BF16.F32.PACK_AB R187, R30, R187 ;  /* 0x000000bb1ebb723e */ /* 0x000fe400000010ff */
[----:B------:R-:W-:-:S02]  /*5a40*/  CS2R R66, SRZ ;  /* 0x0000000000427805 */ /* 0x000fc4000001ff00 */
[----:B------:R-:W-:Y:S01]  /*5a50*/  F2FP.BF16.F32.PACK_AB R192, R125, R192 ;  /* 0x000000c07dc0723e */ /* 0x000fe200000010ff */
[----:B------:R-:W-:Y:S01]  /*5a60*/  FADD.FTZ R52, R196, R15 ;  /* 0x0000000fc4347221 */ /* 0x000fe20000010000 */
[----:B------:R-:W-:Y:S01]  /*5a70*/  F2FP.BF16.F32.PACK_AB R194, R131, R194 ;  /* 0x000000c283c2723e */ /* 0x000fe200000010ff */
[----:B------:R-:W1:Y:S01]  /*5a80*/  MUFU.EX2 R191, R191 ;  /* 0x000000bf00bf7308 */ /* 0x000e620000000800 */
[----:B--2---:R-:W-:Y:S01]  /*5a90*/  FADD.FTZ R13, R189, R50 ;  /* 0x00000032bd0d7221 */ /* 0x004fe20000010000 */
[C---:B------:R-:W-:Y:S01]  /*5aa0*/  FADD.FTZ R15, R133.reuse, R52 ;  /* 0x00000034850f7221 */ /* 0x040fe20000010000 */
[----:B------:R-:W-:Y:S02]  /*5ab0*/  F2FP.BF16.F32.PACK_AB R196, R133, R196 ;  /* 0x000000c485c4723e */ /* 0x000fe400000010ff */
[----:B------:R-:W-:Y:S01]  /*5ac0*/  CS2R R64, SRZ ;  /* 0x0000000000407805 */ /* 0x000fe2000001ff00 */
[----:B------:R-:W-:Y:S01]  /*5ad0*/  FADD.FTZ R54, R198, R15 ;  /* 0x0000000fc6367221 */ /* 0x000fe20000010000 */
[C---:B------:R-:W-:Y:S01]  /*5ae0*/  F2FP.BF16.F32.PACK_AB R198, R135.reuse, R198 ;  /* 0x000000c687c6723e */ /* 0x040fe200000010ff */
[----:B------:R-:W2:Y:S01]  /*5af0*/  MUFU.EX2 R34, R34 ;  /* 0x0000002200227308 */ /* 0x000ea20000000800 */
[C---:B0-----:R-:W-:Y:S01]  /*5b00*/  FADD.FTZ R50, R32.reuse, R13 ;  /* 0x0000000d20327221 */ /* 0x041fe20000010000 */
[----:B------:R-:W-:Y:S01]  /*5b10*/  FADD.FTZ R15, R135, R54 ;  /* 0x00000036870f7221 */ /* 0x000fe20000010000 */
[----:B------:R-:W-:-:S02]  /*5b20*/  F2FP.BF16.F32.PACK_AB R189, R32, R189 ;  /* 0x000000bd20bd723e */ /* 0x000fc400000010ff */
[----:B------:R-:W-:Y:S01]  /*5b30*/  CS2R R32, SRZ ;  /* 0x0000000000207805 */ /* 0x000fe2000001ff00 */
[----:B------:R-:W-:Y:S01]  /*5b40*/  FADD.FTZ R54, R200, R15 ;  /* 0x0000000fc8367221 */ /* 0x000fe20000010000 */
[----:B------:R-:W-:Y:S01]  /*5b50*/  F2FP.BF16.F32.PACK_AB R200, R137, R200 ;  /* 0x000000c889c8723e */ /* 0x000fe200000010ff */
[----:B------:R-:W0:Y:S01]  /*5b60*/  MUFU.EX2 R193, R193 ;  /* 0x000000c100c17308 */ /* 0x000e220000000800 */
[----:B-1----:R-:W-:Y:S01]  /*5b70*/  FADD.FTZ R13, R191, R50 ;  /* 0x00000032bf0d7221 */ /* 0x002fe20000010000 */
[----:B------:R-:W-:-:S06]  /*5b80*/  FADD.FTZ R15, R137, R54 ;  /* 0x00000036890f7221 */ /* 0x000fcc0000010000 */
[----:B------:R-:W1:Y:S01]  /*5b90*/  MUFU.EX2 R36, R36 ;  /* 0x0000002400247308 */ /* 0x000e620000000800 */
[C---:B--2---:R-:W-:Y:S01]  /*5ba0*/  FADD.FTZ R52, R34.reuse, R13 ;  /* 0x0000000d22347221 */ /* 0x044fe20000010000 */
[----:B------:R-:W-:-:S06]  /*5bb0*/  F2FP.BF16.F32.PACK_AB R191, R34, R191 ;  /* 0x000000bf22bf723e */ /* 0x000fcc00000010ff */
[----:B------:R-:W2:Y:S01]  /*5bc0*/  MUFU.EX2 R195, R195 ;  /* 0x000000c300c37308 */ /* 0x000ea20000000800 */
[----:B0-----:R-:W-:-:S07]  /*5bd0*/  FADD.FTZ R13, R193, R52 ;  /* 0x00000034c10d7221 */ /* 0x001fce0000010000 */
[----:B------:R-:W0:Y:S01]  /*5be0*/  MUFU.EX2 R38, R38 ;  /* 0x0000002600267308 */ /* 0x000e220000000800 */
[C---:B-1----:R-:W-:Y:S01]  /*5bf0*/  FADD.FTZ R52, R36.reuse, R13 ;  /* 0x0000000d24347221 */ /* 0x042fe20000010000 */
[----:B------:R-:W-:Y:S02]  /*5c00*/  F2FP.BF16.F32.PACK_AB R193, R36, R193 ;  /* 0x000000c124c1723e */ /* 0x000fe400000010ff */
[----:B------:R-:W-:-:S04]  /*5c10*/  CS2R R36, SRZ ;  /* 0x0000000000247805 */ /* 0x000fc8000001ff00 */
[----:B------:R-:W1:Y:S01]  /*5c20*/  MUFU.EX2 R202, R202 ;  /* 0x000000ca00ca7308 */ /* 0x000e620000000800 */
[----:B--2---:R-:W-:-:S07]  /*5c30*/  FADD.FTZ R13, R195, R52 ;  /* 0x00000034c30d7221 */ /* 0x004fce0000010000 */
[----:B------:R-:W2:Y:S01]  /*5c40*/  MUFU.EX2 R197, R197 ;  /* 0x000000c500c57308 */ /* 0x000ea20000000800 */
[C---:B0-----:R-:W-:Y:S01]  /*5c50*/  FADD.FTZ R54, R38.reuse, R13 ;  /* 0x0000000d26367221 */ /* 0x041fe20000010000 */
[----:B------:R-:W-:-:S06]  /*5c60*/  F2FP.BF16.F32.PACK_AB R195, R38, R195 ;  /* 0x000000c326c3723e */ /* 0x000fcc00000010ff */
[----:B------:R-:W0:Y:S01]  /*5c70*/  MUFU.EX2 R42, R42 ;  /* 0x0000002a002a7308 */ /* 0x000e220000000800 */
[----:B-1----:R-:W-:Y:S01]  /*5c80*/  FADD.FTZ R56, R202, R15 ;  /* 0x0000000fca387221 */ /* 0x002fe20000010000 */
[----:B------:R-:W-:-:S03]  /*5c90*/  F2FP.BF16.F32.PACK_AB R202, R39, R202 ;  /* 0x000000ca27ca723e */ /* 0x000fc600000010ff */
[----:B------:R-:W-:Y:S01]  /*5ca0*/  FADD.FTZ R15, R39, R56 ;  /* 0x00000038270f7221 */ /* 0x000fe20000010000 */
[----:B------:R-:W-:Y:S02]  /*5cb0*/  CS2R R38, SRZ ;  /* 0x0000000000267805 */ /* 0x000fe4000001ff00 */
[----:B------:R-:W1:Y:S01]  /*5cc0*/  MUFU.EX2 R204, R204 ;  /* 0x000000cc00cc7308 */ /* 0x000e620000000800 */
[----:B--2---:R-:W-:-:S07]  /*5cd0*/  FADD.FTZ R13, R197, R54 ;  /* 0x00000036c50d7221 */ /* 0x004fce0000010000 */
[----:B------:R-:W2:Y:S01]  /*5ce0*/  MUFU.EX2 R199, R199 ;  /* 0x000000c700c77308 */ /* 0x000ea20000000800 */
[C---:B0-----:R-:W-:Y:S01]  /*5cf0*/  FADD.FTZ R40, R42.reuse, R13 ;  /* 0x0000000d2a287221 */ /* 0x041fe20000010000 */
[----:B------:R-:W-:-:S06]  /*5d00*/  F2FP.BF16.F32.PACK_AB R197, R42, R197 ;  /* 0x000000c52ac5723e */ /* 0x000fcc00000010ff */
[----:B------:R-:W0:Y:S01]  /*5d10*/  MUFU.EX2 R27, R27 ;  /* 0x0000001b001b7308 */ /* 0x000e220000000800 */
[----:B-1----:R-:W-:-:S07]  /*5d20*/  FADD.FTZ R54, R204, R15 ;  /* 0x0000000fcc367221 */ /* 0x002fce0000010000 */
[----:B------:R-:W1:Y:S01]  /*5d30*/  MUFU.EX2 R44, R44 ;  /* 0x0000002c002c7308 */ /* 0x000e620000000800 */
[----:B--2---:R-:W-:-:S07]  /*5d40*/  FADD.FTZ R13, R199, R40 ;  /* 0x00000028c70d7221 */ /* 0x004fce0000010000 */
[----:B------:R-:W2:Y:S01]  /*5d50*/  MUFU.EX2 R206, R206 ;  /* 0x000000ce00ce7308 */ /* 0x000ea20000000800 */
[C---:B0-----:R-:W-:Y:S01]  /*5d60*/  FADD.FTZ R15, R27.reuse, R54 ;  /* 0x000000361b0f7221 */ /* 0x041fe20000010000 */
[----:B------:R-:W-:Y:S02]  /*5d70*/  F2FP.BF16.F32.PACK_AB R204, R27, R204 ;  /* 0x000000cc1bcc723e */ /* 0x000fe400000010ff */
[----:B------:R-:W-:-:S04]  /*5d80*/  CS2R R26, SRZ ;  /* 0x00000000001a7805 */ /* 0x000fc8000001ff00 */
[----:B------:R-:W0:Y:S01]  /*5d90*/  MUFU.EX2 R201, R201 ;  /* 0x000000c900c97308 */ /* 0x000e220000000800 */
[C---:B-1----:R-:W-:Y:S01]  /*5da0*/  FADD.FTZ R54, R44.reuse, R13 ;  /* 0x0000000d2c367221 */ /* 0x042fe20000010000 */
[----:B------:R-:W-:-:S06]  /*5db0*/  F2FP.BF16.F32.PACK_AB R199, R44, R199 ;  /* 0x000000c72cc7723e */ /* 0x000fcc00000010ff */
[----:B------:R-:W1:Y:S01]  /*5dc0*/  MUFU.EX2 R31, R31 ;  /* 0x0000001f001f7308 */ /* 0x000e620000000800 */
[----:B--2---:R-:W-:-:S07]  /*5dd0*/  FADD.FTZ R56, R206, R15 ;  /* 0x0000000fce387221 */ /* 0x004fce0000010000 */
[----:B------:R-:W2:Y:S01]  /*5de0*/  MUFU.EX2 R46, R46 ;  /* 0x0000002e002e7308 */ /* 0x000ea20000000800 */
[----:B0-----:R-:W-:-:S07]  /*5df0*/  FADD.FTZ R13, R201, R54 ;  /* 0x00000036c90d7221 */ /* 0x001fce0000010000 */
[----:B------:R-:W0:Y:S01]  /*5e00*/  MUFU.EX2 R208, R208 ;  /* 0x000000d000d07308 */ /* 0x000e220000000800 */
[C---:B-1----:R-:W-:Y:S01]  /*5e10*/  FADD.FTZ R15, R31.reuse, R56 ;  /* 0x000000381f0f7221 */ /* 0x042fe20000010000 */
[----:B------:R-:W-:Y:S02]  /*5e20*/  F2FP.BF16.F32.PACK_AB R206, R31, R206 ;  /* 0x000000ce1fce723e */ /* 0x000fe400000010ff */
[----:B------:R-:W-:-:S04]  /*5e30*/  CS2R R30, SRZ ;  /* 0x00000000001e7805 */ /* 0x000fc8000001ff00 */
[----:B------:R-:W1:Y:S01]  /*5e40*/  MUFU.EX2 R203, R203 ;  /* 0x000000cb00cb7308 */ /* 0x000e620000000800 */
[C---:B--2---:R-:W-:Y:S01]  /*5e50*/  FADD.FTZ R54, R46.reuse, R13 ;  /* 0x0000000d2e367221 */ /* 0x044fe20000010000 */
[----:B------:R-:W-:-:S06]  /*5e60*/  F2FP.BF16.F32.PACK_AB R201, R46, R201 ;  /* 0x000000c92ec9723e */ /* 0x000fcc00000010ff */
[----:B------:R-:W2:Y:S01]  /*5e70*/  MUFU.EX2 R119, R119 ;  /* 0x0000007700777308 */ /* 0x000ea20000000800 */
[----:B0-----:R-:W-:-:S07]  /*5e80*/  FADD.FTZ R56, R208, R15 ;  /* 0x0000000fd0387221 */ /* 0x001fce0000010000 */
[----:B------:R-:W0:Y:S01]  /*5e90*/  MUFU.EX2 R48, R48 ;  /* 0x0000003000307308 */ /* 0x000e220000000800 */
[----:B-1----:R-:W-:-:S07]  /*5ea0*/  FADD.FTZ R13, R203, R54 ;  /* 0x00000036cb0d7221 */ /* 0x002fce0000010000 */
[----:B------:R-:W1:Y:S01]  /*5eb0*/  MUFU.EX2 R210, R210 ;  /* 0x000000d200d27308 */ /* 0x000e620000000800 */
[C---:B--2---:R-:W-:Y:S01]  /*5ec0*/  FADD.FTZ R15, R119.reuse, R56 ;  /* 0x00000038770f7221 */ /* 0x044fe20000010000 */
[----:B------:R-:W-:-:S06]  /*5ed0*/  F2FP.BF16.F32.PACK_AB R208, R119, R208 ;  /* 0x000000d077d0723e */ /* 0x000fcc00000010ff */
[----:B------:R-:W2:Y:S01]  /*5ee0*/  MUFU.EX2 R205, R205 ;  /* 0x000000cd00cd7308 */ /* 0x000ea20000000800 */
[C---:B0-----:R-:W-:Y:S01]  /*5ef0*/  FADD.FTZ R56, R48.reuse, R13 ;  /* 0x0000000d30387221 */ /* 0x041fe20000010000 */
[----:B------:R-:W-:Y:S02]  /*5f00*/  F2FP.BF16.F32.PACK_AB R203, R48, R203 ;  /* 0x000000cb30cb723e */ /* 0x000fe400000010ff */
[----:B------:R-:W-:-:S04]  /*5f10*/  CS2R R48, SRZ ;  /* 0x0000000000307805 */ /* 0x000fc8000001ff00 */
[----:B------:R-:W0:Y:S01]  /*5f20*/  MUFU.EX2 R123, R123 ;  /* 0x0000007b007b7308 */ /* 0x000e220000000800 */
[----:B-1----:R-:W-:-:S07]  /*5f30*/  FADD.FTZ R58, R210, R15 ;  /* 0x0000000fd23a7221 */ /* 0x002fce0000010000 */
[----:B------:R-:W1:Y:S01]  /*5f40*/  MUFU.EX2 R12, R51 ;  /* 0x00000033000c7308 */ /* 0x000e620000000800 */
[----:B--2---:R-:W-:-:S07]  /*5f50*/  FADD.FTZ R13, R205, R56 ;  /* 0x00000038cd0d7221 */ /* 0x004fce0000010000 */
[----:B------:R-:W2:Y:S01]  /*5f60*/  MUFU.EX2 R212, R212 ;  /* 0x000000d400d47308 */ /* 0x000ea20000000800 */
[C---:B0-----:R-:W-:Y:S01]  /*5f70*/  FADD.FTZ R15, R123.reuse, R58 ;  /* 0x0000003a7b0f7221 */ /* 0x041fe20000010000 */
[----:B------:R-:W-:-:S06]  /*5f80*/  F2FP.BF16.F32.PACK_AB R210, R123, R210 ;  /* 0x000000d27bd2723e */ /* 0x000fcc00000010ff */
        /* <DEDUP_REMOVED lines=9> */
[----:B------:R-:W-:-:S06]  /*6020*/  F2FP.BF16.F32.PACK_AB R212, R129, R212 ;  /* 0x000000d481d4723e */ /* 0x000fcc00000010ff */
[----:B------:R-:W1:Y:S01]  /*6030*/  MUFU.EX2 R45, R45 ;  /* 0x0000002d002d7308 */ /* 0x000e620000000800 */
[C---:B--2---:R-:W-:Y:S01]  /*6040*/  FADD.FTZ R58, R50.reuse, R13 ;  /* 0x0000000d323a7221 */ /* 0x044fe20000010000 */
[----:B------:R-:W-:Y:S02]  /*6050*/  F2FP.BF16.F32.PACK_AB R207, R50, R207 ;  /* 0x000000cf32cf723e */ /* 0x000fe400000010ff */
[----:B------:R-:W-:-:S04]  /*6060*/  CS2R R50, SRZ ;  /* 0x0000000000327805 */ /* 0x000fc8000001ff00 */
[----:B------:R-:W2:Y:S01]  /*6070*/  MUFU.EX2 R145, R145 ;  /* 0x0000009100917308 */ /* 0x000ea20000000800 */
[----:B0-----:R-:W-:-:S07]  /*6080*/  FADD.FTZ R60, R214, R15 ;  /* 0x0000000fd63c7221 */ /* 0x001fce0000010000 */
[----:B------:R0:W3:Y:S01]  /*6090*/  MUFU.EX2 R52, R43 ;  /* 0x0000002b00347308 */ /* 0x0000e20000000800 */
[----:B-1----:R-:W-:-:S07]  /*60a0*/  FADD.FTZ R13, R45, R58 ;  /* 0x0000003a2d0d7221 */ /* 0x002fce0000010000 */
[----:B------:R-:W1:Y:S01]  /*60b0*/  MUFU.EX2 R216, R216 ;  /* 0x000000d800d87308 */ /* 0x000e620000000800 */
[C---:B--2---:R-:W-:Y:S01]  /*60c0*/  FADD.FTZ R15, R145.reuse, R60 ;  /* 0x0000003c910f7221 */ /* 0x044fe20000010000 */
[----:B------:R-:W-:Y:S02]  /*60d0*/  F2FP.BF16.F32.PACK_AB R214, R145, R214 ;  /* 0x000000d691d6723e */ /* 0x000fe400000010ff */
[----:B0-----:R-:W-:-:S04]  /*60e0*/  CS2R R42, SRZ ;  /* 0x00000000002a7805 */ /* 0x001fc8000001ff00 */
[----:B------:R-:W0:Y:S01]  /*60f0*/  MUFU.EX2 R25, R25 ;  /* 0x0000001900197308 */ /* 0x000e220000000800 */
[C---:B---3--:R-:W-:Y:S01]  /*6100*/  FADD.FTZ R58, R52.reuse, R13 ;  /* 0x0000000d343a7221 */ /* 0x048fe20000010000 */
[----:B------:R-:W-:Y:S02]  /*6110*/  F2FP.BF16.F32.PACK_AB R209, R52, R45 ;  /* 0x0000002d34d1723e */ /* 0x000fe400000010ff */
[----:B------:R-:W-:Y:S02]  /*6120*/  CS2R R52, SRZ ;  /* 0x0000000000347805 */ /* 0x000fe4000001ff00 */
[----:B------:R-:W-:Y:S02]  /*6130*/  CS2R R44, SRZ ;  /* 0x00000000002c7805 */ /* 0x000fe4000001ff00 */
[----:B------:R-:W2:Y:S01]  /*6140*/  MUFU.EX2 R149, R149 ;  /* 0x0000009500957308 */ /* 0x000ea20000000800 */
[----:B-1----:R-:W-:-:S07]  /*6150*/  FADD.FTZ R60, R216, R15 ;  /* 0x0000000fd83c7221 */ /* 0x002fce0000010000 */
[----:B------:R1:W3:Y:S01]  /*6160*/  MUFU.EX2 R40, R47 ;  /* 0x0000002f00287308 */ /* 0x0002e20000000800 */
[----:B0-----:R-:W-:-:S07]  /*6170*/  FADD.FTZ R13, R25, R58 ;  /* 0x0000003a190d7221 */ /* 0x001fce0000010000 */
[----:B------:R-:W0:Y:S01]  /*6180*/  MUFU.EX2 R218, R218 ;  /* 0x000000da00da7308 */ /* 0x000e220000000800 */
[C---:B--2---:R-:W-:Y:S01]  /*6190*/  FADD.FTZ R15, R149.reuse, R60 ;  /* 0x0000003c950f7221 */ /* 0x044fe20000010000 */
[----:B------:R-:W-:Y:S02]  /*61a0*/  F2FP.BF16.F32.PACK_AB R216, R149, R216 ;  /* 0x000000d895d8723e */ /* 0x000fe400000010ff */
[----:B-1----:R-:W-:-:S04]  /*61b0*/  CS2R R46, SRZ ;  /* 0x00000000002e7805 */ /* 0x002fc8000001ff00 */
[----:B------:R-:W1:Y:S01]  /*61c0*/  MUFU.EX2 R29, R29 ;  /* 0x0000001d001d7308 */ /* 0x000e620000000800 */
[C---:B---3--:R-:W-:Y:S01]  /*61d0*/  FADD.FTZ R60, R40.reuse, R13 ;  /* 0x0000000d283c7221 */ /* 0x048fe20000010000 */
[----:B------:R-:W-:Y:S02]  /*61e0*/  F2FP.BF16.F32.PACK_AB R211, R40, R25 ;  /* 0x0000001928d3723e */ /* 0x000fe400000010ff */
[----:B------:R-:W-:Y:S02]  /*61f0*/  CS2R R40, SRZ ;  /* 0x0000000000287805 */ /* 0x000fe4000001ff00 */
[----:B------:R-:W-:Y:S02]  /*6200*/  CS2R R24, SRZ ;  /* 0x0000000000187805 */ /* 0x000fe4000001ff00 */
[----:B------:R2:W3:Y:S01]  /*6210*/  MUFU.EX2 R54, R35 ;  /* 0x0000002300367308 */ /* 0x0004e20000000800 */
[----:B0-----:R-:W-:-:S07]  /*6220*/  FADD.FTZ R62, R218, R15 ;  /* 0x0000000fda3e7221 */ /* 0x001fce0000010000 */
[----:B------:R-:W0:Y:S01]  /*6230*/  MUFU.EX2 R139, R139 ;  /* 0x0000008b008b7308 */ /* 0x000e220000000800 */
[----:B-1----:R-:W-:Y:S01]  /*6240*/  FADD.FTZ R15, R29, R60 ;  /* 0x0000003c1d0f7221 */ /* 0x002fe20000010000 */
[----:B------:R-:W-:Y:S02]  /*6250*/  CS2R R60, SRZ ;  /* 0x00000000003c7805 */ /* 0x000fe4000001ff00 */
[----:B--2---:R-:W-:-:S04]  /*6260*/  CS2R R34, SRZ ;  /* 0x0000000000227805 */ /* 0x004fc8000001ff00 */
[----:B------:R-:W1:Y:S01]  /*6270*/  MUFU.EX2 R56, R127 ;  /* 0x0000007f00387308 */ /* 0x000e620000000800 */
[C---:B---3--:R-:W-:Y:S01]  /*6280*/  FADD.FTZ R14, R54.reuse, R15 ;  /* 0x0000000f360e7221 */ /* 0x048fe20000010000 */
[----:B------:R-:W-:Y:S02]  /*6290*/  F2FP.BF16.F32.PACK_AB R213, R54, R29 ;  /* 0x0000001d36d5723e */ /* 0x000fe400000010ff */
[----:B------:R-:W-:Y:S02]  /*62a0*/  CS2R R54, SRZ ;  /* 0x0000000000367805 */ /* 0x000fe4000001ff00 */
[----:B------:R-:W-:Y:S02]  /*62b0*/  CS2R R28, SRZ ;  /* 0x00000000001c7805 */ /* 0x000fe4000001ff00 */
        /* <DEDUP_REMOVED lines=10> */
[----:B------:R-:W-:Y:S02]  /*6360*/  F2FP.BF16.F32.PACK_AB R217, R58, R141 ;  /* 0x0000008d3ad9723e */ /* 0x000fe400000010ff */
[----:B------:R-:W-:-:S04]  /*6370*/  CS2R R58, SRZ ;  /* 0x00000000003a7805 */ /* 0x000fc8000001ff00 */
[----:B------:R-:W0:Y:S01]  /*6380*/  MUFU.EX2 R14, R147 ;  /* 0x00000093000e7308 */ /* 0x000e220000000800 */
[----:B-1----:R-:W-:Y:S01]  /*6390*/  FADD.FTZ R15, R143, R12 ;  /* 0x0000000c8f0f7221 */ /* 0x002fe20000010000 */
[C---:B--2---:R-:W-:Y:S01]  /*63a0*/  FADD.FTZ R13, R151.reuse, R62 ;  /* 0x0000003e970d7221 */ /* 0x044fe20000010000 */
[----:B------:R-:W-:Y:S02]  /*63b0*/  F2FP.BF16.F32.PACK_AB R218, R151, R218 ;  /* 0x000000da97da723e */ /* 0x000fe400000010ff */
[----:B------:R-:W-:Y:S01]  /*63c0*/  CS2R R62, SRZ ;  /* 0x00000000003e7805 */ /* 0x000fe2000001ff00 */
[C---:B0-----:R-:W-:Y:S01]  /*63d0*/  FADD.FTZ R12, R14.reuse, R15 ;  /* 0x0000000f0e0c7221 */ /* 0x041fe20000010000 */
[----:B------:R-:W-:Y:S01]  /*63e0*/  F2FP.BF16.F32.PACK_AB R219, R14, R143 ;  /* 0x0000008f0edb723e */ /* 0x000fe200000010ff */
[----:B------:R-:W-:Y:S06]  /*63f0*/  @!P2 BRA `(.L_x_188) ;  /* 0x0000004c0010a947 */ /* 0x000fec0003800000 */
[----:B------:R-:W-:Y:S01]  /*6400*/  R2UR UR6, R2 ;  /* 0x00000000020672ca */ /* 0x000fe200000e0000 */
[----:B------:R-:W-:Y:S01]  /*6410*/  VIADD R20, R112, 0xfffffffe ;  /* 0xfffffffe70147836 */ /* 0x000fe20000000000 */
[----:B------:R-:W-:Y:S01]  /*6420*/  UMOV UR7, UR60 ;  /* 0x0000003c00077c82 */ /* 0x000fe20008000000 */
[----:B------:R-:W-:Y:S02]  /*6430*/  IMAD.MOV.U32 R15, RZ, RZ, R11 ;  /* 0x000000ffff0f7224 */ /* 0x000fe400078e000b */
[----:B------:R-:W-:Y:S02]  /*6440*/  IMAD.MOV.U32 R14, RZ, RZ, R3 ;  /* 0x000000ffff0e7224 */ /* 0x000fe400078e0003 */
[----:B------:R-:W-:-:S06]  /*6450*/  IMAD.MOV.U32 R87, RZ, RZ, RZ ;  /* 0x000000ffff577224 */ /* 0x000fcc00078e00ff */
[----:B------:R-:W-:-:S07]  /*6460*/  IMAD.U32 R21, RZ, RZ, UR6 ;  /* 0x00000006ff157e24 */ /* 0x000fce000f8e00ff */
.L_x_199:
        /* <DEDUP_REMOVED lines=12> */
.L_x_190:
[----:B------:R-:W-:Y:S01]  /*6530*/  R2UR UR10, R2 ;  /* 0x00000000020a72ca */ /* 0x000fe200000e0000 */
[----:B------:R-:W-:-:S12]  /*6540*/  ULEA UR6, UR60, UR61, 0x3 ;  /* 0x0000003d3c067291 */ /* 0x000fd8000f8e183f */
[----:B------:R-:W-:-:S05]  /*6550*/  IMAD.U32 R3, RZ, RZ, UR10 ;  /* 0x0000000aff037e24 */ /* 0x000fca000f8e00ff */
[----:B------:R-:W-:-:S04]  /*6560*/  SHF.L.U32 R3, R3, 0x1f, RZ ;  /* 0x0000001f03037819 */ /* 0x000fc800000006ff */
[----:B------:R0:W1:Y:S01]  /*6570*/  SYNCS.PHASECHK.TRANS64.TRYWAIT P1, [UR6+0x34830], R3 ;  /* 0x03483003ff0075a7 */ /* 0x0000620008020146 */
[----:B------:R-:W-:Y:S05]  /*6580*/  @!P0 BRA `(.L_x_191) ;  /* 0x0000000000048947 */ /* 0x000fea0003800000 */
[----:B------:R-:W-:Y:S01]  /*6590*/  BPT.TRAP 0x1 ;  /* 0x000000040000795c */ /* 0x000fe20000300000 */
.L_x_191:
[----:B-1----:R-:W-:Y:S05]  /*65a0*/  @P1 BRA `(.L_x_189) ;  /* 0x0000000000081947 */ /* 0x002fea0003800000 */
[----:B------:R-:W1:Y:S02]  /*65b0*/  SYNCS.PHASECHK.TRANS64.TRYWAIT P1, [UR6+0x34830], R3 ;  /* 0x03483003ff0075a7 */ /* 0x000e640008020146 */
[----:B-1----:R-:W-:Y:S05]  /*65c0*/  @!P1 BRA `(.L_x_192) ;  /* 0x000000ac00e09947 */ /* 0x002fea0003800000 */
.L_x_189:
        /* <DEDUP_REMOVED lines=615> */
.L_x_194:
[----:B------:R-:W-:Y:S01]  /*8c40*/  R2UR UR10, R21 ;  /* 0x00000000150a72ca */ /* 0x000fe200000e0000 */
[----:B------:R-:W-:-:S12]  /*8c50*/  ULEA UR6, UR7, UR61, 0x3 ;  /* 0x0000003d07067291 */ /* 0x000fd8000f8e183f */
[----:B------:R-:W-:-:S05]  /*8c60*/  IMAD.U32 R3, RZ, RZ, UR10 ;  /* 0x0000000aff037e24 */ /* 0x000fca000f8e00ff */
[----:B------:R-:W-:-:S04]  /*8c70*/  SHF.L.U32 R3, R3, 0x1f, RZ ;  /* 0x0000001f03037819 */ /* 0x000fc800000006ff */
[----:B------:R0:W1:Y:S01]  /*8c80*/  SYNCS.PHASECHK.TRANS64.TRYWAIT P1, [UR6+0x34850], R3 ;  /* 0x03485003ff0075a7 */ /* 0x0000620008020146 */
[----:B------:R-:W-:Y:S05]  /*8c90*/  @!P0 BRA `(.L_x_195) ;  /* 0x0000000000048947 */ /* 0x000fea0003800000 */
[----:B------:R-:W-:Y:S01]  /*8ca0*/  BPT.TRAP 0x1 ;  /* 0x000000040000795c */ /* 0x000fe20000300000 */
.L_x_195:
[----:B-1----:R-:W-:Y:S05]  /*8cb0*/  @P1 BRA `(.L_x_193) ;  /* 0x0000000000081947 */ /* 0x002fea0003800000 */
[----:B------:R-:W1:Y:S02]  /*8cc0*/  SYNCS.PHASECHK.TRANS64.TRYWAIT P1, [UR6+0x34850], R3 ;  /* 0x03485003ff0075a7 */ /* 0x000e640008020146 */
[----:B-1----:R-:W-:Y:S05]  /*8cd0*/  @!P1 BRA `(.L_x_196) ;  /* 0x0000008800349947 */ /* 0x002fea0003800000 */
.L_x_193:
[----:B------:R-:W-:Y:S01]  /*8ce0*/  UIADD3 UR6, UR61, 0x400, URZ ;  /* 0x000004003d067890 */ /* 0x000fe2000fffe03f */
[----:B------:R-:W-:Y:S01]  /*8cf0*/  WARPGROUP.ARRIVE ;  /* 0x00000000000079c5 */ /* 0x000fe20000000000 */
[----:B------:R-:W-:-:S05]  /*8d00*/  UMOV UR11, 0x40000040 ;  /* 0x40000040000b7882 */ /* 0x000fca0000000000 */
[----:B-1----:R-:W1:Y:S01]  /*8d10*/  S2R R10, SR_TID.X ;  /* 0x00000000000a7919 */ /* 0x002e620000002100 */
[----:B------:R-:W-:-:S04]  /*8d20*/  USHF.R.U32.HI UR6, URZ, 0x4, UR6 ;  /* 0x000000043f067899 */ /* 0x000fc80008011606 */
[----:B------:R-:W-:-:S04]  /*8d30*/  ULOP3.LUT UR6, UR6, 0x3fff, URZ, 0xc0, !UPT ;  /* 0x00003fff06067892 */ /* 0x000fc8000f8ec03f */
[----:B------:R-:W-:-:S04]  /*8d40*/  ULOP3.LUT UR6, UR6, 0x5800000, URZ, 0xfc, !UPT ;  /* 0x0580000006067892 */ /* 0x000fc8000f8efc3f */
[----:B------:R-:W-:-:S07]  /*8d50*/  UIMAD UR6, UR7, 0xb00, UR6 ;  /* 0x00000b00070678a4 */ /* 0x000fce000f8e0206 */
[----:B------:R-:W-:Y:S02]  /*8d60*/  UMOV UR10, UR6 ;  /* 0x00000006000a7c82 */ /* 0x000fe40008000000 */
[----:B------:R-:W-:Y:S01]  /*8d70*/  HGMMA.64x128x16.F32.BF16 R24, R176, gdesc[UR8].tnspB, R24, gsb0 ;  /* 0x41e00008b0187df0 */ /* 0x000fe20008001818 */
[----:B------:R-:W-:Y:S01]  /*8d80*/  UIADD3 UR10, UR6, 0x80, URZ ;  /* 0x00000080060a7890 */ /* 0x000fe2000fffe03f */
[----:B------:R-:W-:Y:S01]  /*8d90*/  UMOV UR11, 0x40000040 ;  /* 0x40000040000b7882 */ /* 0x000fe20000000000 */
[----:B-1----:R-:W-:-:S04]  /*8da0*/  SHF.R.U32.HI R10, RZ, 0x7, R10 ;  /* 0x00000007ff0a7819 */ /* 0x002fc8000001160a */
[----:B0-----:R-:W-:Y:S01]  /*8db0*/  IADD3 R3, -R10, 0xb, RZ ;  /* 0x0000000b0a037810 */ /* 0x001fe20007ffe1ff */
[----:B------:R-:W-:Y:S02]  /*8dc0*/  WARPGROUP.DEPBAR.LE gsb0, 0x0 ;  /* 0x00008000000079c5 */ /* 0x000fe40000010000 */
[----:B------:R-:W-:-:S06]  /*8dd0*/  WARPGROUP.ARRIVE ;  /* 0x00000000000079c5 */ /* 0x000fcc0000000000 */
[----:B------:R-:W-:Y:S01]  /*8de0*/  HGMMA.64x128x16.F32.BF16 R24, R180, gdesc[UR8].tnspB, R24, gsb0 ;  /* 0x41e00008b4187df0 */ /* 0x000fe20008001818 */
[----:B------:R-:W-:Y:S01]  /*8df0*/  UIADD3 UR10, UR6, 0x100, URZ ;  /* 0x00000100060a7890 */ /* 0x000fe2000fffe03f */
[----:B------:R-:W-:Y:S01]  /*8e00*/  UMOV UR11, 0x40000040 ;  /* 0x40000040000b7882 */ /* 0x000fe20000000000 */
[----:B------:R-:W-:Y:S02]  /*8e10*/  WARPGROUP.DEPBAR.LE gsb0, 0x0 ;  /* 0x00008000000079c5 */ /* 0x000fe40000010000 */
[----:B------:R-:W-:-:S07]  /*8e20*/  WARPGROUP.ARRIVE ;  /* 0x00000000000079c5 */ /* 0x000fce0000000000 */
        /* <DEDUP_REMOVED lines=33> */
[----:B------:R-:W-:Y:S01]  /*9040*/  UIADD3 UR6, UR6, 0x500, URZ ;  /* 0x0000050006067890 */ /* 0x000fe2000fffe03f */
[----:B------:R-:W-:Y:S02]  /*9050*/  WARPGROUP.DEPBAR.LE gsb0, 0x0 ;  /* 0x00008000000079c5 */ /* 0x000fe40000010000 */
[----:B------:R-:W-:-:S06]  /*9060*/  WARPGROUP.ARRIVE ;  /* 0x00000000000079c5 */ /* 0x000fcc0000000000 */
[----:B------:R-:W-:Y:S01]  /*9070*/  HGMMA.64x128x16.F32.BF16 R24, R212, gdesc[UR8].tnspB, R24, gsb0 ;  /* 0x41e00008d4187df0 */ /* 0x000fe20008001818 */
[----:B------:R-:W-:Y:S01]  /*9080*/  UMOV UR10, UR6 ;  /* 0x00000006000a7c82 */ /* 0x000fe20008000000 */
[----:B------:R-:W-:Y:S01]  /*9090*/  UMOV UR11, 0x40000040 ;  /* 0x40000040000b7882 */ /* 0x000fe20000000000 */
[----:B------:R-:W-:Y:S02]  /*90a0*/  WARPGROUP.DEPBAR.LE gsb0, 0x0 ;  /* 0x00008000000079c5 */ /* 0x000fe40000010000 */
[----:B------:R-:W-:-:S07]  /*90b0*/  WARPGROUP.ARRIVE ;  /* 0x00000000000079c5 */ /* 0x000fce0000000000 */
[----:B------:R-:W-:Y:S03]  /*90c0*/  HGMMA.64x128x16.F32.BF16 R24, R216, gdesc[UR8].tnspB, R24, gsb0 ;  /* 0x41e00008d8187df0 */ /* 0x000fe60008001818 */
[----:B------:R-:W-:Y:S02]  /*90d0*/  WARPGROUP.DEPBAR.LE gsb0, 0x0 ;  /* 0x00008000000079c5 */ /* 0x000fe40000010000 */
[----:B------:R0:W-:Y:S06]  /*90e0*/  BAR.ARV R3, 0x100 ;  /* 0x000400030000751d */ /* 0x0001ec0000002000 */
[----:B------:R-:W-:Y:S05]  /*90f0*/  @!P0 BRA `(.L_x_197) ;  /* 0x0000000000048947 */ /* 0x000fea0003800000 */
[----:B------:R-:W-:Y:S01]  /*9100*/  BPT.TRAP 0x1 ;  /* 0x000000040000795c */ /* 0x000fe20000300000 */
.L_x_197:
[----:B------:R-:W-:Y:S02]  /*9110*/  FMNMX.FTZ R10, R168, R14, !PT ;  /* 0x0000000ea80a7209 */ /* 0x000fe40007810000 */
[----:B------:R-:W-:Y:S02]  /*9120*/  FMNMX.FTZ R176, R170, R15, !PT ;  /* 0x0000000faab07209 */ /* 0x000fe40007810000 */
[----:B0-----:R-:W-:Y:S02]  /*9130*/  FMNMX.FTZ R3, R169, R10, !PT ;  /* 0x0000000aa9037209 */ /* 0x001fe40007810000 */
[----:B------:R-:W-:Y:S02]  /*9140*/  FMNMX.FTZ R11, R171, R176, !PT ;  /* 0x000000b0ab0b7209 */ /* 0x000fe40007810000 */
[----:B------:R-:W-:Y:S02]  /*9150*/  FMNMX.FTZ R10, R172, R3, !PT ;  /* 0x00000003ac0a7209 */ /* 0x000fe40007810000 */
[----:B------:R-:W-:-:S02]  /*9160*/  FMNMX.FTZ R176, R174, R11, !PT ;  /* 0x0000000baeb07209 */ /* 0x000fc40007810000 */
[----:B------:R-:W-:Y:S02]  /*9170*/  FMNMX.FTZ R3, R173, R10, !PT ;  /* 0x0000000aad037209 */ /* 0x000fe40007810000 */
[----:B------:R-:W-:Y:S02]  /*9180*/  FMNMX.FTZ R11, R175, R176, !PT ;  /* 0x000000b0af0b7209 */ /* 0x000fe40007810000 */
[----:B------:R-:W-:Y:S02]  /*9190*/  FMNMX.FTZ R10, R160, R3, !PT ;  /* 0x00000003a00a7209 */ /* 0x000fe40007810000 */
        /* <DEDUP_REMOVED lines=79> */
[----:B------:R-:W-:Y:S01]  /*9690*/  ISETP.NE.AND P1, PT, R19, RZ, PT ;  /* 0x000000ff1300720c */ /* 0x000fe20003f25270 */
[----:B------:R-:W0:Y:S04]  /*96a0*/  SHFL.BFLY PT, R10, R21, 0x2, 0x1f ;  /* 0x0c401f00150a7f89 */ /* 0x000e2800000e0000 */
[----:B------:R-:W1:Y:S01]  /*96b0*/  SHFL.BFLY PT, R3, R176, 0x2, 0x1f ;  /* 0x0c401f00b0037f89 */ /* 0x000e6200000e0000 */
[----:B0-----:R-:W-:-:S02]  /*96c0*/  FMNMX.FTZ R178, R21, R10, !PT ;  /* 0x0000000a15b27209 */ /* 0x001fc40007810000 */
[----:B------:R-:W0:Y:S01]  /*96d0*/  LDC R10, c[0x0][0x988] ;  /* 0x00026200ff0a7b82 */ /* 0x000e220000000800 */
[----:B-1----:R-:W-:Y:S02]  /*96e0*/  FMNMX.FTZ R179, R176, R3, !PT ;  /* 0x00000003b0b37209 */ /* 0x002fe40007810000 */
[----:B------:R-:W1:Y:S04]  /*96f0*/  SHFL.BFLY PT, R3, R178, 0x1, 0x1f ;  /* 0x0c201f00b2037f89 */ /* 0x000e6800000e0000 */
[----:B------:R-:W2:Y:S01]  /*9700*/  SHFL.BFLY PT, R180, R179, 0x1, 0x1f ;  /* 0x0c201f00b3b47f89 */ /* 0x000ea200000e0000 */
[----:B-1----:R-:W-:Y:S02]  /*9710*/  FMNMX.FTZ R3, R178, R3, !PT ;  /* 0x00000003b2037209 */ /* 0x002fe40007810000 */
[----:B--2---:R-:W-:-:S03]  /*9720*/  FMNMX.FTZ R11, R179, R180, !PT ;  /* 0x000000b4b30b7209 */ /* 0x004fc60007810000 */
[----:B------:R-:W-:-:S04]  /*9730*/  FADD.FTZ R177, -R3, R14 ;  /* 0x0000000e03b17221 */ /* 0x000fc80000010100 */
[-C--:B0-----:R-:W-:Y:S01]  /*9740*/  FMUL.FTZ R14, R177, R10.reuse ;  /* 0x0000000ab10e7220 */ /* 0x081fe20000410000 */
[----:B------:R-:W-:Y:S01]  /*9750*/  FMUL.FTZ R177, R3, R10 ;  /* 0x0000000a03b17220 */ /* 0x000fe20000410000 */
[----:B------:R-:W-:-:S03]  /*9760*/  FADD.FTZ R15, -R11, R15 ;  /* 0x0000000f0b0f7221 */ /* 0x000fc60000010100 */
        /* <DEDUP_REMOVED lines=12> */
[-C--:B------:R-:W-:Y:S01]  /*9830*/  FMUL.FTZ R93, R11, R10.reuse ;  /* 0x0000000a0b5d7220 */ /* 0x080fe20000410000 */
[-CC-:B------:R-:W-:Y:S01]  /*9840*/  FFMA.FTZ R21, R168, R10.reuse, -R177.reuse ;  /* 0x0000000aa8157223 */ /* 0x180fe200000108b1 */
[-C--:B------:R-:W-:Y:S01]  /*9850*/  FFMA.FTZ R216, R88, R10.reuse, -R177 ;  /* 0x0000000a58d87223 */ /* 0x080fe200000108b1 */
[-C--:B------:R-:W-:Y:S01]  /*9860*/  FMUL.FTZ R15, R15, R10.reuse ;  /* 0x0000000a0f0f7220 */ /* 0x080fe20000410000 */
[-C--:B------:R-:W-:Y:S01]  /*9870*/  FFMA.FTZ R88, R170, R10.reuse, -R93 ;  /* 0x0000000aaa587223 */ /* 0x080fe2000001085d */
        /* <DEDUP_REMOVED lines=29> */
[-C--:B------:R-:W-:Y:S01]  /*9a50*/  FFMA.FTZ R218, R92, R10.reuse, -R177 ;  /* 0x0000000a5cda7223 */ /* 0x080fe200000108b1 */
[-CC-:B------:R-:W-:Y:S01]  /*9a60*/  FFMA.FTZ R177, R171, R10.reuse, -R93.reuse ;  /* 0x0000000aabb17223 */ /* 0x180fe2000001085d */
[----:B------:R-:W-:Y:S01]  /*9a70*/  MUFU.EX2 R14, R14 ;  /* 0x0000000e000e7308 */ /* 0x000fe20000000800 */
[-CC-:B------:R-:W-:Y:S01]  /*9a80*/  FFMA.FTZ R179, R174, R10.reuse, -R93.reuse ;  /* 0x0000000aaeb37223 */ /* 0x180fe2000001085d */
[-CC-:B------:R-:W-:Y:S01]  /*9a90*/  FFMA.FTZ R92, R175, R10.reuse, -R93.reuse ;  /* 0x0000000aaf5c7223 */ /* 0x180fe2000001085d */
[-CC-:B------:R-:W-:Y:S01]  /*9aa0*/  FFMA.FTZ R181, R162, R10.reuse, -R93.reuse ;  /* 0x0000000aa2b57223 */ /* 0x180fe2000001085d */
[-CC-:B------:R-:W-:Y:S01]  /*9ab0*/  FFMA.FTZ R96, R163, R10.reuse, -R93.reuse ;  /* 0x0000000aa3607223 */ /* 0x180fe2000001085d */
[-CC-:B------:R-:W-:Y:S01]  /*9ac0*/  FFMA.FTZ R183, R166, R10.reuse, -R93.reuse ;  /* 0x0000000aa6b77223 */ /* 0x180fe2000001085d */
[-CC-:B------:R-:W-:Y:S01]  /*9ad0*/  FFMA.FTZ R100, R167, R10.reuse, -R93.reuse ;  /* 0x0000000aa7647223 */ /* 0x180fe2000001085d */
[-CC-:B------:R-:W-:Y:S01]  /*9ae0*/  FFMA.FTZ R185, R154, R10.reuse, -R93.reuse ;  /* 0x0000000a9ab97223 */ /* 0x180fe2000001085d */
[----:B------:R-:W0:Y:S01]  /*9af0*/  MUFU.EX2 R21, R21 ;  /* 0x0000001500157308 */ /* 0x000e220000000800 */
[-CC-:B------:R-:W-:Y:S01]  /*9b00*/  FFMA.FTZ R201, R122, R10.reuse, -R93.reuse ;  /* 0x0000000a7ac97223 */ /* 0x180fe2000001085d */
[-CC-:B------:R-:W-:Y:S01]  /*9b10*/  FFMA.FTZ R122, R123, R10.reuse, -R93.reuse ;  /* 0x0000000a7b7a7223 */ /* 0x180fe2000001085d */
[-CC-:B------:R-:W-:Y:S01]  /*9b20*/  FFMA.FTZ R104, R155, R10.reuse, -R93.reuse ;  /* 0x0000000a9b687223 */ /* 0x180fe2000001085d */
[-CC-:B------:R-:W-:Y:S01]  /*9b30*/  FFMA.FTZ R203, R126, R10.reuse, -R93.reuse ;  /* 0x0000000a7ecb7223 */ /* 0x180fe2000001085d */
[-CC-:B------:R-:W-:Y:S01]  /*9b40*/  FFMA.FTZ R187, R158, R10.reuse, -R93.reuse ;  /* 0x0000000a9ebb7223 */ /* 0x180fe2000001085d */
[-CC-:B------:R-:W-:Y:S01]  /*9b50*/  FFMA.FTZ R108, R159, R10.reuse, -R93.reuse ;  /* 0x0000000a9f6c7223 */ /* 0x180fe2000001085d */
        /* <DEDUP_REMOVED lines=8> */
[-C--:B------:R-:W-:Y:S01]  /*9be0*/  FFMA.FTZ R207, R118, R10.reuse, -R93 ;  /* 0x0000000a76cf7223 */ /* 0x080fe2000001085d */
[----:B------:R-:W1:Y:S01]  /*9bf0*/  MUFU.EX2 R88, R88 ;  /* 0x0000005800587308 */ /* 0x000e620000000800 */
        /* <DEDUP_REMOVED lines=13> */
[----:B------:R-:W-:-:S02]  /*9cd0*/  FFMA.FTZ R219, R94, R10, -R93 ;  /* 0x0000000a5edb7223 */ /* 0x000fc4000001085d */
[----:B------:R-:W2:Y:S01]  /*9ce0*/  MUFU.EX2 R177, R177 ;  /* 0x000000b100b17308 */ /* 0x000ea20000000800 */
[----:B-1----:R-:W-:-:S07]  /*9cf0*/  FFMA.FTZ R12, R15, R12, R88 ;  /* 0x0000000c0f0c7223 */ /* 0x002fce0000010058 */
[----:B------:R-:W1:Y:S01]  /*9d00*/  MUFU.EX2 R178, R178 ;  /* 0x000000b200b27308 */ /* 0x000e620000000800 */
[----:B0-----:R-:W-:-:S07]  /*9d10*/  FADD.FTZ R13, R176, R13 ;  /* 0x0000000db00d7221 */ /* 0x001fce0000010000 */
[----:B------:R-:W0:Y:S01]  /*9d20*/  MUFU.EX2 R179, R179 ;  /* 0x000000b300b37308 */ /* 0x000e220000000800 */
[----:B--2---:R-:W-:-:S07]  /*9d30*/  FADD.FTZ R12, R177, R12 ;  /* 0x0000000cb10c7221 */ /* 0x004fce0000010000 */
[----:B------:R-:W2:Y:S01]  /*9d40*/  MUFU.EX2 R173, R173 ;  /* 0x000000ad00ad7308 */ /* 0x000ea20000000800 */
[----:B-1----:R-:W-:-:S07]  /*9d50*/  FADD.FTZ R132, R178, R13 ;  /* 0x0000000db2847221 */ /* 0x002fce0000010000 */
        /* <DEDUP_REMOVED lines=11> */
[----:B-1----:R-:W-:Y:S01]  /*9e10*/  FADD.FTZ R123, R169, R126 ;  /* 0x0000007ea97b7221 */ /* 0x002fe20000010000 */
[----:B------:R-:W-:-:S06]  /*9e20*/  FFMA.FTZ R126, R127, R10, -R93 ;  /* 0x0000000a7f7e7223 */ /* 0x000fcc000001085d */
        /* <DEDUP_REMOVED lines=15> */
[----:B--2---:R-:W-:Y:S01]  /*9f20*/  FADD.FTZ R123, R161, R114 ;  /* 0x00000072a17b7221 */ /* 0x004fe20000010000 */
[----:B------:R-:W-:-:S06]  /*9f30*/  FFMA.FTZ R114, R115, R10, -R93 ;  /* 0x0000000a73727223 */ /* 0x000fcc000001085d */
        /* <DEDUP_REMOVED lines=15> */
[----:B0-----:R-:W-:Y:S01]  /*a030*/  FADD.FTZ R115, R153, R118 ;  /* 0x0000007699737221 */ /* 0x001fe20000010000 */
[----:B------:R-:W-:-:S06]  /*a040*/  FFMA.FTZ R118, R119, R10, -R93 ;  /* 0x0000000a77767223 */ /* 0x000fcc000001085d */
        /* <DEDUP_REMOVED lines=88> */
[----:B0-----:R-:W-:Y:S01]  /*a5d0*/  FADD.FTZ R132, R210, R99 ;  /* 0x00000063d2847221 */ /* 0x001fe20000010000 */
[----:B------:R-:W-:-:S05]  /*a5e0*/  IMAD.U32 R99, RZ, RZ, UR60 ;  /* 0x0000003cff637e24 */ /* 0x000fca000f8e00ff */
[----:B------:R-:W-:Y:S01]  /*a5f0*/  @P1 LEA R99, R99, UR61, 0x3 ;  /* 0x0000003d63631c11 */ /* 0x000fe2000f8e18ff */
        /* <DEDUP_REMOVED lines=10> */
[----:B------:R-:W-:-:S05]  /*a6a0*/  @P1 VIADD R12, R99, 0x34840 ;  /* 0x00034840630c1836 */ /* 0x000fca0000000000 */
[----:B------:R-:W-:Y:S01]  /*a6b0*/  @P1 PRMT R12, R23, 0x654, R12 ;  /* 0x00000654170c1816 */ /* 0x000fe2000000000c */
[----:B------:R-:W1:Y:S01]  /*a6c0*/  MUFU.EX2 R214, R214 ;  /* 0x000000d600d67308 */ /* 0x000e620000000800 */
[----:B0-----:R-:W-:Y:S01]  /*a6d0*/  FADD.FTZ R91, R105, R94 ;  /* 0x0000005e695b7221 */ /* 0x001fe20000010000 */
[----:B------:R-:W-:Y:S01]  /*a6e0*/  FFMA.FTZ R94, R95, R10, -R93 ;  /* 0x0000000a5f5e7223 */ /* 0x000fe2000001085d */
[----:B------:R0:W-:Y:S05]  /*a6f0*/  @P1 SYNCS.ARRIVE.TRANS64.RED.A1T0 RZ, [R12+URZ], RZ ;  /* 0x000000ff0cff19a7 */ /* 0x0001ea000810043f */
[----:B------:R-:W3:Y:S01]  /*a700*/  MUFU.EX2 R215, R215 ;  /* 0x000000d700d77308 */ /* 0x000ee20000000800 */
[----:B--2---:R-:W-:-:S07]  /*a710*/  FADD.FTZ R132, R98, R13 ;  /* 0x0000000d62847221 */ /* 0x004fce0000010000 */
[----:B------:R-:W2:Y:S01]  /*a720*/  MUFU.EX2 R101, R101 ;  /* 0x0000006500657308 */ /* 0x000ea20000000800 */
[----:B-1----:R-:W-:-:S07]  /*a730*/  FADD.FTZ R134, R214, R91 ;  /* 0x0000005bd6867221 */ /* 0x002fce0000010000 */
[----:B------:R-:W0:Y:S01]  /*a740*/  MUFU.EX2 R102, R102 ;  /* 0x0000006600667308 */ /* 0x000e220000000800 */
[----:B---3--:R-:W-:-:S07]  /*a750*/  FADD.FTZ R13, R215, R132 ;  /* 0x00000084d70d7221 */ /* 0x008fce0000010000 */
[----:B------:R-:W1:Y:S01]  /*a760*/  MUFU.EX2 R216, R216 ;  /* 0x000000d800d87308 */ /* 0x000e620000000800 */
[----:B--2---:R-:W-:-:S07]  /*a770*/  FADD.FTZ R91, R101, R134 ;  /* 0x00000086655b7221 */ /* 0x004fce0000010000 */
[----:B------:R-:W2:Y:S01]  /*a780*/  MUFU.EX2 R217, R217 ;  /* 0x000000d900d97308 */ /* 0x000ea20000000800 */
[----:B0-----:R-:W-:-:S07]  /*a790*/  FADD.FTZ R12, R102, R13 ;  /* 0x0000000d660c7221 */ /* 0x001fce0000010000 */
[----:B------:R-:W0:Y:S01]  /*a7a0*/  MUFU.EX2 R97, R97 ;  /* 0x0000006100617308 */ /* 0x000e220000000800 */
[----:B-1----:R-:W-:-:S07]  /*a7b0*/  FADD.FTZ R132, R216, R91 ;  /* 0x0000005bd8847221 */ /* 0x002fce0000010000 */
        /* <DEDUP_REMOVED lines=9> */
[----:B0-----:R-:W-:Y:S01]  /*a850*/  FADD.FTZ R91, R219, R12 ;  /* 0x0000000cdb5b7221 */ /* 0x001fe20000010000 */
[----:B-1----:R-:W-:-:S03]  /*a860*/  FADD.FTZ R13, R89, R132 ;  /* 0x00000084590d7221 */ /* 0x002fc60000010000 */
[----:B--2---:R-:W-:Y:S01]  /*a870*/  FADD.FTZ R12, R94, R91 ;  /* 0x0000005b5e0c7221 */ /* 0x004fe20000010000 */
[----:B------:R-:W-:Y:S06]  /*a880*/  @!P0 BRA `(.L_x_198) ;  /* 0x0000000000048947 */ /* 0x000fec0003800000 */
[----:B------:R-:W-:Y:S01]  /*a890*/  BPT.TRAP 0x1 ;  /* 0x000000040000795c */ /* 0x000fe20000300000 */
.L_x_198:
[----:B------:R-:W-:Y:S01]  /*a8a0*/  ISETP.NE.AND P1, PT, R18, RZ, PT ;  /* 0x000000ff1200720c */ /* 0x000fe20003f25270 */
[----:B------:R-:W-:Y:S01]  /*a8b0*/  IMAD.U32 R91, RZ, RZ, UR7 ;  /* 0x00000007ff5b7e24 */ /* 0x000fe2000f8e00ff */
[----:B------:R-:W-:Y:S01]  /*a8c0*/  R2UR UR6, R2 ;  /* 0x00000000020672ca */ /* 0x000fe200000e0000 */
[----:B------:R-:W-:Y:S01]  /*a8d0*/  UMOV UR7, UR60 ;  /* 0x0000003c00077c82 */ /* 0x000fe20008000000 */
        /* <DEDUP_REMOVED lines=9> */
[----:B------:R-:W-:Y:S01]  /*a970*/  @P1 LEA R91, R91, UR61, 0x3 ;  /* 0x0000003d5b5b1c11 */ /* 0x000fe2000f8e18ff */
[----:B------:R-:W-:Y:S01]  /*a980*/  FMUL.FTZ R40, R40, R14 ;  /* 0x0000000e28287220 */ /* 0x000fe20000410000 */
[----:B------:R-:W-:-:S02]  /*a990*/  IMAD.U32 R21, RZ, RZ, UR6 ;  /* 0x00000006ff157e24 */ /* 0x000fc4000f8e00ff */
[-C--:B------:R-:W-:Y:S01]  /*a9a0*/  FMUL.FTZ R41, R41, R14.reuse ;  /* 0x0000000e29297220 */ /* 0x080fe20000410000 */
[-C--:B------:R-:W-:Y:S01]  /*a9b0*/  FMUL.FTZ R44, R44, R14.reuse ;  /* 0x0000000e2c2c7220 */ /* 0x080fe20000410000 */
[----:B------:R-:W-:Y:S02]  /*a9c0*/  @P1 VIADD R91, R91, 0x34860 ;  /* 0x000348605b5b1836 */ /* 0x000fe40000000000 */
[-C--:B------:R-:W-:Y:S01]  /*a9d0*/  FMUL.FTZ R45, R45, R14.reuse ;  /* 0x0000000e2d2d7220 */ /* 0x080fe20000410000 */
[-C--:B------:R-:W-:Y:S01]  /*a9e0*/  FMUL.FTZ R48, R48, R14.reuse ;  /* 0x0000000e30307220 */ /* 0x080fe20000410000 */
[-C--:B------:R-:W-:Y:S01]  /*a9f0*/  FMUL.FTZ R49, R49, R14.reuse ;  /* 0x0000000e31317220 */ /* 0x080fe20000410000 */
[-C--:B------:R-:W-:Y:S01]  /*aa00*/  FMUL.FTZ R52, R52, R14.reuse ;  /* 0x0000000e34347220 */ /* 0x080fe20000410000 */
[----:B------:R-:W-:Y:S01]  /*aa10*/  @P1 PRMT R91, R22, 0x654, R91 ;  /* 0x00000654165b1816 */ /* 0x000fe2000000005b */
[-C--:B------:R-:W-:Y:S01]  /*aa20*/  FMUL.FTZ R53, R53, R14.reuse ;  /* 0x0000000e35357220 */ /* 0x080fe20000410000 */
[-C--:B------:R-:W-:Y:S01]  /*aa30*/  FMUL.FTZ R56, R56, R14.reuse ;  /* 0x0000000e38387220 */ /* 0x080fe20000410000 */
[-C--:B------:R-:W-:Y:S01]  /*aa40*/  FMUL.FTZ R57, R57, R14.reuse ;  /* 0x0000000e39397220 */ /* 0x080fe20000410000 */
[----:B------:R0:W-:Y:S01]  /*aa50*/  @P1 SYNCS.ARRIVE.TRANS64.RED.A1T0 RZ, [R91+URZ], RZ ;  /* 0x000000ff5bff19a7 */ /* 0x0001e2000810043f */
[----:B------:R-:W-:Y:S01]  /*aa60*/  ISETP.GT.AND P1, PT, R20, RZ, PT ;  /* 0x000000ff1400720c */ /* 0x000fe20003f24270 */
        /* <DEDUP_REMOVED lines=46> */
[----:B------:R-:W-:Y:S01]  /*ad50*/  F2FP.BF16.F32.PACK_AB R177, R177, R88 ;  /* 0x00000058b1b1723e */ /* 0x000fe200000010ff */
[----:B------:R-:W-:Y:S01]  /*ad60*/  VIADD R20, R20, 0xffffffff ;  /* 0xffffffff14147836 */ /* 0x000fe20000000000 */
[----:B------:R-:W-:Y:S01]  /*ad70*/  F2FP.BF16.F32.PACK_AB R178, R173, R178 ;  /* 0x000000b2adb2723e */ /* 0x000fe200000010ff */
[----:B------:R-:W-:Y:S01]  /*ad80*/  IMAD.MOV.U32 R15, RZ, RZ, R11 ;  /* 0x000000ffff0f7224 */ /* 0x000fe200078e000b */
[----:B------:R-:W-:Y:S01]  /*ad90*/  F2FP.BF16.F32.PACK_AB R179, R92, R179 ;  /* 0x000000b35cb3723e */ /* 0x000fe200000010ff */
[----:B------:R-:W-:Y:S01]  /*ada0*/  IMAD.MOV.U32 R14, RZ, RZ, R3 ;  /* 0x000000ffff0e7224 */ /* 0x000fe200078e0003 */
        /* <DEDUP_REMOVED lines=39> */
[----:B------:R-:W-:Y:S01]  /*b020*/  F2FP.BF16.F32.PACK_AB R219, R94, R219 ;  /* 0x000000db5edb723e */ /* 0x000fe200000010ff */
[----:B0-----:R-:W-:Y:S06]  /*b030*/  @P1 BRA `(.L_x_199) ;  /* 0xffffffb4000c1947 */ /* 0x001fec000383ffff */
.L_x_188:
[----:B------:R-:W-:Y:S06]  /*b040*/  BAR.ARV 0x8, 0x180 ;  /* 0x0206000000007b1d */ /* 0x000fec0000002000 */
[----:B------:R-:W-:Y:S05]  /*b050*/  @!P0 BRA `(.L_x_200) ;  /* 0x0000000000048947 */ /* 0x000fea0003800000 */
[----:B------:R-:W-:Y:S01]  /*b060*/  BPT.TRAP 0x1 ;  /* 0x000000040000795c */ /* 0x000fe20000300000 */
.L_x_200:
[----:B------:R-:W-:Y:S01]  /*b070*/  R2UR UR4, R2 ;  /* 0x00000000020472ca */ /* 0x000fe200000e0000 */
[----:B------:R-:W-:-:S12]  /*b080*/  ULEA UR7, UR60, UR61, 0x3 ;  /* 0x0000003d3c077291 */ /* 0x000fd8000f8e183f */
[----:B------:R-:W-:-:S05]  /*b090*/  IMAD.U32 R0, RZ, RZ, UR4 ;  /* 0x00000004ff007e24 */ /* 0x000fca000f8e00ff */
[----:B------:R-:W-:-:S04]  /*b0a0*/  SHF.L.U32 R0, R0, 0x1f, RZ ;  /* 0x0000001f00007819 */ /* 0x000fc800000006ff */
[----:B------:R0:W1:Y:S01]  /*b0b0*/  SYNCS.PHASECHK.TRANS64.TRYWAIT P1, [UR7+0x34850], R0 ;  /* 0x03485000ff0075a7 */ /* 0x0000620008020147 */
[----:B------:R-:W-:Y:S05]  /*b0c0*/  @!P0 BRA `(.L_x_201) ;  /* 0x0000000000048947 */ /* 0x000fea0003800000 */
[----:B------:R-:W-:Y:S01]  /*b0d0*/  BPT.TRAP 0x1 ;  /* 0x000000040000795c */ /* 0x000fe20000300000 */
.L_x_201:
[----:B-1----:R-:W-:Y:S05]  /*b0e0*/  @P1 BRA `(.L_x_202) ;  /* 0x0000000000081947 */ /* 0x002fea0003800000 */
[----:B------:R-:W1:Y:S02]  /*b0f0*/  SYNCS.PHASECHK.TRANS64.TRYWAIT P1, [UR7+0x34850], R0 ;  /* 0x03485000ff0075a7 */ /* 0x000e640008020147 */
[----:B-1----:R-:W-:Y:S05]  /*b100*/  @!P1 BRA `(.L_x_203) ;  /* 0x0000006400409947 */ /* 0x002fea0003800000 */
.L_x_202:
[----:B------:R-:W-:Y:S01]  /*b110*/  UIADD3 UR4, UR61, 0x400, URZ ;  /* 0x000004003d047890 */ /* 0x000fe2000fffe03f */
[----:B------:R-:W-:Y:S01]  /*b120*/  WARPGROUP.ARRIVE ;  /* 0x00000000000079c5 */ /* 0x000fe20000000000 */
[----:B------:R-:W-:Y:S01]  /*b130*/  UMOV UR11, 0x40000040 ;  /* 0x40000040000b7882 */ /* 0x000fe20000000000 */
[----:B01----:R-:W0:Y:S01]  /*b140*/  SHFL.BFLY PT, R0, R13, 0x2, 0x1f ;  /* 0x0c401f000d007f89 */ /* 0x003e2200000e0000 */
[----:B------:R-:W-:Y:S01]  /*b150*/  USHF.R.U32.HI UR4, URZ, 0x4, UR4 ;  /* 0x000000043f047899 */ /* 0x000fe20008011604 */
[----:B------:R-:W-:Y:S02]  /*b160*/  IMAD.MOV.U32 R8, RZ, RZ, RZ ;  /* 0x000000ffff087224 */ /* 0x000fe400078e00ff */
[----:B------:R-:W1:Y:S01]  /*b170*/  SHFL.BFLY PT, R5, R12, 0x2, 0x1f ;  /* 0x0c401f000c057f89 */ /* 0x000e6200000e0000 */
[----:B------:R-:W-:Y:S01]  /*b180*/  ULOP3.LUT UR4, UR4, 0x3fff, URZ, 0xc0, !UPT ;  /* 0x00003fff04047892 */ /* 0x000fe2000f8ec03f */
[----:B------:R-:W-:-:S03]  /*b190*/  IMAD.MOV.U32 R17, RZ, RZ, -0x800000 ;  /* 0xff800000ff117424 */ /* 0x000fc600078e00ff */
[----:B------:R-:W-:-:S04]  /*b1a0*/  ULOP3.LUT UR4, UR4, 0x5800000, URZ, 0xfc, !UPT ;  /* 0x0580000004047892 */ /* 0x000fc8000f8efc3f */
[----:B------:R-:W-:-:S04]  /*b1b0*/  UIMAD UR4, UR60, 0xb00, UR4 ;  /* 0x00000b003c0478a4 */ /* 0x000fc8000f8e0204 */
[----:B------:R-:W-:-:S03]  /*b1c0*/  UIADD3 UR6, UR4, 0x80, URZ ;  /* 0x0000008004067890 */ /* 0x000fc6000fffe03f */
[----:B------:R-:W-:Y:S02]  /*b1d0*/  UMOV UR10, UR4 ;  /* 0x00000004000a7c82 */ /* 0x000fe40008000000 */
[----:B------:R-:W-:Y:S01]  /*b1e0*/  HGMMA.64x128x16.F32.BF16 R24, R176, gdesc[UR8].tnspB, R24, gsb0 ;  /* 0x41e00008b0187df0 */ /* 0x000fe20008001818 */
[----:B------:R-:W-:Y:S01]  /*b1f0*/  UMOV UR11, 0x40000040 ;  /* 0x40000040000b7882 */ /* 0x000fe20000000000 */
[----:B------:R-:W-:Y:S01]  /*b200*/  UMOV UR10, UR6 ;  /* 0x00000006000a7c82 */ /* 0x000fe20008000000 */
[----:B------:R-:W-:Y:S01]  /*b210*/  UIADD3 UR6, UR4, 0x100, URZ ;  /* 0x0000010004067890 */ /* 0x000fe2000fffe03f */
[----:B0-----:R-:W-:Y:S01]  /*b220*/  FADD.FTZ R0, R0, R13 ;  /* 0x0000000d00007221 */ /* 0x001fe20000010000 */
[----:B-1----:R-:W-:-:S04]  /*b230*/  FADD.FTZ R4, R5, R12 ;  /* 0x0000000c05047221 */ /* 0x002fc80000010000 */
[----:B------:R-:W0:Y:S04]  /*b240*/  SHFL.BFLY PT, R5, R0, 0x1, 0x1f ;  /* 0x0c201f0000057f89 */ /* 0x000e2800000e0000 */
[----:B------:R-:W1:Y:S01]  /*b250*/  SHFL.BFLY PT, R7, R4, 0x1, 0x1f ;  /* 0x0c201f0004077f89 */ /* 0x000e6200000e0000 */
[----:B0-----:R-:W-:Y:S01]  /*b260*/  FADD.FTZ R14, R0, R5 ;  /* 0x00000005000e7221 */ /* 0x001fe20000010000 */
[----:B------:R-:W-:Y:S02]  /*b270*/  IMAD.MOV.U32 R5, RZ, RZ, RZ ;  /* 0x000000ffff057224 */ /* 0x000fe400078e00ff */
[----:B------:R-:W-:Y:S02]  /*b280*/  IMAD.MOV.U32 R0, RZ, RZ, -0x800000 ;  /* 0xff800000ff007424 */ /* 0x000fe400078e00ff */
[----:B-1----:R-:W-:Y:S01]  /*b290*/  FADD.FTZ R15, R4, R7 ;  /* 0x00000007040f7221 */ /* 0x002fe20000010000 */
[----:B------:R-:W-:-:S04]  /*b2a0*/  FSETP.NE.FTZ.AND P1, PT, R14, RZ, PT ;  /* 0x000000ff0e00720b */ /* 0x000fc80003f35000 */
[----:B------:R-:W-:-:S09]  /*b2b0*/  FSETP.NE.FTZ.AND P2, PT, R15, RZ, PT ;  /* 0x000000ff0f00720b */ /* 0x000fd20003f55000 */
[----:B------:R-:W0:Y:S01]  /*b2c0*/  @P1 MUFU.LG2 R6, R14 ;  /* 0x0000000e00061308 */ /* 0x000e220000000c00 */
[----:B------:R-:W-:-:S03]  /*b2d0*/  @P1 FMUL.FTZ R4, R10, 0.69314718246459960938 ;  /* 0x3f3172180a041820 */ /* 0x000fc60000410000 */
[----:B------:R-:W-:-:S04]  /*b2e0*/  @P2 FMUL.FTZ R13, R10, 0.69314718246459960938 ;  /* 0x3f3172180a0d2820 */ /* 0x000fc80000410000 */
[----:B------:R-:W1:Y:S08]  /*b2f0*/  @P2 MUFU.LG2 R9, R15 ;  /* 0x0000000f00092308 */ /* 0x000e700000000c00 */
[----:B------:R2:W3:Y:S01]  /*b300*/  @P1 MUFU.RCP R5, R14 ;  /* 0x0000000e00051308 */ /* 0x0004e20000001000 */
[----:B0-----:R-:W-:-:S04]  /*b310*/  @P1 FMUL.FTZ R7, R6, 0.69314718246459960938 ;  /* 0x3f31721806071820 */ /* 0x001fc80000410000 */
[----:B------:R-:W-:-:S03]  /*b320*/  @P1 FFMA.FTZ R0, R4, R3, R7 ;  /* 0x0000000304001223 */ /* 0x000fc60000010007 */
[----:B------:R2:W0:Y:S01]  /*b330*/  @P2 MUFU.RCP R8, R15 ;  /* 0x0000000f00082308 */ /* 0x0004220000001000 */
[----:B-1----:R-:W-:-:S04]  /*b340*/  @P2 FMUL.FTZ R6, R9, 0.69314718246459960938 ;  /* 0x3f31721809062820 */ /* 0x002fc80000410000 */
[----:B------:R-:W-:Y:S01]  /*b350*/  @P2 FFMA.FTZ R17, R13, R11, R6 ;  /* 0x0000000b0d112223 */ /* 0x000fe20000010006 */
        /* <DEDUP_REMOVED lines=50> */
[----:B------:R-:W-:Y:S01]  /*b680*/  HGMMA.64x128x16.F32.BF16 R24, R212, gdesc[UR8].tnspB, R24, gsb0 ;  /* 0x41e00008d4187df0 */ /* 0x000fe20008001818 */
[----:B------:R-:W-:Y:S01]  /*b690*/  UMOV UR10, UR4 ;  /* 0x00000004000a7c82 */ /* 0x000fe20008000000 */
[----:B------:R-:W-:Y:S01]  /*b6a0*/  UMOV UR11, 0x40000040 ;  /* 0x40000040000b7882 */ /* 0x000fe20000000000 */
[----:B------:R-:W-:Y:S02]  /*b6b0*/  WARPGROUP.DEPBAR.LE gsb0, 0x0 ;  /* 0x00008000000079c5 */ /* 0x000fe40000010000 */
[----:B------:R-:W-:-:S07]  /*b6c0*/  WARPGROUP.ARRIVE ;  /* 0x00000000000079c5 */ /* 0x000fce0000000000 */
[----:B------:R-:W-:Y:S03]  /*b6d0*/  HGMMA.64x128x16.F32.BF16 R24, R216, gdesc[UR8].tnspB, R24, gsb0 ;  /* 0x41e00008d8187df0 */ /* 0x000fe60008001818 */
[----:B------:R-:W-:Y:S02]  /*b6e0*/  WARPGROUP.DEPBAR.LE gsb0, 0x0 ;  /* 0x00008000000079c5 */ /* 0x000fe40000010000 */
[----:B0-23--:R-:W-:Y:S05]  /*b6f0*/  @!P0 BRA `(.L_x_204) ;  /* 0x0000000000048947 */ /* 0x00dfea0003800000 */
[----:B------:R-:W-:Y:S01]  /*b700*/  BPT.TRAP 0x1 ;  /* 0x000000040000795c */ /* 0x000fe20000300000 */
.L_x_204:
[----:B------:R-:W0:Y:S01]  /*b710*/  S2UR UR6, SR_SWINHI ;  /* 0x00000000000679c3 */ /* 0x000e220000002f00 */
[----:B------:R-:W-:Y:S01]  /*b720*/  ISETP.NE.AND P1, PT, R18, RZ, PT ;  /* 0x000000ff1200720c */ /* 0x000fe20003f25270 */
[----:B------:R-:W-:Y:S02]  /*b730*/  IMAD.U32 R3, RZ, RZ, UR7 ;  /* 0x00000007ff037e24 */ /* 0x000fe4000f8e00ff */
        /* <DEDUP_REMOVED lines=11> */
[----:B------:R-:W-:-:S02]  /*b7f0*/  @P1 VIADD R3, R3, 0x34860 ;  /* 0x0003486003031836 */ /* 0x000fc40000000000 */
        /* <DEDUP_REMOVED lines=9> */
[----:B------:R-:W-:Y:S01]  /*b890*/  UMOV UR4, UR61 ;  /* 0x0000003d00047c82 */ /* 0x000fe20008000000 */
[----:B0-----:R-:W-:Y:S01]  /*b8a0*/  UMOV UR5, UR6 ;  /* 0x0000000600057c82 */ /* 0x001fe20008000000 */
[----:B------:R-:W-:Y:S01]  /*b8b0*/  FMUL.FTZ R65, R65, R5 ;  /* 0x0000000541417220 */ /* 0x000fe20000410000 */
[----:B------:R-:W-:-:S02]  /*b8c0*/  IMAD.U32 R36, RZ, RZ, UR4 ;  /* 0x00000004ff247e24 */ /* 0x000fc4000f8e00ff */
[-C--:B------:R-:W-:Y:S01]  /*b8d0*/  FMUL.FTZ R64, R64, R5.reuse ;  /* 0x0000000540407220 */ /* 0x080fe20000410000 */
        /* <DEDUP_REMOVED lines=11> */
[----:B------:R-:W-:Y:S01]  /*b990*/  IMAD.WIDE R4, R233, 0x2, R36 ;  /* 0x00000002e9047825 */ /* 0x000fe200078e0224 */
[----:B------:R-:W-:-:S03]  /*b9a0*/  @P1 PRMT R3, R22, 0x654, R3 ;  /* 0x0000065416031816 */ /* 0x000fc60000000003 */
[-C--:B------:R-:W-:Y:S01]  /*b9b0*/  FMUL.FTZ R27, R27, R8.reuse ;  /* 0x000000081b1b7220 */ /* 0x080fe20000410000 */
[-C--:B------:R-:W-:Y:S01]  /*b9c0*/  FMUL.FTZ R100, R26, R8.reuse ;  /* 0x000000081a647220 */ /* 0x080fe20000410000 */
[----:B------:R-:W-:Y:S01]  /*b9d0*/  IMAD R9, R225, 0x40, R220 ;  /* 0x00000040e1097824 */ /* 0x000fe200078e02dc */
[----:B------:R0:W-:Y:S01]  /*b9e0*/  @P1 SYNCS.ARRIVE.TRANS64.RED.A1T0 RZ, [R3+URZ], RZ ;  /* 0x000000ff03ff19a7 */ /* 0x0001e2000810043f */
[----:B------:R-:W-:Y:S01]  /*b9f0*/  IADD3 R10, P1, R4, 0x4040, RZ ;  /* 0x00004040040a7810 */ /* 0x000fe20007f3e0ff */
[----:B------:R-:W-:Y:S01]  /*ba00*/  FMUL.FTZ R31, R31, R8 ;  /* 0x000000081f1f7220 */ /* 0x000fe20000410000 */
[----:B------:R-:W-:-:S04]  /*ba10*/  IMAD.WIDE R36, R9, 0x2, R36 ;  /* 0x0000000209247825 */ /* 0x000fc800078e0224 */
[-C--:B------:R-:W-:Y:S01]  /*ba20*/  FMUL.FTZ R104, R30, R8.reuse ;  /* 0x000000081e687220 */ /* 0x080fe20000410000 */
[----:B------:R-:W-:Y:S01]  /*ba30*/  LOP3.LUT R9, R10, 0x380, RZ, 0xc0, !PT ;  /* 0x000003800a097812 */ /* 0x000fe200078ec0ff */
[-C--:B------:R-:W-:Y:S01]  /*ba40*/  FMUL.FTZ R103, R35, R8.reuse ;  /* 0x0000000823677220 */ /* 0x080fe20000410000 */
[-C--:B------:R-:W-:Y:S01]  /*ba50*/  FMUL.FTZ R106, R34, R8.reuse ;  /* 0x00000008226a7220 */ /* 0x080fe20000410000 */
[----:B0-----:R-:W-:Y:S01]  /*ba60*/  LOP3.LUT R3, R4, 0x380, RZ, 0xc0, !PT ;  /* 0x0000038004037812 */ /* 0x001fe200078ec0ff */
[-C--:B------:R-:W-:Y:S01]  /*ba70*/  FMUL.FTZ R99, R39, R8.reuse ;  /* 0x0000000827637220 */ /* 0x080fe20000410000 */
[-C--:B------:R-:W-:Y:S01]  /*ba80*/  FMUL.FTZ R102, R38, R8.reuse ;  /* 0x0000000826667220 */ /* 0x080fe20000410000 */
[-C--:B------:R-:W-:Y:S01]  /*ba90*/  FMUL.FTZ R96, R43, R8.reuse ;  /* 0x000000082b607220 */ /* 0x080fe20000410000 */
[----:B------:R-:W-:Y:S01]  /*baa0*/  SHF.R.U64 R3, R3, 0x3, RZ ;  /* 0x0000000303037819 */ /* 0x000fe200000012ff */
        /* <DEDUP_REMOVED lines=23> */
[C---:B------:R-:W-:Y:S01]  /*bc20*/  IADD3 R45, P0, R4.reuse, 0x4060, RZ ;  /* 0x00004060042d7810 */ /* 0x040fe20007f1e0ff */
[--C-:B------:R-:W-:Y:S01]  /*bc30*/  IMAD.X R43, RZ, RZ, R5.reuse, P1 ;  /* 0x000000ffff2b7224 */ /* 0x100fe200008e0605 */
[C---:B------:R-:W-:Y:S01]  /*bc40*/  IADD3 R29, P2, R4.reuse, 0x4020, RZ ;  /* 0x00004020041d7810 */ /* 0x040fe20007f5e0ff */
[----:B------:R-:W0:Y:S01]  /*bc50*/  LDC R101, c[0x0][0xc38] ;  /* 0x00030e00ff657b82 */ /* 0x000e220000000800 */
[C---:B------:R-:W-:Y:S01]  /*bc60*/  IADD3 R21, P3, R4.reuse, 0x4000, RZ ;  /* 0x0000400004157810 */ /* 0x040fe20007f7e0ff */
[----:B------:R-:W-:Y:S01]  /*bc70*/  ULDC UR7, c[0x0][0xc44] ;  /* 0x0003110000077ab9 */ /* 0x000fe20000000800 */
        /* <DEDUP_REMOVED lines=8> */
[----:B------:R-:W-:Y:S01]  /*bd00*/  SHF.R.U64 R3, R9, 0x3, RZ ;  /* 0x0000000309037819 */ /* 0x000fe200000012ff */
[----:B------:R-:W-:Y:S01]  /*bd10*/  IMAD.X R9, RZ, RZ, R5, P5 ;  /* 0x000000ffff097224 */ /* 0x000fe200028e0605 */
[----:B------:R-:W-:Y:S01]  /*bd20*/  LOP3.LUT R14, R29, 0x380, RZ, 0xc0, !PT ;  /* 0x000003801d0e7812 */ /* 0x000fe200078ec0ff */
[----:B------:R-:W-:Y:S01]  /*bd30*/  ULDC.64 UR8, c[0x0][0xb90] ;  /* 0x0002e40000087ab9 */ /* 0x000fe20000000a00 */
[----:B------:R-:W-:-:S02]  /*bd40*/  LOP3.LUT R42, R3, R10, RZ, 0x3c, !PT ;  /* 0x0000000a032a7212 */ /* 0x000fc400078e3cff */
[----:B------:R-:W-:Y:S02]  /*bd50*/  LOP3.LUT R3, R8, 0x380, RZ, 0xc0, !PT ;  /* 0x0000038008037812 */ /* 0x000fe400078ec0ff */
[----:B------:R-:W-:Y:S02]  /*bd60*/  SHF.R.U64 R14, R14, 0x3, RZ ;  /* 0x000000030e0e7819 */ /* 0x000fe400000012ff */
[----:B------:R-:W-:Y:S02]  /*bd70*/  SHF.R.U64 R3, R3, 0x3, RZ ;  /* 0x0000000303037819 */ /* 0x000fe400000012ff */
[----:B------:R-:W-:Y:S02]  /*bd80*/  LOP3.LUT R40, R14, R29, RZ, 0x3c, !PT ;  /* 0x0000001d0e287212 */ /* 0x000fe400078e3cff */
[----:B------:R-:W-:Y:S02]  /*bd90*/  LOP3.LUT R10, R21, 0x380, RZ, 0xc0, !PT ;  /* 0x00000380150a7812 */ /* 0x000fe400078ec0ff */
[----:B------:R-:W-:-:S02]  /*bda0*/  LOP3.LUT R14, R3, R8, RZ, 0x3c, !PT ;  /* 0x00000008030e7212 */ /* 0x000fc400078e3cff */
[----:B------:R-:W-:Y:S02]  /*bdb0*/  LOP3.LUT R8, R13, 0x380, RZ, 0xc0, !PT ;  /* 0x000003800d087812 */ /* 0x000fe400078ec0ff */
[----:B------:R-:W-:Y:S02]  /*bdc0*/  LOP3.LUT R3, R12, 0x380, RZ, 0xc0, !PT ;  /* 0x000003800c037812 */ /* 0x000fe400078ec0ff */
[----:B------:R-:W-:Y:S02]  /*bdd0*/  SHF.R.U64 R10, R10, 0x3, RZ ;  /* 0x000000030a0a7819 */ /* 0x000fe400000012ff */
[----:B------:R-:W-:Y:S02]  /*bde0*/  SHF.R.U64 R8, R8, 0x3, RZ ;  /* 0x0000000308087819 */ /* 0x000fe400000012ff */
[----:B------:R-:W-:Y:S02]  /*bdf0*/  SHF.R.U64 R3, R3, 0x3, RZ ;  /* 0x0000000303037819 */ /* 0x000fe400000012ff */
[----:B------:R-:W-:-:S02]  /*be00*/  LOP3.LUT R38, R10, R21, RZ, 0x3c, !PT ;  /* 0x000000150a267212 */ /* 0x000fc400078e3cff */
[----:B------:R-:W-:Y:S02]  /*be10*/  LOP3.LUT R10, R8, R13, RZ, 0x3c, !PT ;  /* 0x0000000d080a7212 */ /* 0x000fe400078e3cff */
[----:B------:R-:W-:Y:S02]  /*be20*/  LOP3.LUT R8, R3, R12, RZ, 0x3c, !PT ;  /* 0x0000000c03087212 */ /* 0x000fe400078e3cff */
[----:B------:R-:W1:Y:S01]  /*be30*/  LDC R3, c[0x0][0xbe8] ;  /* 0x0002fa00ff037b82 */ /* 0x000e620000000800 */
[----:B------:R-:W-:Y:S02]  /*be40*/  R2UR UR13, R228 ;  /* 0x00000000e40d72ca */ /* 0x000fe400000e0000 */
[----:B------:R-:W-:Y:S02]  /*be50*/  R2UR UR12, R229 ;  /* 0x00000000e50c72ca */ /* 0x000fe400000e0000 */
[----:B------:R-:W-:Y:S02]  /*be60*/  R2UR UR11, R227 ;  /* 0x00000000e30b72ca */ /* 0x000fe400000e0000 */
[----:B------:R-:W-:-:S02]  /*be70*/  LOP3.LUT R44, R45, 0x380, RZ, 0xc0, !PT ;  /* 0x000003802d2c7812 */ /* 0x000fc400078ec0ff */
[----:B------:R-:W-:Y:S02]  /*be80*/  MOV R109, R4 ;  /* 0x00000004006d7202 */ /* 0x000fe40000000f00 */
[----:B------:R-:W-:Y:S02]  /*be90*/  SHF.R.U64 R44, R44, 0x3, RZ ;  /* 0x000000032c2c7819 */ /* 0x000fe400000012ff */
[----:B------:R-:W-:Y:S01]  /*bea0*/  F2FP.BF16.F32.PACK_AB R6, R6, R7 ;  /* 0x000000070606723e */ /* 0x000fe200000010ff */
[----:B------:R-:W-:Y:S01]  /*beb0*/  UIADD3 UR4, -UR13, URZ, URZ ;  /* 0x0000003f0d047290 */ /* 0x000fe2000fffe13f */
[----:B------:R-:W-:Y:S01]  /*bec0*/  LOP3.LUT R44, R44, R45, RZ, 0x3c, !PT ;  /* 0x0000002d2c2c7212 */ /* 0x000fe200078e3cff */
[----:B------:R-:W-:Y:S01]  /*bed0*/  IMAD R98, RZ, RZ, -UR12 ;  /* 0x8000000cff627e24 */ /* 0x000fe2000f8e02ff */
[----:B------:R-:W-:Y:S01]  /*bee0*/  F2FP.BF16.F32.PACK_AB R7, R31, R104 ;  /* 0x000000681f07723e */ /* 0x000fe200000010ff */
[----:B------:R-:W-:Y:S01]  /*bef0*/  IMAD.X R45, RZ, RZ, R5, P0 ;  /* 0x000000ffff2d7224 */ /* 0x000fe200000e0605 */
[----:B------:R-:W-:Y:S01]  /*bf00*/  UIMAD UR7, UR7, UR4, UR12 ;  /* 0x00000004070772a4 */ /* 0x000fe2000f8e020c */
[----:B0-----:R-:W-:Y:S01]  /*bf10*/  IMAD R98, R101, R98, UR11 ;  /* 0x0000000b65627e24 */ /* 0x001fe2000f8e0262 */
[----:B------:R-:W-:Y:S01]  /*bf20*/  F2FP.BF16.F32.PACK_AB R5, R27, R100 ;  /* 0x000000641b05723e */ /* 0x000fe200000010ff */
[----:B------:R-:W-:Y:S01]  /*bf30*/  USHF.R.S32.HI UR11, URZ, 0x1f, UR13 ;  /* 0x0000001f3f0b7899 */ /* 0x000fe2000801140d */
[----:B------:R-:W0:Y:S01]  /*bf40*/  LDC.64 R100, c[0x0][0xb98] ;  /* 0x0002e600ff647b82 */ /* 0x000e220000000a00 */
[----:B-1----:R-:W-:Y:S01]  /*bf50*/  ISETP.NE.AND P1, PT, R3, 0x1, PT ;  /* 0x000000010300780c */ /* 0x002fe20003f25270 */
[----:B------:R-:W-:Y:S01]  /*bf60*/  USHF.R.S32.HI UR10, URZ, 0x1f, UR7 ;  /* 0x0000001f3f0a7899 */ /* 0x000fe20008011407 */
[----:B------:R-:W-:Y:S01]  /*bf70*/  IMAD R110, R98, 0x80, R232 ;  /* 0x00000080626e7824 */ /* 0x000fe200078e02e8 */
[----:B------:R-:W-:Y:S01]  /*bf80*/  MOV R104, R44 ;  /* 0x0000002c00687202 */ /* 0x000fe20000000f00 */
[----:B------:R-:W-:Y:S01]  /*bf90*/  UIMAD.WIDE.U32 UR4, UR7, UR8, URZ ;  /* 0x00000008070472a5 */ /* 0x000fe2000f8e003f */
[----:B------:R-:W-:Y:S01]  /*bfa0*/  IADD3 R21, P6, R36, 0x1000, RZ ;  /* 0x0000100024157810 */ /* 0x000fe20007fde0ff */
[----:B------:R-:W-:Y:S01]  /*bfb0*/  UIMAD UR6, UR10, UR8, URZ ;  /* 0x000000080a0672a4 */ /* 0x000fe2000f8e023f */
[----:B------:R-:W-:Y:S01]  /*bfc0*/  IMAD.MOV.U32 R45, RZ, RZ, R110 ;  /* 0x000000ffff2d7224 */ /* 0x000fe200078e006e */
[----:B------:R-:W-:Y:S01]  /*bfd0*/  F2FP.BF16.F32.PACK_AB R4, R25, R20 ;  /* 0x000000141904723e */ /* 0x000fe200000010ff */
[----:B------:R-:W-:Y:S01]  /*bfe0*/  BAR.SYNC.DEFER_BLOCKING 0x1, 0x100 ;  /* 0x0044000000007b1d */ /* 0x000fe20000010000 */
[----:B------:R-:W-:Y:S01]  /*bff0*/  UIMAD UR6, UR7, UR9, UR6 ;  /* 0x00000009070672a4 */ /* 0x000fe2000f8e0206 */
[----:B------:R-:W-:Y:S01]  /*c000*/  LOP3.LUT R34, R21, 0x380, RZ, 0xc0, !PT ;  /* 0x0000038015227812 */ /* 0x000fe200078ec0ff */
[----:B------:R-:W-:Y:S01]  /*c010*/  IMAD.U32 R13, RZ, RZ, UR5 ;  /* 0x00000005ff0d7e24 */ /* 0x000fe2000f8e00ff */
[----:B------:R-:W-:Y:S01]  /*c020*/  MOV R108, R38 ;  /* 0x00000026006c7202 */ /* 0x000fe20000000f00 */
[----:B------:R-:W-:-:S03]  /*c030*/  UIADD3 UR6, UR5, UR6, URZ ;  /* 0x0000000605067290 */ /* 0x000fc6000fffe03f */
[----:B------:R-:W1:Y:S01]  /*c040*/  @P1 LDC R107, c[0x0][0xbec] ;  /* 0x0002fb00ff6b1b82 */ /* 0x000e620000000800 */
[----:B------:R-:W-:Y:S01]  /*c050*/  SHF.R.U64 R34, R34, 0x3, RZ ;  /* 0x0000000322227819 */ /* 0x000fe200000012ff */
[----:B------:R-:W-:Y:S01]  /*c060*/  IMAD.U32 R12, RZ, RZ, UR4 ;  /* 0x00000004ff0c7e24 */ /* 0x000fe2000f8e00ff */
[----:B------:R-:W-:Y:S01]  /*c070*/  IADD3 R35, P4, R36, 0x3000, RZ ;  /* 0x0000300024237810 */ /* 0x000fe20007f9e0ff */
[----:B------:R-:W-:Y:S01]  /*c080*/  ULDC.64 UR4, c[0x0][0xb88] ;  /* 0x0002e20000047ab9 */ /* 0x000fe20000000a00 */
[----:B------:R-:W-:Y:S01]  /*c090*/  IMAD.U32 R13, RZ, RZ, UR6 ;  /* 0x00000006ff0d7e24 */ /* 0x000fe2000f8e00ff */
[----:B------:R-:W-:Y:S01]  /*c0a0*/  LOP3.LUT R34, R34, R21, RZ, 0x3c, !PT ;  /* 0x0000001522227212 */ /* 0x000fe200078e3cff */
[----:B------:R-:W-:Y:S01]  /*c0b0*/  ULDC UR6, c[0x0][0xa88] ;  /* 0x0002a20000067ab9 */ /* 0x000fe20000000800 */
[----:B------:R-:W2:Y:S01]  /*c0c0*/  @P1 LDC R111, c[0x0][0xbf0] ;  /* 0x0002fc00ff6f1b82 */ /* 0x000ea20000000800 */
[----:B------:R-:W-:Y:S01]  /*c0d0*/  IADD3 R21, P0, R36, 0x6000, RZ ;  /* 0x0000600024157810 */ /* 0x000fe20007f1e0ff */
[----:B0-----:R-:W-:Y:S01]  /*c0e0*/  IMAD.WIDE.U32 R12, R100, UR13, R12 ;  /* 0x0000000d640c7c25 */ /* 0x001fe2000f8e000c */
[C---:B------:R-:W-:Y:S01]  /*c0f0*/  IADD3 R33, P5, R36.reuse, 0x2000, RZ ;  /* 0x0000200024217810 */ /* 0x040fe20007fbe0ff */
[----:B------:R-:W-:Y:S01]  /*c100*/  ULDC.64 UR8, c[0x0][0x208] ;  /* 0x0000820000087ab9 */ /* 0x000fe20000000a00 */
[----:B------:R-:W-:Y:S01]  /*c110*/  LOP3.LUT R30, R35, 0x380, RZ, 0xc0, !PT ;  /* 0x00000380231e7812 */ /* 0x000fe200078ec0ff */
[--C-:B------:R-:W-:Y:S01]  /*c120*/  IMAD.X R25, RZ, RZ, R37.reuse, P0 ;  /* 0x000000ffff197224 */ /* 0x100fe200000e0625 */
[----:B------:R-:W-:Y:S01]  /*c130*/  LOP3.LUT R32, R33, 0x380, RZ, 0xc0, !PT ;  /* 0x0000038021207812 */ /* 0x000fe200078ec0ff */
[----:B------:R-:W-:Y:S01]  /*c140*/  IMAD.X R31, RZ, RZ, R37, P4 ;  /* 0x000000ffff1f7224 */ /* 0x000fe200020e0625 */
[----:B------:R-:W-:Y:S01]  /*c150*/  IADD3 R29, P2, R36, 0x5000, RZ ;  /* 0x00005000241d7810 */ /* 0x000fe20007f5e0ff */
[----:B------:R0:W-:Y:S01]  /*c160*/  STSM.16.M88.4 [R109], R4 ;  /* 0x000000046d007844 */ /* 0x0001e20000000200 */
[----:B------:R-:W-:-:S02]  /*c170*/  SHF.R.U64 R30, R30, 0x3, RZ ;  /* 0x000000031e1e7819 */ /* 0x000fc400000012ff */
[----:B------:R-:W-:Y:S01]  /*c180*/  SHF.R.U64 R32, R32, 0x3, RZ ;  /* 0x0000000320207819 */ /* 0x000fe200000012ff */
[--C-:B------:R-:W-:Y:S01]  /*c190*/  IMAD.X R27, RZ, RZ, R37.reuse, P2 ;  /* 0x000000ffff1b7224 */ /* 0x100fe200010e0625 */
[----:B------:R-:W-:Y:S01]  /*c1a0*/  LOP3.LUT R26, R29, 0x380, RZ, 0xc0, !PT ;  /* 0x000003801d1a7812 */ /* 0x000fe200078ec0ff */
[----:B-1----:R-:W-:Y:S01]  /*c1b0*/  @P1 IMAD.HI.U32 R44, R110, R107, RZ ;  /* 0x0000006b6e2c1227 */ /* 0x002fe200078e00ff */
[----:B------:R-:W-:Y:S02]  /*c1c0*/  LOP3.LUT R30, R30, R35, RZ, 0x3c, !PT ;  /* 0x000000231e1e7212 */ /* 0x000fe400078e3cff */
[----:B------:R-:W-:Y:S01]  /*c1d0*/  LOP3.LUT R32, R32, R33, RZ, 0x3c, !PT ;  /* 0x0000002120207212 */ /* 0x000fe200078e3cff */
[----:B------:R-:W-:Y:S01]  /*c1e0*/  IMAD.X R35, RZ, RZ, R37, P6 ;  /* 0x000000ffff237224 */ /* 0x000fe200030e0625 */
[----:B------:R-:W-:Y:S02]  /*c1f0*/  MOV R15, R14 ;  /* 0x0000000e000f7202 */ /* 0x000fe40000000f00 */
[----:B------:R-:W-:-:S02]  /*c200*/  IADD3 R33, P3, R36, 0x4000, RZ ;  /* 0x0000400024217810 */ /* 0x000fc40007f7e0ff */
[----:B--2---:R-:W-:Y:S01]  /*c210*/  @P1 SHF.R.U32.HI R45, RZ, R111, R44 ;  /* 0x0000006fff2d1219 */ /* 0x004fe2000001162c */
[----:B0-----:R-:W-:Y:S01]  /*c220*/  IMAD R4, R100, UR11, RZ ;  /* 0x0000000b64047c24 */ /* 0x001fe2000f8e02ff */
[----:B------:R-:W-:Y:S02]  /*c230*/  MOV R109, R10 ;  /* 0x0000000a006d7202 */ /* 0x000fe40000000f00 */
[--C-:B------:R-:W-:Y:S01]  /*c240*/  SHF.R.S32.HI R39, RZ, 0x1f, R45.reuse ;  /* 0x0000001fff277819 */ /* 0x100fe2000001142d */
[----:B------:R-:W-:Y:S01]  /*c250*/  IMAD.MOV R38, RZ, RZ, -R45 ;  /* 0x000000ffff267224 */ /* 0x000fe200078e0a2d */
[----:B------:R-:W-:Y:S01]  /*c260*/  IADD3 R12, P0, R45, R12, RZ ;  /* 0x0000000c2d0c7210 */ /* 0x000fe20007f1e0ff */
[----:B------:R-:W-:Y:S01]  /*c270*/  IMAD R101, R101, UR13, R4 ;  /* 0x0000000d65657c24 */ /* 0x000fe2000f8e0204 */
[----:B------:R-:W-:Y:S01]  /*c280*/  F2FP.BF16.F32.PACK_AB R4, R94, R95 ;  /* 0x0000005f5e04723e */ /* 0x000fe200000010ff */
[----:B------:R-:W-:Y:S01]  /*c290*/  IMAD R11, R3, R38, R110 ;  /* 0x00000026030b7224 */ /* 0x000fe200078e026e */
[----:B------:R-:W-:-:S02]  /*c2a0*/  F2FP.BF16.F32.PACK_AB R5, R103, R106 ;  /* 0x0000006a6705723e */ /* 0x000fc400000010ff */
[----:B------:R-:W-:Y:S02]  /*c2b0*/  IADD3.X R13, R39, R13, R101, P0, !PT ;  /* 0x0000000d270d7210 */ /* 0x000fe400007fe465 */
[----:B------:R-:W-:Y:S02]  /*c2c0*/  SHF.R.S32.HI R10, RZ, 0x1f, R11 ;  /* 0x0000001fff0a7819 */ /* 0x000fe4000001140b */
[----:B------:R-:W-:Y:S01]  /*c2d0*/  F2FP.BF16.F32.PACK_AB R6, R92, R93 ;  /* 0x0000005d5c06723e */ /* 0x000fe200000010ff */
[----:B------:R-:W-:Y:S01]  /*c2e0*/  IMAD.WIDE.U32 R12, R11, UR4, R12 ;  /* 0x000000040b0c7c25 */ /* 0x000fe2000f8e000c */
[----:B------:R-:W-:Y:S02]  /*c2f0*/  F2FP.BF16.F32.PACK_AB R7, R99, R102 ;  /* 0x000000666307723e */ /* 0x000fe400000010ff */
[----:B------:R-:W-:Y:S01]  /*c300*/  SHF.R.U64 R26, R26, 0x3, RZ ;  /* 0x000000031a1a7819 */ /* 0x000fe200000012ff */
[----:B------:R-:W-:Y:S01]  /*c310*/  IMAD R10, R10, UR4, RZ ;  /* 0x000000040a0a7c24 */ /* 0x000fe2000f8e02ff */
[----:B------:R-:W-:Y:S01]  /*c320*/  IADD3 R105, P6, R36, 0x7000, RZ ;  /* 0x0000700024697810 */ /* 0x000fe20007fde0ff */
[----:B------:R0:W-:Y:S01]  /*c330*/  STSM.16.M88.4 [R15], R4 ;  /* 0x000000040f007844 */ /* 0x0001e20000000200 */
[----:B------:R-:W-:Y:S01]  /*c340*/  MOV R107, R40 ;  /* 0x00000028006b7202 */ /* 0x000fe20000000f00 */
[----:B------:R-:W-:Y:S01]  /*c350*/  IMAD R39, R11, UR5, R10 ;  /* 0x000000050b277c24 */ /* 0x000fe2000f8e020a */
[----:B------:R-:W-:Y:S01]  /*c360*/  LOP3.LUT R26, R26, R29, RZ, 0x3c, !PT ;  /* 0x0000001d1a1a7212 */ /* 0x000fe200078e3cff */
[----:B------:R-:W-:Y:S01]  /*c370*/  IMAD R41, R98, 0x80, R231 ;  /* 0x0000008062297824 */ /* 0x000fe200078e02e7 */
[----:B------:R-:W-:Y:S01]  /*c380*/  LOP3.LUT R20, R105, 0x380, RZ, 0xc0, !PT ;  /* 0x0000038069147812 */ /* 0x000fe200078ec0ff */
[----:B------:R-:W-:Y:S01]  /*c390*/  ULDC.64 UR4, c[0x0][0xb50] ;  /* 0x0002d40000047ab9 */ /* 0x000fe20000000a00 */
[----:B------:R-:W-:Y:S01]  /*c3a0*/  IMAD R92, R3, UR6, RZ ;  /* 0x00000006035c7c24 */ /* 0x000fe2000f8e02ff */
[----:B------:R-:W-:Y:S01]  /*c3b0*/  MOV R14, R8 ;  /* 0x00000008000e7202 */ /* 0x000fe20000000f00 */
[----:B------:R-:W-:Y:S01]  /*c3c0*/  IMAD.X R29, RZ, RZ, R37, P3 ;  /* 0x000000ffff1d7224 */ /* 0x000fe200018e0625 */
[----:B------:R-:W-:-:S02]  /*c3d0*/  LOP3.LUT P0, RZ, R226, 0x3, RZ, 0xc0, !PT ;  /* 0x00000003e2ff7812 */ /* 0x000fc4000780c0ff */
[----:B------:R-:W-:Y:S02]  /*c3e0*/  F2FP.BF16.F32.PACK_AB R8, R88, R91 ;  /* 0x0000005b5808723e */ /* 0x000fe400000010ff */
[----:B------:R-:W-:Y:S01]  /*c3f0*/  F2FP.BF16.F32.PACK_AB R9, R96, R97 ;  /* 0x000000616009723e */ /* 0x000fe200000010ff */
[----:B0-----:R-:W-:Y:S01]  /*c400*/  VIADD R5, R41, 0x8 ;  /* 0x0000000829057836 */ /* 0x001fe20000000000 */
[----:B------:R-:W-:Y:S01]  /*c410*/  F2FP.BF16.F32.PACK_AB R10, R89, R90 ;  /* 0x0000005a590a723e */ /* 0x000fe200000010ff */
[----:B------:R-:W-:Y:S01]  /*c420*/  IMAD.IADD R7, R13, 0x1, R39 ;  /* 0x000000010d077824 */ /* 0x000fe200078e0227 */
[----:B------:R-:W-:Y:S02]  /*c430*/  F2FP.BF16.F32.PACK_AB R11, R47, R46 ;  /* 0x0000002e2f0b723e */ /* 0x000fe400000010ff */
[----:B------:R-:W-:Y:S02]  /*c440*/  LEA R38, P3, R12, UR4, 0x2 ;  /* 0x000000040c267c11 */ /* 0x000fe4000f8610ff */
[----:B------:R-:W-:Y:S01]  /*c450*/  SHF.R.U64 R20, R20, 0x3, RZ ;  /* 0x0000000314147819 */ /* 0x000fe200000012ff */
[----:B------:R0:W-:Y:S01]  /*c460*/  STSM.16.M88.4 [R14], R8 ;  /* 0x000000080e007844 */ /* 0x0001e20000000200 */
[----:B------:R-:W-:-:S02]  /*c470*/  ISETP.GE.OR P2, PT, R41, R92, P0 ;  /* 0x0000005c2900720c */ /* 0x000fc40000746670 */
[----:B------:R-:W-:Y:S01]  /*c480*/  ISETP.GE.OR P0, PT, R5, R92, P0 ;  /* 0x0000005c0500720c */ /* 0x000fe20000706670 */
[----:B------:R-:W-:Y:S01]  /*c490*/  SHFL.IDX PT, R88, R38, RZ, 0x1c1f ;  /* 0x001c1fff26587589 */ /* 0x000fe200000e0000 */
[----:B------:R-:W-:Y:S02]  /*c4a0*/  LEA.HI.X R39, R12, UR5, R7, 0x2, P3 ;  /* 0x000000050c277c11 */ /* 0x000fe400098f1407 */
[----:B------:R-:W-:Y:S01]  /*c4b0*/  F2FP.BF16.F32.PACK_AB R4, R49, R48 ;  /* 0x000000303104723e */ /* 0x000fe200000010ff */
[----:B------:R-:W-:Y:S01]  /*c4c0*/  SHFL.IDX PT, R90, R38, 0x1, 0x1c1f ;  /* 0x003c1f00265a7f89 */ /* 0x000fe200000e0000 */
[----:B------:R-:W-:Y:S02]  /*c4d0*/  F2FP.BF16.F32.PACK_AB R5, R51, R50 ;  /* 0x000000323305723e */ /* 0x000fe400000010ff */
[----:B------:R-:W-:Y:S01]  /*c4e0*/  F2FP.BF16.F32.PACK_AB R6, R53, R52 ;  /* 0x000000343506723e */ /* 0x000fe200000010ff */
[----:B------:R-:W1:Y:S01]  /*c4f0*/  SHFL.IDX PT, R89, R39, RZ, 0x1c1f ;  /* 0x001c1fff27597589 */ /* 0x000e6200000e0000 */
[----:B------:R-:W-:-:S02]  /*c500*/  F2FP.BF16.F32.PACK_AB R7, R55, R54 ;  /* 0x000000363707723e */ /* 0x000fc400000010ff */
[----:B------:R-:W-:Y:S01]  /*c510*/  LOP3.LUT R20, R20, R105, RZ, 0x3c, !PT ;  /* 0x0000006914147212 */ /* 0x000fe200078e3cff */
[----:B------:R-:W2:Y:S01]  /*c520*/  SHFL.IDX PT, R91, R39, 0x1, 0x1c1f ;  /* 0x003c1f00275b7f89 */ /* 0x000ea200000e0000 */
[----:B------:R-:W-:Y:S02]  /*c530*/  F2FP.BF16.F32.PACK_AB R12, R57, R56 ;  /* 0x00000038390c723e */ /* 0x000fe400000010ff */
[----:B------:R-:W-:Y:S01]  /*c540*/  F2FP.BF16.F32.PACK_AB R13, R59, R58 ;  /* 0x0000003a3b0d723e */ /* 0x000fe200000010ff */
[----:B------:R-:W-:Y:S01]  /*c550*/  STSM.16.M88.4 [R109], R4 ;  /* 0x000000046d007844 */ /* 0x000fe20000000200 */
[----:B0-----:R-:W-:Y:S02]  /*c560*/  F2FP.BF16.F32.PACK_AB R14, R61, R60 ;  /* 0x0000003c3d0e723e */ /* 0x001fe400000010ff */
[----:B------:R-:W-:Y:S02]  /*c570*/  F2FP.BF16.F32.PACK_AB R15, R63, R62 ;  /* 0x0000003e3f0f723e */ /* 0x000fe400000010ff */
[----:B------:R-:W-:-:S02]  /*c580*/  MOV R105, R42 ;  /* 0x0000002a00697202 */ /* 0x000fc40000000f00 */
[----:B------:R-:W-:Y:S01]  /*c590*/  F2FP.BF16.F32.PACK_AB R8, R65, R64 ;  /* 0x000000404108723e */ /* 0x000fe200000010ff */
[----:B------:R-:W-:Y:S01]  /*c5a0*/  STSM.16.M88.4 [R108], R12 ;  /* 0x0000000c6c007844 */ /* 0x000fe20000000200 */
[----:B------:R-:W-:Y:S02]  /*c5b0*/  F2FP.BF16.F32.PACK_AB R9, R67, R66 ;  /* 0x000000424309723e */ /* 0x000fe400000010ff */
[----:B------:R-:W-:Y:S02]  /*c5c0*/  F2FP.BF16.F32.PACK_AB R10, R69, R68 ;  /* 0x00000044450a723e */ /* 0x000fe400000010ff */
[----:B------:R-:W-:Y:S02]  /*c5d0*/  F2FP.BF16.F32.PACK_AB R11, R71, R70 ;  /* 0x00000046470b723e */ /* 0x000fe400000010ff */
[----:B------:R-:W-:Y:S02]  /*c5e0*/  F2FP.BF16.F32.PACK_AB R80, R81, R80 ;  /* 0x000000505150723e */ /* 0x000fe400000010ff */
[----:B------:R-:W-:Y:S01]  /*c5f0*/  F2FP.BF16.F32.PACK_AB R40, R73, R72 ;  /* 0x000000484928723e */ /* 0x000fe200000010ff */
[----:B------:R-:W-:Y:S01]  /*c600*/  STSM.16.M88.4 [R107], R8 ;  /* 0x000000086b007844 */ /* 0x000fe20000000200 */
[----:B------:R-:W-:-:S02]  /*c610*/  F2FP.BF16.F32.PACK_AB R41, R75, R74 ;  /* 0x0000004a4b29723e */ /* 0x000fc400000010ff */
[----:B------:R-:W-:Y:S02]  /*c620*/  F2FP.BF16.F32.PACK_AB R42, R77, R76 ;  /* 0x0000004c4d2a723e */ /* 0x000fe400000010ff */
[----:B------:R-:W-:Y:S02]  /*c630*/  F2FP.BF16.F32.PACK_AB R43, R79, R78 ;  /* 0x0000004e4f2b723e */ /* 0x000fe400000010ff */
[----:B------:R-:W-:Y:S02]  /*c640*/  F2FP.BF16.F32.PACK_AB R81, R83, R82 ;  /* 0x000000525351723e */ /* 0x000fe400000010ff */
[----:B------:R-:W-:Y:S01]  /*c650*/  F2FP.BF16.F32.PACK_AB R82, R85, R84 ;  /* 0x000000545552723e */ /* 0x000fe200000010ff */
[----:B------:R0:W-:Y:S01]  /*c660*/  STSM.16.M88.4 [R105], R40 ;  /* 0x0000002869007844 */ /* 0x0001e20000000200 */
[----:B------:R-:W-:Y:S02]  /*c670*/  F2FP.BF16.F32.PACK_AB R83, R87, R86 ;  /* 0x000000565753723e */ /* 0x000fe400000010ff */
[----:B------:R-:W-:-:S02]  /*c680*/  LOP3.LUT R24, R21, 0x380, RZ, 0xc0, !PT ;  /* 0x0000038015187812 */ /* 0x000fc400078ec0ff */
[----:B------:R-:W-:Y:S01]  /*c690*/  LOP3.LUT R28, R33, 0x380, RZ, 0xc0, !PT ;  /* 0x00000380211c7812 */ /* 0x000fe200078ec0ff */
[----:B------:R-:W-:Y:S01]  /*c6a0*/  STSM.16.M88.4 [R104], R80 ;  /* 0x0000005068007844 */ /* 0x000fe20000000200 */
[----:B------:R-:W-:Y:S02]  /*c6b0*/  SHF.R.U64 R24, R24, 0x3, RZ ;  /* 0x0000000318187819 */ /* 0x000fe400000012ff */
[----:B------:R-:W-:Y:S01]  /*c6c0*/  SHF.R.U64 R28, R28, 0x3, RZ ;  /* 0x000000031c1c7819 */ /* 0x000fe200000012ff */
[----:B------:R-:W-:Y:S01]  /*c6d0*/  BAR.SYNC.DEFER_BLOCKING 0x1, 0x100 ;  /* 0x0044000000007b1d */ /* 0x000fe20000010000 */
[----:B------:R-:W-:Y:S02]  /*c6e0*/  LOP3.LUT R24, R24, R21, RZ, 0x3c, !PT ;  /* 0x0000001518187212 */ /* 0x000fe400078e3cff */
[----:B------:R-:W-:Y:S02]  /*c6f0*/  LOP3.LUT R21, R36, 0x380, RZ, 0xc0, !PT ;  /* 0x0000038024157812 */ /* 0x000fe400078ec0ff */
[----:B------:R-:W-:-:S03]  /*c700*/  LOP3.LUT R28, R28, R33, RZ, 0x3c, !PT ;  /* 0x000000211c1c7212 */ /* 0x000fc600078e3cff */
[----:B0-----:R-:W0:Y:S01]  /*c710*/  @P1 LDC R41, c[0x0][0xbec] ;  /* 0x0002fb00ff291b82 */ /* 0x001e220000000800 */
[----:B------:R-:W-:Y:S01]  /*c720*/  SHF.R.U64 R21, R21, 0x3, RZ ;  /* 0x0000000315157819 */ /* 0x000fe200000012ff */
[----:B------:R-:W-:-:S03]  /*c730*/  IMAD.X R33, RZ, RZ, R37, P5 ;  /* 0x000000ffff217224 */ /* 0x000fc600028e0625 */
[----:B------:R-:W-:Y:S01]  /*c740*/  LOP3.LUT R36, R21, R36, RZ, 0x3c, !PT ;  /* 0x0000002415247212 */ /* 0x000fe200078e3cff */
[----:B------:R-:W-:Y:S02]  /*c750*/  IMAD.X R21, RZ, RZ, R37, P6 ;  /* 0x000000ffff157224 */ /* 0x000fe400030e0625 */
[----:B------:R-:W3:Y:S01]  /*c760*/  @P1 LDC R40, c[0x0][0xbf0] ;  /* 0x0002fc00ff281b82 */ /* 0x000ee20000000800 */
[----:B-1----:R-:W-:Y:S04]  /*c770*/  @!P2 ST.E desc[UR8][R88.64], R0 ;  /* 0x000000005800a985 */ /* 0x002fe8000c101908 */
[----:B--2---:R1:W-:Y:S04]  /*c780*/  @!P0 ST.E desc[UR8][R90.64], R17 ;  /* 0x000000115a008985 */ /* 0x0043e8000c101908 */
[----:B------:R2:W5:Y:S04]  /*c790*/  LD.E.128 R48, desc[UR8][R34.64] ;  /* 0x0000000822307980 */ /* 0x000568000c101d00 */
[----:B------:R-:W5:Y:S04]  /*c7a0*/  LD.E.128 R36, desc[UR8][R36.64] ;  /* 0x0000000824247980 */ /* 0x000f68000c101d00 */
[----:B------:R-:W5:Y:S01]  /*c7b0*/  LD.E.128 R44, desc[UR8][R32.64] ;  /* 0x00000008202c7980 */ /* 0x000f62000c101d00 */
[----:B--2---:R-:W2:Y:S01]  /*c7c0*/  LDC.64 R34, c[0x0][0xae0] ;  /* 0x0002b800ff227b82 */ /* 0x004ea20000000a00 */
[----:B-1----:R-:W-:-:S02]  /*c7d0*/  IMAD R17, R222, 0x20, R225 ;  /* 0x00000020de117824 */ /* 0x002fc400078e02e1 */
[----:B------:R-:W5:Y:S04]  /*c7e0*/  LD.E.128 R4, desc[UR8][R30.64] ;  /* 0x000000081e047980 */ /* 0x000f68000c101d00 */
[----:B------:R1:W5:Y:S04]  /*c7f0*/  LD.E.128 R56, desc[UR8][R28.64] ;  /* 0x000000081c387980 */ /* 0x000368000c101d00 */
[----:B------:R-:W5:Y:S04]  /*c800*/  LD.E.128 R52, desc[UR8][R26.64] ;  /* 0x000000081a347980 */ /* 0x000f68000c101d00 */
[----:B------:R-:W5:Y:S04]  /*c810*/  LD.E.128 R12, desc[UR8][R24.64] ;  /* 0x00000008180c7980 */ /* 0x000f68000c101d00 */
[----:B------:R4:W5:Y:S01]  /*c820*/  LD.E.128 R8, desc[UR8][R20.64] ;  /* 0x0000000814087980 */ /* 0x000962000c101d00 */
[----:B------:R-:W-:Y:S01]  /*c830*/  ULDC.64 UR8, c[0x0][0xae8] ;  /* 0x0002ba0000087ab9 */ /* 0x000fe20000000a00 */
[----:B-1----:R-:W-:Y:S01]  /*c840*/  IMAD R28, R98, 0x80, R17 ;  /* 0x00000080621c7824 */ /* 0x002fe200078e0211 */
[----:B------:R-:W-:Y:S01]  /*c850*/  UIMAD UR6, UR10, UR8, URZ ;  /* 0x000000080a0672a4 */ /* 0x000fe2000f8e023f */
[----:B------:R-:W-:Y:S01]  /*c860*/  R2UR UR12, R223 ;  /* 0x00000000df0c72ca */ /* 0x000fe200000e0000 */
[----:B------:R-:W-:Y:S01]  /*c870*/  UIMAD.WIDE.U32 UR4, UR7, UR8, URZ ;  /* 0x00000008070472a5 */ /* 0x000fe2000f8e003f */
[----:B0-----:R-:W-:Y:S01]  /*c880*/  @P1 IMAD.HI.U32 R17, R28, R41, RZ ;  /* 0x000000291c111227 */ /* 0x001fe200078e00ff */
[----:B------:R-:W-:Y:S01]  /*c890*/  UIMAD UR6, UR7, UR9, UR6 ;  /* 0x00000009070672a4 */ /* 0x000fe2000f8e0206 */
[----:B------:R-:W-:Y:S01]  /*c8a0*/  @!PT LDS RZ, [RZ] ;  /* 0x00000000fffff984 */ /* 0x000fe20000000800 */
[----:B------:R-:W-:Y:S01]  /*c8b0*/  @!PT LDS RZ, [RZ] ;  /* 0x00000000fffff984 */ /* 0x000fe20000000800 */
[----:B------:R-:W-:Y:S01]  /*c8c0*/  @!PT LDS RZ, [RZ] ;  /* 0x00000000fffff984 */ /* 0x000fe20000000800 */
[----:B------:R-:W-:Y:S01]  /*c8d0*/  @!PT LDS RZ, [RZ] ;  /* 0x00000000fffff984 */ /* 0x000fe20000000800 */
[----:B------:R0:W-:Y:S06]  /*c8e0*/  MEMBAR.ALL.CTA ;  /* 0x0000000000007992 */ /* 0x0001ec0000008000 */
[----:B0-----:R-:W0:Y:S01]  /*c8f0*/  FENCE.VIEW.ASYNC.S ;  /* 0x00000000000073c6 */ /* 0x001e220000000000 */
[----:B------:R-:W-:Y:S01]  /*c900*/  ULDC.64 UR8, c[0x0][0xaf0] ;  /* 0x0002bc0000087ab9 */ /* 0x000fe20000000a00 */
[----:B------:R-:W-:Y:S01]  /*c910*/  UIADD3 UR5, UR5, UR6, URZ ;  /* 0x0000000605057290 */ /* 0x000fe2000fffe03f */
[----:B------:R-:W-:Y:S01]  /*c920*/  IMAD.MOV.U32 R0, RZ, RZ, R28 ;  /* 0x000000ffff007224 */ /* 0x000fe200078e001c */
[----:B------:R-:W-:Y:S01]  /*c930*/  UIMAD UR6, UR11, UR8, URZ ;  /* 0x000000080b0672a4 */ /* 0x000fe2000f8e023f */
[----:B---3--:R-:W-:Y:S01]  /*c940*/  @P1 SHF.R.U32.HI R0, RZ, R40, R17 ;  /* 0x00000028ff001219 */ /* 0x008fe20000011611 */
[----:B------:R-:W-:Y:S01]  /*c950*/  UIMAD.WIDE.U32 UR4, UR13, UR8, UR4 ;  /* 0x000000080d0472a5 */ /* 0x000fe2000f8e0004 */
[----:B------:R-:W-:Y:S01]  /*c960*/  R2UR UR10, R2 ;  /* 0x00000000020a72ca */ /* 0x000fe200000e0000 */
[----:B------:R-:W-:Y:S01]  /*c970*/  UIMAD UR6, UR13, UR9, UR6 ;  /* 0x000000090d0672a4 */ /* 0x000fe2000f8e0206 */
[--C-:B------:R-:W-:Y:S01]  /*c980*/  SHF.R.S32.HI R17, RZ, 0x1f, R0.reuse ;  /* 0x0000001fff117819 */ /* 0x100fe20000011400 */
[----:B------:R-:W-:Y:S01]  /*c990*/  IMAD.MOV R2, RZ, RZ, -R0 ;  /* 0x000000ffff027224 */ /* 0x000fe200078e0a00 */
[----:B------:R-:W-:-:S02]  /*c9a0*/  UIADD3 UR60, UR60, 0x1, URZ ;  /* 0x000000013c3c7890 */ /* 0x000fc4000fffe03f */
[----:B------:R-:W-:Y:S01]  /*c9b0*/  UIADD3 UR5, UR5, UR6, URZ ;  /* 0x0000000605057290 */ /* 0x000fe2000fffe03f */
[----:B--2---:R-:W-:Y:S01]  /*c9c0*/  IMAD R17, R17, R34, RZ ;  /* 0x0000002211117224 */ /* 0x004fe200078e02ff */
[----:B------:R-:W-:Y:S01]  /*c9d0*/  UIADD3 UR61, UR61, 0x34820, URZ ;  /* 0x000348203d3d7890 */ /* 0x000fe2000fffe03f */
[----:B------:R-:W-:Y:S01]  /*c9e0*/  IMAD R3, R3, R2, R28 ;  /* 0x0000000203037224 */ /* 0x000fe200078e021c */
[----:B------:R-:W-:Y:S01]  /*c9f0*/  ULDC.64 UR6, c[0x0][0xad8] ;  /* 0x0002b60000067ab9 */ /* 0x000fe20000000a00 */
[C---:B------:R-:W-:Y:S01]  /*ca00*/  IMAD R17, R0.reuse, R35, R17 ;  /* 0x0000002300117224 */ /* 0x040fe200078e0211 */
[----:B------:R-:W-:Y:S01]  /*ca10*/  ULDC.64 UR8, c[0x0][0xa80] ;  /* 0x0002a00000087ab9 */ /* 0x000fe20000000a00 */
[----:B----4-:R-:W-:Y:S01]  /*ca20*/  IMAD.WIDE.U32 R20, R0, R34, UR4 ;  /* 0x0000000400147e25 */ /* 0x010fe2000f8e0022 */
[----:B------:R-:W-:-:S03]  /*ca30*/  SHF.R.S32.HI R0, RZ, 0x1f, R3 ;  /* 0x0000001fff007819 */ /* 0x000fc60000011403 */
[----:B------:R-:W-:Y:S02]  /*ca40*/  IMAD.IADD R21, R21, 0x1, R17 ;  /* 0x0000000115157824 */ /* 0x000fe400078e0211 */
[----:B------:R-:W-:Y:S02]  /*ca50*/  IMAD R0, R0, UR6, RZ ;  /* 0x0000000600007c24 */ /* 0x000fe4000f8e02ff */
[----:B------:R-:W-:Y:S01]  /*ca60*/  IMAD R29, R98, 0x80, R225 ;  /* 0x00000080621d7824 */ /* 0x000fe200078e02e1 */
[----:B------:R-:W-:Y:S01]  /*ca70*/  ULDC UR4, c[0x0][0xc] ;  /* 0x0000030000047ab9 */ /* 0x000fe20000000800 */
[C---:B------:R-:W-:Y:S01]  /*ca80*/  IMAD R25, R3.reuse, UR7, R0 ;  /* 0x0000000703197c24 */ /* 0x040fe2000f8e0200 */
[----:B------:R-:W-:Y:S01]  /*ca90*/  UISETP.NE.AND UP0, UPT, UR60, 0x2, UPT ;  /* 0x000000023c00788c */ /* 0x000fe2000bf05270 */
[----:B------:R-:W-:Y:S01]  /*caa0*/  IMAD.WIDE.U32 R2, R3, UR6, R20 ;  /* 0x0000000603027c25 */ /* 0x000fe2000f8e0014 */
[----:B------:R-:W-:Y:S01]  /*cab0*/  UMOV UR5, 0x1 ;  /* 0x0000000100057882 */ /* 0x000fe20000000000 */
[----:B------:R-:W-:Y:S01]  /*cac0*/  UIADD3 UR12, UR4, UR12, URZ ;  /* 0x0000000c040c7290 */ /* 0x000fe2000fffe03f */
[C---:B------:R-:W-:Y:S01]  /*cad0*/  ISETP.GE.AND P1, PT, R29.reuse, R92, PT ;  /* 0x0000005c1d00720c */ /* 0x040fe20003f26270 */
[----:B------:R-:W-:Y:S01]  /*cae0*/  UPRMT UR4, URZ, 0x654, UR61 ;  /* 0x000006543f047896 */ /* 0x000fe2000800003d */
[----:B------:R-:W-:Y:S01]  /*caf0*/  VIADD R17, R29, 0x20 ;  /* 0x000000201d117836 */ /* 0x000fe20000000000 */
[----:B------:R-:W-:Y:S01]  /*cb00*/  UPRMT UR61, UR5, 0x654, UR61 ;  /* 0x00000654053d7896 */ /* 0x000fe2000800003d */
[----:B------:R-:W-:Y:S01]  /*cb10*/  IMAD.IADD R21, R3, 0x1, R25 ;  /* 0x0000000103157824 */ /* 0x000fe200078e0219 */
[----:B------:R-:W-:Y:S01]  /*cb20*/  USEL UR5, URZ, 0x1, UP0 ;  /* 0x000000013f057887 */ /* 0x000fe20008000000 */
[----:B------:R-:W-:-:S02]  /*cb30*/  LEA R0, P0, R2, UR8, 0x1 ;  /* 0x0000000802007c11 */ /* 0x000fc4000f8008ff */
[-C--:B------:R-:W-:Y:S01]  /*cb40*/  ISETP.GE.AND P3, PT, R17, R92.reuse, PT ;  /* 0x0000005c1100720c */ /* 0x080fe20003f66270 */
[----:B------:R-:W-:Y:S01]  /*cb50*/  ULOP3.LUT UR10, UR10, UR5, URZ, 0x3c, !UPT ;  /* 0x000000050a0a7292 */ /* 0x000fe2000f8e3c3f */
[----:B------:R-:W-:Y:S01]  /*cb60*/  LEA.HI.X R17, R2, UR9, R21, 0x1, P0 ;  /* 0x0000000902117c11 */ /* 0x000fe200080f0c15 */
[----:B------:R-:W-:Y:S01]  /*cb70*/  VIADD R3, R29, 0x40 ;  /* 0x000000401d037836 */ /* 0x000fe20000000000 */
[----:B0-----:R-:W-:Y:S01]  /*cb80*/  SYNCS.ARRIVE.TRANS64.RED.A1T0 RZ, [UR4], RZ ;  /* 0x000000ffffff79a7 */ /* 0x001fe20008100404 */
[----:B------:R-:W-:Y:S01]  /*cb90*/  IMAD.U32 R223, RZ, RZ, UR12 ;  /* 0x0000000cffdf7e24 */ /* 0x000fe2000f8e00ff */
[----:B------:R-:W-:Y:S01]  /*cba0*/  USEL UR60, UR60, URZ, UP0 ;  /* 0x0000003f3c3c7287 */ /* 0x000fe20008000000 */
[----:B------:R0:W1:Y:S01]  /*cbb0*/  SHFL.IDX PT, R26, R0, RZ, 0x181f ;  /* 0x00181fff001a7589 */ /* 0x00006200000e0000 */
[----:B------:R-:W-:Y:S01]  /*cbc0*/  IMAD.U32 R2, RZ, RZ, UR10 ;  /* 0x0000000aff027e24 */ /* 0x000fe2000f8e00ff */
[----:B------:R-:W-:Y:S02]  /*cbd0*/  BSSY B0, `(.L_x_205) ;  /* 0x000000e000007945 */ /* 0x000fe40003800000 */
[----:B------:R0:W2:Y:S01]  /*cbe0*/  SHFL.IDX PT, R27, R17, RZ, 0x181f ;  /* 0x00181fff111b7589 */ /* 0x0000a200000e0000 */
[----:B------:R-:W-:Y:S01]  /*cbf0*/  SYNCS.ARRIVE.TRANS64.RED.A1T0 RZ, [UR61], RZ ;  /* 0x000000ffffff79a7 */ /* 0x000fe2000810043d */
[----:B------:R-:W-:Y:S01]  /*cc00*/  ISETP.GE.AND P0, PT, R3, R92, PT ;  /* 0x0000005c0300720c */ /* 0x000fe20003f06270 */
[----:B------:R-:W-:-:S12]  /*cc10*/  @P1 BRA `(.L_x_206) ;  /* 0x0000000000241947 */ /* 0x000fd80003800000 */
        /* <DEDUP_REMOVED lines=9> */
.L_x_206:
[----:B------:R-:W-:Y:S05]  /*ccb0*/  BSYNC B0 ;  /* 0x0000000000007941 */ /* 0x000fea0003800000 */
.L_x_205:
        /* <DEDUP_REMOVED lines=13> */
.L_x_208:
[----:B------:R-:W-:Y:S05]  /*cd90*/  BSYNC B0 ;  /* 0x0000000000007941 */ /* 0x000fea0003800000 */
.L_x_207:
        /* <DEDUP_REMOVED lines=13> */
.L_x_210:
[----:B------:R-:W-:Y:S05]  /*ce70*/  BSYNC B0 ;  /* 0x0000000000007941 */ /* 0x000fea0003800000 */
.L_x_209:
[----:B------:R-:W-:Y:S01]  /*ce80*/  VIADD R3, R29, 0x60 ;  /* 0x000000601d037836 */ /* 0x000fe20000000000 */
[----:B0--3--:R0:W3:Y:S01]  /*ce90*/  SHFL.IDX PT, R21, R17, 0x3, 0x181f ;  /* 0x00781f0011157f89 */ /* 0x0090e200000e0000 */
[----:B------:R-:W-:Y:S01]  /*cea0*/  BSSY B0, `(.L_x_211) ;  /* 0x000000e000007945 */ /* 0x000fe20003800000 */
[----:B------:R-:W-:Y:S02]  /*ceb0*/  VIADD R224, R224, 0x1 ;  /* 0x00000001e0e07836 */ /* 0x000fe40000000000 */
[----:B------:R-:W-:Y:S01]  /*cec0*/  ISETP.GE.AND P0, PT, R3, R92, PT ;  /* 0x0000005c0300720c */ /* 0x000fe20003f06270 */
[----:B------:R0:W0:-:S12]  /*ced0*/  SHFL.IDX PT, R20, R0, 0x3, 0x181f ;  /* 0x00781f0000147f89 */ /* 0x00001800000e0000 */
[----:B------:R-:W-:Y:S05]  /*cee0*/  @P0 BRA `(.L_x_212) ;  /* 0x0000000000240947 */ /* 0x000fea0003800000 */
[----:B------:R-:W-:Y:S01]  /*cef0*/  ULDC UR4, c[0x0][0xac8] ;  /* 0x0002b20000047ab9 */ /* 0x000fe20000000800 */
[----:B------:R-:W-:Y:S01]  /*cf00*/  ULDC.64 UR6, c[0x0][0x208] ;  /* 0x0000820000067ab9 */ /* 0x000fe20000000a00 */
[----:B------:R-:W-:Y:S02]  /*cf10*/  ISETP.GE.AND P2, PT, R221, UR4, PT ;  /* 0x00000004dd007c0c */ /* 0x000fe4000bf46270 */
[----:B------:R-:W-:-:S11]  /*cf20*/  ISETP.GE.AND P1, PT, R220, UR4, PT ;  /* 0x00000004dc007c0c */ /* 0x000fd6000bf26270 */
[C---:B0----5:R-:W-:Y:S02]  /*cf30*/  @!P2 LEA R14, P0, R221.reuse, R20, 0x1 ;  /* 0x00000014dd0ea211 */ /* 0x061fe400078008ff */
[----:B---3--:R-:W-:Y:S02]  /*cf40*/  @!P1 IMAD.WIDE R12, R220, 0x2, R20 ;  /* 0x00000002dc0c9825 */ /* 0x008fe400078e0214 */
[----:B------:R-:W-:-:S03]  /*cf50*/  @!P2 LEA.HI.X R15, R221, R21, R235, 0x1, P0 ;  /* 0x00000015dd0fa211 */ /* 0x000fc600000f0ceb */
[----:B------:R0:W-:Y:S04]  /*cf60*/  @!P1 ST.E.128 desc[UR6][R12.64], R4 ;  /* 0x000000040c009985 */ /* 0x0001e8000c101d06 */
[----:B------:R0:W-:Y:S02]  /*cf70*/  @!P2 ST.E.128 desc[UR6][R14.64], R8 ;  /* 0x000000080e00a985 */ /* 0x0001e4000c101d06 */
.L_x_212:
[----:B------:R-:W-:Y:S05]  /*cf80*/  BSYNC B0 ;  /* 0x0000000000007941 */ /* 0x000fea0003800000 */
.L_x_211:
[----:B0-2-4-:R-:W0:Y:S01]  /*cf90*/  LDC R0, c[0x0][0xc34] ;  /* 0x00030d00ff007b82 */ /* 0x015e220000000800 */
[----:B------:R-:W-:-:S13]  /*cfa0*/  R2UR UR4, R223 ;  /* 0x00000000df0472ca */ /* 0x000fda00000e0000 */
[----:B0-----:R-:W-:-:S13]  /*cfb0*/  ISETP.LE.AND P0, PT, R0, UR4, PT ;  /* 0x0000000400007c0c */ /* 0x001fda000bf03270 */
[----:B------:R-:W-:Y:S05]  /*cfc0*/  @!P0 BRA `(.L_x_213) ;  /* 0xffffff4000b88947 */ /* 0x000fea000383ffff */
[----:B------:R-:W-:Y:S05]  /*cfd0*/  EXIT ;  /* 0x000000000000794d */ /* 0x000fea0003800000 */
.L_x_179:
[----:B------:R-:W-:-:S08]  /*cfe0*/  NOP ;  /* 0x0000000000007918 */ /* 0x000fd00000000000 */
[----:B0-----:R-:W0:-:S00]  /*cff0*/  USETMAXREG.DEALLOC.CTAPOOL 0x18 ;  /* 0x00000018000079c8 */ /* 0x001e0000080e0500 */
[----:B------:R-:W1:Y:S01]  /*d000*/  S2UR UR4, SR_CTAID.X ;  /* 0x00000000000479c3 */ /* 0x000e620000002500 */
[----:B0-----:R-:W-:Y:S02]  /*d010*/  IMAD.MOV.U32 R2, RZ, RZ, 0x1 ;  /* 0x00000001ff027424 */ /* 0x001fe400078e00ff */
[----:B------:R-:W-:-:S05]  /*d020*/  IMAD.MOV.U32 R19, RZ, RZ, RZ ;  /* 0x000000ffff137224 */ /* 0x000fca00078e00ff */
[----:B------:R-:W1:Y:S02]  /*d030*/  LDC R3, c[0x0][0xc34] ;  /* 0x00030d00ff037b82 */ /* 0x000e640000000800 */
[----:B-1----:R-:W-:Y:S01]  /*d040*/  ISETP.LE.AND P0, PT, R3, UR4, PT ;  /* 0x0000000403007c0c */ /* 0x002fe2000bf03270 */
[----:B------:R-:W-:-:S05]  /*d050*/  IMAD.MOV.U32 R3, RZ, RZ, 0x1 ;  /* 0x00000001ff037424 */ /* 0x000fca00078e00ff */
[----:B------:R0:W-:Y:S07]  /*d060*/  STL [R1], R3 ;  /* 0x0000000301007387 */ /* 0x0001ee0000100800 */
[----:B------:R-:W-:Y:S05]  /*d070*/  @P0 BRA `(.L_x_214) ;  /* 0x0000004000300947 */ /* 0x000fea0003800000 */
[----:B------:R-:W2:Y:S01]  /*d080*/  LDL R5, [R1+0x2c] ;  /* 0x00002c0001057983 */ /* 0x000ea20000100800 */
[----:B------:R-:W1:Y:S01]  /*d090*/  S2UR UR4, SR_CgaCtaId ;  /* 0x00000000000479c3 */ /* 0x000e620000008800 */
[C---:B------:R-:W-:Y:S01]  /*d0a0*/  IMAD.SHL.U32 R2, R0.reuse, 0x8, RZ ;  /* 0x0000000800027824 */ /* 0x040fe200078e00ff */
[C---:B------:R-:W-:Y:S01]  /*d0b0*/  LOP3.LUT R6, R0.reuse, 0x7f, RZ, 0xc0, !PT ;  /* 0x0000007f00067812 */ /* 0x040fe200078ec0ff */
[----:B------:R-:W-:Y:S01]  /*d0c0*/  UMOV UR36, 0x400 ;  /* 0x0000040000247882 */ /* 0x000fe20000000000 */
[----:B------:R-:W-:Y:S01]  /*d0d0*/  LOP3.LUT P0, RZ, R0, 0x1f, RZ, 0xc0, !PT ;  /* 0x0000001f00ff7812 */ /* 0x000fe2000780c0ff */
[----:B------:R-:W-:Y:S01]  /*d0e0*/  IMAD.MOV.U32 R19, RZ, RZ, RZ ;  /* 0x000000ffff137224 */ /* 0x000fe200078e00ff */
[----:B0-----:R-:W-:Y:S01]  /*d0f0*/  LOP3.LUT R3, R2, 0x1f8, RZ, 0xc0, !PT ;  /* 0x000001f802037812 */ /* 0x001fe200078ec0ff */
[----:B------:R-:W-:Y:S01]  /*d100*/  ULDC.64 UR38, c[0x0][0x198] ;  /* 0x0000660000267ab9 */ /* 0x000fe20000000a00 */
[----:B------:R-:W0:Y:S01]  /*d110*/  S2UR UR5, SR_CTAID.X ;  /* 0x00000000000579c3 */ /* 0x000e220000002500 */
[C---:B------:R-:W-:Y:S01]  /*d120*/  ISETP.NE.AND P1, PT, R6.reuse, RZ, PT ;  /* 0x000000ff0600720c */ /* 0x040fe20003f25270 */
[----:B------:R-:W-:Y:S01]  /*d130*/  ULDC UR37, c[0x0][0xc] ;  /* 0x0000030000257ab9 */ /* 0x000fe20000000800 */
[----:B------:R-:W-:Y:S01]  /*d140*/  LOP3.LUT R4, R3, 0x38, R0, 0x78, !PT ;  /* 0x0000003803047812 */ /* 0x000fe200078e7800 */
[C---:B------:R-:W-:Y:S01]  /*d150*/  IMAD.SHL.U32 R3, R6.reuse, 0x8, RZ ;  /* 0x0000000806037824 */ /* 0x040fe200078e00ff */
[----:B------:R-:W-:Y:S01]  /*d160*/  ISETP.NE.OR P0, PT, R6, RZ, !P0 ;  /* 0x000000ff0600720c */ /* 0x000fe20004705670 */
[----:B------:R-:W-:Y:S01]  /*d170*/  IMAD.SHL.U32 R0, R0, 0x10, RZ ;  /* 0x0000001000007824 */ /* 0x000fe200078e00ff */
[----:B------:R-:W-:-:S02]  /*d180*/  LOP3.LUT R18, R18, 0xfffffffe, RZ, 0xc0, !PT ;  /* 0xfffffffe12127812 */ /* 0x000fc400078ec0ff */
[----:B------:R-:W-:Y:S02]  /*d190*/  LOP3.LUT R3, R4, 0x200, R3, 0xf8, !PT ;  /* 0x0000020004037812 */ /* 0x000fe400078ef803 */
[----:B------:R-:W-:Y:S02]  /*d1a0*/  SHF.R.U32.HI R4, RZ, 0x3, R6 ;  /* 0x00000003ff047819 */ /* 0x000fe40000011606 */
[----:B------:R-:W-:Y:S02]  /*d1b0*/  LOP3.LUT R2, R2, 0x38, RZ, 0xc0, !PT ;  /* 0x0000003802027812 */ /* 0x000fe400078ec0ff */
[----:B------:R-:W-:Y:S01]  /*d1c0*/  LOP3.LUT R6, R4, 0x70, R0, 0xf8, !PT ;  /* 0x0000007004067812 */ /* 0x000fe200078ef800 */
[----:B-1----:R-:W-:Y:S01]  /*d1d0*/  ULEA UR36, UR4, UR36, 0x18 ;  /* 0x0000002404247291 */ /* 0x002fe2000f8ec03f */
[----:B------:R-:W-:-:S04]  /*d1e0*/  @P1 LOP3.LUT R18, R18, 0x1, RZ, 0xfc, !PT ;  /* 0x0000000112121812 */ /* 0x000fc800078efcff */
[----:B------:R-:W-:Y:S02]  /*d1f0*/  LOP3.LUT R18, R18, 0xfffffffd, RZ, 0xc0, !PT ;  /* 0xfffffffd12127812 */ /* 0x000fe400078ec0ff */
[----:B------:R-:W-:Y:S01]  /*d200*/  LEA R4, R3, UR36, 0x1 ;  /* 0x0000002403047c11 */ /* 0x000fe2000f8e08ff */
[----:B0-----:R-:W-:Y:S01]  /*d210*/  IMAD.U32 R0, RZ, RZ, UR5 ;  /* 0x00000005ff007e24 */ /* 0x001fe2000f8e00ff */
[----:B------:R-:W-:-:S03]  /*d220*/  @P0 LOP3.LUT R18, R18, 0x2, RZ, 0xfc, !PT ;  /* 0x0000000212120812 */ /* 0x000fc600078efcff */
[----:B------:R-:W-:Y:S04]  /*d230*/  STL [R1+0x10], R4 ;  /* 0x0000100401007387 */ /* 0x000fe80000100800 */
[----:B------:R0:W-:Y:S02]  /*d240*/  STL [R1+0x28], R0 ;  /* 0x0000280001007387 */ /* 0x0001e40000100800 */
[----:B0-----:R-:W-:Y:S01]  /*d250*/  IMAD.MOV.U32 R0, RZ, RZ, 0x1 ;  /* 0x00000001ff007424 */ /* 0x001fe200078e00ff */
[----:B--2---:R-:W-:-:S05]  /*d260*/  LOP3.LUT R3, R5, 0x2, RZ, 0xfc, !PT ;  /* 0x0000000205037812 */ /* 0x004fca00078efcff */
[----:B------:R-:W-:Y:S04]  /*d270*/  STL [R1+0x18], R3 ;  /* 0x0000180301007387 */ /* 0x000fe80000100800 */
[----:B------:R-:W-:Y:S04]  /*d280*/  STL [R1+0x34], RZ ;  /* 0x000034ff01007387 */ /* 0x000fe80000100800 */
[----:B------:R0:W-:Y:S02]  /*d290*/  STL [R1], R0 ;  /* 0x0000000001007387 */ /* 0x0001e40000100800 */
[----:B0-----:R-:W-:-:S07]  /*d2a0*/  LOP3.LUT R0, R2, 0x40, RZ, 0xfc, !PT ;  /* 0x0000004002007812 */ /* 0x001fce00078efcff */
.L_x_295:
[----:B--2---:R-:W2:Y:S01]  /*d2b0*/  LDL R2, [R1+0x28] ;  /* 0x0000280001027983 */ /* 0x004ea20000100800 */
[----:B0-----:R-:W0:Y:S01]  /*d2c0*/  LDC R0, c[0x0][0xc38] ;  /* 0x00030e00ff007b82 */ /* 0x001e220000000800 */
[----:B------:R-:W-:Y:S05]  /*d2d0*/  YIELD ;  /* 0x0000000000007946 */ /* 0x000fea0003800000 */
[----:B------:R-:W-:Y:S02]  /*d2e0*/  ULDC.64 UR4, c[0x0][0x418] ;  /* 0x0001060000047ab9 */ /* 0x000fe40000000a00 */
[----:B------:R-:W1:Y:S01]  /*d2f0*/  LDC R16, c[0x0][0xc44] ;  /* 0x00031100ff107b82 */ /* 0x000e620000000800 */
[----:B------:R-:W-:-:S03]  /*d300*/  UISETP.NE.U32.AND UP0, UPT, UR4, URZ, UPT ;  /* 0x0000003f0400728c */ /* 0x000fc6000bf05070 */
[----:B------:R-:W-:Y:S01]  /*d310*/  ULDC UR4, c[0x0][0x424] ;  /* 0x0001090000047ab9 */ /* 0x000fe20000000800 */
[----:B------:R-:W-:-:S04]  /*d320*/  UISETP.NE.AND.EX UP0, UPT, UR5, URZ, UPT, UP0 ;  /* 0x0000003f0500728c */ /* 0x000fc8000bf05300 */
[----:B------:R-:W-:Y:S01]  /*d330*/  USEL UR4, UR4, 0x1, UP0 ;  /* 0x0000000104047887 */ /* 0x000fe20008000000 */
[----:B0-----:R-:W-:Y:S02]  /*d340*/  ISETP.NE.AND P0, PT, R0, 0x1, PT ;  /* 0x000000010000780c */ /* 0x001fe40003f05270 */
[----:B-1----:R-:W-:-:S11]  /*d350*/  ISETP.NE.AND P1, PT, R16, 0x1, PT ;  /* 0x000000011000780c */ /* 0x002fd60003f25270 */
[----:B------:R-:W2:Y:S08]  /*d360*/  @P0 LDC R0, c[0x0][0xc3c] ;  /* 0x00030f00ff000b82 */ /* 0x000eb00000000800 */
[----:B------:R-:W0:Y:S01]  /*d370*/  @P0 LDC R3, c[0x0][0xc40] ;  /* 0x00031000ff030b82 */ /* 0x000e220000000800 */
[----:B--2---:R-:W-:-:S04]  /*d380*/  @P0 IMAD.HI.U32 R0, R2, R0, RZ ;  /* 0x0000000002000227 */ /* 0x004fc800078e00ff */
[----:B------:R-:W-:Y:S01]  /*d390*/  IMAD.MOV.U32 R4, RZ, RZ, R2 ;  /* 0x000000ffff047224 */ /* 0x000fe200078e0002 */
[----:B0-----:R-:W-:Y:S02]  /*d3a0*/  @P0 SHF.R.U32.HI R4, RZ, R3, R0 ;  /* 0x00000003ff040219 */ /* 0x001fe40000011600 */
[----:B------:R-:W0:Y:S03]  /*d3b0*/  @P1 LDC.64 R2, c[0x0][0xc48] ;  /* 0x00031200ff021b82 */ /* 0x000e260000000a00 */
[----:B------:R-:W-:Y:S01]  /*d3c0*/  IMAD.MOV.U32 R5, RZ, RZ, R4 ;  /* 0x000000ffff057224 */ /* 0x000fe200078e0004 */
[----:B------:R-:W-:Y:S04]  /*d3d0*/  STL [R1+0x1c], R4 ;  /* 0x00001c0401007387 */ /* 0x000fe80000100800 */
[----:B------:R-:W1:Y:S01]  /*d3e0*/  LDC R0, c[0x0][0x2f0] ;  /* 0x0000bc00ff007b82 */ /* 0x000e620000000800 */
[----:B0-----:R-:W-:-:S05]  /*d3f0*/  @P1 IMAD.HI.U32 R2, R4, R2, RZ ;  /* 0x0000000204021227 */ /* 0x001fca00078e00ff */
[----:B------:R-:W-:Y:S01]  /*d400*/  @P1 SHF.R.U32.HI R5, RZ, R3, R2 ;  /* 0x00000003ff051219 */ /* 0x000fe20000011602 */
[----:B-1----:R-:W-:Y:S01]  /*d410*/  IMAD R0, R0, UR4, RZ ;  /* 0x0000000400007c24 */ /* 0x002fe2000f8e02ff */
[----:B------:R-:W-:-:S03]  /*d420*/  UIADD3 UR4, UR36, 0x1e400, URZ ;  /* 0x0001e40024047890 */ /* 0x000fc6000fffe03f */
[----:B------:R-:W-:Y:S01]  /*d430*/  STL [R1+0x14], R5 ;  /* 0x0000140501007387 */ /* 0x000fe20000100800 */
[----:B------:R-:W-:Y:S01]  /*d440*/  IMAD.MOV R3, RZ, RZ, -R5 ;  /* 0x000000ffff037224 */ /* 0x000fe200078e0a05 */
[----:B------:R-:W-:Y:S02]  /*d450*/  ULOP3.LUT UP0, URZ, UR4, 0x3ff, URZ, 0xc0, !UPT ;  /* 0x000003ff043f7892 */ /* 0x000fe4000f80c03f */
[----:B------:R0:W-:Y:S01]  /*d460*/  STL [R1+0x30], R0 ;  /* 0x0000300001007387 */ /* 0x0001e20000100800 */
[----:B------:R-:W-:-:S03]  /*d470*/  IMAD R16, R16, R3, R4 ;  /* 0x0000000310107224 */ /* 0x000fc600078e0204 */
[----:B------:R-:W-:Y:S01]  /*d480*/  PLOP3.LUT P0, PT, PT, PT, UP0, 0x80, 0x0 ;  /* 0x000000000000781c */ /* 0x000fe20003f0f008 */
[----:B0-----:R-:W-:-:S04]  /*d490*/  VIADD R0, R0, 0xaf ;  /* 0x000000af00007836 */ /* 0x001fc80000000000 */
[----:B------:R-:W-:-:S05]  /*d4a0*/  IMAD.HI R0, R0, 0x2e8ba2e9, RZ ;  /* 0x2e8ba2e900007827 */ /* 0x000fca00078e02ff */
[----:B------:R-:W-:-:S04]  /*d4b0*/  SHF.R.U32.HI R3, RZ, 0x1f, R0 ;  /* 0x0000001fff037819 */ /* 0x000fc80000011600 */
[----:B------:R-:W-:-:S05]  /*d4c0*/  LEA.HI.SX32 R0, R0, R3, 0x1b ;  /* 0x0000000300007211 */ /* 0x000fca00078fdaff */
[----:B------:R0:W-:Y:S01]  /*d4d0*/  STL [R1+0x24], R0 ;  /* 0x0000240001007387 */ /* 0x0001e20000100800 */
[----:B------:R-:W-:Y:S05]  /*d4e0*/  @!P0 BRA `(.L_x_215) ;  /* 0x0000000000408947 */ /* 0x000fea0003800000 */
[----:B------:R-:W-:Y:S01]  /*d4f0*/  MOV R2, 0x0 ;  /* 0x0000000000027802 */ /* 0x000fe20000000f00 */
[----:B------:R-:W-:Y:S01]  /*d500*/  ULDC.64 UR6, c[0x4][0xa0] ;  /* 0x0100280000067ab9 */ /* 0x000fe20000000a00 */
[----:B------:R-:W-:Y:S01]  /*d510*/  ULDC.64 UR8, c[0x4][0xa8] ;  /* 0x01002a0000087ab9 */ /* 0x000fe20000000a00 */
[----:B------:R-:W-:Y:S01]  /*d520*/  ULDC.64 UR4, c[0x4][0x28] ;  /* 0x01000a0000047ab9 */ /* 0x000fe20000000a00 */
[----:B------:R-:W-:Y:S02]  /*d530*/  IMAD.U32 R4, RZ, RZ, UR6 ;  /* 0x00000006ff047e24 */ /* 0x000fe4000f8e00ff */
[----:B------:R-:W1:Y:S01]  /*d540*/  LDC.64 R2, c[0x4][R2] ;  /* 0x0100000002027b82 */ /* 0x000e620000000a00 */
        /* <DEDUP_REMOVED lines=10> */
.L_x_215:
        /* <DEDUP_REMOVED lines=8> */
[----:B------:R1:W2:Y:S01]  /*d670*/  LDC.64 R2, c[0x4][R17] ;  /* 0x0100000011027b82 */ /* 0x0002a20000000a00 */
        /* <DEDUP_REMOVED lines=8> */
[----:B-1----:R-:W-:-:S07]  /*d700*/  IMAD.MOV.U32 R13, RZ, RZ, RZ ;  /* 0x000000ffff0d7224 */ /* 0x002fce00078e00ff */
[----:B------:R-:W-:-:S07]  /*d710*/  LEPC R20, `(.L_x_217) ;  /* 0x000000001014794e */ /* 0x000fce0000000000 */
[----:B0-2---:R-:W-:Y:S05]  /*d720*/  CALL.ABS.NOINC R2 ;  /* 0x0000000002007343 */ /* 0x005fea0003c00000 */
.L_x_217:
        /* <DEDUP_REMOVED lines=15> */
.L_x_216:
[----:B------:R-:W2:Y:S01]  /*d820*/  LDL R2, [R1+0x24] ;  /* 0x0000240001027983 */ /* 0x000ea20000100800 */
[----:B------:R-:W-:-:S03]  /*d830*/  ULDC.64 UR4, c[0x0][0x9f8] ;  /* 0x00027e0000047ab9 */ /* 0x000fc60000000a00 */
[----:B0-----:R-:W3:Y:S01]  /*d840*/  LDL R0, [R1+0x14] ;  /* 0x0000140001007983 */ /* 0x001ee20000100800 */
[----:B------:R-:W-:Y:S01]  /*d850*/  ISETP.NE.U32.AND P0, PT, RZ, UR4, PT ;  /* 0x00000004ff007c0c */ /* 0x000fe2000bf05070 */
[----:B------:R-:W-:-:S03]  /*d860*/  ULDC.64 UR6, c[0x0][0x208] ;  /* 0x0000820000067ab9 */ /* 0x000fc60000000a00 */
[----:B------:R-:W-:Y:S01]  /*d870*/  ISETP.NE.AND.EX P0, PT, RZ, UR5, PT, P0 ;  /* 0x00000005ff007c0c */ /* 0x000fe2000bf05300 */
[----:B--2---:R-:W-:-:S12]  /*d880*/  IMAD.MOV.U32 R17, RZ, RZ, R2 ;  /* 0x000000ffff117224 */ /* 0x004fd800078e0002 */
[----:B------:R-:W3:Y:S02]  /*d890*/  @P0 LDC.64 R2, c[0x0][0x9f8] ;  /* 0x00027e00ff020b82 */ /* 0x000ee40000000a00 */
[----:B---3--:R-:W-:-:S05]  /*d8a0*/  @P0 IMAD.WIDE R2, R0, 0x4, R2 ;  /* 0x0000000400020825 */ /* 0x008fca00078e0202 */
[----:B------:R0:W2:Y:S01]  /*d8b0*/  @P0 LDG.E R0, desc[UR6][R2.64] ;  /* 0x0000000602000981 */ /* 0x0000a2000c1e1900 */
[----:B------:R-:W-:Y:S01]  /*d8c0*/  VIADD R9, R17, 0xffffffff ;  /* 0xffffffff11097836 */ /* 0x000fe20000000000 */
[----:B------:R-:W-:Y:S01]  /*d8d0*/  UMOV UR4, 0xffffffff ;  /* 0xffffffff00047882 */ /* 0x000fe20000000000 */
[----:B------:R-:W-:-:S03]  /*d8e0*/  LOP3.LUT R18, R18, 0xfffffffb, RZ, 0xc0, !PT ;  /* 0xfffffffb12127812 */ /* 0x000fc600078ec0ff */
[----:B------:R1:W-:Y:S01]  /*d8f0*/  STL [R1+0x20], R9 ;  /* 0x0000200901007387 */ /* 0x0003e20000100800 */
[----:B0-----:R-:W0:Y:S02]  /*d900*/  LDC.64 R2, c[0x0][0x418] ;  /* 0x00010600ff027b82 */ /* 0x001e240000000a00 */
[----:B0-----:R-:W-:-:S04]  /*d910*/  ISETP.NE.U32.AND P0, PT, R2, RZ, PT ;  /* 0x000000ff0200720c */ /* 0x001fc80003f05070 */
[----:B------:R-:W-:-:S13]  /*d920*/  ISETP.NE.AND.EX P1, PT, R3, RZ, PT, P0 ;  /* 0x000000ff0300720c */ /* 0x000fda0003f25300 */
[----:B------:R-:W-:Y:S02]  /*d930*/  @P1 LOP3.LUT R18, R18, 0x4, RZ, 0xfc, !PT ;  /* 0x0000000412121812 */ /* 0x000fe400078efcff */
[----:B--2---:R-:W-:Y:S01]  /*d940*/  SHF.R.S32.HI R8, RZ, 0x1f, R0 ;  /* 0x0000001fff087819 */ /* 0x004fe20000011400 */
[----:B------:R1:W-:Y:S01]  /*d950*/  STL [R1+0x8], R0 ;  /* 0x0000080001007387 */ /* 0x0003e20000100800 */
[----:B------:R-:W-:-:S03]  /*d960*/  SEL R17, R0, RZ, !P1 ;  /* 0x000000ff00117207 */ /* 0x000fc60004800000 */
[----:B------:R1:W-:Y:S01]  /*d970*/  STL [R1+0xc], R8 ;  /* 0x00000c0801007387 */ /* 0x0003e20000100800 */
[----:B------:R-:W-:Y:S05]  /*d980*/  BRA.DIV UR4, `(.L_x_218) ;  /* 0x0000003e04387947 */ /* 0x000fea000b800000 */
[----:B------:R-:W0:Y:S02]  /*d990*/  S2R R4, SR_TID.X ;  /* 0x0000000000047919 */ /* 0x000e240000002100 */
[----:B0-----:R-:W-:-:S04]  /*d9a0*/  SHF.R.U32.HI R4, RZ, 0x5, R4 ;  /* 0x00000005ff047819 */ /* 0x001fc80000011604 */
[----:B------:R-:W-:-:S05]  /*d9b0*/  LOP3.LUT R4, R4, 0x3, RZ, 0xc0, !PT ;  /* 0x0000000304047812 */ /* 0x000fca00078ec0ff */
[----:B------:R0:W2:Y:S02]  /*d9c0*/  SHFL.IDX PT, R14, R4, RZ, 0x1f ;  /* 0x00001fff040e7589 */ /* 0x0000a400000e0000 */
.L_x_311:
[----:B--2---:R-:W-:Y:S02]  /*d9d0*/  ISETP.NE.AND P0, PT, R14, RZ, PT ;  /* 0x000000ff0e00720c */ /* 0x004fe40003f05270 */
[----:B------:R-:W-:Y:S02]  /*d9e0*/  PLOP3.LUT P2, PT, PT, PT, PT, 0x8, 0x0 ;  /* 0x000000000000781c */ /* 0x000fe40003f4e170 */
[----:B------:R-:W-:-:S11]  /*d9f0*/  LOP3.LUT R18, R18, 0xfffffff7, RZ, 0xc0, !PT ;  /* 0xfffffff712127812 */ /* 0x000fd600078ec0ff */
[----:B------:R-:W-:Y:S01]  /*da00*/  @P2 LOP3.LUT R18, R18, 0x8, RZ, 0xfc, !PT ;  /* 0x0000000812122812 */ /* 0x000fe200078efcff */
[----:B------:R-:W-:Y:S06]  /*da10*/  @P0 BRA `(.L_x_219) ;  /* 0x0000000400380947 */ /* 0x000fec0003800000 */
[----:B------:R-:W-:-:S03]  /*da20*/  UMOV UR4, 0xffffffff ;  /* 0xffffffff00047882 */ /* 0x000fc60000000000 */
[----:B------:R-:W-:Y:S05]  /*da30*/  BRA.DIV UR4, `(.L_x_220) ;  /* 0x0000003e04407947 */ /* 0x000fea000b800000 */
[----:B------:R-:W-:-:S13]  /*da40*/  ELECT P6, URZ, PT ;  /* 0x00000000003f782f */ /* 0x000fda00038c0000 */
.L_x_314:
[----:B------:R-:W-:Y:S05]  /*da50*/  @!P6 BRA `(.L_x_219) ;  /* 0x000000040028e947 */ /* 0x000fea0003800000 */
[----:B------:R2:W-:Y:S01]  /*da60*/  STL [R1+0x4], R9 ;  /* 0x0000040901007387 */ /* 0x0005e20000100800 */
[----:B------:R-:W-:Y:S05]  /*da70*/  @!P1 BRA `(.L_x_221) ;  /* 0x00000000004c9947 */ /* 0x000fea0003800000 */
[----:B------:R-:W3:Y:S01]  /*da80*/  LDC R7, c[0x0][0x43c] ;  /* 0x00010f00ff077b82 */ /* 0x000ee20000000800 */
[----:B------:R-:W-:Y:S01]  /*da90*/  ULDC.64 UR4, c[0x0][0x428] ;  /* 0x00010a0000047ab9 */ /* 0x000fe20000000a00 */
[----:B------:R-:W-:Y:S01]  /*daa0*/  ULDC.64 UR6, c[0x0][0x208] ;  /* 0x0000820000067ab9 */ /* 0x000fe20000000a00 */
[----:B---3--:R-:W-:-:S13]  /*dab0*/  ISETP.NE.AND P0, PT, R7, 0x1, PT ;  /* 0x000000010700780c */ /* 0x008fda0003f05270 */
[----:B0-----:R-:W0:Y:S02]  /*dac0*/  @P0 LDC.64 R4, c[0x0][0x440] ;  /* 0x00011000ff040b82 */ /* 0x001e240000000a00 */
[----:B0-----:R-:W-:-:S04]  /*dad0*/  @P0 IMAD.HI.U32 R6, R9, R4, RZ ;  /* 0x0000000409060227 */ /* 0x001fc800078e00ff */
[----:B------:R-:W-:Y:S01]  /*dae0*/  IMAD.MOV.U32 R4, RZ, RZ, R9 ;  /* 0x000000ffff047224 */ /* 0x000fe200078e0009 */
[----:B------:R-:W-:-:S05]  /*daf0*/  @P0 SHF.R.U32.HI R4, RZ, R5, R6 ;  /* 0x00000005ff040219 */ /* 0x000fca0000011606 */
[----:B------:R-:W-:-:S04]  /*db00*/  IMAD.MOV R5, RZ, RZ, -R4 ;  /* 0x000000ffff057224 */ /* 0x000fc800078e0a04 */
[----:B------:R-:W-:Y:S01]  /*db10*/  IMAD R6, R7, R5, R9 ;  /* 0x0000000507067224 */ /* 0x000fe200078e0209 */
[----:B------:R-:W-:-:S04]  /*db20*/  SHF.R.S32.HI R5, RZ, 0x1f, R4 ;  /* 0x0000001fff057819 */ /* 0x000fc80000011404 */
[----:B------:R0:W-:Y:S01]  /*db30*/  STL [R1+0x4], R6 ;  /* 0x0000040601007387 */ /* 0x0001e20000100800 */
[----:B------:R-:W-:-:S03]  /*db40*/  IMAD.WIDE.U32 R4, R0, UR4, R4 ;  /* 0x0000000400047c25 */ /* 0x000fc6000f8e0004 */
[----:B------:R-:W-:Y:S01]  /*db50*/  LEA R2, P0, R4, R2, 0x2 ;  /* 0x0000000204027211 */ /* 0x000fe200078010ff */
[----:B0-----:R-:W-:-:S04]  /*db60*/  IMAD R6, R8, UR4, RZ ;  /* 0x0000000408067c24 */ /* 0x001fc8000f8e02ff */
[----:B-1----:R-:W-:-:S04]  /*db70*/  IMAD R0, R0, UR5, R6 ;  /* 0x0000000500007c24 */ /* 0x002fc8000f8e0206 */
[----:B------:R-:W-:-:S05]  /*db80*/  IMAD.IADD R0, R5, 0x1, R0 ;  /* 0x0000000105007824 */ /* 0x000fca00078e0200 */
[----:B------:R-:W-:-:S05]  /*db90*/  LEA.HI.X R3, R4, R3, R0, 0x2, P0 ;  /* 0x0000000304037211 */ /* 0x000fca00000f1400 */
[----:B------:R3:W5:Y:S02]  /*dba0*/  LDG.E R0, desc[UR6][R2.64] ;  /* 0x0000000602007981 */ /* 0x000764000c1e1900 */
.L_x_221:
[----:B---3--:R-:W3:Y:S01]  /*dbb0*/  LDL R3, [R1] ;  /* 0x0000000001037983 */ /* 0x008ee20000100800 */
[----:B------:R-:W-:Y:S02]  /*dbc0*/  LEA R2, R19, UR36, 0x3 ;  /* 0x0000002413027c11 */ /* 0x000fe4000f8e18ff */
[----:B---3--:R-:W-:-:S04]  /*dbd0*/  SHF.L.U32 R3, R3, 0x1f, RZ ;  /* 0x0000001f03037819 */ /* 0x008fc800000006ff */
[----:B------:R-:W3:Y:S02]  /*dbe0*/  SYNCS.PHASECHK.TRANS64.TRYWAIT P0, [R2+URZ+0x34840], R3 ;  /* 0x03484003020075a7 */ /* 0x000ee4000800017f */
[----:B---3--:R-:W-:Y:S05]  /*dbf0*/  @!P0 BRA `(.L_x_222) ;  /* 0x0000003800f08947 */ /* 0x008fea0003800000 */
.L_x_315:
[----:B0-----:R-:W4:Y:S01]  /*dc00*/  LDL R4, [R1+0x18] ;  /* 0x0000180001047983 */ /* 0x001f220000100800 */
[----:B------:R-:W0:Y:S02]  /*dc10*/  S2R R5, SR_TID.X ;  /* 0x0000000000057919 */ /* 0x000e240000002100 */
[----:B0-----:R-:W-:-:S04]  /*dc20*/  LOP3.LUT R5, R5, 0x7f, RZ, 0xc0, !PT ;  /* 0x0000007f05057812 */ /* 0x001fc800078ec0ff */
[----:B------:R-:W-:-:S13]  /*dc30*/  ISETP.NE.AND P0, PT, R5, RZ, PT ;  /* 0x000000ff0500720c */ /* 0x000fda0003f05270 */
[----:B---3--:R-:W-:-:S04]  /*dc40*/  @!P0 IMAD.MOV.U32 R3, RZ, RZ, 0xb000 ;  /* 0x0000b000ff038424 */ /* 0x008fc800078e00ff */
[----:B------:R4:W-:Y:S02]  /*dc50*/  @!P0 SYNCS.ARRIVE.TRANS64 RZ, [R2+URZ+0x34830], R3 ;  /* 0x0348300302ff89a7 */ /* 0x0009e4000800003f */
[----:B----4-:R-:W-:-:S04]  /*dc60*/  PRMT R3, R4, 0x9910, RZ ;  /* 0x0000991004037816 */ /* 0x010fc800000000ff */
[----:B------:R-:W-:-:S13]  /*dc70*/  ISETP.NE.AND P0, PT, R3, 0x2, PT ;  /* 0x000000020300780c */ /* 0x000fda0003f05270 */
[----:B------:R-:W-:Y:S05]  /*dc80*/  @P0 BRA `(.L_x_223) ;  /* 0x0000000000040947 */ /* 0x000fea0003800000 */
[----:B------:R-:W-:Y:S01]  /*dc90*/  BPT.TRAP 0x1 ;  /* 0x000000040000795c */ /* 0x000fe20000300000 */
.L_x_223:
[----:B------:R-:W-:-:S13]  /*dca0*/  LOP3.LUT P0, RZ, R18, 0x2, RZ, 0xc0, !PT ;  /* 0x0000000212ff7812 */ /* 0x000fda000780c0ff */
[----:B------:R-:W-:Y:S05]  /*dcb0*/  @P0 BRA `(.L_x_224) ;  /* 0x0000000000040947 */ /* 0x000fea0003800000 */
[----:B------:R-:W-:Y:S01]  /*dcc0*/  BPT.TRAP 0x1 ;  /* 0x000000040000795c */ /* 0x000fe20000300000 */
.L_x_224:
[----:B------:R-:W3:Y:S01]  /*dcd0*/  LDL R4, [R1+0x4] ;  /* 0x0000040001047983 */ /* 0x000ee20000100800 */
[----:B------:R-:W-:Y:S01]  /*dce0*/  R2UR UR9, R2 ;  /* 0x00000000020972ca */ /* 0x000fe200000e0000 */
[----:B------:R-:W-:Y:S01]  /*dcf0*/  UIADD3 UR4, UP0, UR38, 0x370, URZ ;  /* 0x0000037026047890 */ /* 0x000fe2000ff1e03f */
[----:B------:R-:W-:Y:S01]  /*dd00*/  R2UR UR12, R16 ;  /* 0x00000000100c72ca */ /* 0x000fe200000e0000 */
[----:B------:R-:W0:Y:S01]  /*dd10*/  S2R R5, SR_CgaCtaId ;  /* 0x0000000000057919 */ /* 0x000e220000008800 */
[----:B-----5:R-:W-:Y:S01]  /*dd20*/  R2UR UR13, R0 ;  /* 0x00000000000d72ca */ /* 0x020fe200000e0000 */
[----:B------:R-:W-:Y:S01]  /*dd30*/  UMOV UR10, URZ ;  /* 0x0000003f000a7c82 */ /* 0x000fe20008000000 */
[----:B------:R-:W-:Y:S01]  /*dd40*/  UMOV UR16, 0x30000 ;  /* 0x0003000000107882 */ /* 0x000fe20000000000 */
[----:B------:R-:W4:Y:S01]  /*dd50*/  S2R R3, SR_CgaCtaId ;  /* 0x0000000000037919 */ /* 0x000f220000008800 */
[----:B------:R-:W-:Y:S01]  /*dd60*/  UMOV UR15, 0x40 ;  /* 0x00000040000f7882 */ /* 0x000fe20000000000 */
[----:B------:R-:W-:Y:S01]  /*dd70*/  PLOP3.LUT P0, PT, PT, PT, PT, 0x80, 0x0 ;  /* 0x000000000000781c */ /* 0x000fe20003f0f070 */
[----:B------:R-:W-:Y:S01]  /*dd80*/  IMAD.MOV.U32 R17, RZ, RZ, R0 ;  /* 0x000000ffff117224 */ /* 0x000fe200078e0000 */
[----:B------:R-:W-:-:S02]  /*dd90*/  LOP3.LUT R18, R18, 0xfffffff7, RZ, 0xc0, !PT ;  /* 0xfffffff712127812 */ /* 0x000fc400078ec0ff */
[----:B------:R-:W-:-:S09]  /*dda0*/  UIADD3 UR9, UR9, 0x34830, URZ ;  /* 0x0003483009097890 */ /* 0x000fd2000fffe03f */
[----:B------:R-:W-:Y:S02]  /*ddb0*/  @P0 LOP3.LUT R18, R18, 0x8, RZ, 0xfc, !PT ;  /* 0x0000000812120812 */ /* 0x000fe400078efcff */
[----:B0-----:R-:W-:Y:S02]  /*ddc0*/  LOP3.LUT R5, R5, 0x1, RZ, 0xc0, !PT ;  /* 0x0000000105057812 */ /* 0x001fe400078ec0ff */
[----:B----4-:R-:W-:-:S03]  /*ddd0*/  LOP3.LUT R3, R3, 0x1, RZ, 0xc0, !PT ;  /* 0x0000000103037812 */ /* 0x010fc600078ec0ff */
[----:B------:R-:W-:-:S04]  /*dde0*/  IMAD R5, R5, 0x1600, RZ ;  /* 0x0000160005057824 */ /* 0x000fc800078e02ff */
[----:B------:R-:W-:Y:S02]  /*ddf0*/  IMAD R2, R19, 0x5800, R5 ;  /* 0x0000580013027824 */ /* 0x000fe400078e0205 */
[----:B------:R-:W-:-:S03]  /*de00*/  IMAD R3, R3, 0x58, RZ ;  /* 0x0000005803037824 */ /* 0x000fc600078e02ff */
[----:B------:R-:W-:Y:S02]  /*de10*/  R2UR UR5, R2 ;  /* 0x00000000020572ca */ /* 0x000fe400000e0000 */
[----:B------:R-:W-:-:S11]  /*de20*/  R2UR UR7, R3 ;  /* 0x00000000030772ca */ /* 0x000fd600000e0000 */
[----:B------:R-:W-:Y:S02]  /*de30*/  ULEA UR6, UR5, UR36, 0x1 ;  /* 0x0000002405067291 */ /* 0x000fe4000f8e083f */
[----:B------:R-:W-:Y:S02]  /*de40*/  UIADD3.X UR5, URZ, UR39, URZ, UP0, !UPT ;  /* 0x000000273f057290 */ /* 0x000fe400087fe43f */
[----:B------:R-:W-:Y:S02]  /*de50*/  UIADD3 UR8, UR6, 0x1e400, URZ ;  /* 0x0001e40006087890 */ /* 0x000fe4000fffe03f */
[----:B------:R-:W-:-:S03]  /*de60*/  UIADD3 UR14, UR6, 0x23c00, URZ ;  /* 0x00023c00060e7890 */ /* 0x000fc6000fffe03f */
[----:B------:R-:W-:Y:S01]  /*de70*/  UMOV UR6, 0x0 ;  /* 0x0000000000067882 */ /* 0x000fe20000000000 */
[----:B---3--:R-:W-:-:S13]  /*de80*/  R2UR UR11, R4 ;  /* 0x00000000040b72ca */ /* 0x008fda00000e0000 */
[----:B------:R-:W-:-:S03]  /*de90*/  UIMAD UR11, UR11, 0xb0, UR7 ;  /* 0x000000b00b0b78a4 */ /* 0x000fc6000f8e0207 */
[----:B------:R-:W-:-:S06]  /*dea0*/  UMOV UR7, 0x14f00000 ;  /* 0x14f0000000077882 */ /* 0x000fcc0000000000 */
[----:B------:R0:W-:Y:S02]  /*deb0*/  UTMALDG.4D.MULTICAST [UR8], [UR4], UR16, desc[UR6] ;  /* 0x00000608040073b4 */ /* 0x0001e40008019810 */
[----:B0-----:R-:W-:Y:S01]  /*dec0*/  UMOV UR8, UR14 ;  /* 0x0000000e00087c82 */ /* 0x001fe20008000000 */
[----:B------:R-:W-:Y:S02]  /*ded0*/  UMOV UR10, UR15 ;  /* 0x0000000f000a7c82 */ /* 0x000fe40008000000 */
[----:B------:R3:W-:Y:S02]  /*dee0*/  UTMALDG.4D.MULTICAST [UR8], [UR4], UR16, desc[UR6] ;  /* 0x00000608040073b4 */ /* 0x0007e40008019810 */
[----:B---3--:R-:W-:Y:S01]  /*def0*/  NOP ;  /* 0x0000000000007918 */ /* 0x008fe20000000000 */
.L_x_219:
        /* <DEDUP_REMOVED lines=10> */
[----:B0-----:R-:W-:Y:S02]  /*dfa0*/  IMAD.U32 R4, RZ, RZ, UR6 ;  /* 0x00000006ff047e24 */ /* 0x001fe4000f8e00ff */
[----:B------:R-:W0:Y:S01]  /*dfb0*/  LDC.64 R2, c[0x4][R2] ;  /* 0x0100000002027b82 */ /* 0x000e220000000a00 */
[----:B------:R-:W-:Y:S02]  /*dfc0*/  IMAD.U32 R5, RZ, RZ, UR7 ;  /* 0x00000007ff057e24 */ /* 0x000fe4000f8e00ff */
[----:B------:R-:W-:Y:S02]  /*dfd0*/  IMAD.U32 R6, RZ, RZ, UR8 ;  /* 0x00000008ff067e24 */ /* 0x000fe4000f8e00ff */
[----:B------:R-:W-:-:S02]  /*dfe0*/  IMAD.U32 R7, RZ, RZ, UR9 ;  /* 0x00000009ff077e24 */ /* 0x000fc4000f8e00ff */
[----:B------:R-:W-:Y:S02]  /*dff0*/  IMAD.U32 R10, RZ, RZ, UR4 ;  /* 0x00000004ff0a7e24 */ /* 0x000fe4000f8e00ff */
[----:B------:R-:W-:Y:S02]  /*e000*/  IMAD.U32 R11, RZ, RZ, UR5 ;  /* 0x00000005ff0b7e24 */ /* 0x000fe4000f8e00ff */
[----:B-1----:R-:W-:Y:S02]  /*e010*/  IMAD.MOV.U32 R8, RZ, RZ, 0x70 ;  /* 0x00000070ff087424 */ /* 0x002fe400078e00ff */
[----:B------:R-:W-:Y:S02]  /*e020*/  IMAD.MOV.U32 R12, RZ, RZ, 0x1 ;  /* 0x00000001ff0c7424 */ /* 0x000fe400078e00ff */
[----:B------:R-:W-:-:S07]  /*e030*/  IMAD.MOV.U32 R13, RZ, RZ, RZ ;  /* 0x000000ffff0d7224 */ /* 0x000fce00078e00ff */
[----:B------:R-:W-:-:S07]  /*e040*/  LEPC R20, `(.L_x_225) ;  /* 0x000000001014794e */ /* 0x000fce0000000000 */
[----:B0-2---:R-:W-:Y:S05]  /*e050*/  CALL.ABS.NOINC R2 ;  /* 0x0000000002007343 */ /* 0x005fea0003c00000 */
.L_x_225:
[----:B0-----:R-:W3:Y:S01]  /*e060*/  LDL.LU R4, [R1+0x14] ;  /* 0x0000140001047983 */ /* 0x001ee20000300800 */
[----:B-1----:R-:W-:Y:S01]  /*e070*/  SHF.R.S32.HI R0, RZ, 0x1f, R16 ;  /* 0x0000001fff007819 */ /* 0x002fe20000011410 */
[----:B------:R-:W-:Y:S01]  /*e080*/  ULDC.64 UR4, c[0x0][0x2d8] ;  /* 0x0000b60000047ab9 */ /* 0x000fe20000000a00 */
[----:B------:R-:W0:Y:S01]  /*e090*/  LDC R8, c[0x0][0x448] ;  /* 0x00011200ff087b82 */ /* 0x000e220000000800 */
[----:B------:R-:W4:Y:S01]  /*e0a0*/  LDL.LU R7, [R1+0x1c] ;  /* 0x00001c0001077983 */ /* 0x000f220000300800 */
[----:B------:R-:W-:-:S03]  /*e0b0*/  ULDC.64 UR6, c[0x0][0x280] ;  /* 0x0000a00000067ab9 */ /* 0x000fc60000000a00 */
[----:B------:R-:W2:Y:S01]  /*e0c0*/  LDL R5, [R1+0x28] ;  /* 0x0000280001057983 */ /* 0x000ea20000100800 */
        /* <DEDUP_REMOVED lines=10> */
[----:B---3--:R-:W-:Y:S01]  /*e170*/  SHF.R.S32.HI R0, RZ, 0x1f, R4 ;  /* 0x0000001fff007819 */ /* 0x008fe20000011404 */
[----:B------:R-:W-:-:S04]  /*e180*/  IMAD.WIDE.U32 R2, R4, UR4, R2 ;  /* 0x0000000404027c25 */ /* 0x000fc8000f8e0002 */
[----:B------:R-:W-:Y:S01]  /*e190*/  IMAD R0, R0, UR4, RZ ;  /* 0x0000000400007c24 */ /* 0x000fe2000f8e02ff */
[----:B------:R-:W-:-:S03]  /*e1a0*/  ULDC UR4, c[0x0][0xc38] ;  /* 0x00030e0000047ab9 */ /* 0x000fc60000000800 */
[----:B------:R-:W-:Y:S02]  /*e1b0*/  IMAD R0, R4, UR5, R0 ;  /* 0x0000000504007c24 */ /* 0x000fe4000f8e0200 */
[----:B------:R-:W1:Y:S02]  /*e1c0*/  S2R R4, SR_TID.X ;  /* 0x0000000000047919 */ /* 0x000e640000002100 */
[----:B------:R-:W-:Y:S02]  /*e1d0*/  IMAD.IADD R3, R3, 0x1, R0 ;  /* 0x0000000103037824 */ /* 0x000fe400078e0200 */
[----:B----4-:R-:W-:Y:S02]  /*e1e0*/  IMAD.MOV R0, RZ, RZ, -R7 ;  /* 0x000000ffff007224 */ /* 0x010fe400078e0a07 */
[----:B------:R-:W3:Y:S02]  /*e1f0*/  @P0 LDC R7, c[0x0][0x450] ;  /* 0x00011400ff070b82 */ /* 0x000ee40000000800 */
[----:B--2---:R-:W-:Y:S01]  /*e200*/  IMAD R0, R0, UR4, R5 ;  /* 0x0000000400007c24 */ /* 0x004fe2000f8e0205 */
        /* <DEDUP_REMOVED lines=11> */
[----:B---3--:R-:W-:-:S05]  /*e2c0*/  @P0 SHF.R.U32.HI R4, RZ, R7, R6 ;  /* 0x00000007ff040219 */ /* 0x008fca0000011606 */
[----:B------:R-:W-:Y:S02]  /*e2d0*/  IMAD.MOV R6, RZ, RZ, -R4 ;  /* 0x000000ffff067224 */ /* 0x000fe400078e0a04 */
[----:B------:R-:W-:-:S04]  /*e2e0*/  IMAD.WIDE.U32 R2, R4, UR4, R2 ;  /* 0x0000000404027c25 */ /* 0x000fc8000f8e0002 */
[----:B------:R-:W-:Y:S01]  /*e2f0*/  IMAD R0, R8, R6, R0 ;  /* 0x0000000608007224 */ /* 0x000fe200078e0200 */
[----:B------:R-:W-:-:S05]  /*e300*/  SHF.R.S32.HI R6, RZ, 0x1f, R4 ;  /* 0x0000001fff067819 */ /* 0x000fca0000011404 */
[----:B------:R-:W-:Y:S02]  /*e310*/  IMAD R6, R6, UR4, RZ ;  /* 0x0000000406067c24 */ /* 0x000fe4000f8e02ff */
[----:B-1----:R-:W-:Y:S02]  /*e320*/  IMAD.SHL.U32 R9, R9, 0x8, RZ ;  /* 0x0000000809097824 */ /* 0x002fe400078e00ff */
[----:B------:R-:W-:Y:S01]  /*e330*/  IMAD R4, R4, UR5, R6 ;  /* 0x0000000504047c24 */ /* 0x000fe2000f8e0206 */
[----:B------:R-:W-:Y:S02]  /*e340*/  ULDC.64 UR4, c[0x0][0x2c8] ;  /* 0x0000b20000047ab9 */ /* 0x000fe40000000a00 */
[----:B------:R-:W-:Y:S01]  /*e350*/  LOP3.LUT R9, R9, 0x38, RZ, 0xc0, !PT ;  /* 0x0000003809097812 */ /* 0x000fe200078ec0ff */
[----:B------:R-:W-:Y:S01]  /*e360*/  IMAD.IADD R3, R3, 0x1, R4 ;  /* 0x0000000103037824 */ /* 0x000fe200078e0204 */
[----:B------:R-:W-:Y:S02]  /*e370*/  SHF.R.S32.HI R4, RZ, 0x1f, R0 ;  /* 0x0000001fff047819 */ /* 0x000fe40000011400 */
[----:B------:R-:W-:Y:S01]  /*e380*/  LOP3.LUT R9, R9, 0x40, RZ, 0xfc, !PT ;  /* 0x0000004009097812 */ /* 0x000fe200078efcff */
[----:B------:R-:W-:-:S04]  /*e390*/  IMAD.WIDE.U32 R2, R0, UR4, R2 ;  /* 0x0000000400027c25 */ /* 0x000fc8000f8e0002 */
[----:B------:R-:W-:Y:S01]  /*e3a0*/  IMAD R4, R4, UR4, RZ ;  /* 0x0000000404047c24 */ /* 0x000fe2000f8e02ff */
[----:B------:R-:W-:Y:S02]  /*e3b0*/  ULDC UR4, c[0x0][0x2b8] ;  /* 0x0000ae0000047ab9 */ /* 0x000fe40000000800 */
        /* <DEDUP_REMOVED lines=13> */
[----:B------:R-:W1:Y:S01]  /*e490*/  SHFL.IDX PT, R7, R0, RZ, 0x181f ;  /* 0x00181fff00077589 */ /* 0x000e6200000e0000 */
[----:B0-----:R-:W-:-:S04]  /*e4a0*/  LOP3.LUT R6, R6, 0x7f, RZ, 0xc0, !PT ;  /* 0x0000007f06067812 */ /* 0x001fc800078ec0ff */
[----:B------:R-:W-:Y:S02]  /*e4b0*/  SHF.R.U32.HI R11, RZ, 0x3, R6 ;  /* 0x00000003ff0b7819 */ /* 0x000fe40000011606 */
[----:B------:R-:W0:Y:S03]  /*e4c0*/  SHFL.IDX PT, R6, R2, RZ, 0x181f ;  /* 0x00181fff02067589 */ /* 0x000e2600000e0000 */
[----:B------:R-:W-:-:S04]  /*e4d0*/  IMAD.IADD R4, R11, 0x1, R5 ;  /* 0x000000010b047824 */ /* 0x000fc800078e0205 */
[C---:B------:R-:W-:Y:S01]  /*e4e0*/  VIADD R5, R4.reuse, 0x10 ;  /* 0x0000001004057836 */ /* 0x040fe20000000000 */
[----:B------:R-:W-:-:S13]  /*e4f0*/  ISETP.GE.AND P2, PT, R4, R3, PT ;  /* 0x000000030400720c */ /* 0x000fda0003f46270 */
[----:B-1----:R-:W-:-:S05]  /*e500*/  @!P2 LEA R7, P3, R10, R7, 0x1 ;  /* 0x000000070a07a211 */ /* 0x002fca00078608ff */
[----:B0-----:R-:W-:-:S05]  /*e510*/  @!P2 IMAD.X R6, RZ, RZ, R6, P3 ;  /* 0x000000ffff06a224 */ /* 0x001fca00018e0606 */
[----:B------:R-:W-:-:S04]  /*e520*/  @!P2 LOP3.LUT R7, R7, R6, RZ, 0x3c, !PT ;  /* 0x000000060707a212 */ /* 0x000fc800078e3cff */
[----:B------:R-:W-:-:S04]  /*e530*/  @!P2 LOP3.LUT R6, R7, R6, RZ, 0x3c, !PT ;  /* 0x000000060706a212 */ /* 0x000fc800078e3cff */
[----:B------:R-:W-:-:S05]  /*e540*/  @!P2 LOP3.LUT R7, R7, R6, RZ, 0x3c, !PT ;  /* 0x000000060707a212 */ /* 0x000fca00078e3cff */
[----:B------:R-:W-:Y:S01]  /*e550*/  @!PT LDS RZ, [RZ] ;  /* 0x00000000fffff984 */ /* 0x000fe20000000800 */
[----:B-----5:R-:W-:Y:S04]  /*e560*/  @!P2 LDGSTS.E.BYPASS.LTC128B.128 [R9+0x16400], desc[UR6][R6.64], !P0 ;  /* 0x164000000609afae */ /* 0x020fe8000c101d46 */
[----:B------:R0:W-:Y:S01]  /*e570*/  @!P2 LDGSTS.E.BYPASS.LTC128B.128 [R9+0x1a400], desc[UR6][R6.64+0x80], !P1 ;  /* 0x1a4000800609afae */ /* 0x0001e2000c901d46 */
[----:B------:R-:W-:-:S03]  /*e580*/  ISETP.GE.AND P2, PT, R5, R3, PT ;  /* 0x000000030500720c */ /* 0x000fc60003f46270 */
[----:B------:R-:W1:Y:S04]  /*e590*/  SHFL.IDX PT, R5, R0, 0x1, 0x181f ;  /* 0x00381f0000057f89 */ /* 0x000e6800000e0000 */
[----:B0-----:R-:W0:Y:S06]  /*e5a0*/  SHFL.IDX PT, R6, R2, 0x1, 0x181f ;  /* 0x00381f0002067f89 */ /* 0x001e2c00000e0000 */
[----:B-1----:R-:W-:-:S05]  /*e5b0*/  @!P2 LEA R5, P3, R10, R5, 0x1 ;  /* 0x000000050a05a211 */ /* 0x002fca00078608ff */
[----:B0-----:R-:W-:-:S04]  /*e5c0*/  @!P2 IMAD.X R6, RZ, RZ, R6, P3 ;  /* 0x000000ffff06a224 */ /* 0x001fc800018e0606 */
[----:B------:R-:W-:Y:S02]  /*e5d0*/  @!P2 IMAD.MOV.U32 R7, RZ, RZ, R6 ;  /* 0x000000ffff07a224 */ /* 0x000fe400078e0006 */
[----:B------:R-:W-:Y:S02]  /*e5e0*/  @!P2 IMAD.MOV.U32 R6, RZ, RZ, R5 ;  /* 0x000000ffff06a224 */ /* 0x000fe400078e0005 */
[----:B------:R-:W-:-:S03]  /*e5f0*/  VIADD R5, R4, 0x20 ;  /* 0x0000002004057836 */ /* 0x000fc60000000000 */
[----:B------:R-:W-:Y:S04]  /*e600*/  @!P2 LDGSTS.E.BYPASS.LTC128B.128 [R9+0x16c00], desc[UR6][R6.64], !P0 ;  /* 0x16c000000609afae */ /* 0x000fe8000c101d46 */
        /* <DEDUP_REMOVED lines=43> */
[----:B------:R-:W-:Y:S04]  /*e8c0*/  SHFL.IDX PT, R0, R0, 0x7, 0x181f ;  /* 0x00f81f0000007f89 */ /* 0x000fe800000e0000 */
[----:B0-----:R-:W0:Y:S02]  /*e8d0*/  SHFL.IDX PT, R6, R2, 0x6, 0x181f ;  /* 0x00d81f0002067f89 */ /* 0x001e2400000e0000 */
[----:B-1----:R-:W-:-:S05]  /*e8e0*/  @!P2 LEA R5, P3, R10, R5, 0x1 ;  /* 0x000000050a05a211 */ /* 0x002fca00078608ff */
[----:B0-----:R-:W-:-:S04]  /*e8f0*/  @!P2 IMAD.X R6, RZ, RZ, R6, P3 ;  /* 0x000000ffff06a224 */ /* 0x001fc800018e0606 */
[----:B------:R-:W-:Y:S02]  /*e900*/  @!P2 IMAD.MOV.U32 R7, RZ, RZ, R6 ;  /* 0x000000ffff07a224 */ /* 0x000fe400078e0006 */
[----:B------:R-:W-:Y:S02]  /*e910*/  @!P2 IMAD.MOV.U32 R6, RZ, RZ, R5 ;  /* 0x000000ffff06a224 */ /* 0x000fe400078e0005 */
[----:B------:R0:W1:Y:S04]  /*e920*/  SHFL.IDX PT, R5, R2, 0x7, 0x181f ;  /* 0x00f81f0002057f89 */ /* 0x00006800000e0000 */
[----:B------:R0:W-:Y:S04]  /*e930*/  @!P2 LDGSTS.E.BYPASS.LTC128B.128 [R9+0x19400], desc[UR6][R6.64], !P0 ;  /* 0x194000000609afae */ /* 0x0001e8000c101d46 */
[----:B------:R0:W-:Y:S02]  /*e940*/  @!P2 LDGSTS.E.BYPASS.LTC128B.128 [R9+0x1d400], desc[UR6][R6.64+0x80], !P1 ;  /* 0x1d4000800609afae */ /* 0x0001e4000c901d46 */
.L_x_332:
[----:B------:R-:W-:Y:S01]  /*e950*/  VIADD R4, R4, 0x70 ;  /* 0x0000007004047836 */ /* 0x000fe20000000000 */
[----:B------:R-:W-:Y:S04]  /*e960*/  BSSY B0, `(.L_x_227) ;  /* 0x000000b000007945 */ /* 0x000fe80003800000 */
[----:B------:R-:W-:-:S13]  /*e970*/  ISETP.GE.AND P2, PT, R4, R3, PT ;  /* 0x000000030400720c */ /* 0x000fda0003f46270 */
[----:B------:R-:W-:Y:S05]  /*e980*/  @P2 BRA `(.L_x_228) ;  /* 0x0000000000202947 */ /* 0x000fea0003800000 */
[----:B0-----:R-:W-:Y:S01]  /*e990*/  LEA R2, P2, R10, R0, 0x1 ;  /* 0x000000000a027211 */ /* 0x001fe200078408ff */
[----:B------:R-:W-:-:S04]  /*e9a0*/  ULDC.64 UR4, c[0x0][0x208] ;  /* 0x0000820000047ab9 */ /* 0x000fc80000000a00 */
[----:B-1----:R-:W-:-:S05]  /*e9b0*/  IMAD.X R3, RZ, RZ, R5, P2 ;  /* 0x000000ffff037224 */ /* 0x002fca00010e0605 */
[----:B------:R-:W-:Y:S01]  /*e9c0*/  @!PT LDS RZ, [RZ] ;  /* 0x00000000fffff984 */ /* 0x000fe20000000800 */
[----:B------:R-:W-:Y:S01]  /*e9d0*/  @!PT LDS RZ, [RZ] ;  /* 0x00000000fffff984 */ /* 0x000fe20000000800 */
[----:B------:R-:W-:Y:S01]  /*e9e0*/  @!PT LDS RZ, [RZ] ;  /* 0x00000000fffff984 */ /* 0x000fe20000000800 */
[----:B------:R2:W-:Y:S04]  /*e9f0*/  LDGSTS.E.BYPASS.LTC128B.128 [R9+0x19c00], desc[UR4][R2.64], !P0 ;  /* 0x19c0000002097fae */ /* 0x0005e8000c101d44 */
[----:B------:R2:W-:Y:S02]  /*ea00*/  LDGSTS.E.BYPASS.LTC128B.128 [R9+0x1dc00], desc[UR4][R2.64+0x80], !P1 ;  /* 0x1dc0008002097fae */ /* 0x0005e4000c901d44 */
.L_x_228:
[----:B------:R-:W-:Y:S05]  /*ea10*/  BSYNC B0 ;  /* 0x0000000000007941 */ /* 0x000fea0003800000 */
.L_x_227:
[----:B0-2---:R-:W2:Y:S01]  /*ea20*/  LDL R2, [R1+0x34] ;  /* 0x0000340001027983 */ /* 0x005ea20000100800 */
[----:B------:R-:W-:Y:S01]  /*ea30*/  NOP ;  /* 0x0000000000007918 */ /* 0x000fe20000000000 */
[----:B------:R-:W-:Y:S02]  /*ea40*/  SYNCS.ARRIVE.TRANS64.RED.A0T1 RZ, [UR36+0x34800], RZ ;  /* 0x034800ffffff79a7 */ /* 0x000fe40008200424 */
[----:B------:R-:W-:Y:S01]  /*ea50*/  ARRIVES.LDGSTSBAR.64.TRANSCNT [UR36+0x34800] ;  /* 0x03480000ff0079b0 */ /* 0x000fe20008000aa4 */
[----:B--2---:R-:W-:-:S04]  /*ea60*/  LOP3.LUT R0, R2, 0x1, RZ, 0xc, !PT ;  /* 0x0000000102007812 */ /* 0x004fc800078e0cff */
[----:B------:R-:W-:Y:S01]  /*ea70*/  SHF.L.U32 R0, R0, 0x1f, RZ ;  /* 0x0000001f00007819 */ /* 0x000fe200000006ff */
[----:B------:R-:W-:Y:S01]  /*ea80*/  NOP ;  /* 0x0000000000007918 */ /* 0x000fe20000000000 */
[----:B------:R-:W2:Y:S01]  /*ea90*/  LDL.LU R2, [R1+0x30] ;  /* 0x0000300001027983 */ /* 0x000ea20000300800 */
[----:B------:R-:W-:Y:S01]  /*eaa0*/  SYNCS.ARRIVE.TRANS64.A1T0 RZ, [UR36+0x34800], RZ ;  /* 0x034800ffffff79a7 */ /* 0x000fe20008100024 */
[----:B------:R-:W-:Y:S01]  /*eab0*/  BSSY B0, `(.L_x_229) ;  /* 0x0000004000007945 */ /* 0x000fe20003800000 */
[----:B------:R-:W0:Y:S01]  /*eac0*/  SYNCS.PHASECHK.TRANS64.TRYWAIT P0, [UR36+0x34820], R0 ;  /* 0x03482000ff0075a7 */ /* 0x000e220008000164 */
[----:B--2---:R-:W-:Y:S02]  /*ead0*/  ISETP.GE.AND P1, PT, R2, 0xb1, PT ;  /* 0x000000b10200780c */ /* 0x004fe40003f26270 */
[----:B0-----:R-:W-:Y:S11]  /*eae0*/  @!P0 BRA `(.L_x_230) ;  /* 0x00000038001c8947 */ /* 0x001ff60003800000 */
.L_x_333:
[----:B------:R-:W-:Y:S05]  /*eaf0*/  BSYNC B0 ;  /* 0x0000000000007941 */ /* 0x000fea0003800000 */
.L_x_229:
[----:B------:R-:W-:Y:S05]  /*eb00*/  @!P1 BRA `(.L_x_231) ;  /* 0x00000020002c9947 */ /* 0x000fea0003800000 */
[----:B------:R-:W2:Y:S01]  /*eb10*/  LDL R2, [R1+0x24] ;  /* 0x0000240001027983 */ /* 0x000ea20000100800 */
[----:B0-----:R-:W-:Y:S02]  /*eb20*/  IMAD.MOV.U32 R0, RZ, RZ, 0x1 ;  /* 0x00000001ff007424 */ /* 0x001fe400078e00ff */
[----:B--2---:R-:W-:-:S05]  /*eb30*/  IMAD.MOV R9, RZ, RZ, -R2 ;  /* 0x000000ffff097224 */ /* 0x004fca00078e0a02 */
[----:B------:R-:W-:-:S05]  /*eb40*/  VIADDMNMX R9, R9, R0, 0xffffffff, !PT ;  /* 0xffffffff09097446 */ /* 0x000fca0007800100 */
[----:B------:R-:W-:-:S05]  /*eb50*/  IMAD.IADD R0, R2, 0x1, R9 ;  /* 0x0000000102007824 */ /* 0x000fca00078e0209 */
[----:B------:R-:W-:-:S04]  /*eb60*/  LOP3.LUT R0, R0, 0x1, RZ, 0xc0, !PT ;  /* 0x0000000100007812 */ /* 0x000fc800078ec0ff */
[----:B------:R-:W-:Y:S01]  /*eb70*/  ISETP.NE.U32.AND P0, PT, R0, 0x1, PT ;  /* 0x000000010000780c */ /* 0x000fe20003f05070 */
[----:B------:R-:W-:-:S12]  /*eb80*/  VIADD R0, R2, 0xfffffffe ;  /* 0xfffffffe02007836 */ /* 0x000fd80000000000 */
[----:B------:R-:W-:Y:S05]  /*eb90*/  @P0 BRA `(.L_x_232) ;  /* 0x0000000800ac0947 */ /* 0x000fea0003800000 */
[----:B------:R-:W2:Y:S01]  /*eba0*/  LDL R2, [R1] ;  /* 0x0000000001027983 */ /* 0x000ea20000100800 */
[----:B------:R-:W-:Y:S01]  /*ebb0*/  LOP3.LUT P2, RZ, R18, 0x8, RZ, 0xc0, !PT ;  /* 0x0000000812ff7812 */ /* 0x000fe2000784c0ff */
[----:B------:R-:W-:Y:S01]  /*ebc0*/  VIADD R6, R19, 0x1 ;  /* 0x0000000113067836 */ /* 0x000fe20000000000 */
[----:B------:R-:W-:Y:S04]  /*ebd0*/  BSSY B0, `(.L_x_233) ;  /* 0x00000a3000007945 */ /* 0x000fe80003800000 */
[----:B------:R-:W-:-:S04]  /*ebe0*/  ISETP.NE.AND P0, PT, R6, 0x2, PT ;  /* 0x000000020600780c */ /* 0x000fc80003f05270 */
[----:B------:R-:W-:Y:S02]  /*ebf0*/  SEL R8, RZ, 0x1, P0 ;  /* 0x00000001ff087807 */ /* 0x000fe40000000000 */
[----:B------:R-:W-:Y:S02]  /*ec00*/  SEL R6, R6, RZ, P0 ;  /* 0x000000ff06067207 */ /* 0x000fe40000000000 */
[----:B--2---:R-:W-:Y:S01]  /*ec10*/  LOP3.LUT R8, R2, R8, RZ, 0x3c, !PT ;  /* 0x0000000802087212 */ /* 0x004fe200078e3cff */
[----:B------:R-:W-:Y:S06]  /*ec20*/  @!P2 BRA `(.L_x_234) ;  /* 0x000000080074a947 */ /* 0x000fec0003800000 */
[----:B------:R-:W-:Y:S01]  /*ec30*/  LOP3.LUT P2, RZ, R18, 0x4, RZ, 0xc0, !PT ;  /* 0x0000000412ff7812 */ /* 0x000fe2000784c0ff */
[----:B------:R-:W-:-:S12]  /*ec40*/  IMAD.MOV.U32 R4, RZ, RZ, R17 ;  /* 0x000000ffff047224 */ /* 0x000fd800078e0011 */
[----:B------:R-:W-:Y:S05]  /*ec50*/  @!P2 BRA `(.L_x_235) ;  /* 0x000000000054a947 */ /* 0x000fea0003800000 */
[----:B------:R-:W2:Y:S01]  /*ec60*/  LDL R10, [R1+0xc] ;  /* 0x00000c00010a7983 */ /* 0x000ea20000100800 */
[----:B-1----:R-:W0:Y:S01]  /*ec70*/  LDC R5, c[0x0][0x43c] ;  /* 0x00010f00ff057b82 */ /* 0x002e220000000800 */
[----:B------:R-:W-:Y:S02]  /*ec80*/  ULDC.64 UR4, c[0x0][0x428] ;  /* 0x00010a0000047ab9 */ /* 0x000fe40000000a00 */
[----:B------:R-:W3:Y:S01]  /*ec90*/  LDL R7, [R1+0x8] ;  /* 0x0000080001077983 */ /* 0x000ee20000100800 */
        /* <DEDUP_REMOVED lines=17> */
.L_x_235:
[----:B------:R-:W-:Y:S01]  /*edb0*/  LEA R3, R6, UR36, 0x3 ;  /* 0x0000002406037c11 */ /* 0x000fe2000f8e18ff */
[----:B------:R-:W-:Y:S01]  /*edc0*/  BSSY B1, `(.L_x_236) ;  /* 0x0000004000017945 */ /* 0x000fe20003800000 */
[----:B------:R-:W-:-:S04]  /*edd0*/  SHF.L.U32 R2, R8, 0x1f, RZ ;  /* 0x0000001f08027819 */ /* 0x000fc800000006ff */
[----:B------:R-:W2:Y:S02]  /*ede0*/  SYNCS.PHASECHK.TRANS64.TRYWAIT P0, [R3+URZ+0x34840], R2 ;  /* 0x03484002030075a7 */ /* 0x000ea4000800017f */
[----:B--2---:R-:W-:Y:S05]  /*edf0*/  @!P0 BRA `(.L_x_237) ;  /* 0x0000003400708947 */ /* 0x004fea0003800000 */
.L_x_334:
[----:B------:R-:W-:Y:S05]  /*ee00*/  BSYNC B1 ;  /* 0x0000000000017941 */ /* 0x000fea0003800000 */
.L_x_236:
[----:B01----:R-:W3:Y:S01]  /*ee10*/  LDL R5, [R1+0x18] ;  /* 0x0000180001057983 */ /* 0x003ee20000100800 */
[----:B------:R-:W0:Y:S02]  /*ee20*/  S2R R7, SR_TID.X ;  /* 0x0000000000077919 */ /* 0x000e240000002100 */
[----:B0-----:R-:W-:-:S04]  /*ee30*/  LOP3.LUT R7, R7, 0x7f, RZ, 0xc0, !PT ;  /* 0x0000007f07077812 */ /* 0x001fc800078ec0ff */
[----:B------:R-:W-:-:S13]  /*ee40*/  ISETP.NE.AND P0, PT, R7, RZ, PT ;  /* 0x000000ff0700720c */ /* 0x000fda0003f05270 */
[----:B--2---:R-:W-:-:S04]  /*ee50*/  @!P0 IMAD.MOV.U32 R2, RZ, RZ, 0xb000 ;  /* 0x0000b000ff028424 */ /* 0x004fc800078e00ff */
[----:B------:R3:W-:Y:S02]  /*ee60*/  @!P0 SYNCS.ARRIVE.TRANS64 RZ, [R3+URZ+0x34830], R2 ;  /* 0x0348300203ff89a7 */ /* 0x0007e4000800003f */
[----:B---3--:R-:W-:-:S04]  /*ee70*/  PRMT R2, R5, 0x9910, RZ ;  /* 0x0000991005027816 */ /* 0x008fc800000000ff */
[----:B------:R-:W-:-:S13]  /*ee80*/  ISETP.NE.AND P1, PT, R2, 0x2, PT ;  /* 0x000000020200780c */ /* 0x000fda0003f25270 */
[----:B------:R-:W-:Y:S05]  /*ee90*/  @P1 BRA `(.L_x_238) ;  /* 0x0000000000041947 */ /* 0x000fea0003800000 */
[----:B------:R-:W-:Y:S01]  /*eea0*/  BPT.TRAP 0x1 ;  /* 0x000000040000795c */ /* 0x000fe20000300000 */
.L_x_238:
[----:B------:R-:W-:Y:S01]  /*eeb0*/  LOP3.LUT P0, RZ, R18, 0x2, RZ, 0xc0, !PT ;  /* 0x0000000212ff7812 */ /* 0x000fe2000780c0ff */
[----:B------:R-:W-:-:S12]  /*eec0*/  BSSY B1, `(.L_x_239) ;  /* 0x0000003000017945 */ /* 0x000fd80003800000 */
[----:B------:R-:W-:Y:S05]  /*eed0*/  @P0 BRA `(.L_x_240) ;  /* 0x0000000000040947 */ /* 0x000fea0003800000 */
[----:B------:R-:W-:Y:S01]  /*eee0*/  BPT.TRAP 0x1 ;  /* 0x000000040000795c */ /* 0x000fe20000300000 */
.L_x_240:
[----:B------:R-:W-:Y:S05]  /*eef0*/  BSYNC B1 ;  /* 0x0000000000017941 */ /* 0x000fea0003800000 */
.L_x_239:
[----:B------:R-:W0:Y:S01]  /*ef00*/  S2R R2, SR_CgaCtaId ;  /* 0x0000000000027919 */ /* 0x000e220000008800 */
[----:B------:R-:W-:Y:S01]  /*ef10*/  IMAD.MOV.U32 R10, RZ, RZ, RZ ;  /* 0x000000ffff0a7224 */ /* 0x000fe200078e00ff */
[----:B------:R-:W-:Y:S01]  /*ef20*/  UIADD3 UR4, UP0, UR38, 0x370, URZ ;  /* 0x0000037026047890 */ /* 0x000fe2000ff1e03f */
[----:B------:R-:W-:Y:S01]  /*ef30*/  PLOP3.LUT P0, PT, PT, PT, PT, 0x80, 0x0 ;  /* 0x000000000000781c */ /* 0x000fe20003f0f070 */
[----:B------:R-:W-:Y:S01]  /*ef40*/  VIADD R3, R3, 0x34830 ;  /* 0x0003483003037836 */ /* 0x000fe20000000000 */
[----:B------:R-:W-:Y:S01]  /*ef50*/  UMOV UR6, 0x30000 ;  /* 0x0003000000067882 */ /* 0x000fe20000000000 */
[----:B------:R-:W-:Y:S01]  /*ef60*/  R2UR UR10, R10 ;  /* 0x000000000a0a72ca */ /* 0x000fe200000e0000 */
[----:B------:R-:W-:Y:S01]  /*ef70*/  UIADD3.X UR5, URZ, UR39, URZ, UP0, !UPT ;  /* 0x000000273f057290 */ /* 0x000fe200087fe43f */
[----:B------:R-:W-:Y:S01]  /*ef80*/  UMOV UR14, 0x0 ;  /* 0x00000000000e7882 */ /* 0x000fe20000000000 */
[----:B------:R-:W-:Y:S01]  /*ef90*/  UMOV UR15, 0x14f00000 ;  /* 0x14f00000000f7882 */ /* 0x000fe20000000000 */
[----:B0-----:R-:W-:-:S05]  /*efa0*/  LOP3.LUT R2, R2, 0x1, RZ, 0xc0, !PT ;  /* 0x0000000102027812 */ /* 0x001fca00078ec0ff */
[----:B------:R-:W-:-:S04]  /*efb0*/  IMAD R2, R2, 0x1600, RZ ;  /* 0x0000160002027824 */ /* 0x000fc800078e02ff */
[----:B------:R-:W-:Y:S02]  /*efc0*/  IMAD R7, R6, 0x5800, R2 ;  /* 0x0000580006077824 */ /* 0x000fe400078e0202 */
[----:B------:R-:W0:Y:S03]  /*efd0*/  S2R R2, SR_CgaCtaId ;  /* 0x0000000000027919 */ /* 0x000e260000008800 */
[----:B------:R-:W-:-:S05]  /*efe0*/  LEA R7, R7, UR36, 0x1 ;  /* 0x0000002407077c11 */ /* 0x000fca000f8e08ff */
[----:B------:R-:W-:Y:S01]  /*eff0*/  VIADD R5, R7, 0x1e400 ;  /* 0x0001e40007057836 */ /* 0x000fe20000000000 */
[----:B0-----:R-:W-:-:S05]  /*f000*/  LOP3.LUT R2, R2, 0x1, RZ, 0xc0, !PT ;  /* 0x0000000102027812 */ /* 0x001fca00078ec0ff */
[----:B------:R-:W-:-:S04]  /*f010*/  IMAD R2, R2, 0x58, RZ ;  /* 0x0000005802027824 */ /* 0x000fc800078e02ff */
[----:B------:R-:W-:-:S07]  /*f020*/  IMAD R2, R0, 0xb0, R2 ;  /* 0x000000b000027824 */ /* 0x000fce00078e0202 */
.L_x_241:
        /* <DEDUP_REMOVED lines=8> */
[----:B------:R0:W-:Y:S02]  /*f0b0*/  UTMALDG.4D.MULTICAST [UR8], [UR4], UR6, desc[UR14] ;  /* 0x00000e08040073b4 */ /* 0x0001e40008019806 */
[----:B0-----:R-:W-:Y:S05]  /*f0c0*/  @P0 BRA.U.ANY `(.L_x_241) ;  /* 0xfffffffd00d80947 */ /* 0x001fea000393ffff */
[----:B------:R-:W-:Y:S01]  /*f0d0*/  IMAD.MOV.U32 R11, RZ, RZ, 0x40 ;  /* 0x00000040ff0b7424 */ /* 0x000fe200078e00ff */
[----:B------:R-:W-:Y:S01]  /*f0e0*/  PLOP3.LUT P0, PT, PT, PT, PT, 0x80, 0x0 ;  /* 0x000000000000781c */ /* 0x000fe20003f0f070 */
[----:B------:R-:W-:Y:S01]  /*f0f0*/  VIADD R5, R7, 0x23c00 ;  /* 0x00023c0007057836 */ /* 0x000fe20000000000 */
[----:B------:R-:W-:Y:S01]  /*f100*/  UMOV UR6, 0x30000 ;  /* 0x0003000000067882 */ /* 0x000fe20000000000 */
[----:B------:R-:W-:Y:S01]  /*f110*/  UMOV UR14, 0x0 ;  /* 0x00000000000e7882 */ /* 0x000fe20000000000 */
[----:B------:R-:W-:Y:S01]  /*f120*/  R2UR UR10, R11 ;  /* 0x000000000b0a72ca */ /* 0x000fe200000e0000 */
[----:B------:R-:W-:-:S14]  /*f130*/  UMOV UR15, 0x14f00000 ;  /* 0x14f00000000f7882 */ /* 0x000fdc0000000000 */
.L_x_242:
        /* <DEDUP_REMOVED lines=10> */
[----:B------:R-:W2:Y:S01]  /*f1e0*/  LDL.LU R7, [R1] ;  /* 0x0000000001077983 */ /* 0x000ea20000300800 */
[----:B------:R-:W-:Y:S01]  /*f1f0*/  LEA R2, R19, UR36, 0x3 ;  /* 0x0000002413027c11 */ /* 0x000fe2000f8e18ff */
[----:B------:R-:W-:Y:S01]  /*f200*/  BSSY B1, `(.L_x_243) ;  /* 0x0000004000017945 */ /* 0x000fe20003800000 */
[----:B--2---:R-:W-:-:S04]  /*f210*/  SHF.L.U32 R3, R7, 0x1f, RZ ;  /* 0x0000001f07037819 */ /* 0x004fc800000006ff */
[----:B------:R-:W0:Y:S02]  /*f220*/  SYNCS.PHASECHK.TRANS64.TRYWAIT P0, [R2+URZ+0x34860], R3 ;  /* 0x03486003020075a7 */ /* 0x000e24000800017f */
[----:B0-----:R-:W-:Y:S05]  /*f230*/  @!P0 BRA `(.L_x_244) ;  /* 0x0000003000748947 */ /* 0x001fea0003800000 */
.L_x_335:
[----:B------:R-:W-:Y:S05]  /*f240*/  BSYNC B1 ;  /* 0x0000000000017941 */ /* 0x000fea0003800000 */
.L_x_243:
[----:B------:R-:W1:Y:S02]  /*f250*/  S2R R5, SR_TID.X ;  /* 0x0000000000057919 */ /* 0x000e640000002100 */
[----:B-1----:R-:W-:-:S04]  /*f260*/  LOP3.LUT R5, R5, 0x7f, RZ, 0xc0, !PT ;  /* 0x0000007f05057812 */ /* 0x002fc800078ec0ff */
[----:B------:R-:W-:-:S13]  /*f270*/  ISETP.NE.AND P0, PT, R5, RZ, PT ;  /* 0x000000ff0500720c */ /* 0x000fda0003f05270 */
[----:B0-----:R-:W-:-:S04]  /*f280*/  @!P0 IMAD.MOV.U32 R3, RZ, RZ, 0xb000 ;  /* 0x0000b000ff038424 */ /* 0x001fc800078e00ff */
[----:B------:R0:W-:Y:S01]  /*f290*/  @!P0 SYNCS.ARRIVE.TRANS64 RZ, [R2+URZ+0x34850], R3 ;  /* 0x0348500302ff89a7 */ /* 0x0001e2000800003f */
[----:B------:R-:W-:Y:S05]  /*f2a0*/  @P1 BRA `(.L_x_245) ;  /* 0x0000000000041947 */ /* 0x000fea0003800000 */
[----:B------:R-:W-:Y:S01]  /*f2b0*/  BPT.TRAP 0x1 ;  /* 0x000000040000795c */ /* 0x000fe20000300000 */
.L_x_245:
[----:B------:R-:W-:Y:S01]  /*f2c0*/  LOP3.LUT P0, RZ, R18, 0x2, RZ, 0xc0, !PT ;  /* 0x0000000212ff7812 */ /* 0x000fe2000780c0ff */
[----:B------:R-:W-:-:S12]  /*f2d0*/  BSSY B1, `(.L_x_246) ;  /* 0x0000003000017945 */ /* 0x000fd80003800000 */
[----:B------:R-:W-:Y:S05]  /*f2e0*/  @P0 BRA `(.L_x_247) ;  /* 0x0000000000040947 */ /* 0x000fea0003800000 */
[----:B------:R-:W-:Y:S01]  /*f2f0*/  BPT.TRAP 0x1 ;  /* 0x000000040000795c */ /* 0x000fe20000300000 */
.L_x_247:
[----:B------:R-:W-:Y:S05]  /*f300*/  BSYNC B1 ;  /* 0x0000000000017941 */ /* 0x000fea0003800000 */
.L_x_246:
[----:B------:R-:W2:Y:S01]  /*f310*/  LDL.LU R5, [R1+0x4] ;  /* 0x0000040001057983 */ /* 0x000ea20000300800 */
[----:B0-----:R-:W0:Y:S01]  /*f320*/  S2R R3, SR_CgaCtaId ;  /* 0x0000000000037919 */ /* 0x001e220000008800 */
[----:B------:R-:W1:Y:S01]  /*f330*/  S2R R7, SR_CgaCtaId ;  /* 0x0000000000077919 */ /* 0x000e620000008800 */
[----:B------:R-:W-:Y:S01]  /*f340*/  R2UR UR10, R10 ;  /* 0x000000000a0a72ca */ /* 0x000fe200000e0000 */
[----:B------:R-:W-:Y:S01]  /*f350*/  UIADD3 UR4, UP0, UR38, 0x470, URZ ;  /* 0x0000047026047890 */ /* 0x000fe2000ff1e03f */
[----:B------:R-:W-:Y:S01]  /*f360*/  PLOP3.LUT P0, PT, PT, PT, PT, 0x80, 0x0 ;  /* 0x000000000000781c */ /* 0x000fe20003f0f070 */
[----:B------:R-:W-:Y:S01]  /*f370*/  VIADD R2, R2, 0x34850 ;  /* 0x0003485002027836 */ /* 0x000fe20000000000 */
[----:B------:R-:W-:Y:S01]  /*f380*/  UMOV UR6, 0x30000 ;  /* 0x0003000000067882 */ /* 0x000fe20000000000 */
[----:B------:R-:W-:Y:S01]  /*f390*/  UIADD3.X UR5, URZ, UR39, URZ, UP0, !UPT ;  /* 0x000000273f057290 */ /* 0x000fe200087fe43f */
[----:B0-----:R-:W-:-:S05]  /*f3a0*/  LOP3.LUT R3, R3, 0x1, RZ, 0xc0, !PT ;  /* 0x0000000103037812 */ /* 0x001fca00078ec0ff */
[----:B------:R-:W-:Y:S01]  /*f3b0*/  IMAD R3, R3, 0x1600, RZ ;  /* 0x0000160003037824 */ /* 0x000fe200078e02ff */
[----:B-1----:R-:W-:-:S03]  /*f3c0*/  LOP3.LUT R7, R7, 0x1, RZ, 0xc0, !PT ;  /* 0x0000000107077812 */ /* 0x002fc600078ec0ff */
[----:B------:R-:W-:Y:S02]  /*f3d0*/  IMAD R3, R19, 0x5800, R3 ;  /* 0x0000580013037824 */ /* 0x000fe400078e0203 */
[----:B------:R-:W-:-:S03]  /*f3e0*/  IMAD R7, R7, 0x58, RZ ;  /* 0x0000005807077824 */ /* 0x000fc600078e02ff */
[----:B------:R-:W-:Y:S01]  /*f3f0*/  LEA R3, R3, UR36, 0x1 ;  /* 0x0000002403037c11 */ /* 0x000fe2000f8e08ff */
[----:B------:R-:W-:Y:S01]  /*f400*/  UMOV UR14, 0x0 ;  /* 0x00000000000e7882 */ /* 0x000fe20000000000 */
[----:B------:R-:W-:Y:S01]  /*f410*/  UMOV UR15, 0x14f00000 ;  /* 0x14f00000000f7882 */ /* 0x000fe20000000000 */
[----:B--2---:R-:W-:Y:S02]  /*f420*/  IMAD R5, R5, 0xb0, R7 ;  /* 0x000000b005057824 */ /* 0x004fe400078e0207 */
[----:B------:R-:W-:-:S07]  /*f430*/  VIADD R7, R3, 0x400 ;  /* 0x0000040003077836 */ /* 0x000fce0000000000 */
.L_x_248:
        /* <DEDUP_REMOVED lines=10> */
[----:B------:R-:W-:Y:S01]  /*f4e0*/  R2UR UR10, R11 ;  /* 0x000000000b0a72ca */ /* 0x000fe200000e0000 */
[----:B------:R-:W-:Y:S01]  /*f4f0*/  VIADD R3, R3, 0x5c00 ;  /* 0x00005c0003037836 */ /* 0x000fe20000000000 */
[----:B------:R-:W-:Y:S01]  /*f500*/  PLOP3.LUT P0, PT, PT, PT, PT, 0x80, 0x0 ;  /* 0x000000000000781c */ /* 0x000fe20003f0f070 */
[----:B------:R-:W-:Y:S01]  /*f510*/  UMOV UR6, 0x30000 ;  /* 0x0003000000067882 */ /* 0x000fe20000000000 */
[----:B------:R-:W-:Y:S01]  /*f520*/  UMOV UR14, 0x0 ;  /* 0x00000000000e7882 */ /* 0x000fe20000000000 */
[----:B------:R-:W-:-:S10]  /*f530*/  UMOV UR15, 0x14f00000 ;  /* 0x14f00000000f7882 */ /* 0x000fd40000000000 */
.L_x_249:
        /* <DEDUP_REMOVED lines=10> */
[----:B------:R0:W-:Y:S01]  /*f5e0*/  STL [R1+0x4], R0 ;  /* 0x0000040001007387 */ /* 0x0001e20000100800 */
[----:B------:R-:W-:-:S07]  /*f5f0*/  IMAD.MOV.U32 R17, RZ, RZ, R4 ;  /* 0x000000ffff117224 */ /* 0x000fce00078e0004 */
.L_x_234:
[----:B------:R-:W-:Y:S05]  /*f600*/  BSYNC B0 ;  /* 0x0000000000007941 */ /* 0x000fea0003800000 */
.L_x_233:
[----:B0-----:R-:W2:Y:S01]  /*f610*/  LDL.LU R0, [R1+0x24] ;  /* 0x0000240001007983 */ /* 0x001ea20000300800 */
[----:B------:R-:W-:-:S03]  /*f620*/  IMAD.MOV.U32 R19, RZ, RZ, R6 ;  /* 0x000000ffff137224 */ /* 0x000fc600078e0006 */
[----:B------:R0:W-:Y:S02]  /*f630*/  STL [R1], R8 ;  /* 0x0000000801007387 */ /* 0x0001e40000100800 */
[----:B0-2---:R-:W-:-:S07]  /*f640*/  VIADD R0, R0, 0xfffffffd ;  /* 0xfffffffd00007836 */ /* 0x005fce0000000000 */
.L_x_232:
[----:B------:R-:W2:Y:S01]  /*f650*/  LDL.LU R2, [R1+0x20] ;  /* 0x0000200001027983 */ /* 0x000ea20000300800 */
[----:B------:R-:W-:Y:S01]  /*f660*/  IMAD.MOV R9, RZ, RZ, -R9 ;  /* 0x000000ffff097224 */ /* 0x000fe200078e0a09 */
[----:B------:R-:W-:Y:S04]  /*f670*/  BSSY B0, `(.L_x_231) ;  /* 0x0000154000007945 */ /* 0x000fe80003800000 */
[----:B--2---:R-:W-:-:S13]  /*f680*/  ISETP.NE.AND P0, PT, R2, R9, PT ;  /* 0x000000090200720c */ /* 0x004fda0003f05270 */
[----:B------:R-:W-:Y:S05]  /*f690*/  @!P0 BRA `(.L_x_250) ;  /* 0x0000001400448947 */ /* 0x000fea0003800000 */
[----:B------:R-:W-:-:S07]  /*f6a0*/  IMAD.MOV.U32 R6, RZ, RZ, R17 ;  /* 0x000000ffff067224 */ /* 0x000fce00078e0011 */
.L_x_285:
[----:B--2---:R-:W2:Y:S01]  /*f6b0*/  LDL R2, [R1] ;  /* 0x0000000001027983 */ /* 0x004ea20000100800 */
[----:B------:R-:W-:Y:S01]  /*f6c0*/  LOP3.LUT P1, RZ, R18, 0x8, RZ, 0xc0, !PT ;  /* 0x0000000812ff7812 */ /* 0x000fe2000782c0ff */
[----:B------:R-:W-:Y:S01]  /*f6d0*/  VIADD R4, R19, 0x1 ;  /* 0x0000000113047836 */ /* 0x000fe20000000000 */
[----:B------:R-:W-:Y:S04]  /*f6e0*/  BSSY B1, `(.L_x_251) ;  /* 0x00000a3000017945 */ /* 0x000fe80003800000 */
[----:B------:R-:W-:-:S04]  /*f6f0*/  ISETP.NE.AND P0, PT, R4, 0x2, PT ;  /* 0x000000020400780c */ /* 0x000fc80003f05270 */
[----:B-1----:R-:W-:Y:S02]  /*f700*/  SEL R5, RZ, 0x1, P0 ;  /* 0x00000001ff057807 */ /* 0x002fe40000000000 */
[----:B------:R-:W-:Y:S02]  /*f710*/  SEL R4, R4, RZ, P0 ;  /* 0x000000ff04047207 */ /* 0x000fe40000000000 */
[----:B--2---:R-:W-:Y:S01]  /*f720*/  LOP3.LUT R5, R2, R5, RZ, 0x3c, !PT ;  /* 0x0000000502057212 */ /* 0x004fe200078e3cff */
[----:B0-----:R-:W-:Y:S06]  /*f730*/  @!P1 BRA `(.L_x_252) ;  /* 0x0000000800749947 */ /* 0x001fec0003800000 */
[----:B------:R-:W-:Y:S01]  /*f740*/  LOP3.LUT P1, RZ, R18, 0x4, RZ, 0xc0, !PT ;  /* 0x0000000412ff7812 */ /* 0x000fe2000782c0ff */
[----:B------:R-:W-:-:S12]  /*f750*/  IMAD.MOV.U32 R8, RZ, RZ, R0 ;  /* 0x000000ffff087224 */ /* 0x000fd800078e0000 */
[----:B------:R-:W-:Y:S05]  /*f760*/  @!P1 BRA `(.L_x_253) ;  /* 0x0000000000549947 */ /* 0x000fea0003800000 */
[----:B------:R-:W2:Y:S01]  /*f770*/  LDL R10, [R1+0xc] ;  /* 0x00000c00010a7983 */ /* 0x000ea20000100800 */
[----:B------:R-:W0:Y:S01]  /*f780*/  LDC R7, c[0x0][0x43c] ;  /* 0x00010f00ff077b82 */ /* 0x000e220000000800 */
[----:B------:R-:W-:Y:S02]  /*f790*/  ULDC.64 UR4, c[0x0][0x428] ;  /* 0x00010a0000047ab9 */ /* 0x000fe40000000a00 */
[----:B------:R-:W3:Y:S01]  /*f7a0*/  LDL R9, [R1+0x8] ;  /* 0x0000080001097983 */ /* 0x000ee20000100800 */
[----:B------:R-:W-:Y:S01]  /*f7b0*/  ULDC.64 UR6, c[0x0][0x208] ;  /* 0x0000820000067ab9 */ /* 0x000fe20000000a00 */
[----:B0-----:R-:W-:-:S13]  /*f7c0*/  ISETP.NE.AND P0, PT, R7, 0x1, PT ;  /* 0x000000010700780c */ /* 0x001fda0003f05270 */
[----:B------:R-:W0:Y:S02]  /*f7d0*/  @P0 LDC.64 R2, c[0x0][0x440] ;  /* 0x00011000ff020b82 */ /* 0x000e240000000a00 */
[----:B0-----:R-:W-:-:S04]  /*f7e0*/  @P0 IMAD.HI.U32 R6, R0, R2, RZ ;  /* 0x0000000200060227 */ /* 0x001fc800078e00ff */
[----:B------:R-:W-:Y:S01]  /*f7f0*/  IMAD.MOV.U32 R2, RZ, RZ, R0 ;  /* 0x000000ffff027224 */ /* 0x000fe200078e0000 */
[----:B------:R-:W-:-:S04]  /*f800*/  @P0 SHF.R.U32.HI R2, RZ, R3, R6 ;  /* 0x00000003ff020219 */ /* 0x000fc80000011606 */
[--C-:B------:R-:W-:Y:S01]  /*f810*/  SHF.R.S32.HI R3, RZ, 0x1f, R2.reuse ;  /* 0x0000001fff037819 */ /* 0x100fe20000011402 */
[----:B------:R-:W-:-:S04]  /*f820*/  IMAD.MOV R8, RZ, RZ, -R2 ;  /* 0x000000ffff087224 */ /* 0x000fc800078e0a02 */
[----:B------:R-:W-:Y:S02]  /*f830*/  IMAD R8, R7, R8, R0 ;  /* 0x0000000807087224 */ /* 0x000fe400078e0200 */
        /* <DEDUP_REMOVED lines=8> */
.L_x_253:
[----:B------:R-:W-:Y:S01]  /*f8c0*/  LEA R3, R4, UR36, 0x3 ;  /* 0x0000002404037c11 */ /* 0x000fe2000f8e18ff */
[----:B------:R-:W-:Y:S01]  /*f8d0*/  BSSY B2, `(.L_x_254) ;  /* 0x0000004000027945 */ /* 0x000fe20003800000 */
[----:B------:R-:W-:-:S04]  /*f8e0*/  SHF.L.U32 R2, R5, 0x1f, RZ ;  /* 0x0000001f05027819 */ /* 0x000fc800000006ff */
[----:B------:R-:W1:Y:S02]  /*f8f0*/  SYNCS.PHASECHK.TRANS64.TRYWAIT P0, [R3+URZ+0x34840], R2 ;  /* 0x03484002030075a7 */ /* 0x000e64000800017f */
[----:B-1----:R-:W-:Y:S05]  /*f900*/  @!P0 BRA `(.L_x_255) ;  /* 0x0000002800d48947 */ /* 0x002fea0003800000 */
.L_x_336:
[----:B------:R-:W-:Y:S05]  /*f910*/  BSYNC B2 ;  /* 0x0000000000027941 */ /* 0x000fea0003800000 */
.L_x_254:
[----:B0-----:R-:W2:Y:S01]  /*f920*/  LDL R7, [R1+0x18] ;  /* 0x0000180001077983 */ /* 0x001ea20000100800 */
[----:B------:R-:W0:Y:S02]  /*f930*/  S2R R9, SR_TID.X ;  /* 0x0000000000097919 */ /* 0x000e240000002100 */
[----:B0-----:R-:W-:-:S04]  /*f940*/  LOP3.LUT R9, R9, 0x7f, RZ, 0xc0, !PT ;  /* 0x0000007f09097812 */ /* 0x001fc800078ec0ff */
[----:B------:R-:W-:-:S13]  /*f950*/  ISETP.NE.AND P0, PT, R9, RZ, PT ;  /* 0x000000ff0900720c */ /* 0x000fda0003f05270 */
[----:B-1----:R-:W-:-:S04]  /*f960*/  @!P0 IMAD.MOV.U32 R2, RZ, RZ, 0xb000 ;  /* 0x0000b000ff028424 */ /* 0x002fc800078e00ff */
[----:B------:R2:W-:Y:S02]  /*f970*/  @!P0 SYNCS.ARRIVE.TRANS64 RZ, [R3+URZ+0x34830], R2 ;  /* 0x0348300203ff89a7 */ /* 0x0005e4000800003f */
[----:B--2---:R-:W-:-:S04]  /*f980*/  PRMT R2, R7, 0x9910, RZ ;  /* 0x0000991007027816 */ /* 0x004fc800000000ff */
[----:B------:R-:W-:-:S13]  /*f990*/  ISETP.NE.AND P1, PT, R2, 0x2, PT ;  /* 0x000000020200780c */ /* 0x000fda0003f25270 */
[----:B------:R-:W-:Y:S05]  /*f9a0*/  @P1 BRA `(.L_x_256) ;  /* 0x0000000000041947 */ /* 0x000fea0003800000 */
[----:B------:R-:W-:Y:S01]  /*f9b0*/  BPT.TRAP 0x1 ;  /* 0x000000040000795c */ /* 0x000fe20000300000 */
.L_x_256:
[----:B------:R-:W-:Y:S01]  /*f9c0*/  LOP3.LUT P0, RZ, R18, 0x2, RZ, 0xc0, !PT ;  /* 0x0000000212ff7812 */ /* 0x000fe2000780c0ff */
[----:B------:R-:W-:-:S12]  /*f9d0*/  BSSY B2, `(.L_x_257) ;  /* 0x0000003000027945 */ /* 0x000fd80003800000 */
[----:B------:R-:W-:Y:S05]  /*f9e0*/  @P0 BRA `(.L_x_258) ;  /* 0x0000000000040947 */ /* 0x000fea0003800000 */
[----:B------:R-:W-:Y:S01]  /*f9f0*/  BPT.TRAP 0x1 ;  /* 0x000000040000795c */ /* 0x000fe20000300000 */
.L_x_258:
[----:B------:R-:W-:Y:S05]  /*fa00*/  BSYNC B2 ;  /* 0x0000000000027941 */ /* 0x000fea0003800000 */
.L_x_257:
[----:B------:R-:W0:Y:S01]  /*fa10*/  S2R R2, SR_CgaCtaId ;  /* 0x0000000000027919 */ /* 0x000e220000008800 */
[----:B------:R-:W-:Y:S01]  /*fa20*/  IMAD.MOV.U32 R10, RZ, RZ, RZ ;  /* 0x000000ffff0a7224 */ /* 0x000fe200078e00ff */
[----:B------:R-:W-:Y:S01]  /*fa30*/  UIADD3 UR4, UP0, UR38, 0x370, URZ ;  /* 0x0000037026047890 */ /* 0x000fe2000ff1e03f */
[----:B------:R-:W-:Y:S01]  /*fa40*/  PLOP3.LUT P0, PT, PT, PT, PT, 0x80, 0x0 ;  /* 0x000000000000781c */ /* 0x000fe20003f0f070 */
[----:B------:R-:W1:Y:S01]  /*fa50*/  S2R R7, SR_CgaCtaId ;  /* 0x0000000000077919 */ /* 0x000e620000008800 */
[----:B------:R-:W-:Y:S01]  /*fa60*/  VIADD R3, R3, 0x34830 ;  /* 0x0003483003037836 */ /* 0x000fe20000000000 */
[----:B------:R-:W-:Y:S01]  /*fa70*/  R2UR UR10, R10 ;  /* 0x000000000a0a72ca */ /* 0x000fe200000e0000 */
[----:B------:R-:W-:Y:S01]  /*fa80*/  UIADD3.X UR5, URZ, UR39, URZ, UP0, !UPT ;  /* 0x000000273f057290 */ /* 0x000fe200087fe43f */
[----:B------:R-:W-:Y:S01]  /*fa90*/  UMOV UR6, 0x30000 ;  /* 0x0003000000067882 */ /* 0x000fe20000000000 */
[----:B------:R-:W-:Y:S01]  /*faa0*/  UMOV UR14, 0x0 ;  /* 0x00000000000e7882 */ /* 0x000fe20000000000 */
[----:B------:R-:W-:Y:S01]  /*fab0*/  UMOV UR15, 0x14f00000 ;  /* 0x14f00000000f7882 */ /* 0x000fe20000000000 */
[----:B0-----:R-:W-:-:S02]  /*fac0*/  LOP3.LUT R2, R2, 0x1, RZ, 0xc0, !PT ;  /* 0x0000000102027812 */ /* 0x001fc400078ec0ff */
[----:B-1----:R-:W-:-:S03]  /*fad0*/  LOP3.LUT R7, R7, 0x1, RZ, 0xc0, !PT ;  /* 0x0000000107077812 */ /* 0x002fc600078ec0ff */
[----:B------:R-:W-:-:S04]  /*fae0*/  IMAD R2, R2, 0x1600, RZ ;  /* 0x0000160002027824 */ /* 0x000fc800078e02ff */
[----:B------:R-:W-:Y:S02]  /*faf0*/  IMAD R2, R4, 0x5800, R2 ;  /* 0x0000580004027824 */ /* 0x000fe400078e0202 */
[----:B------:R-:W-:-:S03]  /*fb00*/  IMAD R7, R7, 0x58, RZ ;  /* 0x0000005807077824 */ /* 0x000fc600078e02ff */
[----:B------:R-:W-:Y:S01]  /*fb10*/  LEA R2, R2, UR36, 0x1 ;  /* 0x0000002402027c11 */ /* 0x000fe2000f8e08ff */
[----:B------:R-:W-:-:S04]  /*fb20*/  IMAD R7, R8, 0xb0, R7 ;  /* 0x000000b008077824 */ /* 0x000fc800078e0207 */
[----:B------:R-:W-:-:S07]  /*fb30*/  VIADD R9, R2, 0x1e400 ;  /* 0x0001e40002097836 */ /* 0x000fce0000000000 */
.L_x_259:
        /* <DEDUP_REMOVED lines=17> */
.L_x_260:
        /* <DEDUP_REMOVED lines=16> */
.L_x_337:
[----:B------:R-:W-:Y:S05]  /*fd50*/  BSYNC B2 ;  /* 0x0000000000027941 */ /* 0x000fea0003800000 */
.L_x_261:
[----:B------:R-:W1:Y:S02]  /*fd60*/  S2R R7, SR_TID.X ;  /* 0x0000000000077919 */ /* 0x000e640000002100 */
[----:B-1----:R-:W-:-:S04]  /*fd70*/  LOP3.LUT R7, R7, 0x7f, RZ, 0xc0, !PT ;  /* 0x0000007f07077812 */ /* 0x002fc800078ec0ff */
[----:B------:R-:W-:-:S13]  /*fd80*/  ISETP.NE.AND P0, PT, R7, RZ, PT ;  /* 0x000000ff0700720c */ /* 0x000fda0003f05270 */
[----:B0-----:R-:W-:-:S04]  /*fd90*/  @!P0 IMAD.MOV.U32 R3, RZ, RZ, 0xb000 ;  /* 0x0000b000ff038424 */ /* 0x001fc800078e00ff */
[----:B------:R0:W-:Y:S01]  /*fda0*/  @!P0 SYNCS.ARRIVE.TRANS64 RZ, [R2+URZ+0x34850], R3 ;  /* 0x0348500302ff89a7 */ /* 0x0001e2000800003f */
[----:B------:R-:W-:Y:S05]  /*fdb0*/  @P1 BRA `(.L_x_263) ;  /* 0x0000000000041947 */ /* 0x000fea0003800000 */
[----:B------:R-:W-:Y:S01]  /*fdc0*/  BPT.TRAP 0x1 ;  /* 0x000000040000795c */ /* 0x000fe20000300000 */
.L_x_263:
[----:B------:R-:W-:Y:S01]  /*fdd0*/  LOP3.LUT P0, RZ, R18, 0x2, RZ, 0xc0, !PT ;  /* 0x0000000212ff7812 */ /* 0x000fe2000780c0ff */
[----:B------:R-:W-:-:S12]  /*fde0*/  BSSY B2, `(.L_x_264) ;  /* 0x0000003000027945 */ /* 0x000fd80003800000 */
[----:B------:R-:W-:Y:S05]  /*fdf0*/  @P0 BRA `(.L_x_265) ;  /* 0x0000000000040947 */ /* 0x000fea0003800000 */
[----:B------:R-:W-:Y:S01]  /*fe00*/  BPT.TRAP 0x1 ;  /* 0x000000040000795c */ /* 0x000fe20000300000 */
.L_x_265:
[----:B------:R-:W-:Y:S05]  /*fe10*/  BSYNC B2 ;  /* 0x0000000000027941 */ /* 0x000fea0003800000 */
.L_x_264:
        /* <DEDUP_REMOVED lines=19> */
.L_x_266:
        /* <DEDUP_REMOVED lines=16> */
.L_x_267:
        /* <DEDUP_REMOVED lines=12> */
.L_x_252:
[----:B------:R-:W-:Y:S05]  /*10110*/  BSYNC B1 ;  /* 0x0000000000017941 */ /* 0x000fea0003800000 */
.L_x_251:
[----:B------:R-:W-:Y:S01]  /*10120*/  VIADD R19, R4, 0x1 ;  /* 0x0000000104137836 */ /* 0x000fe20000000000 */
[----:B------:R-:W-:Y:S01]  /*10130*/  LOP3.LUT P1, RZ, R18, 0x8, RZ, 0xc0, !PT ;  /* 0x0000000812ff7812 */ /* 0x000fe2000782c0ff */
[----:B------:R-:W-:Y:S03]  /*10140*/  BSSY B1, `(.L_x_268) ;  /* 0x00000a3000017945 */ /* 0x000fe60003800000 */
[----:B------:R-:W-:-:S04]  /*10150*/  ISETP.NE.AND P0, PT, R19, 0x2, PT ;  /* 0x000000021300780c */ /* 0x000fc80003f05270 */
[----:B------:R-:W-:Y:S02]  /*10160*/  SEL R2, RZ, 0x1, P0 ;  /* 0x00000001ff027807 */ /* 0x000fe40000000000 */
[----:B------:R-:W-:Y:S02]  /*10170*/  SEL R19, R19, RZ, P0 ;  /* 0x000000ff13137207 */ /* 0x000fe40000000000 */
[----:B------:R-:W-:-:S05]  /*10180*/  LOP3.LUT R9, R5, R2, RZ, 0x3c, !PT ;  /* 0x0000000205097212 */ /* 0x000fca00078e3cff */
[----:B------:R1:W-:Y:S01]  /*10190*/  STL [R1], R9 ;  /* 0x0000000901007387 */ /* 0x0003e20000100800 */
[----:B------:R-:W-:Y:S05]  /*101a0*/  @!P1 BRA `(.L_x_269) ;  /* 0x0000000800709947 */ /* 0x000fea0003800000 */
[----:B------:R-:W-:Y:S01]  /*101b0*/  LOP3.LUT P1, RZ, R18, 0x4, RZ, 0xc0, !PT ;  /* 0x0000000412ff7812 */ /* 0x000fe2000782c0ff */
[----:B0-----:R-:W-:-:S12]  /*101c0*/  VIADD R8, R0, 0xffffffff ;  /* 0xffffffff00087836 */ /* 0x001fd80000000000 */
        /* <DEDUP_REMOVED lines=22> */
.L_x_270:
[----:B------:R-:W-:Y:S01]  /*10330*/  LEA R3, R19, UR36, 0x3 ;  /* 0x0000002413037c11 */ /* 0x000fe2000f8e18ff */
[----:B------:R-:W-:Y:S01]  /*10340*/  BSSY B2, `(.L_x_271) ;  /* 0x0000004000027945 */ /* 0x000fe20003800000 */
[----:B------:R-:W-:-:S04]  /*10350*/  SHF.L.U32 R2, R9, 0x1f, RZ ;  /* 0x0000001f09027819 */ /* 0x000fc800000006ff */
[----:B------:R-:W2:Y:S02]  /*10360*/  SYNCS.PHASECHK.TRANS64.TRYWAIT P0, [R3+URZ+0x34840], R2 ;  /* 0x03484002030075a7 */ /* 0x000ea4000800017f */
[----:B--2---:R-:W-:Y:S05]  /*10370*/  @!P0 BRA `(.L_x_272) ;  /* 0x0000002000608947 */ /* 0x004fea0003800000 */
.L_x_338:
[----:B------:R-:W-:Y:S05]  /*10380*/  BSYNC B2 ;  /* 0x0000000000027941 */ /* 0x000fea0003800000 */
.L_x_271:
[----:B0-----:R-:W3:Y:S01]  /*10390*/  LDL R7, [R1+0x18] ;  /* 0x0000180001077983 */ /* 0x001ee20000100800 */
[----:B-1----:R-:W0:Y:S02]  /*103a0*/  S2R R9, SR_TID.X ;  /* 0x0000000000097919 */ /* 0x002e240000002100 */
        /* <DEDUP_REMOVED lines=8> */
.L_x_273:
[----:B------:R-:W-:Y:S01]  /*10430*/  LOP3.LUT P0, RZ, R18, 0x2, RZ, 0xc0, !PT ;  /* 0x0000000212ff7812 */ /* 0x000fe2000780c0ff */
[----:B------:R-:W-:-:S12]  /*10440*/  BSSY B2, `(.L_x_274) ;  /* 0x0000003000027945 */ /* 0x000fd80003800000 */
[----:B------:R-:W-:Y:S05]  /*10450*/  @P0 BRA `(.L_x_275) ;  /* 0x0000000000040947 */ /* 0x000fea0003800000 */
[----:B------:R-:W-:Y:S01]  /*10460*/  BPT.TRAP 0x1 ;  /* 0x000000040000795c */ /* 0x000fe20000300000 */
.L_x_275:
[----:B------:R-:W-:Y:S05]  /*10470*/  BSYNC B2 ;  /* 0x0000000000027941 */ /* 0x000fea0003800000 */
.L_x_274:
        /* <DEDUP_REMOVED lines=19> */
.L_x_276:
        /* <DEDUP_REMOVED lines=17> */
.L_x_277:
        /* <DEDUP_REMOVED lines=10> */
[----:B------:R-:W-:Y:S01]  /*10760*/  SHF.L.U32 R5, R5, 0x1f, RZ ;  /* 0x0000001f05057819 */ /* 0x000fe200000006ff */
[----:B------:R-:W-:Y:S01]  /*10770*/  BSSY B2, `(.L_x_278) ;  /* 0x0000004000027945 */ /* 0x000fe20003800000 */
[----:B------:R-:W-:-:S04]  /*10780*/  LEA R2, R4, UR36, 0x3 ;  /* 0x0000002404027c11 */ /* 0x000fc8000f8e18ff */
[----:B------:R-:W0:Y:S02]  /*10790*/  SYNCS.PHASECHK.TRANS64.TRYWAIT P0, [R2+URZ+0x34860], R5 ;  /* 0x03486005020075a7 */ /* 0x000e24000800017f */
[----:B0-----:R-:W-:Y:S05]  /*107a0*/  @!P0 BRA `(.L_x_279) ;  /* 0x0000001c00688947 */ /* 0x001fea0003800000 */
.L_x_339:
[----:B------:R-:W-:Y:S05]  /*107b0*/  BSYNC B2 ;  /* 0x0000000000027941 */ /* 0x000fea0003800000 */
.L_x_278:
[----:B------:R-:W1:Y:S02]  /*107c0*/  S2R R3, SR_TID.X ;  /* 0x0000000000037919 */ /* 0x000e640000002100 */
[----:B-1----:R-:W-:-:S04]  /*107d0*/  LOP3.LUT R3, R3, 0x7f, RZ, 0xc0, !PT ;  /* 0x0000007f03037812 */ /* 0x002fc800078ec0ff */
[----:B------:R-:W-:-:S13]  /*107e0*/  ISETP.NE.AND P0, PT, R3, RZ, PT ;  /* 0x000000ff0300720c */ /* 0x000fda0003f05270 */
[----:B------:R-:W-:-:S04]  /*107f0*/  @!P0 IMAD.MOV.U32 R3, RZ, RZ, 0xb000 ;  /* 0x0000b000ff038424 */ /* 0x000fc800078e00ff */
[----:B------:R1:W-:Y:S01]  /*10800*/  @!P0 SYNCS.ARRIVE.TRANS64 RZ, [R2+URZ+0x34850], R3 ;  /* 0x0348500302ff89a7 */ /* 0x0003e2000800003f */
[----:B------:R-:W-:Y:S05]  /*10810*/  @P1 BRA `(.L_x_280) ;  /* 0x0000000000041947 */ /* 0x000fea0003800000 */
[----:B------:R-:W-:Y:S01]  /*10820*/  BPT.TRAP 0x1 ;  /* 0x000000040000795c */ /* 0x000fe20000300000 */
.L_x_280:
[----:B------:R-:W-:Y:S01]  /*10830*/  LOP3.LUT P0, RZ, R18, 0x2, RZ, 0xc0, !PT ;  /* 0x0000000212ff7812 */ /* 0x000fe2000780c0ff */
[----:B------:R-:W-:-:S12]  /*10840*/  BSSY B2, `(.L_x_281) ;  /* 0x0000003000027945 */ /* 0x000fd80003800000 */
[----:B------:R-:W-:Y:S05]  /*10850*/  @P0 BRA `(.L_x_282) ;  /* 0x0000000000040947 */ /* 0x000fea0003800000 */
[----:B------:R-:W-:Y:S01]  /*10860*/  BPT.TRAP 0x1 ;  /* 0x000000040000795c */ /* 0x000fe20000300000 */
.L_x_282:
[----:B------:R-:W-:Y:S05]  /*10870*/  BSYNC B2 ;  /* 0x0000000000027941 */ /* 0x000fea0003800000 */
.L_x_281:
[----:B0-----:R-:W2:Y:S01]  /*10880*/  LDL.LU R5, [R1+0x4] ;  /* 0x0000040001057983 */ /* 0x001ea20000300800 */
[----:B-1----:R-:W0:Y:S01]  /*10890*/  S2R R3, SR_CgaCtaId ;  /* 0x0000000000037919 */ /* 0x002e220000008800 */
        /* <DEDUP_REMOVED lines=17> */
.L_x_283:
        /* <DEDUP_REMOVED lines=16> */
.L_x_284:
        /* <DEDUP_REMOVED lines=12> */
.L_x_269:
[----:B------:R-:W-:Y:S05]  /*10b70*/  BSYNC B1 ;  /* 0x0000000000017941 */ /* 0x000fea0003800000 */
.L_x_268:
[C---:B------:R-:W-:Y:S01]  /*10b80*/  ISETP.GT.AND P0, PT, R0.reuse, 0x1, PT ;  /* 0x000000010000780c */ /* 0x040fe20003f04270 */
[----:B------:R-:W-:-:S12]  /*10b90*/  VIADD R0, R0, 0xfffffffe ;  /* 0xfffffffe00007836 */ /* 0x000fd80000000000 */
[----:B------:R-:W-:Y:S05]  /*10ba0*/  @P0 BRA `(.L_x_285) ;  /* 0xffffffe800c00947 */ /* 0x000fea000383ffff */
.L_x_250:
[----:B------:R-:W-:Y:S05]  /*10bb0*/  BSYNC B0 ;  /* 0x0000000000007941 */ /* 0x000fea0003800000 */
.L_x_231:
[----:B------:R-:W-:Y:S01]  /*10bc0*/  LOP3.LUT P0, RZ, R18, 0x8, RZ, 0xc0, !PT ;  /* 0x0000000812ff7812 */ /* 0x000fe2000780c0ff */
[----:B------:R-:W-:-:S12]  /*10bd0*/  BSSY B0, `(.L_x_286) ;  /* 0x0000045000007945 */ /* 0x000fd80003800000 */
[----:B------:R-:W-:Y:S05]  /*10be0*/  @!P0 BRA `(.L_x_287) ;  /* 0x00000004000c8947 */ /* 0x000fea0003800000 */
[----:B------:R-:W3:Y:S01]  /*10bf0*/  LDL R2, [R1] ;  /* 0x0000000001027983 */ /* 0x000ee20000100800 */
[----:B0-----:R-:W-:Y:S01]  /*10c00*/  LEA R0, R19, UR36, 0x3 ;  /* 0x0000002413007c11 */ /* 0x001fe2000f8e18ff */
[----:B------:R-:W-:Y:S01]  /*10c10*/  BSSY B1, `(.L_x_288) ;  /* 0x0000004000017945 */ /* 0x000fe20003800000 */
[----:B---3--:R-:W-:-:S04]  /*10c20*/  SHF.L.U32 R3, R2, 0x1f, RZ ;  /* 0x0000001f02037819 */ /* 0x008fc800000006ff */
[----:B------:R-:W0:Y:S02]  /*10c30*/  SYNCS.PHASECHK.TRANS64.TRYWAIT P0, [R0+URZ+0x34860], R3 ;  /* 0x03486003000075a7 */ /* 0x000e24000800017f */
[----:B0-----:R-:W-:Y:S05]  /*10c40*/  @!P0 BRA `(.L_x_289) ;  /* 0x0000001800548947 */ /* 0x001fea0003800000 */
.L_x_340:
[----:B------:R-:W-:Y:S05]  /*10c50*/  BSYNC B1 ;  /* 0x0000000000017941 */ /* 0x000fea0003800000 */
.L_x_288:
[----:B------:R-:W3:Y:S01]  /*10c60*/  LDL R2, [R1+0x18] ;  /* 0x0000180001027983 */ /* 0x000ee20000100800 */
[----:B------:R-:W4:Y:S02]  /*10c70*/  S2R R4, SR_TID.X ;  /* 0x0000000000047919 */ /* 0x000f240000002100 */
[----:B----4-:R-:W-:-:S04]  /*10c80*/  LOP3.LUT R4, R4, 0x7f, RZ, 0xc0, !PT ;  /* 0x0000007f04047812 */ /* 0x010fc800078ec0ff */
[----:B------:R-:W-:-:S13]  /*10c90*/  ISETP.NE.AND P0, PT, R4, RZ, PT ;  /* 0x000000ff0400720c */ /* 0x000fda0003f05270 */
[----:B0-----:R-:W-:-:S04]  /*10ca0*/  @!P0 IMAD.MOV.U32 R3, RZ, RZ, 0xb000 ;  /* 0x0000b000ff038424 */ /* 0x001fc800078e00ff */
[----:B------:R0:W-:Y:S01]  /*10cb0*/  @!P0 SYNCS.ARRIVE.TRANS64 RZ, [R0+URZ+0x34850], R3 ;  /* 0x0348500300ff89a7 */ /* 0x0001e2000800003f */
[----:B---3--:R-:W-:-:S04]  /*10cc0*/  PRMT R2, R2, 0x9910, RZ ;  /* 0x0000991002027816 */ /* 0x008fc800000000ff */
[----:B------:R-:W-:-:S13]  /*10cd0*/  ISETP.NE.AND P0, PT, R2, 0x2, PT ;  /* 0x000000020200780c */ /* 0x000fda0003f05270 */
[----:B0-----:R-:W-:Y:S05]  /*10ce0*/  @P0 BRA `(.L_x_290) ;  /* 0x0000000000040947 */ /* 0x001fea0003800000 */
[----:B------:R-:W-:Y:S01]  /*10cf0*/  BPT.TRAP 0x1 ;  /* 0x000000040000795c */ /* 0x000fe20000300000 */
.L_x_290:
[----:B------:R-:W-:Y:S01]  /*10d00*/  LOP3.LUT P0, RZ, R18, 0x2, RZ, 0xc0, !PT ;  /* 0x0000000212ff7812 */ /* 0x000fe2000780c0ff */
[----:B------:R-:W-:-:S12]  /*10d10*/  BSSY B1, `(.L_x_291) ;  /* 0x0000003000017945 */ /* 0x000fd80003800000 */
[----:B------:R-:W-:Y:S05]  /*10d20*/  @P0 BRA `(.L_x_292) ;  /* 0x0000000000040947 */ /* 0x000fea0003800000 */
[----:B------:R-:W-:Y:S01]  /*10d30*/  BPT.TRAP 0x1 ;  /* 0x000000040000795c */ /* 0x000fe20000300000 */
.L_x_292:
[----:B------:R-:W-:Y:S05]  /*10d40*/  BSYNC B1 ;  /* 0x0000000000017941 */ /* 0x000fea0003800000 */
.L_x_291:
[----:B------:R-:W3:Y:S01]  /*10d50*/  LDL R2, [R1+0x4] ;  /* 0x0000040001027983 */ /* 0x000ee20000100800 */
[----:B------:R-:W0:Y:S01]  /*10d60*/  S2R R3, SR_CgaCtaId ;  /* 0x0000000000037919 */ /* 0x000e220000008800 */
[----:B------:R-:W4:Y:S01]  /*10d70*/  S2R R4, SR_CgaCtaId ;  /* 0x0000000000047919 */ /* 0x000f220000008800 */
[----:B------:R-:W-:Y:S01]  /*10d80*/  UIADD3 UR4, UP0, UR38, 0x470, URZ ;  /* 0x0000047026047890 */ /* 0x000fe2000ff1e03f */
[----:B------:R-:W-:Y:S01]  /*10d90*/  PLOP3.LUT P0, PT, PT, PT, PT, 0x80, 0x0 ;  /* 0x000000000000781c */ /* 0x000fe20003f0f070 */
[----:B------:R-:W-:Y:S01]  /*10da0*/  VIADD R0, R0, 0x34850 ;  /* 0x0003485000007836 */ /* 0x000fe20000000000 */
[----:B------:R-:W-:Y:S01]  /*10db0*/  UMOV UR6, 0x30000 ;  /* 0x0003000000067882 */ /* 0x000fe20000000000 */
[----:B------:R-:W-:Y:S01]  /*10dc0*/  UIADD3.X UR5, URZ, UR39, URZ, UP0, !UPT ;  /* 0x000000273f057290 */ /* 0x000fe200087fe43f */
[----:B0-----:R-:W-:Y:S02]  /*10dd0*/  LOP3.LUT R3, R3, 0x1, RZ, 0xc0, !PT ;  /* 0x0000000103037812 */ /* 0x001fe400078ec0ff */
[----:B----4-:R-:W-:-:S03]  /*10de0*/  LOP3.LUT R4, R4, 0x1, RZ, 0xc0, !PT ;  /* 0x0000000104047812 */ /* 0x010fc600078ec0ff */
[----:B------:R-:W-:-:S04]  /*10df0*/  IMAD R3, R3, 0x1600, RZ ;  /* 0x0000160003037824 */ /* 0x000fc800078e02ff */
[----:B------:R-:W-:Y:S02]  /*10e00*/  IMAD R3, R19, 0x5800, R3 ;  /* 0x0000580013037824 */ /* 0x000fe400078e0203 */
[----:B------:R-:W-:-:S03]  /*10e10*/  IMAD R4, R4, 0x58, RZ ;  /* 0x0000005804047824 */ /* 0x000fc600078e02ff */
[----:B------:R-:W-:Y:S01]  /*10e20*/  LEA R3, R3, UR36, 0x1 ;  /* 0x0000002403037c11 */ /* 0x000fe2000f8e08ff */
[----:B------:R-:W-:Y:S01]  /*10e30*/  UMOV UR14, 0x0 ;  /* 0x00000000000e7882 */ /* 0x000fe20000000000 */
[----:B------:R-:W-:Y:S01]  /*10e40*/  UMOV UR15, 0x14f00000 ;  /* 0x14f00000000f7882 */ /* 0x000fe20000000000 */
[----:B------:R-:W-:Y:S01]  /*10e50*/  UMOV UR10, URZ ;  /* 0x0000003f000a7c82 */ /* 0x000fe20008000000 */
[----:B---3--:R-:W-:Y:S02]  /*10e60*/  IMAD R2, R2, 0xb0, R4 ;  /* 0x000000b002027824 */ /* 0x008fe400078e0204 */
[----:B------:R-:W-:-:S07]  /*10e70*/  VIADD R4, R3, 0x400 ;  /* 0x0000040003047836 */ /* 0x000fce0000000000 */
.L_x_293:
        /* <DEDUP_REMOVED lines=10> */
[----:B------:R-:W-:Y:S01]  /*10f20*/  PLOP3.LUT P0, PT, PT, PT, PT, 0x80, 0x0 ;  /* 0x000000000000781c */ /* 0x000fe20003f0f070 */
[----:B------:R-:W-:Y:S01]  /*10f30*/  VIADD R3, R3, 0x5c00 ;  /* 0x00005c0003037836 */ /* 0x000fe20000000000 */
[----:B------:R-:W-:Y:S01]  /*10f40*/  UMOV UR6, 0x30000 ;  /* 0x0003000000067882 */ /* 0x000fe20000000000 */
[----:B------:R-:W-:Y:S01]  /*10f50*/  UMOV UR14, 0x0 ;  /* 0x00000000000e7882 */ /* 0x000fe20000000000 */
[----:B------:R-:W-:Y:S01]  /*10f60*/  UMOV UR15, 0x14f00000 ;  /* 0x14f00000000f7882 */ /* 0x000fe20000000000 */
[----:B------:R-:W-:-:S08]  /*10f70*/  UMOV UR10, 0x40 ;  /* 0x00000040000a7882 */ /* 0x000fd00000000000 */
.L_x_294:
        /* <DEDUP_REMOVED lines=9> */
[----:B---3--:R-:W-:Y:S05]  /*11010*/  @P0 BRA.U.ANY `(.L_x_294) ;  /* 0xfffffffd00d80947 */ /* 0x008fea000393ffff */
.L_x_287:
[----:B------:R-:W-:Y:S05]  /*11020*/  BSYNC B0 ;  /* 0x0000000000007941 */ /* 0x000fea0003800000 */
.L_x_286:
[----:B------:R-:W3:Y:S01]  /*11030*/  LDL.LU R6, [R1+0x28] ;  /* 0x0000280001067983 */ /* 0x000ee20000300800 */
[----:B------:R-:W-:Y:S01]  /*11040*/  VIADD R19, R19, 0x1 ;  /* 0x0000000113137836 */ /* 0x000fe20000000000 */
[----:B------:R-:W-:Y:S02]  /*11050*/  ULDC UR4, c[0x0][0xc34] ;  /* 0x00030d0000047ab9 */ /* 0x000fe40000000800 */
[----:B-1----:R-:W4:Y:S04]  /*11060*/  LDL.LU R5, [R1] ;  /* 0x0000000001057983 */ /* 0x002f280000300800 */
[----:B------:R-:W5:Y:S01]  /*11070*/  LDL.LU R4, [R1+0x34] ;  /* 0x0000340001047983 */ /* 0x000f620000300800 */
[----:B------:R-:W-:-:S04]  /*11080*/  ISETP.NE.AND P0, PT, R19, 0x2, PT ;  /* 0x000000021300780c */ /* 0x000fc80003f05270 */
[----:B0-----:R-:W-:Y:S02]  /*11090*/  SEL R0, RZ, 0x1, P0 ;  /* 0x00000001ff007807 */ /* 0x001fe40000000000 */
[----:B------:R-:W-:Y:S01]  /*110a0*/  SEL R19, R19, RZ, P0 ;  /* 0x000000ff13137207 */ /* 0x000fe20000000000 */
[----:B---3--:R-:W-:Y:S01]  /*110b0*/  VIADD R6, R6, UR37 ;  /* 0x0000002506067c36 */ /* 0x008fe20008000000 */
[----:B----4-:R-:W-:-:S04]  /*110c0*/  LOP3.LUT R5, R5, R0, RZ, 0x3c, !PT ;  /* 0x0000000005057212 */ /* 0x010fc800078e3cff */
[----:B------:R0:W-:Y:S01]  /*110d0*/  STL [R1+0x28], R6 ;  /* 0x0000280601007387 */ /* 0x0001e20000100800 */
[----:B------:R-:W-:Y:S01]  /*110e0*/  ISETP.GE.AND P1, PT, R6, UR4, PT ;  /* 0x0000000406007c0c */ /* 0x000fe2000bf26270 */
[----:B-----5:R-:W-:-:S05]  /*110f0*/  VIADD R4, R4, 0x1 ;  /* 0x0000000104047836 */ /* 0x020fca0000000000 */
[----:B------:R0:W-:Y:S04]  /*11100*/  STL [R1+0x34], R4 ;  /* 0x0000340401007387 */ /* 0x0001e80000100800 */
[----:B------:R0:W-:Y:S03]  /*11110*/  STL [R1], R5 ;  /* 0x0000000501007387 */ /* 0x0001e60000100800 */
[----:B------:R-:W-:Y:S05]  /*11120*/  @!P1 BRA `(.L_x_295) ;  /* 0xffffffc000609947 */ /* 0x000fea000383ffff */
[----:B------:R-:W-:-:S07]  /*11130*/  LOP3.LUT R2, R4, 0x1, RZ, 0xc, !PT ;  /* 0x0000000104027812 */ /* 0x000fce00078e0cff */
.L_x_214:
[----:B0-----:R-:W0:Y:S01]  /*11140*/  S2R R3, SR_CgaCtaId ;  /* 0x0000000000037919 */ /* 0x001e220000008800 */
[----:B------:R-:W-:Y:S01]  /*11150*/  MOV R0, 0x400 ;  /* 0x0000040000007802 */ /* 0x000fe20000000f00 */
[----:B------:R-:W-:Y:S03]  /*11160*/  BSSY B0, `(.L_x_296) ;  /* 0x0000005000007945 */ /* 0x000fe60003800000 */
[----:B0-----:R-:W-:Y:S02]  /*11170*/  LEA R0, R3, R0, 0x18 ;  /* 0x0000000003007211 */ /* 0x001fe400078ec0ff */
[----:B------:R-:W-:-:S04]  /*11180*/  SHF.L.U32 R3, R2, 0x1f, RZ ;  /* 0x0000001f02037819 */ /* 0x000fc800000006ff */
[----:B------:R-:W0:Y:S02]  /*11190*/  SYNCS.PHASECHK.TRANS64.TRYWAIT P0, [R0+URZ+0x34820], R3 ;  /* 0x03482003000075a7 */ /* 0x000e24000800017f */
[----:B0-----:R-:W-:Y:S05]  /*111a0*/  @!P0 BRA `(.L_x_297) ;  /* 0x0000001400108947 */ /* 0x001fea0003800000 */
.L_x_341:
[----:B------:R-:W-:Y:S05]  /*111b0*/  BSYNC B0 ;  /* 0x0000000000007941 */ /* 0x000fea0003800000 */
.L_x_296:
[----:B------:R-:W-:-:S03]  /*111c0*/  UMOV UR4, 0xffffffff ;  /* 0xffffffff00047882 */ /* 0x000fc60000000000 */
[----:B------:R-:W-:Y:S05]  /*111d0*/  BRA.DIV UR4, `(.L_x_298) ;  /* 0x0000001604187947 */ /* 0x000fea000b800000 */
[----:B------:R-:W1:Y:S02]  /*111e0*/  S2R R2, SR_TID.X ;  /* 0x0000000000027919 */ /* 0x000e640000002100 */
[----:B-1----:R-:W-:-:S04]  /*111f0*/  SHF.R.U32.HI R2, RZ, 0x5, R2 ;  /* 0x00000005ff027819 */ /* 0x002fc80000011602 */
[----:B------:R-:W-:-:S05]  /*11200*/  LOP3.LUT R2, R2, 0x3, RZ, 0xc0, !PT ;  /* 0x0000000302027812 */ /* 0x000fca00078ec0ff */
[----:B------:R1:W3:Y:S02]  /*11210*/  SHFL.IDX PT, R14, R2, RZ, 0x1f ;  /* 0x00001fff020e7589 */ /* 0x0002e400000e0000 */
.L_x_344:
[----:B---3--:R-:W-:Y:S01]  /*11220*/  ISETP.NE.AND P0, PT, R14, RZ, PT ;  /* 0x000000ff0e00720c */ /* 0x008fe20003f05270 */
[----:B------:R-:W-:-:S12]  /*11230*/  BSSY B0, `(.L_x_299) ;  /* 0x0000025000007945 */ /* 0x000fd80003800000 */
[----:B------:R-:W-:Y:S05]  /*11240*/  @P0 BRA `(.L_x_300) ;  /* 0x00000000008c0947 */ /* 0x000fea0003800000 */
[----:B------:R-:W-:-:S03]  /*11250*/  UMOV UR4, 0xffffffff ;  /* 0xffffffff00047882 */ /* 0x000fc60000000000 */
[----:B------:R-:W-:Y:S05]  /*11260*/  BRA.DIV UR4, `(.L_x_301) ;  /* 0x0000001604287947 */ /* 0x000fea000b800000 */
[----:B------:R-:W-:-:S13]  /*11270*/  ELECT P6, URZ, PT ;  /* 0x00000000003f782f */ /* 0x000fda00038c0000 */
.L_x_347:
[----:B------:R-:W-:Y:S05]  /*11280*/  @!P6 BRA `(.L_x_300) ;  /* 0x00000000007ce947 */ /* 0x000fea0003800000 */
[----:B-1----:R-:W3:Y:S02]  /*11290*/  LDL.LU R2, [R1+0x2c] ;  /* 0x00002c0001027983 */ /* 0x002ee40000300800 */
[----:B---3--:R-:W-:-:S04]  /*112a0*/  LOP3.LUT R2, R2, 0x2, RZ, 0xfc, !PT ;  /* 0x0000000202027812 */ /* 0x008fc800078efcff */
[----:B------:R-:W-:-:S13]  /*112b0*/  ISETP.NE.AND P2, PT, R2, 0x3, PT ;  /* 0x000000030200780c */ /* 0x000fda0003f45270 */
[----:B------:R-:W-:Y:S05]  /*112c0*/  @!P2 BRA `(.L_x_302) ;  /* 0x000000000004a947 */ /* 0x000fea0003800000 */
[----:B------:R-:W-:Y:S01]  /*112d0*/  BPT.TRAP 0x1 ;  /* 0x000000040000795c */ /* 0x000fe20000300000 */
.L_x_302:
[----:B------:R-:W3:Y:S01]  /*112e0*/  LDL.LU R7, [R1] ;  /* 0x0000000001077983 */ /* 0x000ee20000300800 */
[----:B------:R-:W-:Y:S02]  /*112f0*/  VIADD R2, R0, 0x34840 ;  /* 0x0003484000027836 */ /* 0x000fe40000000000 */
[C---:B0-----:R-:W-:Y:S02]  /*11300*/  VIADD R3, R19.reuse, 0x1 ;  /* 0x0000000113037836 */ /* 0x041fe40000000000 */
[----:B------:R-:W-:-:S03]  /*11310*/  IMAD R6, R19, 0x8, R2 ;  /* 0x0000000813067824 */ /* 0x000fc600078e0202 */
[----:B------:R-:W-:-:S04]  /*11320*/  ISETP.NE.AND P1, PT, R3, 0x2, PT ;  /* 0x000000020300780c */ /* 0x000fc80003f25270 */
[----:B------:R-:W-:Y:S02]  /*11330*/  SEL R4, RZ, 0x1, P1 ;  /* 0x00000001ff047807 */ /* 0x000fe40000800000 */
[----:B------:R-:W-:Y:S02]  /*11340*/  SEL R3, R3, RZ, P1 ;  /* 0x000000ff03037207 */ /* 0x000fe40000800000 */
[C---:B---3--:R-:W-:Y:S02]  /*11350*/  SHF.L.U32 R5, R7.reuse, 0x1f, RZ ;  /* 0x0000001f07057819 */ /* 0x048fe400000006ff */
[----:B------:R-:W-:Y:S01]  /*11360*/  LOP3.LUT R4, R7, R4, RZ, 0x3c, !PT ;  /* 0x0000000407047212 */ /* 0x000fe200078e3cff */
[----:B------:R-:W-:Y:S01]  /*11370*/  IMAD R7, R3, 0x8, R2 ;  /* 0x0000000803077824 */ /* 0x000fe200078e0202 */
[----:B------:R-:W0:Y:S02]  /*11380*/  SYNCS.PHASECHK.TRANS64.TRYWAIT P0, [R6+URZ], R5 ;  /* 0x00000005060075a7 */ /* 0x000e24000800017f */
[----:B------:R-:W-:Y:S01]  /*11390*/  SHF.L.U32 R2, R4, 0x1f, RZ ;  /* 0x0000001f04027819 */ /* 0x000fe200000006ff */
[----:B0-----:R-:W-:Y:S06]  /*113a0*/  @!P0 BRA `(.L_x_303) ;  /* 0x0000001000f88947 */ /* 0x001fec0003800000 */
.L_x_348:
[----:B------:R-:W1:Y:S02]  /*113b0*/  SYNCS.PHASECHK.TRANS64.TRYWAIT P0, [R7+URZ], R2 ;  /* 0x00000002070075a7 */ /* 0x000e64000800017f */
[----:B-1----:R-:W-:Y:S05]  /*113c0*/  @!P0 BRA `(.L_x_304) ;  /* 0x0000001400048947 */ /* 0x002fea0003800000 */
.L_x_349:
[----:B------:R-:W-:Y:S05]  /*113d0*/  @!P2 BRA `(.L_x_305) ;  /* 0x000000000004a947 */ /* 0x000fea0003800000 */
[----:B------:R-:W-:Y:S01]  /*113e0*/  BPT.TRAP 0x1 ;  /* 0x000000040000795c */ /* 0x000fe20000300000 */
.L_x_305:
[----:B------:R-:W-:-:S04]  /*113f0*/  VIADD R0, R0, 0x34860 ;  /* 0x0003486000007836 */ /* 0x000fc80000000000 */
[----:B------:R-:W-:-:S04]  /*11400*/  IMAD R4, R19, 0x8, R0 ;  /* 0x0000000813047824 */ /* 0x000fc800078e0200 */
[----:B------:R-:W3:Y:S02]  /*11410*/  SYNCS.PHASECHK.TRANS64.TRYWAIT P0, [R4+URZ], R5 ;  /* 0x00000005040075a7 */ /* 0x000ee4000800017f */
[----:B---3--:R-:W-:Y:S05]  /*11420*/  @!P0 BRA `(.L_x_306) ;  /* 0x0000001400008947 */ /* 0x008fea0003800000 */
.L_x_350:
[----:B------:R-:W-:-:S07]  /*11430*/  IMAD R3, R3, 0x8, R0 ;  /* 0x0000000803037824 */ /* 0x000fce00078e0200 */
.L_x_307:
[----:B----4-:R4:W0:Y:S02]  /*11440*/  SYNCS.PHASECHK.TRANS64.TRYWAIT P0, [R3+URZ], R2 ;  /* 0x00000002030075a7 */ /* 0x010824000800017f */
[----:B0-----:R-:W-:Y:S05]  /*11450*/  @!P0 NANOSLEEP.SYNCS 0x989680 ;  /* 0x009896800000895d */ /* 0x001fea0003900000 */
[----:B------:R-:W0:Y:S02]  /*11460*/  @!P0 SYNCS.PHASECHK.TRANS64 P0, [R3+URZ], R2 ;  /* 0x00000002030085a7 */ /* 0x000e24000800007f */
[----:B0-----:R-:W-:Y:S05]  /*11470*/  @!P0 BRA `(.L_x_307) ;  /* 0xfffffffc00f08947 */ /* 0x001fea000383ffff */
.L_x_300:
[----:B------:R-:W-:Y:S05]  /*11480*/  BSYNC B0 ;  /* 0x0000000000007941 */ /* 0x000fea0003800000 */
.L_x_299:
[----:B------:R-:W-:Y:S05]  /*11490*/  EXIT ;  /* 0x000000000000794d */ /* 0x000fea0003800000 */
.L_x_182:
[----:B0-----:R-:W-:-:S04]  /*114a0*/  IMAD.U32 R3, RZ, RZ, UR61 ;  /* 0x0000003dff037e24 */ /* 0x001fc8000f8e00ff */
[----:B------:R0:W1:Y:S03]  /*114b0*/  SYNCS.PHASECHK.TRANS64.TRYWAIT P1, [R3+URZ+0x34800], R0 ;  /* 0x03480000030075a7 */ /* 0x000066000802017f */
[----:B-1----:R-:W-:Y:S05]  /*114c0*/  @!P1 NANOSLEEP.SYNCS 0x989680 ;  /* 0x009896800000995d */ /* 0x002fea0003900000 */
[----:B------:R-:W1:Y:S02]  /*114d0*/  @!P1 SYNCS.PHASECHK.TRANS64 P1, [R3+URZ+0x34800], R0 ;  /* 0x03480000030095a7 */ /* 0x000e64000802007f */
[----:B-1----:R-:W-:Y:S05]  /*114e0*/  @!P1 BRA `(.L_x_182) ;  /* 0xfffffffc00ec9947 */ /* 0x002fea000383ffff */
[----:B------:R-:W-:Y:S05]  /*114f0*/  BRA `(.L_x_308) ;  /* 0xffffff0000747947 */ /* 0x000fea000383ffff */
.L_x_186:
[----:B-1----:R1:W2:Y:S02]  /*11500*/  SYNCS.PHASECHK.TRANS64.TRYWAIT P1, [R12+URZ+0x34830], R3 ;  /* 0x034830030c0075a7 */ /* 0x0022a4000802017f */
[----:B--2---:R-:W-:Y:S05]  /*11510*/  @!P1 NANOSLEEP.SYNCS 0x989680 ;  /* 0x009896800000995d */ /* 0x004fea0003900000 */
[----:B------:R-:W2:Y:S02]  /*11520*/  @!P1 SYNCS.PHASECHK.TRANS64 P1, [R12+URZ+0x34830], R3 ;  /* 0x034830030c0095a7 */ /* 0x000ea4000802007f */
[----:B--2---:R-:W-:Y:S05]  /*11530*/  @!P1 BRA `(.L_x_186) ;  /* 0xfffffffc00f09947 */ /* 0x004fea000383ffff */
[----:B------:R-:W-:Y:S05]  /*11540*/  BRA `(.L_x_185) ;  /* 0xffffff0000947947 */ /* 0x000fea000383ffff */
.L_x_192:
[----:B-1----:R-:W-:-:S04]  /*11550*/  IMAD.U32 R10, RZ, RZ, UR6 ;  /* 0x00000006ff0a7e24 */ /* 0x002fc8000f8e00ff */
[----:B------:R1:W2:Y:S03]  /*11560*/  SYNCS.PHASECHK.TRANS64.TRYWAIT P1, [R10+URZ+0x34830], R3 ;  /* 0x034830030a0075a7 */ /* 0x0002a6000802017f */
[----:B--2---:R-:W-:Y:S05]  /*11570*/  @!P1 NANOSLEEP.SYNCS 0x989680 ;  /* 0x009896800000995d */ /* 0x004fea0003900000 */
[----:B------:R-:W2:Y:S02]  /*11580*/  @!P1 SYNCS.PHASECHK.TRANS64 P1, [R10+URZ+0x34830], R3 ;  /* 0x034830030a0095a7 */ /* 0x000ea4000802007f */
[----:B--2---:R-:W-:Y:S05]  /*11590*/  @!P1 BRA `(.L_x_192) ;  /* 0xfffffffc00ec9947 */ /* 0x004fea000383ffff */
[----:B------:R-:W-:Y:S05]  /*115a0*/  BRA `(.L_x_189) ;  /* 0xffffff5000087947 */ /* 0x000fea000383ffff */
.L_x_196:
[----:B-1----:R-:W-:-:S04]  /*115b0*/  IMAD.U32 R10, RZ, RZ, UR6 ;  /* 0x00000006ff0a7e24 */ /* 0x002fc8000f8e00ff */
[----:B------:R1:W2:Y:S03]  /*115c0*/  SYNCS.PHASECHK.TRANS64.TRYWAIT P1, [R10+URZ+0x34850], R3 ;  /* 0x034850030a0075a7 */ /* 0x0002a6000802017f */
[----:B--2---:R-:W-:Y:S05]  /*115d0*/  @!P1 NANOSLEEP.SYNCS 0x989680 ;  /* 0x009896800000995d */ /* 0x004fea0003900000 */
[----:B------:R-:W2:Y:S02]  /*115e0*/  @!P1 SYNCS.PHASECHK.TRANS64 P1, [R10+URZ+0x34850], R3 ;  /* 0x034850030a0095a7 */ /* 0x000ea4000802007f */
[----:B--2---:R-:W-:Y:S05]  /*115f0*/  @!P1 BRA `(.L_x_196) ;  /* 0xfffffffc00ec9947 */ /* 0x004fea000383ffff */
[----:B------:R-:W-:Y:S05]  /*11600*/  BRA `(.L_x_193) ;  /* 0xffffff7400b47947 */ /* 0x000fea000383ffff */
.L_x_203:
[----:B-1----:R-:W-:-:S04]  /*11610*/  IMAD.U32 R5, RZ, RZ, UR7 ;  /* 0x00000007ff057e24 */ /* 0x002fc8000f8e00ff */
[----:B------:R1:W2:Y:S03]  /*11620*/  SYNCS.PHASECHK.TRANS64.TRYWAIT P1, [R5+URZ+0x34850], R0 ;  /* 0x03485000050075a7 */ /* 0x0002a6000802017f */
[----:B--2---:R-:W-:Y:S05]  /*11630*/  @!P1 NANOSLEEP.SYNCS 0x989680 ;  /* 0x009896800000995d */ /* 0x004fea0003900000 */
[----:B------:R-:W2:Y:S02]  /*11640*/  @!P1 SYNCS.PHASECHK.TRANS64 P1, [R5+URZ+0x34850], R0 ;  /* 0x03485000050095a7 */ /* 0x000ea4000802007f */
[----:B--2---:R-:W-:Y:S05]  /*11650*/  @!P1 BRA `(.L_x_203) ;  /* 0xfffffffc00ec9947 */ /* 0x004fea000383ffff */
[----:B------:R-:W-:Y:S05]  /*11660*/  BRA `(.L_x_202) ;  /* 0xffffff9800a87947 */ /* 0x000fea000383ffff */
.L_x_218:
[----:B------:R-:W0:Y:S01]  /*11670*/  S2R R5, SR_TID.X ;  /* 0x0000000000057919 */ /* 0x000e220000002100 */
[----:B------:R-:W-:Y:S01]  /*11680*/  BSSY B0, `(.L_x_309) ;  /* 0x000000a000007945 */ /* 0x000fe20003800000 */
[----:B------:R-:W-:Y:S02]  /*11690*/  IMAD.MOV.U32 R12, RZ, RZ, RZ ;  /* 0x000000ffff0c7224 */ /* 0x000fe400078e00ff */
[----:B------:R-:W-:Y:S02]  /*116a0*/  IMAD.MOV.U32 R11, RZ, RZ, 0x1f ;  /* 0x0000001fff0b7424 */ /* 0x000fe400078e00ff */
[----:B------:R-:W-:Y:S01]  /*116b0*/  IMAD.MOV.U32 R15, RZ, RZ, -0x1 ;  /* 0xffffffffff0f7424 */ /* 0x000fe200078e00ff */
[----:B0-----:R-:W-:-:S04]  /*116c0*/  SHF.R.U32.HI R5, RZ, 0x5, R5 ;  /* 0x00000005ff057819 */ /* 0x001fc80000011605 */
[----:B------:R-:W-:-:S05]  /*116d0*/  LOP3.LUT R5, R5, 0x3, RZ, 0xc0, !PT ;  /* 0x0000000305057812 */ /* 0x000fca00078ec0ff */
[----:B------:R-:W-:-:S07]  /*116e0*/  IMAD.MOV.U32 R13, RZ, RZ, R5 ;  /* 0x000000ffff0d7224 */ /* 0x000fce00078e0005 */
[----:B-1----:R-:W-:Y:S05]  /*116f0*/  WARPSYNC.COLLECTIVE R15, `(.L_x_310) ;  /* 0x000000000f087348 */ /* 0x002fea0003c00000 */
[----:B------:R0:W2:Y:S02]  /*11700*/  SHFL.IDX P6, R14, R13, R12, R11 ;  /* 0x0000000c0d0e7389 */ /* 0x0000a400000c000b */
[----:B012---:R-:W-:Y:S01]  /*11710*/  ENDCOLLECTIVE ;  /* 0x000000000000791b */ /* 0x007fe20003800000 */
.L_x_310:
[----:B------:R-:W-:Y:S05]  /*11720*/  BSYNC B0 ;  /* 0x0000000000007941 */ /* 0x000fea0003800000 */
.L_x_309:
[----:B------:R-:W-:Y:S05]  /*11730*/  BRA `(.L_x_311) ;  /* 0xffffffc000a47947 */ /* 0x000fea000383ffff */
.L_x_220:
[----:B------:R-:W-:Y:S01]  /*11740*/  BSSY B0, `(.L_x_312) ;  /* 0x0000006000007945 */ /* 0x000fe20003800000 */
[----:B------:R-:W-:-:S07]  /*11750*/  IMAD.MOV.U32 R15, RZ, RZ, -0x1 ;  /* 0xffffffffff0f7424 */ /* 0x000fce00078e00ff */
[----:B01----:R-:W-:Y:S05]  /*11760*/  WARPSYNC.COLLECTIVE R15, `(.L_x_313) ;  /* 0x000000000f0c7348 */ /* 0x003fea0003c00000 */
[----:B------:R-:W-:Y:S02]  /*11770*/  ELECT P6, UR62, PT ;  /* 0x00000000003e782f */ /* 0x000fe400038c0000 */
[----:B------:R-:W-:Y:S01]  /*11780*/  MOV R14, UR62 ;  /* 0x0000003e000e7c02 */ /* 0x000fe20008000f00 */
[----:B01----:R-:W-:Y:S10]  /*11790*/  ENDCOLLECTIVE ;  /* 0x000000000000791b */ /* 0x003ff40003800000 */
.L_x_313:
[----:B------:R-:W-:Y:S05]  /*117a0*/  BSYNC B0 ;  /* 0x0000000000007941 */ /* 0x000fea0003800000 */
.L_x_312:
[----:B------:R-:W-:Y:S05]  /*117b0*/  BRA `(.L_x_314) ;  /* 0xffffffc000a47947 */ /* 0x000fea000383ffff */
.L_x_222:
[----:B---3--:R3:W4:Y:S02]  /*117c0*/  SYNCS.PHASECHK.TRANS64.TRYWAIT P0, [R2+URZ+0x34840], R3 ;  /* 0x03484003020075a7 */ /* 0x008724000800017f */
[----:B----4-:R-:W-:Y:S05]  /*117d0*/  @!P0 NANOSLEEP.SYNCS 0x989680 ;  /* 0x009896800000895d */ /* 0x010fea0003900000 */
[----:B------:R-:W4:Y:S02]  /*117e0*/  @!P0 SYNCS.PHASECHK.TRANS64 P0, [R2+URZ+0x34840], R3 ;  /* 0x03484003020085a7 */ /* 0x000f24000800007f */
[----:B----4-:R-:W-:Y:S05]  /*117f0*/  @!P0 BRA `(.L_x_222) ;  /* 0xfffffffc00f08947 */ /* 0x010fea000383ffff */
[----:B------:R-:W-:Y:S05]  /*11800*/  BRA `(.L_x_315) ;  /* 0xffffffc000fc7947 */ /* 0x000fea000383ffff */
.L_x_226:
        /* <DEDUP_REMOVED lines=8> */
.L_x_316:
[----:B------:R-:W-:Y:S01]  /*11890*/  IMAD.MOV.U32 R13, RZ, RZ, R0 ;  /* 0x000000ffff0d7224 */ /* 0x000fe200078e0000 */
[----:B------:R-:W-:Y:S01]  /*118a0*/  LOP3.LUT R7, R7, 0x7f, RZ, 0xc0, !PT ;  /* 0x0000007f07077812 */ /* 0x000fe200078ec0ff */
[----:B------:R-:W-:-:S07]  /*118b0*/  IMAD.MOV.U32 R6, RZ, RZ, R14 ;  /* 0x000000ffff067224 */ /* 0x000fce00078e000e */
[----:B------:R-:W-:Y:S05]  /*118c0*/  WARPSYNC.COLLECTIVE R15, `(.L_x_317) ;  /* 0x000000000f087348 */ /* 0x000fea0003c00000 */
[----:B------:R0:W1:Y:S02]  /*118d0*/  SHFL.IDX P6, R14, R13, R12, R11 ;  /* 0x0000000c0d0e7389 */ /* 0x00006400000c000b */
[----:B01----:R-:W-:Y:S01]  /*118e0*/  ENDCOLLECTIVE ;  /* 0x000000000000791b */ /* 0x003fe20003800000 */
.L_x_317:
        /* <DEDUP_REMOVED lines=12> */
[----:B------:R-:W-:-:S04]  /*119b0*/  @!P2 LOP3.LUT R7, R7, R6, RZ, 0x3c, !PT ;  /* 0x000000060707a212 */ /* 0x000fc800078e3cff */
[----:B------:R-:W-:-:S04]  /*119c0*/  @!P2 LOP3.LUT R6, R7, R6, RZ, 0x3c, !PT ;  /* 0x000000060706a212 */ /* 0x000fc800078e3cff */
[----:B------:R-:W-:-:S05]  /*119d0*/  @!P2 LOP3.LUT R7, R7, R6, RZ, 0x3c, !PT ;  /* 0x000000060707a212 */ /* 0x000fca00078e3cff */
        /* <DEDUP_REMOVED lines=9> */
.L_x_318:
[----:B------:R-:W-:Y:S02]  /*11a70*/  IMAD.MOV.U32 R13, RZ, RZ, R0 ;  /* 0x000000ffff0d7224 */ /* 0x000fe400078e0000 */
[----:B------:R-:W-:-:S07]  /*11a80*/  IMAD.MOV.U32 R6, RZ, RZ, R14 ;  /* 0x000000ffff067224 */ /* 0x000fce00078e000e */
[----:B------:R-:W-:Y:S05]  /*11a90*/  WARPSYNC.COLLECTIVE R15, `(.L_x_319) ;  /* 0x000000000f087348 */ /* 0x000fea0003c00000 */
[----:B------:R0:W1:Y:S02]  /*11aa0*/  SHFL.IDX P6, R14, R13, R12, R11 ;  /* 0x0000000c0d0e7389 */ /* 0x00006400000c000b */
[----:B01----:R-:W-:Y:S01]  /*11ab0*/  ENDCOLLECTIVE ;  /* 0x000000000000791b */ /* 0x003fe20003800000 */
.L_x_319:
[----:B------:R-:W-:Y:S01]  /*11ac0*/  ULDC.64 UR4, c[0x0][0x208] ;  /* 0x0000820000047ab9 */ /* 0x000fe20000000a00 */
[----:B------:R-:W-:Y:S02]  /*11ad0*/  IMAD.MOV.U32 R13, RZ, RZ, R2 ;  /* 0x000000ffff0d7224 */ /* 0x000fe400078e0002 */
[----:B------:R-:W-:Y:S02]  /*11ae0*/  IMAD.MOV.U32 R12, RZ, RZ, 0x2 ;  /* 0x00000002ff0c7424 */ /* 0x000fe400078e00ff */
[----:B------:R-:W-:-:S05]  /*11af0*/  IMAD.MOV.U32 R5, RZ, RZ, R14 ;  /* 0x000000ffff057224 */ /* 0x000fca00078e000e */
[----:B------:R-:W-:-:S05]  /*11b00*/  @!P2 LEA R5, P3, R10, R5, 0x1 ;  /* 0x000000050a05a211 */ /* 0x000fca00078608ff */
[----:B------:R-:W-:-:S04]  /*11b10*/  @!P2 IMAD.X R6, RZ, RZ, R6, P3 ;  /* 0x000000ffff06a224 */ /* 0x000fc800018e0606 */
        /* <DEDUP_REMOVED lines=12> */
.L_x_320:
[----:B------:R-:W-:Y:S02]  /*11be0*/  IMAD.MOV.U32 R13, RZ, RZ, R0 ;  /* 0x000000ffff0d7224 */ /* 0x000fe400078e0000 */
[----:B------:R-:W-:-:S07]  /*11bf0*/  IMAD.MOV.U32 R6, RZ, RZ, R14 ;  /* 0x000000ffff067224 */ /* 0x000fce00078e000e */
[----:B------:R-:W-:Y:S05]  /*11c00*/  WARPSYNC.COLLECTIVE R15, `(.L_x_321) ;  /* 0x000000000f087348 */ /* 0x000fea0003c00000 */
[----:B------:R0:W1:Y:S02]  /*11c10*/  SHFL.IDX P6, R14, R13, R12, R11 ;  /* 0x0000000c0d0e7389 */ /* 0x00006400000c000b */
[----:B01----:R-:W-:Y:S01]  /*11c20*/  ENDCOLLECTIVE ;  /* 0x000000000000791b */ /* 0x003fe20003800000 */
.L_x_321:
        /* <DEDUP_REMOVED lines=18> */
.L_x_322:
[----:B------:R-:W-:Y:S02]  /*11d50*/  IMAD.MOV.U32 R13, RZ, RZ, R0 ;  /* 0x000000ffff0d7224 */ /* 0x000fe400078e0000 */
[----:B------:R-:W-:-:S07]  /*11d60*/  IMAD.MOV.U32 R6, RZ, RZ, R14 ;  /* 0x000000ffff067224 */ /* 0x000fce00078e000e */
[----:B------:R-:W-:Y:S05]  /*11d70*/  WARPSYNC.COLLECTIVE R15, `(.L_x_323) ;  /* 0x000000000f087348 */ /* 0x000fea0003c00000 */
[----:B------:R0:W1:Y:S02]  /*11d80*/  SHFL.IDX P6, R14, R13, R12, R11 ;  /* 0x0000000c0d0e7389 */ /* 0x00006400000c000b */
[----:B01----:R-:W-:Y:S01]  /*11d90*/  ENDCOLLECTIVE ;  /* 0x000000000000791b */ /* 0x003fe20003800000 */
.L_x_323:
        /* <DEDUP_REMOVED lines=18> */
.L_x_324:
[----:B------:R-:W-:Y:S02]  /*11ec0*/  IMAD.MOV.U32 R13, RZ, RZ, R0 ;  /* 0x000000ffff0d7224 */ /* 0x000fe400078e0000 */
[----:B------:R-:W-:-:S07]  /*11ed0*/  IMAD.MOV.U32 R6, RZ, RZ, R14 ;  /* 0x000000ffff067224 */ /* 0x000fce00078e000e */
[----:B------:R-:W-:Y:S05]  /*11ee0*/  WARPSYNC.COLLECTIVE R15, `(.L_x_325) ;  /* 0x000000000f087348 */ /* 0x000fea0003c00000 */
[----:B------:R0:W1:Y:S02]  /*11ef0*/  SHFL.IDX P6, R14, R13, R12, R11 ;  /* 0x0000000c0d0e7389 */ /* 0x00006400000c000b */
[----:B01----:R-:W-:Y:S01]  /*11f00*/  ENDCOLLECTIVE ;  /* 0x000000000000791b */ /* 0x003fe20003800000 */
.L_x_325:
        /* <DEDUP_REMOVED lines=18> */
.L_x_326:
[----:B------:R-:W-:Y:S02]  /*12030*/  IMAD.MOV.U32 R13, RZ, RZ, R0 ;  /* 0x000000ffff0d7224 */ /* 0x000fe400078e0000 */
[----:B------:R-:W-:-:S07]  /*12040*/  IMAD.MOV.U32 R6, RZ, RZ, R14 ;  /* 0x000000ffff067224 */ /* 0x000fce00078e000e */
[----:B------:R-:W-:Y:S05]  /*12050*/  WARPSYNC.COLLECTIVE R15, `(.L_x_327) ;  /* 0x000000000f087348 */ /* 0x000fea0003c00000 */
[----:B------:R0:W1:Y:S02]  /*12060*/  SHFL.IDX P6, R14, R13, R12, R11 ;  /* 0x0000000c0d0e7389 */ /* 0x00006400000c000b */
[----:B01----:R-:W-:Y:S01]  /*12070*/  ENDCOLLECTIVE ;  /* 0x000000000000791b */ /* 0x003fe20003800000 */
.L_x_327:
        /* <DEDUP_REMOVED lines=18> */
.L_x_328:
[----:B------:R-:W-:Y:S02]  /*121a0*/  IMAD.MOV.U32 R13, RZ, RZ, R0 ;  /* 0x000000ffff0d7224 */ /* 0x000fe400078e0000 */
[----:B------:R-:W-:-:S07]  /*121b0*/  IMAD.MOV.U32 R6, RZ, RZ, R14 ;  /* 0x000000ffff067224 */ /* 0x000fce00078e000e */
[----:B------:R-:W-:Y:S05]  /*121c0*/  WARPSYNC.COLLECTIVE R15, `(.L_x_329) ;  /* 0x000000000f087348 */ /* 0x000fea0003c00000 */
[----:B------:R0:W1:Y:S02]  /*121d0*/  SHFL.IDX P6, R14, R13, R12, R11 ;  /* 0x0000000c0d0e7389 */ /* 0x00006400000c000b */
[----:B01----:R-:W-:Y:S01]  /*121e0*/  ENDCOLLECTIVE ;  /* 0x000000000000791b */ /* 0x003fe20003800000 */
.L_x_329:
[----:B------:R-:W-:Y:S01]  /*121f0*/  ULDC.64 UR4, c[0x0][0x208] ;  /* 0x0000820000047ab9 */ /* 0x000fe20000000a00 */
[----:B------:R-:W-:Y:S02]  /*12200*/  IMAD.MOV.U32 R13, RZ, RZ, R2 ;  /* 0x000000ffff0d7224 */ /* 0x000fe400078e0002 */
[----:B------:R-:W-:Y:S02]  /*12210*/  IMAD.MOV.U32 R12, RZ, RZ, 0x7 ;  /* 0x00000007ff0c7424 */ /* 0x000fe400078e00ff */
[----:B------:R-:W-:-:S05]  /*12220*/  IMAD.MOV.U32 R5, RZ, RZ, R14 ;  /* 0x000000ffff057224 */ /* 0x000fca00078e000e */
[----:B------:R-:W-:-:S05]  /*12230*/  @!P2 LEA R5, P3, R10, R5, 0x1 ;  /* 0x000000050a05a211 */ /* 0x000fca00078608ff */
[----:B------:R-:W-:-:S04]  /*12240*/  @!P2 IMAD.X R6, RZ, RZ, R6, P3 ;  /* 0x000000ffff06a224 */ /* 0x000fc800018e0606 */
[----:B------:R-:W-:Y:S02]  /*12250*/  @!P2 IMAD.MOV.U32 R7, RZ, RZ, R6 ;  /* 0x000000ffff07a224 */ /* 0x000fe400078e0006 */
        /* <DEDUP_REMOVED lines=9> */
.L_x_330:
[----:B------:R-:W-:Y:S02]  /*122f0*/  IMAD.MOV.U32 R13, RZ, RZ, R0 ;  /* 0x000000ffff0d7224 */ /* 0x000fe400078e0000 */
[----:B------:R-:W-:-:S07]  /*12300*/  IMAD.MOV.U32 R5, RZ, RZ, R14 ;  /* 0x000000ffff057224 */ /* 0x000fce00078e000e */
[----:B------:R-:W-:Y:S05]  /*12310*/  WARPSYNC.COLLECTIVE R15, `(.L_x_331) ;  /* 0x000000000f087348 */ /* 0x000fea0003c00000 */
[----:B------:R0:W1:Y:S02]  /*12320*/  SHFL.IDX P6, R14, R13, R12, R11 ;  /* 0x0000000c0d0e7389 */ /* 0x00006400000c000b */
[----:B01----:R-:W-:Y:S01]  /*12330*/  ENDCOLLECTIVE ;  /* 0x000000000000791b */ /* 0x003fe20003800000 */
.L_x_331:
[----:B------:R-:W-:Y:S01]  /*12340*/  IMAD.MOV.U32 R0, RZ, RZ, R14 ;  /* 0x000000ffff007224 */ /* 0x000fe200078e000e */
[----:B------:R-:W-:Y:S06]  /*12350*/  BRA `(.L_x_332) ;  /* 0xffffffc4007c7947 */ /* 0x000fec000383ffff */
.L_x_230:
[----:B0-----:R-:W-:-:S04]  /*12360*/  IMAD.U32 R3, RZ, RZ, UR36 ;  /* 0x00000024ff037e24 */ /* 0x001fc8000f8e00ff */
[----:B------:R0:W2:Y:S03]  /*12370*/  SYNCS.PHASECHK.TRANS64.TRYWAIT P0, [R3+URZ+0x34820], R0 ;  /* 0x03482000030075a7 */ /* 0x0000a6000800017f */
[----:B--2---:R-:W-:Y:S05]  /*12380*/  @!P0 NANOSLEEP.SYNCS 0x989680 ;  /* 0x009896800000895d */ /* 0x004fea0003900000 */
[----:B------:R-:W2:Y:S02]  /*12390*/  @!P0 SYNCS.PHASECHK.TRANS64 P0, [R3+URZ+0x34820], R0 ;  /* 0x03482000030085a7 */ /* 0x000ea4000800007f */
[----:B--2---:R-:W-:Y:S05]  /*123a0*/  @!P0 BRA `(.L_x_230) ;  /* 0xfffffffc00ec8947 */ /* 0x004fea000383ffff */
[----:B------:R-:W-:Y:S05]  /*123b0*/  BRA `(.L_x_333) ;  /* 0xffffffc400cc7947 */ /* 0x000fea000383ffff */
.L_x_237:
[----:B--2---:R2:W3:Y:S02]  /*123c0*/  SYNCS.PHASECHK.TRANS64.TRYWAIT P0, [R3+URZ+0x34840], R2 ;  /* 0x03484002030075a7 */ /* 0x0044e4000800017f */
[----:B---3--:R-:W-:Y:S05]  /*123d0*/  @!P0 NANOSLEEP.SYNCS 0x989680 ;  /* 0x009896800000895d */ /* 0x008fea0003900000 */
[----:B------:R-:W3:Y:S02]  /*123e0*/  @!P0 SYNCS.PHASECHK.TRANS64 P0, [R3+URZ+0x34840], R2 ;  /* 0x03484002030085a7 */ /* 0x000ee4000800007f */
[----:B---3--:R-:W-:Y:S05]  /*123f0*/  @!P0 BRA `(.L_x_237) ;  /* 0xfffffffc00f08947 */ /* 0x008fea000383ffff */
[----:B------:R-:W-:Y:S05]  /*12400*/  BRA `(.L_x_334) ;  /* 0xffffffc8007c7947 */ /* 0x000fea000383ffff */
.L_x_244:
[----:B0-----:R0:W1:Y:S02]  /*12410*/  SYNCS.PHASECHK.TRANS64.TRYWAIT P0, [R2+URZ+0x34860], R3 ;  /* 0x03486003020075a7 */ /* 0x001064000800017f */
[----:B-1----:R-:W-:Y:S05]  /*12420*/  @!P0 NANOSLEEP.SYNCS 0x989680 ;  /* 0x009896800000895d */ /* 0x002fea0003900000 */
[----:B------:R-:W1:Y:S02]  /*12430*/  @!P0 SYNCS.PHASECHK.TRANS64 P0, [R2+URZ+0x34860], R3 ;  /* 0x03486003020085a7 */ /* 0x000e64000800007f */
[----:B-1----:R-:W-:Y:S05]  /*12440*/  @!P0 BRA `(.L_x_244) ;  /* 0xfffffffc00f08947 */ /* 0x002fea000383ffff */
[----:B------:R-:W-:Y:S05]  /*12450*/  BRA `(.L_x_335) ;  /* 0xffffffcc00787947 */ /* 0x000fea000383ffff */
.L_x_255:
[----:B-1----:R1:W2:Y:S02]  /*12460*/  SYNCS.PHASECHK.TRANS64.TRYWAIT P0, [R3+URZ+0x34840], R2 ;  /* 0x03484002030075a7 */ /* 0x0022a4000800017f */
[----:B--2---:R-:W-:Y:S05]  /*12470*/  @!P0 NANOSLEEP.SYNCS 0x989680 ;  /* 0x009896800000895d */ /* 0x004fea0003900000 */
[----:B------:R-:W2:Y:S02]  /*12480*/  @!P0 SYNCS.PHASECHK.TRANS64 P0, [R3+URZ+0x34840], R2 ;  /* 0x03484002030085a7 */ /* 0x000ea4000800007f */
[----:B--2---:R-:W-:Y:S05]  /*12490*/  @!P0 BRA `(.L_x_255) ;  /* 0xfffffffc00f08947 */ /* 0x004fea000383ffff */
[----:B------:R-:W-:Y:S05]  /*124a0*/  BRA `(.L_x_336) ;  /* 0xffffffd400187947 */ /* 0x000fea000383ffff */
.L_x_262:
[----:B0-----:R0:W1:Y:S02]  /*124b0*/  SYNCS.PHASECHK.TRANS64.TRYWAIT P0, [R2+URZ+0x34860], R3 ;  /* 0x03486003020075a7 */ /* 0x001064000800017f */
[----:B-1----:R-:W-:Y:S05]  /*124c0*/  @!P0 NANOSLEEP.SYNCS 0x989680 ;  /* 0x009896800000895d */ /* 0x002fea0003900000 */
[----:B------:R-:W1:Y:S02]  /*124d0*/  @!P0 SYNCS.PHASECHK.TRANS64 P0, [R2+URZ+0x34860], R3 ;  /* 0x03486003020085a7 */ /* 0x000e64000800007f */
[----:B-1----:R-:W-:Y:S05]  /*124e0*/  @!P0 BRA `(.L_x_262) ;  /* 0xfffffffc00f08947 */ /* 0x002fea000383ffff */
[----:B------:R-:W-:Y:S05]  /*124f0*/  BRA `(.L_x_337) ;  /* 0xffffffd800147947 */ /* 0x000fea000383ffff */
.L_x_272:
[----:B--2---:R2:W3:Y:S02]  /*12500*/  SYNCS.PHASECHK.TRANS64.TRYWAIT P0, [R3+URZ+0x34840], R2 ;  /* 0x03484002030075a7 */ /* 0x0044e4000800017f */
[----:B---3--:R-:W-:Y:S05]  /*12510*/  @!P0 NANOSLEEP.SYNCS 0x989680 ;  /* 0x009896800000895d */ /* 0x008fea0003900000 */
[----:B------:R-:W3:Y:S02]  /*12520*/  @!P0 SYNCS.PHASECHK.TRANS64 P0, [R3+URZ+0x34840], R2 ;  /* 0x03484002030085a7 */ /* 0x000ee4000800007f */
[----:B---3--:R-:W-:Y:S05]  /*12530*/  @!P0 BRA `(.L_x_272) ;  /* 0xfffffffc00f08947 */ /* 0x008fea000383ffff */
[----:B------:R-:W-:Y:S05]  /*12540*/  BRA `(.L_x_338) ;  /* 0xffffffdc008c7947 */ /* 0x000fea000383ffff */
.L_x_279:
[----:B0-----:R0:W1:Y:S02]  /*12550*/  SYNCS.PHASECHK.TRANS64.TRYWAIT P0, [R2+URZ+0x34860], R5 ;  /* 0x03486005020075a7 */ /* 0x001064000800017f */
[----:B-1----:R-:W-:Y:S05]  /*12560*/  @!P0 NANOSLEEP.SYNCS 0x989680 ;  /* 0x009896800000895d */ /* 0x002fea0003900000 */
[----:B------:R-:W1:Y:S02]  /*12570*/  @!P0 SYNCS.PHASECHK.TRANS64 P0, [R2+URZ+0x34860], R5 ;  /* 0x03486005020085a7 */ /* 0x000e64000800007f */
[----:B-1----:R-:W-:Y:S05]  /*12580*/  @!P0 BRA `(.L_x_279) ;  /* 0xfffffffc00f08947 */ /* 0x002fea000383ffff */
[----:B------:R-:W-:Y:S05]  /*12590*/  BRA `(.L_x_339) ;  /* 0xffffffe000847947 */ /* 0x000fea000383ffff */
.L_x_289:
[----:B0-----:R0:W3:Y:S02]  /*125a0*/  SYNCS.PHASECHK.TRANS64.TRYWAIT P0, [R0+URZ+0x34860], R3 ;  /* 0x03486003000075a7 */ /* 0x0010e4000800017f */
[----:B---3--:R-:W-:Y:S05]  /*125b0*/  @!P0 NANOSLEEP.SYNCS 0x989680 ;  /* 0x009896800000895d */ /* 0x008fea0003900000 */
[----:B------:R-:W3:Y:S02]  /*125c0*/  @!P0 SYNCS.PHASECHK.TRANS64 P0, [R0+URZ+0x34860], R3 ;  /* 0x03486003000085a7 */ /* 0x000ee4000800007f */
[----:B---3--:R-:W-:Y:S05]  /*125d0*/  @!P0 BRA `(.L_x_289) ;  /* 0xfffffffc00f08947 */ /* 0x008fea000383ffff */
[----:B------:R-:W-:Y:S05]  /*125e0*/  BRA `(.L_x_340) ;  /* 0xffffffe400987947 */ /* 0x000fea000383ffff */
.L_x_297:
[----:B0-----:R0:W1:Y:S02]  /*125f0*/  SYNCS.PHASECHK.TRANS64.TRYWAIT P0, [R0+URZ+0x34820], R3 ;  /* 0x03482003000075a7 */ /* 0x001064000800017f */
[----:B-1----:R-:W-:Y:S05]  /*12600*/  @!P0 NANOSLEEP.SYNCS 0x989680 ;  /* 0x009896800000895d */ /* 0x002fea0003900000 */
[----:B------:R-:W1:Y:S02]  /*12610*/  @!P0 SYNCS.PHASECHK.TRANS64 P0, [R0+URZ+0x34820], R3 ;  /* 0x03482003000085a7 */ /* 0x000e64000800007f */
[----:B-1----:R-:W-:Y:S05]  /*12620*/  @!P0 BRA `(.L_x_297) ;  /* 0xfffffffc00f08947 */ /* 0x002fea000383ffff */
[----:B------:R-:W-:Y:S05]  /*12630*/  BRA `(.L_x_341) ;  /* 0xffffffe800dc7947 */ /* 0x000fea000383ffff */
.L_x_298:
[----:B------:R-:W1:Y:S01]  /*12640*/  S2R R2, SR_TID.X ;  /* 0x0000000000027919 */ /* 0x000e620000002100 */
[----:B------:R-:W-:Y:S01]  /*12650*/  BSSY B0, `(.L_x_342) ;  /* 0x000000a000007945 */ /* 0x000fe20003800000 */
[----:B------:R-:W-:Y:S02]  /*12660*/  IMAD.MOV.U32 R12, RZ, RZ, RZ ;  /* 0x000000ffff0c7224 */ /* 0x000fe400078e00ff */
[----:B------:R-:W-:Y:S02]  /*12670*/  IMAD.MOV.U32 R11, RZ, RZ, 0x1f ;  /* 0x0000001fff0b7424 */ /* 0x000fe400078e00ff */
[----:B------:R-:W-:Y:S01]  /*12680*/  IMAD.MOV.U32 R15, RZ, RZ, -0x1 ;  /* 0xffffffffff0f7424 */ /* 0x000fe200078e00ff */
[----:B-1----:R-:W-:-:S04]  /*12690*/  SHF.R.U32.HI R2, RZ, 0x5, R2 ;  /* 0x00000005ff027819 */ /* 0x002fc80000011602 */
[----:B------:R-:W-:-:S05]  /*126a0*/  LOP3.LUT R2, R2, 0x3, RZ, 0xc0, !PT ;  /* 0x0000000302027812 */ /* 0x000fca00078ec0ff */
[----:B------:R-:W-:-:S07]  /*126b0*/  IMAD.MOV.U32 R13, RZ, RZ, R2 ;  /* 0x000000ffff0d7224 */ /* 0x000fce00078e0002 */
[----:B0-2---:R-:W-:Y:S05]  /*126c0*/  WARPSYNC.COLLECTIVE R15, `(.L_x_343) ;  /* 0x000000000f087348 */ /* 0x005fea0003c00000 */
[----:B------:R1:W3:Y:S02]  /*126d0*/  SHFL.IDX P6, R14, R13, R12, R11 ;  /* 0x0000000c0d0e7389 */ /* 0x0002e400000c000b */
[----:B0123--:R-:W-:Y:S01]  /*126e0*/  ENDCOLLECTIVE ;  /* 0x000000000000791b */ /* 0x00ffe20003800000 */
.L_x_343:
[----:B------:R-:W-:Y:S05]  /*126f0*/  BSYNC B0 ;  /* 0x0000000000007941 */ /* 0x000fea0003800000 */
.L_x_342:
[----:B------:R-:W-:Y:S05]  /*12700*/  BRA `(.L_x_344) ;  /* 0xffffffe800c47947 */ /* 0x000fea000383ffff */
.L_x_301:
[----:B------:R-:W-:Y:S01]  /*12710*/  BSSY B1, `(.L_x_345) ;  /* 0x0000006000017945 */ /* 0x000fe20003800000 */
[----:B------:R-:W-:-:S07]  /*12720*/  IMAD.MOV.U32 R15, RZ, RZ, -0x1 ;  /* 0xffffffffff0f7424 */ /* 0x000fce00078e00ff */
[----:B012---:R-:W-:Y:S05]  /*12730*/  WARPSYNC.COLLECTIVE R15, `(.L_x_346) ;  /* 0x000000000f0c7348 */ /* 0x007fea0003c00000 */
[----:B------:R-:W-:Y:S02]  /*12740*/  ELECT P6, UR62, PT ;  /* 0x00000000003e782f */ /* 0x000fe400038c0000 */
[----:B------:R-:W-:Y:S01]  /*12750*/  MOV R14, UR62 ;  /* 0x0000003e000e7c02 */ /* 0x000fe20008000f00 */
[----:B012---:R-:W-:Y:S10]  /*12760*/  ENDCOLLECTIVE ;  /* 0x000000000000791b */ /* 0x007ff40003800000 */
.L_x_346:
[----:B------:R-:W-:Y:S05]  /*12770*/  BSYNC B1 ;  /* 0x0000000000017941 */ /* 0x000fea0003800000 */
.L_x_345:
[----:B------:R-:W-:Y:S05]  /*12780*/  BRA `(.L_x_347) ;  /* 0xffffffe800bc7947 */ /* 0x000fea000383ffff */
.L_x_303:
[----:B0-----:R0:W1:Y:S02]  /*12790*/  SYNCS.PHASECHK.TRANS64.TRYWAIT P0, [R6+URZ], R5 ;  /* 0x00000005060075a7 */ /* 0x001064000800017f */
[----:B-1----:R-:W-:Y:S05]  /*127a0*/  @!P0 NANOSLEEP.SYNCS 0x989680 ;  /* 0x009896800000895d */ /* 0x002fea0003900000 */
[----:B------:R-:W1:Y:S02]  /*127b0*/  @!P0 SYNCS.PHASECHK.TRANS64 P0, [R6+URZ], R5 ;  /* 0x00000005060085a7 */ /* 0x000e64000800007f */
[----:B-1----:R-:W-:Y:S05]  /*127c0*/  @!P0 BRA `(.L_x_303) ;  /* 0xfffffffc00f08947 */ /* 0x002fea000383ffff */
[----:B------:R-:W-:Y:S05]  /*127d0*/  BRA `(.L_x_348) ;  /* 0xffffffe800f47947 */ /* 0x000fea000383ffff */
.L_x_304:
[----:B-1----:R1:W3:Y:S02]  /*127e0*/  SYNCS.PHASECHK.TRANS64.TRYWAIT P0, [R7+URZ], R2 ;  /* 0x00000002070075a7 */ /* 0x0022e4000800017f */
[----:B---3--:R-:W-:Y:S05]  /*127f0*/  @!P0 NANOSLEEP.SYNCS 0x989680 ;  /* 0x009896800000895d */ /* 0x008fea0003900000 */
[----:B------:R-:W3:Y:S02]  /*12800*/  @!P0 SYNCS.PHASECHK.TRANS64 P0, [R7+URZ], R2 ;  /* 0x00000002070085a7 */ /* 0x000ee4000800007f */
[----:B---3--:R-:W-:Y:S05]  /*12810*/  @!P0 BRA `(.L_x_304) ;  /* 0xfffffffc00f08947 */ /* 0x008fea000383ffff */
[----:B------:R-:W-:Y:S05]  /*12820*/  BRA `(.L_x_349) ;  /* 0xffffffe800e87947 */ /* 0x000fea000383ffff */
.L_x_306:
[----:B---3--:R3:W4:Y:S02]  /*12830*/  SYNCS.PHASECHK.TRANS64.TRYWAIT P0, [R4+URZ], R5 ;  /* 0x00000005040075a7 */ /* 0x008724000800017f */
[----:B----4-:R-:W-:Y:S05]  /*12840*/  @!P0 NANOSLEEP.SYNCS 0x989680 ;  /* 0x009896800000895d */ /* 0x010fea0003900000 */
[----:B------:R-:W4:Y:S02]  /*12850*/  @!P0 SYNCS.PHASECHK.TRANS64 P0, [R4+URZ], R5 ;  /* 0x00000005040085a7 */ /* 0x000f24000800007f */
[----:B----4-:R-:W-:Y:S05]  /*12860*/  @!P0 BRA `(.L_x_306) ;  /* 0xfffffffc00f08947 */ /* 0x010fea000383ffff */
[----:B------:R-:W-:Y:S05]  /*12870*/  BRA `(.L_x_350) ;  /* 0xffffffe800ec7947 */ /* 0x000fea000383ffff */
.L_x_351:
        /* <DEDUP_REMOVED lines=16> */
.L_x_3218:


//--------------------- .text._ZN7cutlass13device_kernelIN5flash11enable_sm90INS1_16FlashAttnFwdSm90INS1_25CollectiveMainloopFwdSm90ILi2EN4cute5tupleIJNS5_1CILi1EEES8_S8_EEENS6_IJNS7_ILi128EEENS7_ILi176EEESA_EEELi128ENS_10bfloat16_tEfNS_4arch4Sm90ELb0ELb0ELb0ELb1ELb0ELb0ELb0ELb1ELb1ELb1ELb0ELb0EEENS1_21CollectiveEpilogueFwdINS6_IJSA_SA_SB_EEES9_SD_SF_Li256ELb1ELb1ELb0ELb0EEENS1_36VarlenDynamicPersistentTileSchedulerILi128ELi176ELi256ELi128ELb0ELb1ELb1ELb0ELb1ELb1EEEEEEEEEvNT_6ParamsE --------------------------
	.section	.text._ZN7cutlass13device_kernelIN5flash11enable_sm90INS1_16FlashAttnFwdSm90INS1_25CollectiveMainloopFwdSm90ILi2EN4cute5tupleIJNS5_1CILi1EEES8_S8_EEENS6_IJNS7_ILi128EEENS7_ILi176EEESA_EEELi128ENS_10bfloat16_tEfNS_4arch4Sm90ELb0ELb0ELb0ELb1ELb0ELb0ELb0ELb1ELb1ELb1ELb0ELb0EEENS1_21CollectiveEpilogueFwdINS6_IJSA_SA_SB_EEES9_SD_SF_Li256ELb1ELb1ELb0ELb0EEENS1_36VarlenDynamicPersistentTileSchedulerILi128ELi176ELi256ELi128ELb0ELb1ELb1ELb0ELb1ELb1EEEEEEEEEvNT_6ParamsE,"ax",@progbits
	.align	128
.text._ZN7cutlass13device_kernelIN5flash11enable_sm90INS1_16FlashAttnFwdSm90INS1_25CollectiveMainloopFwdSm90ILi2EN4cute5tupleIJNS5_1CILi1EEES8_S8_EEENS6_IJNS7_ILi128EEENS7_ILi176EEESA_EEELi128ENS_10bfloat16_tEfNS_4arch4Sm90ELb0ELb0ELb0ELb1ELb0ELb0ELb0ELb1ELb1ELb1ELb0ELb0EEENS1_21CollectiveEpilogueFwdINS6_IJSA_SA_SB_EEES9_SD_SF_Li256ELb1ELb1ELb0ELb0EEENS1_36VarlenDynamicPersistentTileSchedulerILi128ELi176ELi256ELi128ELb0ELb1ELb1ELb0ELb1ELb1EEEEEEEEEvNT_6ParamsE:
        .type           _ZN7cutlass13device_kernelIN5flash11enable_sm90INS1_16FlashAttnFwdSm90INS1_25CollectiveMainloopFwdSm90ILi2EN4cute5tupleIJNS5_1CILi1EEES8_S8_EEENS6_IJNS7_ILi128EEENS7_ILi176EEESA_EEELi128ENS_10bfloat16_tEfNS_4arch4Sm90ELb0ELb0ELb0ELb1ELb0ELb0ELb0ELb1ELb1ELb1ELb0ELb0EEENS1_21CollectiveEpilogueFwdINS6_IJSA_SA_SB_EEES9_SD_SF_Li256ELb1ELb1ELb0ELb0EEENS1_36VarlenDynamicPersistentTileSchedulerILi128ELi176ELi256ELi128ELb0ELb1ELb1ELb0ELb1ELb1EEEEEEEEEvNT_6ParamsE,@function
        .size           _ZN7cutlass13device_kernelIN5flash11enable_sm90INS1_16FlashAttnFwdSm90INS1_25CollectiveMainloopFwdSm90ILi2EN4cute5tupleIJNS5_1CILi1EEES8_S8_EEENS6_IJNS7_ILi128EEENS7_ILi176EEESA_EEELi128ENS_10bfloat16_tEfNS_4arch4Sm90ELb0ELb0ELb0ELb1ELb0ELb0ELb0ELb1ELb1ELb1ELb0ELb0EEENS1_21CollectiveEpilogueFwdINS6_IJSA_SA_SB_EEES9_SD_SF_Li256ELb1ELb1ELb0ELb0EEENS1_36VarlenDynamicPersistentTileSchedulerILi128ELi176ELi256ELi128ELb0ELb1ELb1ELb0ELb1ELb1EEEEEEEEEvNT_6ParamsE,(.L_x_3219 - _ZN7cutlass13device_kernelIN5flash11enable_sm90INS1_16FlashAttnFwdSm90INS1_25CollectiveMainloopFwdSm90ILi2EN4cute5tupleIJNS5_1CILi1EEES8_S8_EEENS6_IJNS7_ILi128EEENS7_ILi176EEESA_EEELi128ENS_10bfloat16_tEfNS_4arch4Sm90ELb0ELb0ELb0ELb1ELb0ELb0ELb0ELb1ELb1ELb1ELb0ELb0EEENS1_21CollectiveEpilogueFwdINS6_IJSA_SA_SB_EEES9_SD_SF_Li256ELb1ELb1ELb0ELb0EEENS1_36VarlenDynamicPersistentTileSchedulerILi128ELi176ELi256ELi128ELb0ELb1ELb1ELb0ELb1ELb1EEEEEEEEEvNT_6ParamsE)
        .other          _ZN7cutlass13device_kernelIN5flash11enable_sm90INS1_16FlashAttnFwdSm90INS1_25CollectiveMainloopFwdSm90ILi2EN4cute5tupleIJNS5_1CILi1EEES8_S8_EEENS6_IJNS7_ILi128EEENS7_ILi176EEESA_EEELi128ENS_10bfloat16_tEfNS_4arch4Sm90ELb0ELb0ELb0ELb1ELb0ELb0ELb0ELb1ELb1ELb1ELb0ELb0EEENS1_21CollectiveEpilogueFwdINS6_IJSA_SA_SB_EEES9_SD_SF_Li256ELb1ELb1ELb0ELb0EEENS1_36VarlenDynamicPersistentTileSchedulerILi128ELi176ELi256ELi128ELb0ELb1ELb1ELb0ELb1ELb1EEEEEEEEEvNT_6ParamsE,@"STO_CUDA_ENTRY STV_DEFAULT"
_ZN7cutlass13device_kernelIN5flash11enable_sm90INS1_16FlashAttnFwdSm90INS1_25CollectiveMainloopFwdSm90ILi2EN4cute5tupleIJNS5_1CILi1EEES8_S8_EEENS6_IJNS7_ILi128EEENS7_ILi176EEESA_EEELi128ENS_10bfloat16_tEfNS_4arch4Sm90ELb0ELb0ELb0ELb1ELb0ELb0ELb0ELb1ELb1ELb1ELb0ELb0EEENS1_21CollectiveEpilogueFwdINS6_IJSA_SA_SB_EEES9_SD_SF_Li256ELb1ELb1ELb0ELb0EEENS1_36VarlenDynamicPersistentTileSchedulerILi128ELi176ELi256ELi128ELb0ELb1ELb1ELb0ELb1ELb1EEEEEEEEEvNT_6ParamsE:
        /* <DEDUP_REMOVED lines=17> */
.L_x_353:
[----:B------:R-:W-:Y:S05]  /*0110*/  BSYNC B0 ;  /* 0x0000000000007941 */ /* 0x000fea0003800000 */
.L_x_352:
        /* <DEDUP_REMOVED lines=40> */
.L_x_354:
        /* <DEDUP_REMOVED lines=22> */
.L_x_355:
        /* <DEDUP_REMOVED lines=18> */
.L_x_356:
        /* <DEDUP_REMOVED lines=22> */
.L_x_357:
        /* <DEDUP_REMOVED lines=22> */
.L_x_358:
[----:B--2---:R-:W-:Y:S01]  /*08e0*/  ISETP.NE.AND P0, PT, R2, RZ, PT ;  /* 0x000000ff0200720c */ /* 0x004fe20003f05270 */
[----:B------:R-:W-:Y:S01]  /*08f0*/  IMAD.MOV.U32 R2, RZ, RZ, 0x1 ;  /* 0x00000001ff027424 */ /* 0x000fe200078e00ff */
[----:B------:R-:W-:Y:S01]  /*0900*/  NOP ;  /* 0x0000000000007918 */ /* 0x000fe20000000000 */
[----:B------:R-:W-:-:S03]  /*0910*/  ULDC.64 UR60, c[0x0][0x208] ;  /* 0x00008200003c7ab9 */ /* 0x000fc60000000a00 */
[----:B------:R-:W-:-:S05]  /*0920*/  SEL R2, R2, 0x2, !P0 ;  /* 0x0000000202027807 */ /* 0x000fca0004000000 */
[----:B------:R2:W-:Y:S01]  /*0930*/  STL [R1+0x58], R2 ;  /* 0x0000580201007387 */ /* 0x0005e20000100800 */
[----:B01-34-:R-:W-:Y:S06]  /*0940*/  BAR.SYNC.DEFER_BLOCKING 0x0 ;  /* 0x0000000000007b1d */ /* 0x01bfec0000010000 */
[----:B------:R-:W-:Y:S05]  /*0950*/  @!P0 BRA `(.L_x_359) ;  /* 0x000000d000fc8947 */ /* 0x000fea0003800000 */
.L_x_360:
[----:B------:R-:W-:-:S08]  /*0960*/  NOP ;  /* 0x0000000000007918 */ /* 0x000fd00000000000 */
[----:B------:R-:W0:Y:S02]  /*0970*/  USETMAXREG.TRY_ALLOC.CTAPOOL UP0, 0xf0 ;  /* 0x000000f0000079c8 */ /* 0x000e240008000600 */
[----:B0-----:R-:W-:-:S13]  /*0980*/  PLOP3.LUT P0, PT, PT, PT, UP0, 0x80, 0x0 ;  /* 0x000000000000781c */ /* 0x001fda0003f0f008 */
[----:B------:R-:W-:Y:S05]  /*0990*/  @!P0 BRA `(.L_x_360) ;  /* 0xfffffffc00f08947 */ /* 0x000fea000383ffff */
[----:B--2---:R-:W0:Y:S01]  /*09a0*/  S2R R2, SR_TID.X ;  /* 0x0000000000027919 */ /* 0x004e220000002100 */
[----:B------:R-:W1:Y:S01]  /*09b0*/  S2UR UR5, SR_CgaCtaId ;  /* 0x00000000000579c3 */ /* 0x000e620000008800 */
[----:B------:R-:W-:-:S07]  /*09c0*/  UMOV UR4, 0x400 ;  /* 0x0000040000047882 */ /* 0x000fce0000000000 */
[----:B------:R-:W-:Y:S06]  /*09d0*/  BAR.ARV 0x8, 0x180 ;  /* 0x0206000000007b1d */ /* 0x000fec0000002000 */
[----:B-1----:R-:W-:Y:S01]  /*09e0*/  ULEA UR4, UR5, UR4, 0x18 ;  /* 0x0000000405047291 */ /* 0x002fe2000f8ec03f */
[----:B0-----:R-:W-:-:S04]  /*09f0*/  LOP3.LUT R0, R2, 0xffffff80, RZ, 0xc0, !PT ;  /* 0xffffff8002007812 */ /* 0x001fc800078ec0ff */
[----:B------:R-:W-:-:S13]  /*0a00*/  ISETP.NE.AND P0, PT, R0, 0x80, PT ;  /* 0x000000800000780c */ /* 0x000fda0003f05270 */
[----:B------:R-:W-:Y:S08]  /*0a10*/  @!P0 BAR.ARV 0x9, 0x100 ;  /* 0x0244000000008b1d */ /* 0x000ff00000002000 */
[----:B------:R-:W-:Y:S06]  /*0a20*/  BAR.SYNC.DEFER_BLOCKING 0x5, 0x180 ;  /* 0x0146000000007b1d */ /* 0x000fec0000010000 */
[----:B------:R-:W0:Y:S01]  /*0a30*/  LDS.128 R44, [UR4+0x348d0] ;  /* 0x0348d004ff2c7984 */ /* 0x000e220008000c00 */
[----:B------:R-:W-:Y:S01]  /*0a40*/  ULDC UR4, c[0x0][0xc3c] ;  /* 0x00030f0000047ab9 */ /* 0x000fe20000000800 */
[----:B------:R-:W-:Y:S06]  /*0a50*/  BAR.ARV 0x4, 0x180 ;  /* 0x0106000000007b1d */ /* 0x000fec0000002000 */
[----:B0-----:R-:W-:-:S13]  /*0a60*/  ISETP.GE.AND P0, PT, R47, UR4, PT ;  /* 0x000000042f007c0c */ /* 0x001fda000bf06270 */
[----:B------:R-:W-:Y:S05]  /*0a70*/  @P0 EXIT ;  /* 0x000000000000094d */ /* 0x000fea0003800000 */
[----:B------:R-:W2:Y:S01]  /*0a80*/  LDL.LU R10, [R1+0x58] ;  /* 0x00005800010a7983 */ /* 0x000ea20000300800 */
[----:B------:R-:W-:-:S05]  /*0a90*/  VIADD R234, R2, 0xffffff80 ;  /* 0xffffff8002ea7836 */ /* 0x000fca0000000000 */
[----:B------:R-:W-:-:S04]  /*0aa0*/  SHF.R.S32.HI R3, RZ, 0x1f, R234 ;  /* 0x0000001fff037819 */ /* 0x000fc800000114ea */
[CC--:B------:R-:W-:Y:S02]  /*0ab0*/  LEA.HI R0, R3.reuse, R234.reuse, RZ, 0x7 ;  /* 0x000000ea03007211 */ /* 0x0c0fe400078f38ff */
[CC--:B------:R-:W-:Y:S02]  /*0ac0*/  LEA.HI R2, R3.reuse, R234.reuse, RZ, 0x4 ;  /* 0x000000ea03027211 */ /* 0x0c0fe400078f20ff */
[----:B------:R-:W-:Y:S02]  /*0ad0*/  LOP3.LUT R5, R0, 0xffffff80, RZ, 0xc0, !PT ;  /* 0xffffff8000057812 */ /* 0x000fe400078ec0ff */
[----:B------:R-:W-:Y:S02]  /*0ae0*/  LEA.HI R4, R3, R234, RZ, 0x5 ;  /* 0x000000ea03047211 */ /* 0x000fe400078f28ff */
[----:B------:R-:W-:Y:S01]  /*0af0*/  SHF.R.S32.HI R7, RZ, 0x4, R2 ;  /* 0x00000004ff077819 */ /* 0x000fe20000011402 */
[----:B------:R-:W-:Y:S01]  /*0b00*/  IMAD.IADD R226, R234, 0x1, -R5 ;  /* 0x00000001eae27824 */ /* 0x000fe200078e0a05 */
[----:B------:R-:W-:Y:S01]  /*0b10*/  LOP3.LUT R5, R2, 0x3fffff0, RZ, 0xc0, !PT ;  /* 0x03fffff002057812 */ /* 0x000fe200078ec0ff */
[----:B------:R-:W-:Y:S01]  /*0b20*/  IMAD.SHL.U32 R4, R4, 0x20, RZ ;  /* 0x0000002004047824 */ /* 0x000fe200078e00ff */
[----:B------:R-:W-:-:S02]  /*0b30*/  LEA.HI R2, R2, R7, RZ, 0x1 ;  /* 0x0000000702027211 */ /* 0x000fc400078f08ff */
[----:B------:R-:W-:Y:S01]  /*0b40*/  SHF.R.S32.HI R9, RZ, 0x1f, R226 ;  /* 0x0000001fff097819 */ /* 0x000fe200000114e2 */
[----:B------:R-:W-:Y:S01]  /*0b50*/  IMAD.IADD R5, R234, 0x1, -R5 ;  /* 0x00000001ea057824 */ /* 0x000fe200078e0a05 */
[----:B------:R-:W-:Y:S02]  /*0b60*/  LOP3.LUT R4, R4, 0xfffffc00, RZ, 0xc0, !PT ;  /* 0xfffffc0004047812 */ /* 0x000fe400078ec0ff */
[----:B------:R-:W-:Y:S02]  /*0b70*/  LOP3.LUT R2, R2, 0x1ffffffe, RZ, 0xc0, !PT ;  /* 0x1ffffffe02027812 */ /* 0x000fe400078ec0ff */
[----:B------:R-:W-:Y:S01]  /*0b80*/  LEA.HI R6, R9, R226, RZ, 0x2 ;  /* 0x000000e209067211 */ /* 0x000fe200078f10ff */
[----:B------:R-:W-:Y:S02]  /*0b90*/  IMAD R5, R5, 0x40, R4 ;  /* 0x0000004005057824 */ /* 0x000fe400078e0204 */
[----:B------:R-:W-:Y:S01]  /*0ba0*/  IMAD.IADD R2, R7, 0x1, -R2 ;  /* 0x0000000107027824 */ /* 0x000fe200078e0a02 */
[----:B------:R-:W-:-:S02]  /*0bb0*/  LEA.HI R4, R3, R234, RZ, 0x2 ;  /* 0x000000ea03047211 */ /* 0x000fc400078f10ff */
[--C-:B------:R-:W-:Y:S01]  /*0bc0*/  SHF.R.S32.HI R8, RZ, 0x2, R6.reuse ;  /* 0x00000002ff087819 */ /* 0x100fe20000011406 */
[----:B------:R-:W-:Y:S01]  /*0bd0*/  IMAD R231, R2, 0x8, R5 ;  /* 0x0000000802e77824 */ /* 0x000fe200078e0205 */
[----:B------:R-:W-:Y:S02]  /*0be0*/  SHF.R.S32.HI R11, RZ, 0x1f, R6 ;  /* 0x0000001fff0b7819 */ /* 0x000fe40000011406 */
[----:B------:R-:W-:Y:S02]  /*0bf0*/  LOP3.LUT R5, R6, 0x7ffffffc, RZ, 0xc0, !PT ;  /* 0x7ffffffc06057812 */ /* 0x000fe400078ec0ff */
[----:B------:R-:W-:Y:S02]  /*0c00*/  LOP3.LUT R7, R4, 0xfffffffc, RZ, 0xc0, !PT ;  /* 0xfffffffc04077812 */ /* 0x000fe400078ec0ff */
[----:B------:R-:W-:Y:S02]  /*0c10*/  LEA.HI R3, R3, R234, RZ, 0x3 ;  /* 0x000000ea03037211 */ /* 0x000fe400078f18ff */
[----:B------:R-:W-:-:S02]  /*0c20*/  LEA.HI R11, R11, R8, RZ, 0x3 ;  /* 0x000000080b0b7211 */ /* 0x000fc400078f18ff */
[----:B------:R-:W-:Y:S01]  /*0c30*/  SHF.R.S32.HI R227, RZ, 0x7, R0 ;  /* 0x00000007ffe37819 */ /* 0x000fe20000011400 */
[----:B------:R-:W-:Y:S01]  /*0c40*/  IMAD.IADD R229, R226, 0x1, -R5 ;  /* 0x00000001e2e57824 */ /* 0x000fe200078e0a05 */
[----:B------:R-:W-:Y:S01]  /*0c50*/  LOP3.LUT R5, R3, 0xfffffff8, RZ, 0xc0, !PT ;  /* 0xfffffff803057812 */ /* 0x000fe200078ec0ff */
[----:B------:R-:W-:Y:S01]  /*0c60*/  IMAD.IADD R7, R234, 0x1, -R7 ;  /* 0x00000001ea077824 */ /* 0x000fe200078e0a07 */
[----:B------:R-:W-:Y:S02]  /*0c70*/  LOP3.LUT R11, R11, 0xfffffff8, RZ, 0xc0, !PT ;  /* 0xfffffff80b0b7812 */ /* 0x000fe400078ec0ff */
[----:B------:R-:W-:Y:S02]  /*0c80*/  LEA.HI R9, R9, R226, RZ, 0x5 ;  /* 0x000000e209097211 */ /* 0x000fe400078f28ff */
[----:B------:R-:W-:Y:S01]  /*0c90*/  LEA.HI R0, R0, R227, RZ, 0x1 ;  /* 0x000000e300007211 */ /* 0x000fe200078f08ff */
[----:B------:R-:W-:Y:S01]  /*0ca0*/  IMAD.IADD R220, R234, 0x1, -R5 ;  /* 0x00000001eadc7824 */ /* 0x000fe200078e0a05 */
[----:B------:R-:W-:Y:S01]  /*0cb0*/  LEA.HI R2, R7, R7, RZ, 0x1 ;  /* 0x0000000707027211 */ /* 0x000fe200078f08ff */
[----:B------:R-:W-:Y:S01]  /*0cc0*/  IMAD.IADD R8, R8, 0x1, -R11 ;  /* 0x0000000108087824 */ /* 0x000fe200078e0a0b */
[----:B------:R-:W-:-:S02]  /*0cd0*/  SHF.R.S32.HI R9, RZ, 0x5, R9 ;  /* 0x00000005ff097819 */ /* 0x000fc40000011409 */
[----:B------:R-:W-:Y:S01]  /*0ce0*/  LOP3.LUT R0, R0, 0x3fffffe, RZ, 0xc0, !PT ;  /* 0x03fffffe00007812 */ /* 0x000fe200078ec0ff */
[----:B------:R-:W-:Y:S01]  /*0cf0*/  IMAD.SHL.U32 R17, R220, 0x8, RZ ;  /* 0x00000008dc117824 */ /* 0x000fe200078e00ff */
[----:B------:R-:W-:Y:S01]  /*0d00*/  LOP3.LUT R2, R2, 0x1ffffffe, RZ, 0xc0, !PT ;  /* 0x1ffffffe02027812 */ /* 0x000fe200078ec0ff */
[----:B------:R-:W-:Y:S02]  /*0d10*/  IMAD R9, R9, 0x10, R8 ;  /* 0x0000001009097824 */ /* 0x000fe400078e0208 */
[----:B------:R-:W-:Y:S02]  /*0d20*/  IMAD.IADD R0, R227, 0x1, -R0 ;  /* 0x00000001e3007824 */ /* 0x000fe400078e0a00 */
[----:B------:R-:W-:Y:S02]  /*0d30*/  VIADD R22, R17, 0x40 ;  /* 0x0000004011167836 */ /* 0x000fe40000000000 */
[----:B------:R-:W-:Y:S02]  /*0d40*/  IMAD.MOV.U32 R4, RZ, RZ, -0x2 ;  /* 0xfffffffeff047424 */ /* 0x000fe400078e00ff */
[----:B------:R-:W-:-:S02]  /*0d50*/  IMAD.IADD R7, R7, 0x1, -R2 ;  /* 0x0000000107077824 */ /* 0x000fc400078e0a02 */
[----:B------:R-:W-:Y:S01]  /*0d60*/  IMAD R228, R0, 0x40, R9 ;  /* 0x0000004000e47824 */ /* 0x000fe200078e0209 */
[----:B------:R-:W-:Y:S01]  /*0d70*/  SHF.R.S32.HI R224, RZ, 0x3, R3 ;  /* 0x00000003ffe07819 */ /* 0x000fe20000011403 */
[----:B------:R-:W-:Y:S01]  /*0d80*/  IMAD R229, R229, R4, 0xb0 ;  /* 0x000000b0e5e57424 */ /* 0x000fe200078e0204 */
[----:B------:R-:W-:Y:S01]  /*0d90*/  SHF.R.S32.HI R233, RZ, 0x1f, R17 ;  /* 0x0000001fffe97819 */ /* 0x000fe20000011411 */
[----:B------:R-:W-:Y:S01]  /*0da0*/  IMAD.MOV.U32 R225, RZ, RZ, RZ ;  /* 0x000000ffffe17224 */ /* 0x000fe200078e00ff */
[----:B------:R-:W-:Y:S01]  /*0db0*/  SHF.R.S32.HI R232, RZ, 0x1f, R22 ;  /* 0x0000001fffe87819 */ /* 0x000fe20000011416 */
[----:B------:R-:W-:Y:S02]  /*0dc0*/  IMAD.MOV.U32 R16, RZ, RZ, RZ ;  /* 0x000000ffff107224 */ /* 0x000fe400078e00ff */
[----:B------:R-:W-:Y:S02]  /*0dd0*/  IMAD.MOV.U32 R2, RZ, RZ, RZ ;  /* 0x000000ffff027224 */ /* 0x000fe400078e00ff */
[----:B------:R-:W-:Y:S01]  /*0de0*/  IMAD R230, R7, 0x8, R228 ;  /* 0x0000000807e67824 */ /* 0x000fe200078e02e4 */
[----:B--2---:R-:W-:-:S07]  /*0df0*/  LOP3.LUT R19, R10, 0x1, RZ, 0xfc, !PT ;  /* 0x000000010a137812 */ /* 0x004fce00078efcff */
.L_x_403:
[----:B0---4-:R-:W0:Y:S01]  /*0e00*/  LDC.64 R4, c[0x0][0xc88] ;  /* 0x00032200ff047b82 */ /* 0x011e220000000a00 */
[----:B------:R-:W-:Y:S01]  /*0e10*/  ULDC.64 UR4, c[0x0][0xa28] ;  /* 0x00028a0000047ab9 */ /* 0x000fe20000000a00 */
[----:B------:R-:W-:Y:S01]  /*0e20*/  IMAD.MOV.U32 R3, RZ, RZ, RZ ;  /* 0x000000ffff037224 */ /* 0x000fe200078e00ff */
[----:B------:R-:W-:Y:S01]  /*0e30*/  ULDC.64 UR6, c[0x0][0xa20] ;  /* 0x0002880000067ab9 */ /* 0x000fe20000000a00 */
[----:B0-----:R-:W-:-:S05]  /*0e40*/  IMAD.WIDE R4, R47, 0x4, R4 ;  /* 0x000000042f047825 */ /* 0x001fca00078e0204 */
[----:B--2---:R-:W2:Y:S01]  /*0e50*/  LDG.E R23, desc[UR60][R4.64] ;  /* 0x0000003c04177981 */ /* 0x004ea2000c1e1900 */
[----:B------:R-:W-:-:S04]  /*0e60*/  ISETP.NE.U32.AND P0, PT, RZ, UR4, PT ;  /* 0x00000004ff007c0c */ /* 0x000fc8000bf05070 */
[----:B------:R-:W-:Y:S02]  /*0e70*/  ISETP.NE.AND.EX P0, PT, RZ, UR5, PT, P0 ;  /* 0x00000005ff007c0c */ /* 0x000fe4000bf05300 */
[----:B--2---:R-:W-:-:S11]  /*0e80*/  SHF.R.S32.HI R223, RZ, 0x1f, R23 ;  /* 0x0000001fffdf7819 */ /* 0x004fd60000011417 */
[----:B---3--:R-:W-:-:S04]  /*0e90*/  @P0 LEA R6, P1, R23, UR4, 0x2 ;  /* 0x0000000417060c11 */ /* 0x008fc8000f8210ff */
[----:B------:R-:W-:Y:S01]  /*0ea0*/  @P0 LEA.HI.X R7, R23, UR5, R223, 0x2, P1 ;  /* 0x0000000517070c11 */ /* 0x000fe200088f14df */
[----:B------:R-:W-:-:S04]  /*0eb0*/  ULDC.64 UR4, c[0x0][0x418] ;  /* 0x0001060000047ab9 */ /* 0x000fc80000000a00 */
[----:B------:R0:W5:Y:S01]  /*0ec0*/  @P0 LDG.E R3, desc[UR60][R6.64] ;  /* 0x0000003c06030981 */ /* 0x000162000c1e1900 */
[----:B------:R-:W-:Y:S01]  /*0ed0*/  ISETP.NE.U32.AND P0, PT, RZ, UR6, PT ;  /* 0x00000006ff007c0c */ /* 0x000fe2000bf05070 */
[----:B------:R-:W-:-:S03]  /*0ee0*/  UISETP.NE.U32.AND UP0, UPT, UR4, URZ, UPT ;  /* 0x0000003f0400728c */ /* 0x000fc6000bf05070 */
[----:B------:R-:W-:Y:S01]  /*0ef0*/  ISETP.NE.AND.EX P0, PT, RZ, UR7, PT, P0 ;  /* 0x00000007ff007c0c */ /* 0x000fe2000bf05300 */
[----:B------:R-:W-:Y:S01]  /*0f00*/  UISETP.NE.AND.EX UP0, UPT, UR5, URZ, UPT, UP0 ;  /* 0x0000003f0500728c */ /* 0x000fe2000bf05300 */
[----:B------:R-:W-:Y:S02]  /*0f10*/  ULDC UR4, c[0x0][0x424] ;  /* 0x0001090000047ab9 */ /* 0x000fe40000000800 */
[----:B------:R-:W-:Y:S01]  /*0f20*/  ULDC UR5, c[0x0][0x2f0] ;  /* 0x0000bc0000057ab9 */ /* 0x000fe20000000800 */
[----:B------:R-:W-:-:S04]  /*0f30*/  USEL UR4, UR4, 0x1, UP0 ;  /* 0x0000000104047887 */ /* 0x000fc80008000000 */
[----:B------:R-:W-:-:S04]  /*0f40*/  UIMAD UR4, UR4, UR5, URZ ;  /* 0x00000005040472a4 */ /* 0x000fc8000f8e023f */
[C---:B------:R-:W-:Y:S02]  /*0f50*/  @P0 LEA R4, P1, R23.reuse, UR6, 0x2 ;  /* 0x0000000617040c11 */ /* 0x040fe4000f8210ff */
[----:B------:R-:W-:Y:S02]  /*0f60*/  IMAD.U32 R80, RZ, RZ, UR4 ;  /* 0x00000004ff507e24 */ /* 0x000fe4000f8e00ff */
[----:B------:R-:W-:-:S05]  /*0f70*/  @P0 LEA.HI.X R5, R23, UR7, R223, 0x2, P1 ;  /* 0x0000000717050c11 */ /* 0x000fca00088f14df */
[----:B------:R0:W5:Y:S01]  /*0f80*/  @P0 LDG.E R80, desc[UR60][R4.64] ;  /* 0x0000003c04500981 */ /* 0x000162000c1e1900 */
[----:B------:R-:W-:Y:S05]  /*0f90*/  @P0 BRA `(.L_x_361) ;  /* 0x0000000000240947 */ /* 0x000fea0003800000 */
[----:B------:R-:W-:Y:S02]  /*0fa0*/  ULDC.64 UR4, c[0x0][0xa08] ;  /* 0x0002820000047ab9 */ /* 0x000fe40000000a00 */
[----:B------:R-:W-:-:S04]  /*0fb0*/  ISETP.NE.U32.AND P0, PT, RZ, UR4, PT ;  /* 0x00000004ff007c0c */ /* 0x000fc8000bf05070 */
[----:B------:R-:W-:-:S13]  /*0fc0*/  ISETP.NE.AND.EX P0, PT, RZ, UR5, PT, P0 ;  /* 0x00000005ff007c0c */ /* 0x000fda000bf05300 */
[----:B------:R-:W-:Y:S05]  /*0fd0*/  @!P0 BRA `(.L_x_361) ;  /* 0x0000000000148947 */ /* 0x000fea0003800000 */
[----:B0-----:R-:W0:Y:S02]  /*0fe0*/  LDC.64 R4, c[0x0][0xa08] ;  /* 0x00028200ff047b82 */ /* 0x001e240000000a00 */
[----:B0-----:R-:W-:-:S05]  /*0ff0*/  IMAD.WIDE R4, R23, 0x4, R4 ;  /* 0x0000000417047825 */ /* 0x001fca00078e0204 */
[----:B-----5:R-:W2:Y:S04]  /*1000*/  LDG.E R80, desc[UR60][R4.64] ;  /* 0x0000003c04507981 */ /* 0x020ea8000c1e1900 */
[----:B------:R-:W2:Y:S02]  /*1010*/  LDG.E R7, desc[UR60][R4.64+0x4] ;  /* 0x0000043c04077981 */ /* 0x000ea4000c1e1900 */
[----:B--2---:R-:W-:-:S07]  /*1020*/  IMAD.IADD R80, R7, 0x1, -R80 ;  /* 0x0000000107507824 */ /* 0x004fce00078e0a50 */
.L_x_361:
[----:B-----5:R-:W-:Y:S01]  /*1030*/  IMAD.IADD R80, R80, 0x1, -R3 ;  /* 0x0000000150507824 */ /* 0x020fe200078e0a03 */
[----:B------:R-:W-:Y:S01]  /*1040*/  PLOP3.LUT P0, PT, PT, PT, PT, 0x80, 0x0 ;  /* 0x000000000000781c */ /* 0x000fe20003f0f070 */
[----:B------:R-:W-:Y:S01]  /*1050*/  IMAD.MOV.U32 R222, RZ, RZ, R45 ;  /* 0x000000ffffde7224 */ /* 0x000fe200078e002d */
[----:B------:R-:W-:Y:S01]  /*1060*/  CS2R R32, SRZ ;  /* 0x0000000000207805 */ /* 0x000fe2000001ff00 */
[C---:B------:R-:W-:Y:S01]  /*1070*/  VIADD R0, R80.reuse, 0xaf ;  /* 0x000000af50007836 */ /* 0x040fe20000000000 */
[----:B------:R-:W-:Y:S01]  /*1080*/  ISETP.GE.AND P1, PT, R80, 0x1, PT ;  /* 0x000000015000780c */ /* 0x000fe20003f26270 */
[----:B------:R-:W-:Y:S01]  /*1090*/  IMAD.MOV.U32 R221, RZ, RZ, R46 ;  /* 0x000000ffffdd7224 */ /* 0x000fe200078e002e */
[----:B------:R-:W-:Y:S01]  /*10a0*/  CS2R R36, SRZ ;  /* 0x0000000000247805 */ /* 0x000fe2000001ff00 */
[----:B------:R-:W-:Y:S01]  /*10b0*/  IMAD.HI R0, R0, 0x2e8ba2e9, RZ ;  /* 0x2e8ba2e900007827 */ /* 0x000fe200078e02ff */
[----:B------:R-:W-:Y:S02]  /*10c0*/  CS2R R34, SRZ ;  /* 0x0000000000227805 */ /* 0x000fe4000001ff00 */
[----:B------:R-:W-:-:S02]  /*10d0*/  CS2R R40, SRZ ;  /* 0x0000000000287805 */ /* 0x000fc4000001ff00 */
[----:B------:R-:W-:Y:S01]  /*10e0*/  CS2R R38, SRZ ;  /* 0x0000000000267805 */ /* 0x000fe2000001ff00 */
[----:B------:R-:W-:Y:S01]  /*10f0*/  IMAD.MOV.U32 R87, RZ, RZ, RZ ;  /* 0x000000ffff577224 */ /* 0x000fe200078e00ff */
[----:B------:R-:W-:Y:S02]  /*1100*/  SHF.R.U32.HI R3, RZ, 0x1f, R0 ;  /* 0x0000001fff037819 */ /* 0x000fe40000011600 */
[----:B------:R-:W-:Y:S02]  /*1110*/  CS2R R48, SRZ ;  /* 0x0000000000307805 */ /* 0x000fe4000001ff00 */
[----:B------:R-:W-:Y:S02]  /*1120*/  CS2R R42, SRZ ;  /* 0x00000000002a7805 */ /* 0x000fe4000001ff00 */
[----:B------:R-:W-:Y:S02]  /*1130*/  CS2R R52, SRZ ;  /* 0x0000000000347805 */ /* 0x000fe4000001ff00 */
[----:B------:R-:W-:Y:S01]  /*1140*/  LEA.HI.SX32 R120, R0, R3, 0x1b ;  /* 0x0000000300787211 */ /* 0x000fe200078fdaff */
[----:B------:R-:W-:Y:S01]  /*1150*/  IMAD.MOV.U32 R3, RZ, RZ, RZ ;  /* 0x000000ffff037224 */ /* 0x000fe200078e00ff */
[----:B------:R-:W-:Y:S01]  /*1160*/  CS2R R30, SRZ ;  /* 0x00000000001e7805 */ /* 0x000fe2000001ff00 */
[----:B------:R-:W-:Y:S01]  /*1170*/  IMAD.MOV.U32 R0, RZ, RZ, RZ ;  /* 0x000000ffff007224 */ /* 0x000fe200078e00ff */
[----:B------:R-:W-:-:S02]  /*1180*/  CS2R R50, SRZ ;  /* 0x0000000000327805 */ /* 0x000fc4000001ff00 */
[----:B------:R-:W-:Y:S02]  /*1190*/  CS2R R56, SRZ ;  /* 0x0000000000387805 */ /* 0x000fe4000001ff00 */
[----:B------:R-:W-:Y:S02]  /*11a0*/  CS2R R60, SRZ ;  /* 0x00000000003c7805 */ /* 0x000fe4000001ff00 */
[----:B------:R-:W-:Y:S02]  /*11b0*/  CS2R R54, SRZ ;  /* 0x0000000000367805 */ /* 0x000fe4000001ff00 */
[----:B------:R-:W-:Y:S01]  /*11c0*/  CS2R R88, SRZ ;  /* 0x0000000000587805 */ /* 0x000fe2000001ff00 */
[----:B------:R-:W-:Y:S01]  /*11d0*/  IMAD.MOV.U32 R58, RZ, RZ, RZ ;  /* 0x000000ffff3a7224 */ /* 0x000fe200078e00ff */
[----:B------:R-:W-:Y:S02]  /*11e0*/  CS2R R64, SRZ ;  /* 0x0000000000407805 */ /* 0x000fe4000001ff00 */
[----:B------:R-:W-:-:S02]  /*11f0*/  CS2R R90, SRZ ;  /* 0x00000000005a7805 */ /* 0x000fc4000001ff00 */
[----:B------:R-:W-:Y:S02]  /*1200*/  CS2R R68, SRZ ;  /* 0x0000000000447805 */ /* 0x000fe4000001ff00 */
[----:B------:R-:W-:Y:S02]  /*1210*/  CS2R R92, SRZ ;  /* 0x00000000005c7805 */ /* 0x000fe4000001ff00 */
[----:B------:R-:W-:Y:S02]  /*1220*/  CS2R R72, SRZ ;  /* 0x0000000000487805 */ /* 0x000fe4000001ff00 */
[----:B------:R-:W-:Y:S02]  /*1230*/  CS2R R94, SRZ ;  /* 0x00000000005e7805 */ /* 0x000fe4000001ff00 */
[----:B------:R-:W-:Y:S02]  /*1240*/  CS2R R76, SRZ ;  /* 0x00000000004c7805 */ /* 0x000fe4000001ff00 */
[----:B------:R-:W-:Y:S01]  /*1250*/  CS2R R96, SRZ ;  /* 0x0000000000607805 */ /* 0x000fe2000001ff00 */
[----:B------:R-:W-:Y:S01]  /*1260*/  IMAD.MOV.U32 R81, RZ, RZ, RZ ;  /* 0x000000ffff517224 */ /* 0x000fe200078e00ff */
[----:B------:R-:W-:-:S02]  /*1270*/  CS2R R98, SRZ ;  /* 0x0000000000627805 */ /* 0x000fc4000001ff00 */
[----:B------:R-:W-:Y:S02]  /*1280*/  CS2R R84, SRZ ;  /* 0x0000000000547805 */ /* 0x000fe4000001ff00 */
[----:B------:R-:W-:Y:S02]  /*1290*/  CS2R R100, SRZ ;  /* 0x0000000000647805 */ /* 0x000fe4000001ff00 */
[----:B------:R-:W-:Y:S02]  /*12a0*/  CS2R R102, SRZ ;  /* 0x0000000000667805 */ /* 0x000fe4000001ff00 */
[----:B------:R-:W-:Y:S02]  /*12b0*/  CS2R R104, SRZ ;  /* 0x0000000000687805 */ /* 0x000fe4000001ff00 */
[----:B0-----:R-:W-:Y:S01]  /*12c0*/  CS2R R6, SRZ ;  /* 0x0000000000067805 */ /* 0x001fe2000001ff00 */
[----:B------:R-:W-:Y:S01]  /*12d0*/  IMAD.MOV.U32 R8, RZ, RZ, RZ ;  /* 0x000000ffff087224 */ /* 0x000fe200078e00ff */
[----:B------:R-:W-:Y:S01]  /*12e0*/  CS2R R106, SRZ ;  /* 0x00000000006a7805 */ /* 0x000fe2000001ff00 */
[----:B------:R-:W-:-:S02]  /*12f0*/  IMAD.MOV.U32 R10, RZ, RZ, RZ ;  /* 0x000000ffff0a7224 */ /* 0x000fc400078e00ff */
[----:B------:R-:W-:Y:S01]  /*1300*/  IMAD.MOV.U32 R109, RZ, RZ, RZ ;  /* 0x000000ffff6d7224 */ /* 0x000fe200078e00ff */
[----:B------:R-:W-:Y:S06]  /*1310*/  @!P1 BRA `(.L_x_362) ;  /* 0x000000a800a49947 */ /* 0x000fec0003800000 */
[----:B------:R-:W0:Y:S01]  /*1320*/  SHFL.IDX PT, R0, R227, RZ, 0x1f ;  /* 0x00001fffe3007589 */ /* 0x000e2200000e0000 */
[----:B------:R-:W1:Y:S01]  /*1330*/  S2UR UR6, SR_CgaCtaId ;  /* 0x00000000000679c3 */ /* 0x000e620000008800 */
[----:B------:R-:W-:Y:S01]  /*1340*/  UMOV UR5, 0x400 ;  /* 0x0000040000057882 */ /* 0x000fe20000000000 */
[----:B0-----:R-:W-:Y:S01]  /*1350*/  R2UR UR7, R0 ;  /* 0x00000000000772ca */ /* 0x001fe200000e0000 */
[----:B-1----:R-:W-:-:S04]  /*1360*/  ULEA UR5, UR6, UR5, 0x18 ;  /* 0x0000000506057291 */ /* 0x002fc8000f8ec03f */
[----:B------:R-:W-:-:S04]  /*1370*/  UIADD3 UR5, UR5, 0x16400, URZ ;  /* 0x0001640005057890 */ /* 0x000fc8000fffe03f */
[----:B------:R-:W-:-:S04]  /*1380*/  ULOP3.LUT UP0, URZ, UR5, 0x9f, URZ, 0xc0, !UPT ;  /* 0x0000009f053f7892 */ /* 0x000fc8000f80c03f */
[----:B------:R-:W-:Y:S02]  /*1390*/  ULEA.HI UR4, UR7, UR7, URZ, 0x1 ;  /* 0x0000000707047291 */ /* 0x000fe4000f8f083f */
[----:B------:R-:W-:Y:S01]  /*13a0*/  IMAD.U32 R18, RZ, RZ, UR7 ;  /* 0x00000007ff127e24 */ /* 0x000fe2000f8e00ff */
[----:B------:R-:W-:Y:S01]  /*13b0*/  PLOP3.LUT P0, PT, PT, PT, UP0, 0x80, 0x0 ;  /* 0x000000000000781c */ /* 0x000fe20003f0f008 */
[----:B------:R-:W-:-:S04]  /*13c0*/  ULOP3.LUT UR4, UR4, 0x1e, URZ, 0xc0, !UPT ;  /* 0x0000001e04047892 */ /* 0x000fc8000f8ec03f */
[----:B------:R-:W-:-:S04]  /*13d0*/  UIADD3 UR4, UR7, -UR4, URZ ;  /* 0x8000000407047290 */ /* 0x000fc8000fffe03f */
[----:B------:R-:W-:-:S04]  /*13e0*/  ULEA UR4, UR4, UR5, 0xd ;  /* 0x0000000504047291 */ /* 0x000fc8000f8e683f */
[----:B------:R-:W-:-:S04]  /*13f0*/  USHF.R.U32.HI UR4, URZ, 0x4, UR4 ;  /* 0x000000043f047899 */ /* 0x000fc80008011604 */
[----:B------:R-:W-:Y:S01]  /*1400*/  ULOP3.LUT UR36, UR4, 0x3fff, URZ, 0xc0, !UPT ;  /* 0x00003fff04247892 */ /* 0x000fe2000f8ec03f */
[----:B------:R-:W-:Y:S11]  /*1410*/  @!P0 BRA `(.L_x_363) ;  /* 0x0000000000408947 */ /* 0x000ff60003800000 */
        /* <DEDUP_REMOVED lines=16> */
.L_x_363:
[----:B------:R-:W0:Y:S01]  /*1520*/  S2UR UR5, SR_CgaCtaId ;  /* 0x00000000000579c3 */ /* 0x000e220000008800 */
[----:B------:R-:W-:Y:S01]  /*1530*/  LEA.HI R0, R225, R225, RZ, 0x1 ;  /* 0x000000e1e1007211 */ /* 0x000fe200078f08ff */
[----:B------:R-:W-:Y:S01]  /*1540*/  UMOV UR4, 0x400 ;  /* 0x0000040000047882 */ /* 0x000fe20000000000 */
[----:B------:R-:W-:Y:S01]  /*1550*/  BSSY B0, `(.L_x_364) ;  /* 0x0000009000007945 */ /* 0x000fe20003800000 */
[----:B------:R-:W-:Y:S02]  /*1560*/  ISETP.NE.AND P0, PT, R19, 0x3, PT ;  /* 0x000000031300780c */ /* 0x000fe40003f05270 */
[----:B------:R-:W-:-:S05]  /*1570*/  LOP3.LUT R0, R0, 0xfffffffe, RZ, 0xc0, !PT ;  /* 0xfffffffe00007812 */ /* 0x000fca00078ec0ff */
[----:B------:R-:W-:-:S05]  /*1580*/  IMAD.IADD R3, R225, 0x1, -R0 ;  /* 0x00000001e1037824 */ /* 0x000fca00078e0a00 */
[----:B------:R-:W-:Y:S01]  /*1590*/  SHF.L.U32 R3, R3, 0x1f, RZ ;  /* 0x0000001f03037819 */ /* 0x000fe200000006ff */
[----:B0-----:R-:W-:-:S06]  /*15a0*/  ULEA UR4, UR5, UR4, 0x18 ;  /* 0x0000000405047291 */ /* 0x001fcc000f8ec03f */
[----:B------:R-:W-:-:S04]  /*15b0*/  IMAD.U32 R0, RZ, RZ, UR4 ;  /* 0x00000004ff007e24 */ /* 0x000fc8000f8e00ff */
[----:B------:R-:W0:Y:S02]  /*15c0*/  SYNCS.PHASECHK.TRANS64.TRYWAIT P1, [R0+URZ+0x34800], R3 ;  /* 0x03480003000075a7 */ /* 0x000e24000802017f */
[----:B0-----:R-:W-:Y:S05]  /*15d0*/  @!P1 BRA `(.L_x_365) ;  /* 0x0000012400249947 */ /* 0x001fea0003800000 */
.L_x_525:
[----:B------:R-:W-:Y:S05]  /*15e0*/  BSYNC B0 ;  /* 0x0000000000007941 */ /* 0x000fea0003800000 */
.L_x_364:
[----:B------:R-:W-:Y:S05]  /*15f0*/  @!P0 BRA `(.L_x_366) ;  /* 0x0000000000048947 */ /* 0x000fea0003800000 */
[----:B------:R-:W-:Y:S01]  /*1600*/  BPT.TRAP 0x1 ;  /* 0x000000040000795c */ /* 0x000fe20000300000 */
.L_x_366:
[----:B------:R-:W-:Y:S01]  /*1610*/  IMAD R12, R2, 0x8, R0 ;  /* 0x00000008020c7824 */ /* 0x000fe200078e0200 */
[----:B0-----:R-:W-:-:S04]  /*1620*/  SHF.L.U32 R3, R16, 0x1f, RZ ;  /* 0x0000001f10037819 */ /* 0x001fc800000006ff */
[----:B------:R0:W1:Y:S01]  /*1630*/  SYNCS.PHASECHK.TRANS64.TRYWAIT P2, [R12+URZ+0x34830], R3 ;  /* 0x034830030c0075a7 */ /* 0x000062000804017f */
[----:B------:R-:W-:Y:S05]  /*1640*/  @!P0 BRA `(.L_x_367) ;  /* 0x0000000000048947 */ /* 0x000fea0003800000 */
[----:B------:R-:W-:Y:S01]  /*1650*/  BPT.TRAP 0x1 ;  /* 0x000000040000795c */ /* 0x000fe20000300000 */
.L_x_367:
[----:B------:R-:W2:Y:S01]  /*1660*/  S2R R4, SR_TID.X ;  /* 0x0000000000047919 */ /* 0x000ea20000002100 */
[----:B------:R-:W-:Y:S01]  /*1670*/  IMAD.MOV.U32 R87, RZ, RZ, RZ ;  /* 0x000000ffff577224 */ /* 0x000fe200078e00ff */
[----:B--2---:R-:W-:Y:S01]  /*1680*/  LOP3.LUT P1, RZ, R4, 0x7f, RZ, 0xc0, !PT ;  /* 0x0000007f04ff7812 */ /* 0x004fe2000782c0ff */
[----:B-1----:R-:W-:-:S12]  /*1690*/  @P2 BRA `(.L_x_368) ;  /* 0x0000000000082947 */ /* 0x002fd80003800000 */
[----:B------:R-:W1:Y:S02]  /*16a0*/  SYNCS.PHASECHK.TRANS64.TRYWAIT P2, [R12+URZ+0x34830], R3 ;  /* 0x034830030c0075a7 */ /* 0x000e64000804017f */
[----:B-1----:R-:W-:Y:S05]  /*16b0*/  @!P2 BRA `(.L_x_369) ;  /* 0x000001240000a947 */ /* 0x002fea0003800000 */
.L_x_368:
[----:B------:R-:W-:Y:S05]  /*16c0*/  WARPSYNC.ALL ;  /* 0x0000000000007948 */ /* 0x000fea0003800000 */
[----:B01----:R-:W-:Y:S01]  /*16d0*/  VIADD R3, R0, 0x1e400 ;  /* 0x0001e40000037836 */ /* 0x003fe20000000000 */
[----:B------:R-:W-:Y:S01]  /*16e0*/  ULOP3.LUT UR25, UR36, 0x10000, URZ, 0xfc, !UPT ;  /* 0x0001000024197892 */ /* 0x000fe2000f8efc3f */
[----:B------:R-:W-:Y:S01]  /*16f0*/  WARPGROUP.ARRIVE ;  /* 0x00000000000079c5 */ /* 0x000fe20000000000 */
[----:B------:R-:W-:Y:S01]  /*1700*/  UMOV UR5, 0x40000040 ;  /* 0x4000004000057882 */ /* 0x000fe20000000000 */
[----:B------:R-:W-:Y:S01]  /*1710*/  UMOV UR7, 0x40000040 ;  /* 0x4000004000077882 */ /* 0x000fe20000000000 */
[----:B------:R-:W-:Y:S01]  /*1720*/  SHF.R.U32.HI R3, RZ, 0x4, R3 ;  /* 0x00000004ff037819 */ /* 0x000fe20000011603 */
[----:B------:R-:W-:Y:S01]  /*1730*/  UMOV UR41, UR5 ;  /* 0x0000000500297c82 */ /* 0x000fe20008000000 */
[----:B------:R-:W-:Y:S01]  /*1740*/  UMOV UR15, 0x40000040 ;  /* 0x40000040000f7882 */ /* 0x000fe20000000000 */
[----:B------:R-:W-:Y:S01]  /*1750*/  UMOV UR4, UR25 ;  /* 0x0000001900047c82 */ /* 0x000fe20008000000 */
[----:B------:R-:W-:Y:S01]  /*1760*/  LOP3.LUT R3, R3, 0x3fff, RZ, 0xc0, !PT ;  /* 0x00003fff03037812 */ /* 0x000fe200078ec0ff */
[----:B------:R-:W-:Y:S01]  /*1770*/  UMOV UR40, UR4 ;  /* 0x0000000400287c82 */ /* 0x000fe20008000000 */
[----:B------:R-:W-:Y:S01]  /*1780*/  UMOV UR13, UR41 ;  /* 0x00000029000d7c82 */ /* 0x000fe20008000000 */
[----:B------:R-:W-:Y:S01]  /*1790*/  UMOV UR12, UR40 ;  /* 0x00000028000c7c82 */ /* 0x000fe20008000000 */
[----:B------:R-:W-:Y:S01]  /*17a0*/  LOP3.LUT R3, R3, 0x10000, RZ, 0xfc, !PT ;  /* 0x0001000003037812 */ /* 0x000fe200078efcff */
[----:B------:R-:W-:Y:S01]  /*17b0*/  IMAD.U32 R8, RZ, RZ, UR4 ;  /* 0x00000004ff087e24 */ /* 0x000fe2000f8e00ff */
[----:B------:R-:W-:Y:S01]  /*17c0*/  UMOV UR8, UR40 ;  /* 0x0000002800087c82 */ /* 0x000fe20008000000 */
[----:B------:R-:W-:Y:S01]  /*17d0*/  IMAD.U32 R9, RZ, RZ, UR5 ;  /* 0x00000005ff097e24 */ /* 0x000fe2000f8e00ff */
[----:B------:R-:W-:Y:S01]  /*17e0*/  UMOV UR9, UR41 ;  /* 0x0000002900097c82 */ /* 0x000fe20008000000 */
[----:B------:R-:W-:Y:S01]  /*17f0*/  IMAD R4, R2, 0xb00, R3 ;  /* 0x00000b0002047824 */ /* 0x000fe200078e0203 */
[----:B------:R-:W-:Y:S01]  /*1800*/  UMOV UR11, 0x40000040 ;  /* 0x40000040000b7882 */ /* 0x000fe20000000000 */
[----:B------:R-:W-:Y:S01]  /*1810*/  UMOV UR36, UR40 ;  /* 0x0000002800247c82 */ /* 0x000fe20008000000 */
[----:B------:R-:W-:Y:S01]  /*1820*/  UMOV UR37, UR41 ;  /* 0x0000002900257c82 */ /* 0x000fe20008000000 */
[----:B------:R-:W-:Y:S01]  /*1830*/  UMOV UR39, 0x40000040 ;  /* 0x4000004000277882 */ /* 0x000fe20000000000 */
[----:B------:R-:W-:Y:S01]  /*1840*/  R2UR UR24, R4 ;  /* 0x00000000041872ca */ /* 0x000fe200000e0000 */
[----:B------:R-:W-:Y:S01]  /*1850*/  UMOV UR32, UR40 ;  /* 0x0000002800207c82 */ /* 0x000fe20008000000 */
[----:B------:R-:W-:Y:S01]  /*1860*/  UMOV UR33, UR41 ;  /* 0x0000002900217c82 */ /* 0x000fe20008000000 */
[----:B------:R-:W-:Y:S01]  /*1870*/  UMOV UR35, 0x40000040 ;  /* 0x4000004000237882 */ /* 0x000fe20000000000 */
        /* <DEDUP_REMOVED lines=10> */
[----:B------:R-:W-:Y:S01]  /*1920*/  UIADD3 UR14, UR24, 0x80, URZ ;  /* 0x00000080180e7890 */ /* 0x000fe2000fffe03f */
[----:B------:R-:W-:Y:S01]  /*1930*/  HGMMA.64x16x16.F32.BF16 R112, gdesc[UR4], RZ, !UPT, gsb0 ;  /* 0x00200000047079f0 */ /* 0x000fe2000c0018ff */
[----:B------:R-:W-:Y:S01]  /*1940*/  UIADD3 UR6, UR24, 0x100, URZ ;  /* 0x0000010018067890 */ /* 0x000fe2000fffe03f */
[----:B------:R-:W-:Y:S01]  /*1950*/  IMAD.IADD R13, R229, 0x1, R80 ;  /* 0x00000001e50d7824 */ /* 0x000fe200078e0250 */
[----:B------:R-:W-:Y:S01]  /*1960*/  UMOV UR4, UR40 ;  /* 0x0000002800047c82 */ /* 0x000fe20008000000 */
[----:B------:R-:W-:Y:S01]  /*1970*/  UMOV UR5, UR41 ;  /* 0x0000002900057c82 */ /* 0x000fe20008000000 */
[----:B------:R-:W-:Y:S01]  /*1980*/  UMOV UR7, 0x40000040 ;  /* 0x4000004000077882 */ /* 0x000fe20000000000 */
[----:B------:R-:W-:Y:S01]  /*1990*/  UIADD3 UR10, UR24, 0x180, URZ ;  /* 0x00000180180a7890 */ /* 0x000fe2000fffe03f */
[----:B------:R-:W-:Y:S01]  /*19a0*/  IMAD R13, R120, -0xb0, R13 ;  /* 0xffffff50780d7824 */ /* 0x000fe200078e020d */
[----:B------:R-:W-:Y:S01]  /*19b0*/  UIADD3 UR38, UR24, 0x200, URZ ;  /* 0x0000020018267890 */ /* 0x000fe2000fffe03f */
[----:B------:R-:W-:Y:S01]  /*19c0*/  P2R R21, PR, RZ, 0x2 ;  /* 0x00000002ff157803 */ /* 0x000fe20000000000 */
[----:B------:R-:W-:Y:S01]  /*19d0*/  UIADD3 UR34, UR24, 0x280, URZ ;  /* 0x0000028018227890 */ /* 0x000fe2000fffe03f */
[----:B------:R-:W-:Y:S01]  /*19e0*/  P2R R15, PR, RZ, 0x1 ;  /* 0x00000001ff0f7803 */ /* 0x000fe20000000000 */
[----:B------:R-:W-:Y:S01]  /*19f0*/  UIADD3 UR30, UR24, 0x300, URZ ;  /* 0x00000300181e7890 */ /* 0x000fe2000fffe03f */
[C---:B------:R-:W-:Y:S01]  /*1a00*/  ISETP.GT.AND P2, PT, R13.reuse, RZ, PT ;  /* 0x000000ff0d00720c */ /* 0x040fe20003f44270 */
[----:B------:R-:W-:Y:S01]  /*1a10*/  UIADD3 UR22, UR24, 0x380, URZ ;  /* 0x0000038018167890 */ /* 0x000fe2000fffe03f */
[C---:B------:R-:W-:Y:S01]  /*1a20*/  ISETP.GT.AND P3, PT, R13.reuse, 0x1, PT ;  /* 0x000000010d00780c */ /* 0x040fe20003f64270 */
[----:B------:R-:W-:Y:S01]  /*1a30*/  UIADD3 UR18, UR24, 0x400, URZ ;  /* 0x0000040018127890 */ /* 0x000fe2000fffe03f */
[C---:B------:R-:W-:Y:S01]  /*1a40*/  ISETP.GT.AND P4, PT, R13.reuse, 0x8, PT ;  /* 0x000000080d00780c */ /* 0x040fe20003f84270 */
[----:B------:R-:W-:Y:S01]  /*1a50*/  UIADD3 UR26, UR25, 0x2, URZ ;  /* 0x00000002191a7890 */ /* 0x000fe2000fffe03f */
[C---:B------:R-:W-:Y:S01]  /*1a60*/  ISETP.GT.AND P5, PT, R13.reuse, 0x9, PT ;  /* 0x000000090d00780c */ /* 0x040fe20003fa4270 */
[----:B------:R-:W-:Y:S01]  /*1a70*/  UIADD3 UR42, UR24, 0xa00, URZ ;  /* 0x00000a00182a7890 */ /* 0x000fe2000fffe03f */
[C---:B------:R-:W-:Y:S01]  /*1a80*/  ISETP.GT.AND P6, PT, R13.reuse, 0x61, PT ;  /* 0x000000610d00780c */ /* 0x040fe20003fc4270 */
[----:B------:R-:W-:Y:S01]  /*1a90*/  UMOV UR43, 0x40000040 ;  /* 0x40000040002b7882 */ /* 0x000fe20000000000 */
[----:B------:R-:W-:Y:S01]  /*1aa0*/  UIADD3 UR46, UR24, 0xa02, URZ ;  /* 0x00000a02182e7890 */ /* 0x000fe2000fffe03f */
[C---:B------:R-:W-:Y:S01]  /*1ab0*/  ISETP.GT.AND P1, PT, R13.reuse, 0x89, PT ;  /* 0x000000890d00780c */ /* 0x040fe20003f24270 */
[----:B------:R-:W-:Y:S01]  /*1ac0*/  UMOV UR47, 0x40000040 ;  /* 0x40000040002f7882 */ /* 0x000fe20000000000 */
[----:B------:R-:W-:Y:S01]  /*1ad0*/  UIADD3 UR50, UR24, 0x684, URZ ;  /* 0x0000068418327890 */ /* 0x000fe2000fffe03f */
[----:B------:R-:W-:Y:S01]  /*1ae0*/  ISETP.GT.AND P0, PT, R13, 0x90, PT ;  /* 0x000000900d00780c */ /* 0x000fe20003f04270 */
[----:B------:R-:W-:Y:S01]  /*1af0*/  UMOV UR51, 0x40000040 ;  /* 0x4000004000337882 */ /* 0x000fe20000000000 */
[----:B------:R-:W-:-:S02]  /*1b00*/  IMAD.MOV.U32 R85, RZ, RZ, R87 ;  /* 0x000000ffff557224 */ /* 0x000fc400078e0057 */
[--C-:B------:R-:W-:Y:S02]  /*1b10*/  IMAD.MOV.U32 R83, RZ, RZ, R87.reuse ;  /* 0x000000ffff537224 */ /* 0x100fe400078e0057 */
[----:B------:R-:W-:Y:S01]  /*1b20*/  IMAD.MOV.U32 R81, RZ, RZ, R87 ;  /* 0x000000ffff517224 */ /* 0x000fe200078e0057 */
        /* <DEDUP_REMOVED lines=696> */
[----:B------:R-:W-:Y:S02]  /*46b0*/  ISETP.GT.AND P5, PT, R13, 0xa8, PT ;  /* 0x000000a80d00780c */ /* 0x000fe40003fa4270 */
[----:B------:R-:W-:Y:S01]  /*46c0*/  P2R R45, PR, RZ, 0x2 ;  /* 0x00000002ff2d7803 */ /* 0x000fe20000000000 */
        /* <DEDUP_REMOVED lines=12> */
[C---:B------:R-:W-:Y:S02]  /*4790*/  ISETP.GT.AND P3, PT, R13.reuse, 0xa0, PT ;  /* 0x000000a00d00780c */ /* 0x040fe40003f64270 */
[----:B------:R-:W-:Y:S02]  /*47a0*/  FMNMX.FTZ R11, R194, R11, !PT ;  /* 0x0000000bc20b7209 */ /* 0x000fe40007810000 */
[----:B------:R-:W-:Y:S02]  /*47b0*/  P2R R33, PR, RZ, 0x4 ;  /* 0x00000004ff217803 */ /* 0x000fe40000000000 */
[----:B------:R-:W-:-:S02]  /*47c0*/  ISETP.GT.AND P1, PT, R13, 0x90, PT ;  /* 0x000000900d00780c */ /* 0x000fc40003f24270 */
[----:B------:R-:W-:Y:S02]  /*47d0*/  P2R R43, PR, RZ, 0x1 ;  /* 0x00000001ff2b7803 */ /* 0x000fe40000000000 */
[----:B------:R-:W-:Y:S02]  /*47e0*/  FSEL R34, R34, -INF , P1 ;  /* 0xff80000022227808 */ /* 0x000fe40000800000 */
[----:B------:R-:W-:Y:S02]  /*47f0*/  ISETP.NE.AND P1, PT, R45, RZ, PT ;  /* 0x000000ff2d00720c */ /* 0x000fe40003f25270 */
[----:B------:R-:W-:Y:S01]  /*4800*/  ISETP.GT.AND P0, PT, R13, 0x89, PT ;  /* 0x000000890d00780c */ /* 0x000fe20003f04270 */
[----:B------:R-:W-:Y:S02]  /*4810*/  WARPGROUP.DEPBAR.LE gsb0, 0x0 ;  /* 0x00008000000079c5 */ /* 0x000fe40000010000 */
[----:B------:R-:W-:Y:S02]  /*4820*/  FSEL R196, R24, -INF , P3 ;  /* 0xff80000018c47808 */ /* 0x000fe40001800000 */
[----:B------:R-:W-:-:S02]  /*4830*/  FSEL R200, R25, -INF , P4 ;  /* 0xff80000019c87808 */ /* 0x000fc40002000000 */
[----:B------:R-:W-:Y:S02]  /*4840*/  FMNMX.FTZ R11, R196, R11, !PT ;  /* 0x0000000bc40b7209 */ /* 0x000fe40007810000 */
[----:B------:R-:W-:Y:S02]  /*4850*/  FSEL R198, R28, -INF , P5 ;  /* 0xff8000001cc67808 */ /* 0x000fe40002800000 */
[----:B------:R-:W-:Y:S02]  /*4860*/  FMNMX.FTZ R11, R200, R11, !PT ;  /* 0x0000000bc80b7209 */ /* 0x000fe40007810000 */
[----:B------:R-:W-:Y:S02]  /*4870*/  FSEL R202, R29, -INF , P6 ;  /* 0xff8000001dca7808 */ /* 0x000fe40003000000 */
[----:B------:R-:W-:Y:S02]  /*4880*/  FMNMX.FTZ R11, R198, R11, !PT ;  /* 0x0000000bc60b7209 */ /* 0x000fe40007810000 */
[----:B------:R-:W-:-:S02]  /*4890*/  FSEL R28, R35, -INF , P1 ;  /* 0xff800000231c7808 */ /* 0x000fc40000800000 */
[----:B------:R-:W-:Y:S01]  /*48a0*/  FMNMX.FTZ R25, R202, R11, !PT ;  /* 0x0000000bca197209 */ /* 0x000fe20007810000 */
[----:B------:R-:W-:Y:S01]  /*48b0*/  IMAD.U32 R11, RZ, RZ, UR6 ;  /* 0x00000006ff0b7e24 */ /* 0x000fe2000f8e00ff */
[----:B------:R-:W-:Y:S02]  /*48c0*/  FSEL R24, R47, -INF , P0 ;  /* 0xff8000002f187808 */ /* 0x000fe40000000000 */
[----:B------:R-:W-:Y:S01]  /*48d0*/  ISETP.NE.AND P0, PT, R43, RZ, PT ;  /* 0x000000ff2b00720c */ /* 0x000fe20003f05270 */
[----:B------:R-:W0:Y:S01]  /*48e0*/  SHFL.BFLY PT, R10, R25, 0x2, 0x1f ;  /* 0x0c401f00190a7f89 */ /* 0x000e2200000e0000 */
[----:B------:R-:W-:Y:S02]  /*48f0*/  FSEL R26, R26, -INF , P3 ;  /* 0xff8000001a1a7808 */ /* 0x000fe40001800000 */
[----:B------:R-:W-:Y:S02]  /*4900*/  FSEL R38, R38, -INF , P0 ;  /* 0xff80000026267808 */ /* 0x000fe40000000000 */
[----:B------:R-:W-:-:S02]  /*4910*/  FSEL R30, R30, -INF , P5 ;  /* 0xff8000001e1e7808 */ /* 0x000fc40002800000 */
[----:B------:R-:W-:Y:S02]  /*4920*/  ISETP.NE.AND P0, PT, R15, RZ, PT ;  /* 0x000000ff0f00720c */ /* 0x000fe40003f05270 */
[----:B------:R-:W-:-:S13]  /*4930*/  ISETP.NE.AND P1, PT, R21, RZ, PT ;  /* 0x000000ff1500720c */ /* 0x000fda0003f25270 */
[----:B------:R-:W-:Y:S01]  /*4940*/  @!P1 VIADD R12, R12, 0x34840 ;  /* 0x000348400c0c9836 */ /* 0x000fe20000000000 */
[----:B0-----:R-:W-:-:S05]  /*4950*/  FMNMX.FTZ R29, R25, R10, !PT ;  /* 0x0000000a191d7209 */ /* 0x001fca0007810000 */
[----:B------:R-:W0:Y:S02]  /*4960*/  SHFL.BFLY PT, R10, R29, 0x1, 0x1f ;  /* 0x0c201f001d0a7f89 */ /* 0x000e2400000e0000 */
        /* <DEDUP_REMOVED lines=28> */
[----:B------:R0:W-:Y:S01]  /*4b30*/  MUFU.EX2 R33, R100 ;  /* 0x0000006400217308 */ /* 0x0001e20000000800 */
[----:B------:R-:W-:Y:S01]  /*4b40*/  FMNMX.FTZ R35, R82, R35, !PT ;  /* 0x0000002352237209 */ /* 0x000fe20007810000 */
[-CC-:B------:R-:W-:Y:S01]  /*4b50*/  FFMA.FTZ R29, R132, R11.reuse, -R41.reuse ;  /* 0x0000000b841d7223 */ /* 0x180fe20000010829 */
[-CC-:B------:R-:W-:Y:S01]  /*4b60*/  FFMA.FTZ R186, R130, R11.reuse, -R41.reuse ;  /* 0x0000000b82ba7223 */ /* 0x180fe20000010829 */
[--C-:B------:R-:W-:Y:S01]  /*4b70*/  FFMA.FTZ R188, R140, R11, -R41.reuse ;  /* 0x0000000b8cbc7223 */ /* 0x100fe20000010829 */
[----:B------:R-:W-:Y:S01]  /*4b80*/  FMNMX.FTZ R35, R98, R35, !PT ;  /* 0x0000002362237209 */ /* 0x000fe20007810000 */
[-CC-:B------:R-:W-:Y:S01]  /*4b90*/  FFMA.FTZ R138, R138, R11.reuse, -R41.reuse ;  /* 0x0000000b8a8a7223 */ /* 0x180fe20000010829 */
[--C-:B------:R-:W-:Y:S01]  /*4ba0*/  FFMA.FTZ R134, R134, R11, -R41.reuse ;  /* 0x0000000b86867223 */ /* 0x100fe20000010829 */
[----:B------:R-:W1:Y:S01]  /*4bb0*/  MUFU.EX2 R13, R13 ;  /* 0x0000000d000d7308 */ /* 0x000e620000000800 */
[----:B------:R-:W-:Y:S01]  /*4bc0*/  FMNMX.FTZ R37, R84, R35, !PT ;  /* 0x0000002354257209 */ /* 0x000fe20007810000 */
[-CC-:B0-----:R-:W-:Y:S01]  /*4bd0*/  FFMA.FTZ R100, R92, R11.reuse, -R41.reuse ;  /* 0x0000000b5c647223 */ /* 0x181fe20000010829 */
        /* <DEDUP_REMOVED lines=15> */
[----:B-1----:R-:W-:Y:S01]  /*4cd0*/  FADD.FTZ R65, R176, R13 ;  /* 0x0000000db0417221 */ /* 0x002fe20000010000 */
        /* <DEDUP_REMOVED lines=11> */
[--C-:B------:R-:W-:Y:S01]  /*4d90*/  FFMA.FTZ R210, R170, R11, -R41.reuse ;  /* 0x0000000baad27223 */ /* 0x100fe20000010829 */
[----:B------:R-:W-:Y:S01]  /*4da0*/  F2FP.BF16.F32.PACK_AB R176, R13, R176 ;  /* 0x000000b00db0723e */ /* 0x000fe200000010ff */
        /* <DEDUP_REMOVED lines=9> */
[----:B------:R-:W-:-:S04]  /*4e40*/  FMNMX.FTZ R47, R76, R45, !PT ;  /* 0x0000002d4c2f7209 */ /* 0x000fc80007810000 */
[----:B------:R-:W-:-:S03]  /*4e50*/  FMNMX.FTZ R47, R66, R47, !PT ;  /* 0x0000002f422f7209 */ /* 0x000fc60007810000 */
        /* <DEDUP_REMOVED lines=21> */
[----:B------:R-:W0:Y:S01]  /*4fb0*/  MUFU.EX2 R100, R100 ;  /* 0x0000006400647308 */ /* 0x000e220000000800 */
[----:B------:R-:W-:-:S04]  /*4fc0*/  FMNMX.FTZ R55, R24, R53, !PT ;  /* 0x0000003518377209 */ /* 0x000fc80007810000 */
[----:B------:R-:W-:-:S03]  /*4fd0*/  FMNMX.FTZ R55, R34, R55, !PT ;  /* 0x0000003722377209 */ /* 0x000fc60007810000 */
[----:B------:R-:W-:Y:S01]  /*4fe0*/  MUFU.EX2 R43, R158 ;  /* 0x0000009e002b7308 */ /* 0x000fe20000000800 */
[----:B------:R-:W-:-:S04]  /*4ff0*/  FMNMX.FTZ R55, R28, R55, !PT ;  /* 0x000000371c377209 */ /* 0x000fc80007810000 */
[----:B------:R-:W-:-:S03]  /*5000*/  FMNMX.FTZ R55, R38, R55, !PT ;  /* 0x0000003726377209 */ /* 0x000fc60007810000 */
[----:B------:R-:W-:Y:S01]  /*5010*/  MUFU.EX2 R104, R104 ;  /* 0x0000006800687308 */ /* 0x000fe20000000800 */
[----:B------:R-:W-:Y:S02]  /*5020*/  FMNMX.FTZ R55, R126, R55, !PT ;  /* 0x000000377e377209 */ /* 0x000fe40007810000 */
[----:B0-----:R-:W-:Y:S02]  /*5030*/  F2FP.BF16.F32.PACK_AB R190, R100, R37 ;  /* 0x0000002564be723e */ /* 0x001fe400000010ff */
[----:B------:R-:W-:-:S03]  /*5040*/  FMNMX.FTZ R55, R26, R55, !PT ;  /* 0x000000371a377209 */ /* 0x000fc60007810000 */
[----:B------:R-:W-:Y:S01]  /*5050*/  MUFU.EX2 R45, R156 ;  /* 0x0000009c002d7308 */ /* 0x000fe20000000800 */
[----:B------:R-:W-:-:S04]  /*5060*/  FMNMX.FTZ R55, R60, R55, !PT ;  /* 0x000000373c377209 */ /* 0x000fc80007810000 */
[----:B------:R-:W-:-:S03]  /*5070*/  FMNMX.FTZ R55, R30, R55, !PT ;  /* 0x000000371e377209 */ /* 0x000fc60007810000 */
[----:B------:R-:W0:Y:S01]  /*5080*/  MUFU.EX2 R108, R108 ;  /* 0x0000006c006c7308 */ /* 0x000e220000000800 */
[----:B------:R-:W-:Y:S01]  /*5090*/  FMNMX.FTZ R57, R56, R55, !PT ;  /* 0x0000003738397209 */ /* 0x000fe20007810000 */
[----:B------:R-:W-:-:S04]  /*50a0*/  FFMA.FTZ R55, R174, R11, -R41 ;  /* 0x0000000bae377223 */ /* 0x000fc80000010829 */
[----:B------:R-:W1:Y:S02]  /*50b0*/  SHFL.BFLY PT, R92, R57, 0x2, 0x1f ;  /* 0x0c401f00395c7f89 */ /* 0x000e6400000e0000 */
[----:B------:R-:W-:Y:S08]  /*50c0*/  MUFU.EX2 R47, R172 ;  /* 0x000000ac002f7308 */ /* 0x000ff00000000800 */
[----:B------:R-:W2:Y:S01]  /*50d0*/  MUFU.EX2 R112, R112 ;  /* 0x0000007000707308 */ /* 0x000ea20000000800 */
[----:B0-----:R-:W-:-:S07]  /*50e0*/  F2FP.BF16.F32.PACK_AB R194, R108, R45 ;  /* 0x0000002d6cc2723e */ /* 0x001fce00000010ff */
[----:B------:R-:W-:Y:S01]  /*50f0*/  MUFU.EX2 R49, R166 ;  /* 0x000000a600317308 */ /* 0x000fe20000000800 */
[----:B-1----:R-:W-:Y:S01]  /*5100*/  FMNMX.FTZ R61, R57, R92, !PT ;  /* 0x0000005c393d7209 */ /* 0x002fe20007810000 */
[----:B------:R-:W-:-:S06]  /*5110*/  FFMA.FTZ R57, R192, R11, -R41 ;  /* 0x0000000bc0397223 */ /* 0x000fcc0000010829 */
[----:B------:R-:W0:Y:S01]  /*5120*/  MUFU.EX2 R116, R116 ;  /* 0x0000007400747308 */ /* 0x000e220000000800 */
[----:B------:R-:W-:Y:S01]  /*5130*/  FFMA.FTZ R41, R202, R11, -R41 ;  /* 0x0000000bca297223 */ /* 0x000fe20000010829 */
[----:B------:R-:W-:Y:S01]  /*5140*/  F2FP.BF16.F32.PACK_AB R192, R104, R43 ;  /* 0x0000002b68c0723e */ /* 0x000fe200000010ff */
[----:B------:R-:W1:Y:S01]  /*5150*/  SHFL.BFLY PT, R92, R61, 0x1, 0x1f ;  /* 0x0c201f003d5c7f89 */ /* 0x000e6200000e0000 */
[----:B--2---:R-:W-:-:S04]  /*5160*/  F2FP.BF16.F32.PACK_AB R196, R112, R47 ;  /* 0x0000002f70c4723e */ /* 0x004fc800000010ff */
[----:B------:R-:W-:Y:S08]  /*5170*/  MUFU.EX2 R51, R164 ;  /* 0x000000a400337308 */ /* 0x000ff00000000800 */
[----:B------:R-:W-:Y:S01]  /*5180*/  MUFU.EX2 R122, R122 ;  /* 0x0000007a007a7308 */ /* 0x000fe20000000800 */
[----:B0-----:R-:W-:-:S07]  /*5190*/  F2FP.BF16.F32.PACK_AB R198, R116, R49 ;  /* 0x0000003174c6723e */ /* 0x001fce00000010ff */
[----:B------:R-:W-:Y:S01]  /*51a0*/  MUFU.EX2 R53, R148 ;  /* 0x0000009400357308 */ /* 0x000fe20000000800 */
[----:B-1----:R-:W-:-:S04]  /*51b0*/  FMNMX.FTZ R92, R61, R92, !PT ;  /* 0x0000005c3d5c7209 */ /* 0x002fc80007810000 */
[C---:B------:R-:W-:Y:S01]  /*51c0*/  FSETP.NEU.FTZ.AND P2, PT, R92.reuse, -INF , PT ;  /* 0xff8000005c00780b */ /* 0x040fe20003f5d000 */
[-C--:B------:R-:W-:Y:S02]  /*51d0*/  FMUL.FTZ R63, R92, R11.reuse ;  /* 0x0000000b5c3f7220 */ /* 0x080fe40000410000 */
[----:B------:R-:W-:Y:S03]  /*51e0*/  MUFU.EX2 R124, R124 ;  /* 0x0000007c007c7308 */ /* 0x000fe60000000800 */
[----:B------:R-:W-:Y:S02]  /*51f0*/  FSEL R63, R63, RZ, P2 ;  /* 0x000000ff3f3f7208 */ /* 0x000fe40001000000 */
[----:B------:R-:W-:Y:S01]  /*5200*/  ISETP.GE.AND P2, PT, R80, 0xb1, PT ;  /* 0x000000b15000780c */ /* 0x000fe20003f46270 */
[----:B------:R-:W-:Y:S02]  /*5210*/  IMAD.MOV.U32 R80, RZ, RZ, R87 ;  /* 0x000000ffff507224 */ /* 0x000fe400078e0057 */
        /* <DEDUP_REMOVED lines=8> */
[-C--:B------:R-:W-:Y:S01]  /*52a0*/  FFMA.FTZ R181, R106, R11.reuse, -R63 ;  /* 0x0000000b6ab57223 */ /* 0x080fe2000001083f */
[----:B------:R-:W-:Y:S01]  /*52b0*/  MUFU.EX2 R177, R177 ;  /* 0x000000b100b17308 */ /* 0x000fe20000000800 */
[----:B------:R-:W-:Y:S01]  /*52c0*/  FADD.FTZ R66, R180, R65 ;  /* 0x00000041b4427221 */ /* 0x000fe20000010000 */
[-CC-:B------:R-:W-:Y:S01]  /*52d0*/  FFMA.FTZ R20, R20, R11.reuse, -R63.reuse ;  /* 0x0000000b14147223 */ /* 0x180fe2000001083f */
[-CC-:B------:R-:W-:Y:S01]  /*52e0*/  FFMA.FTZ R183, R110, R11.reuse, -R63.reuse ;  /* 0x0000000b6eb77223 */ /* 0x180fe2000001083f */
[-CC-:B------:R-:W-:Y:S01]  /*52f0*/  FFMA.FTZ R201, R58, R11.reuse, -R63.reuse ;  /* 0x0000000b3ac97223 */ /* 0x180fe2000001083f */
[----:B------:R-:W-:Y:S01]  /*5300*/  FADD.FTZ R65, R21, R66 ;  /* 0x0000004215417221 */ /* 0x000fe20000010000 */
[-CC-:B------:R-:W-:Y:S01]  /*5310*/  FFMA.FTZ R66, R68, R11.reuse, -R63.reuse ;  /* 0x0000000b44427223 */ /* 0x180fe2000001083f */
[-C--:B------:R-:W-:Y:S01]  /*5320*/  FFMA.FTZ R82, R82, R11.reuse, -R63 ;  /* 0x0000000b52527223 */ /* 0x080fe2000001083f */
[----:B------:R-:W0:Y:S01]  /*5330*/  MUFU.EX2 R36, R36 ;  /* 0x0000002400247308 */ /* 0x000e220000000800 */
[----:B------:R-:W-:Y:S01]  /*5340*/  FADD.FTZ R68, R182, R65 ;  /* 0x00000041b6447221 */ /* 0x000fe20000010000 */
[-CC-:B------:R-:W-:Y:S01]  /*5350*/  FFMA.FTZ R185, R98, R11.reuse, -R63.reuse ;  /* 0x0000000b62b97223 */ /* 0x180fe2000001083f */
[-CC-:B------:R-:W-:Y:S01]  /*5360*/  FFMA.FTZ R84, R84, R11.reuse, -R63.reuse ;  /* 0x0000000b54547223 */ /* 0x180fe2000001083f */
[-CC-:B------:R-:W-:Y:S01]  /*5370*/  FFMA.FTZ R187, R102, R11.reuse, -R63.reuse ;  /* 0x0000000b66bb7223 */ /* 0x180fe2000001083f */
[----:B------:R-:W-:Y:S01]  /*5380*/  FADD.FTZ R65, R25, R68 ;  /* 0x0000004419417221 */ /* 0x000fe20000010000 */
[-CC-:B------:R-:W-:Y:S01]  /*5390*/  FFMA.FTZ R203, R62, R11.reuse, -R63.reuse ;  /* 0x0000000b3ecb7223 */ /* 0x180fe2000001083f */
[-C--:B------:R-:W-:Y:S01]  /*53a0*/  FFMA.FTZ R86, R86, R11.reuse, -R63 ;  /* 0x0000000b56567223 */ /* 0x080fe2000001083f */
[----:B------:R-:W1:Y:S01]  /*53b0*/  MUFU.EX2 R179, R179 ;  /* 0x000000b300b37308 */ /* 0x000e620000000800 */
[----:B------:R-:W-:Y:S01]  /*53c0*/  FADD.FTZ R68, R184, R65 ;  /* 0x00000041b8447221 */ /* 0x000fe20000010000 */
[-CC-:B------:R-:W-:Y:S01]  /*53d0*/  FFMA.FTZ R189, R90, R11.reuse, -R63.reuse ;  /* 0x0000000b5abd7223 */ /* 0x180fe2000001083f */
[-CC-:B------:R-:W-:Y:S01]  /*53e0*/  FFMA.FTZ R88, R88, R11.reuse, -R63.reuse ;  /* 0x0000000b58587223 */ /* 0x180fe2000001083f */
[-CC-:B------:R-:W-:Y:S01]  /*53f0*/  FFMA.FTZ R191, R94, R11.reuse, -R63.reuse ;  /* 0x0000000b5ebf7223 */ /* 0x180fe2000001083f */
[----:B------:R-:W-:Y:S01]  /*5400*/  FADD.FTZ R67, R29, R68 ;  /* 0x000000441d437221 */ /* 0x000fe20000010000 */
        /* <DEDUP_REMOVED lines=9> */
[----:B------:R-:W-:Y:S01]  /*54a0*/  @!P1 PRMT R40, RZ, 0x654, R12 ;  /* 0x00000654ff289816 */ /* 0x000fe2000000000c */
[----:B------:R-:W0:Y:S01]  /*54b0*/  MUFU.EX2 R181, R181 ;  /* 0x000000b500b57308 */ /* 0x000e220000000800 */
[----:B-1----:R-:W-:Y:S01]  /*54c0*/  FADD.FTZ R65, R179, R58 ;  /* 0x0000003ab3417221 */ /* 0x002fe20000010000 */
[----:B------:R-:W-:Y:S01]  /*54d0*/  FADD.FTZ R62, R188, R67 ;  /* 0x00000043bc3e7221 */ /* 0x000fe20000010000 */
[-CC-:B------:R-:W-:Y:S01]  /*54e0*/  FFMA.FTZ R195, R78, R11.reuse, -R63.reuse ;  /* 0x0000000b4ec37223 */ /* 0x180fe2000001083f */
[----:B------:R1:W-:Y:S01]  /*54f0*/  @!P1 SYNCS.ARRIVE.TRANS64.RED.A1T0 RZ, [R40+URZ], RZ ;  /* 0x000000ff28ff99a7 */ /* 0x0003e2000810043f */
[-CC-:B------:R-:W-:Y:S01]  /*5500*/  FFMA.FTZ R74, R76, R11.reuse, -R63.reuse ;  /* 0x0000000b4c4a7223 */ /* 0x180fe2000001083f */
[----:B------:R-:W-:Y:S01]  /*5510*/  FADD.FTZ R62, R35, R62 ;  /* 0x0000003e233e7221 */ /* 0x000fe20000010000 */
[-C--:B------:R-:W-:Y:S01]  /*5520*/  FFMA.FTZ R207, R54, R11.reuse, -R63 ;  /* 0x0000000b36cf7223 */ /* 0x080fe2000001083f */
[----:B------:R-:W3:Y:S01]  /*5530*/  MUFU.EX2 R20, R20 ;  /* 0x0000001400147308 */ /* 0x000ee20000000800 */
[----:B--2---:R-:W-:Y:S01]  /*5540*/  FADD.FTZ R58, R14, R65 ;  /* 0x000000410e3a7221 */ /* 0x004fe20000010000 */
[----:B------:R-:W-:Y:S01]  /*5550*/  FADD.FTZ R67, R37, R62 ;  /* 0x0000003e25437221 */ /* 0x000fe20000010000 */
[-CC-:B------:R-:W-:Y:S01]  /*5560*/  FFMA.FTZ R64, R64, R11.reuse, -R63.reuse ;  /* 0x0000000b40407223 */ /* 0x180fe2000001083f */
[-CC-:B------:R-:W-:Y:S01]  /*5570*/  FFMA.FTZ R199, R70, R11.reuse, -R63.reuse ;  /* 0x0000000b46c77223 */ /* 0x180fe2000001083f */
[-C--:B------:R-:W-:Y:S01]  /*5580*/  FFMA.FTZ R48, R48, R11.reuse, -R63 ;  /* 0x0000000b30307223 */ /* 0x080fe2000001083f */
[----:B------:R-:W-:Y:S01]  /*5590*/  FADD.FTZ R62, R100, R67 ;  /* 0x00000043643e7221 */ /* 0x000fe20000010000 */
[-CC-:B------:R-:W-:Y:S01]  /*55a0*/  FFMA.FTZ R52, R52, R11.reuse, -R63.reuse ;  /* 0x0000000b34347223 */ /* 0x180fe2000001083f */
[----:B------:R-:W2:Y:S01]  /*55b0*/  MUFU.EX2 R183, R183 ;  /* 0x000000b700b77308 */ /* 0x000ea20000000800 */
[----:B0-----:R-:W-:Y:S01]  /*55c0*/  FADD.FTZ R65, R181, R58 ;  /* 0x0000003ab5417221 */ /* 0x001fe20000010000 */
[----:B------:R-:W-:Y:S01]  /*55d0*/  FADD.FTZ R67, R43, R62 ;  /* 0x0000003e2b437221 */ /* 0x000fe20000010000 */
[-CC-:B------:R-:W-:Y:S01]  /*55e0*/  FFMA.FTZ R44, R44, R11.reuse, -R63.reuse ;  /* 0x0000000b2c2c7223 */ /* 0x180fe2000001083f */
[-CC-:B------:R-:W-:Y:S01]  /*55f0*/  FFMA.FTZ R42, R42, R11.reuse, -R63.reuse ;  /* 0x0000000b2a2a7223 */ /* 0x180fe2000001083f */
[-C--:B------:R-:W-:Y:S01]  /*5600*/  FFMA.FTZ R32, R32, R11.reuse, -R63 ;  /* 0x0000000b20207223 */ /* 0x080fe2000001083f */
[----:B------:R-:W-:Y:S01]  /*5610*/  FADD.FTZ R62, R104, R67 ;  /* 0x00000043683e7221 */ /* 0x000fe20000010000 */
[-C--:B------:R-:W-:Y:S01]  /*5620*/  FFMA.FTZ R46, R46, R11.reuse, -R63 ;  /* 0x0000000b2e2e7223 */ /* 0x080fe2000001083f */
[----:B------:R-:W0:Y:S01]  /*5630*/  MUFU.EX2 R82, R82 ;  /* 0x0000005200527308 */ /* 0x000e220000000800 */
[----:B---3--:R-:W-:Y:S01]  /*5640*/  FADD.FTZ R58, R20, R65 ;  /* 0x00000041143a7221 */ /* 0x008fe20000010000 */
[----:B------:R-:W-:Y:S01]  /*5650*/  FADD.FTZ R67, R45, R62 ;  /* 0x0000003e2d437221 */ /* 0x000fe20000010000 */
[-CC-:B------:R-:W-:Y:S01]  /*5660*/  FFMA.FTZ R24, R24, R11.reuse, -R63.reuse ;  /* 0x0000000b18187223 */ /* 0x180fe2000001083f */
[-CC-:B------:R-:W-:Y:S01]  /*5670*/  FFMA.FTZ R34, R34, R11.reuse, -R63.reuse ;  /* 0x0000000b22227223 */ /* 0x180fe2000001083f */
[-C--:B------:R-:W-:Y:S01]  /*5680*/  FFMA.FTZ R28, R28, R11.reuse, -R63 ;  /* 0x0000000b1c1c7223 */ /* 0x080fe2000001083f */
[----:B------:R-:W-:Y:S01]  /*5690*/  FADD.FTZ R62, R108, R67 ;  /* 0x000000436c3e7221 */ /* 0x000fe20000010000 */
[-CC-:B------:R-:W-:Y:S01]  /*56a0*/  FFMA.FTZ R38, R38, R11.reuse, -R63.reuse ;  /* 0x0000000b26267223 */ /* 0x180fe2000001083f */
[----:B------:R-:W3:Y:S01]  /*56b0*/  MUFU.EX2 R185, R185 ;  /* 0x000000b900b97308 */ /* 0x000ee20000000800 */
[----:B--2---:R-:W-:Y:S01]  /*56c0*/  FADD.FTZ R65, R183, R58 ;  /* 0x0000003ab7417221 */ /* 0x004fe20000010000 */
[----:B------:R-:W-:Y:S01]  /*56d0*/  FADD.FTZ R67, R47, R62 ;  /* 0x0000003e2f437221 */ /* 0x000fe20000010000 */
[-CC-:B------:R-:W-:Y:S01]  /*56e0*/  FFMA.FTZ R126, R126, R11.reuse, -R63.reuse ;  /* 0x0000000b7e7e7223 */ /* 0x180fe2000001083f */
[-CC-:B------:R-:W-:Y:S01]  /*56f0*/  FFMA.FTZ R26, R26, R11.reuse, -R63.reuse ;  /* 0x0000000b1a1a7223 */ /* 0x180fe2000001083f */
[-C--:B------:R-:W-:Y:S01]  /*5700*/  FFMA.FTZ R60, R60, R11.reuse, -R63 ;  /* 0x0000000b3c3c7223 */ /* 0x080fe2000001083f */
[----:B------:R-:W-:Y:S01]  /*5710*/  FADD.FTZ R54, R112, R67 ;  /* 0x0000004370367221 */ /* 0x000fe20000010000 */
[-C--:B------:R-:W-:Y:S01]  /*5720*/  FFMA.FTZ R30, R30, R11.reuse, -R63 ;  /* 0x0000000b1e1e7223 */ /* 0x080fe2000001083f */
[----:B------:R-:W2:Y:S01]  /*5730*/  MUFU.EX2 R84, R84 ;  /* 0x0000005400547308 */ /* 0x000ea20000000800 */
[----:B0-----:R-:W-:Y:S01]  /*5740*/  FADD.FTZ R58, R82, R65 ;  /* 0x00000041523a7221 */ /* 0x001fe20000010000 */
[----:B------:R-:W-:Y:S01]  /*5750*/  FADD.FTZ R67, R49, R54 ;  /* 0x0000003631437221 */ /* 0x000fe20000010000 */
[----:B------:R-:W-:Y:S01]  /*5760*/  FFMA.FTZ R56, R56, R11, -R63 ;  /* 0x0000000b38387223 */ /* 0x000fe2000001083f */
[----:B------:R-:W-:Y:S01]  /*5770*/  F2FP.BF16.F32.PACK_AB R178, R15, R178 ;  /* 0x000000b20fb2723e */ /* 0x000fe200000010ff */
[--C-:B------:R-:W-:Y:S01]  /*5780*/  IMAD.MOV.U32 R78, RZ, RZ, R87.reuse ;  /* 0x000000ffff4e7224 */ /* 0x100fe200078e0057 */
[----:B------:R-:W-:Y:S01]  /*5790*/  F2FP.BF16.F32.PACK_AB R179, R14, R179 ;  /* 0x000000b30eb3723e */ /* 0x000fe200000010ff */
[--C-:B------:R-:W-:Y:S01]  /*57a0*/  IMAD.MOV.U32 R76, RZ, RZ, R87.reuse ;  /* 0x000000ffff4c7224 */ /* 0x100fe200078e0057 */
[----:B------:R-:W0:Y:S01]  /*57b0*/  MUFU.EX2 R187, R187 ;  /* 0x000000bb00bb7308 */ /* 0x000e220000000800 */
[----:B---3--:R-:W-:Y:S01]  /*57c0*/  FADD.FTZ R65, R185, R58 ;  /* 0x0000003ab9417221 */ /* 0x008fe20000010000 */
[----:B------:R-:W-:Y:S01]  /*57d0*/  F2FP.BF16.F32.PACK_AB R182, R25, R182 ;  /* 0x000000b619b6723e */ /* 0x000fe200000010ff */
[--C-:B------:R-:W-:Y:S01]  /*57e0*/  IMAD.MOV.U32 R70, RZ, RZ, R87.reuse ;  /* 0x000000ffff467224 */ /* 0x100fe200078e0057 */
[----:B------:R-:W-:Y:S01]  /*57f0*/  F2FP.BF16.F32.PACK_AB R184, R29, R184 ;  /* 0x000000b81db8723e */ /* 0x000fe200000010ff */
[--C-:B------:R-:W-:Y:S01]  /*5800*/  IMAD.MOV.U32 R68, RZ, RZ, R87.reuse ;  /* 0x000000ffff447224 */ /* 0x100fe200078e0057 */
[----:B------:R-:W-:Y:S01]  /*5810*/  F2FP.BF16.F32.PACK_AB R186, R33, R186 ;  /* 0x000000ba21ba723e */ /* 0x000fe200000010ff */
[----:B------:R-:W-:Y:S01]  /*5820*/  IMAD.MOV.U32 R62, RZ, RZ, R87 ;  /* 0x000000ffff3e7224 */ /* 0x000fe200078e0057 */
[----:B------:R-:W3:Y:S01]  /*5830*/  MUFU.EX2 R86, R86 ;  /* 0x0000005600567308 */ /* 0x000ee20000000800 */
[----:B--2---:R-:W-:Y:S01]  /*5840*/  FADD.FTZ R58, R84, R65 ;  /* 0x00000041543a7221 */ /* 0x004fe20000010000 */
[----:B------:R-:W-:Y:S01]  /*5850*/  F2FP.BF16.F32.PACK_AB R188, R35, R188 ;  /* 0x000000bc23bc723e */ /* 0x000fe200000010ff */
[--C-:B------:R-:W-:Y:S01]  /*5860*/  IMAD.MOV.U32 R54, RZ, RZ, R87.reuse ;  /* 0x000000ffff367224 */ /* 0x100fe200078e0057 */
[----:B------:R-:W-:Y:S01]  /*5870*/  F2FP.BF16.F32.PACK_AB R202, R124, R53 ;  /* 0x000000357cca723e */ /* 0x000fe200000010ff */
[--C-:B------:R-:W-:Y:S01]  /*5880*/  IMAD.MOV.U32 R49, RZ, RZ, R87.reuse ;  /* 0x000000ffff317224 */ /* 0x100fe200078e0057 */
[----:B------:R-:W-:Y:S01]  /*5890*/  F2FP.BF16.F32.PACK_AB R177, R36, R177 ;  /* 0x000000b124b1723e */ /* 0x000fe200000010ff */
[--C-:B------:R-:W-:Y:S01]  /*58a0*/  IMAD.MOV.U32 R47, RZ, RZ, R87.reuse ;  /* 0x000000ffff2f7224 */ /* 0x100fe200078e0057 */
[----:B------:R-:W2:Y:S01]  /*58b0*/  MUFU.EX2 R189, R189 ;  /* 0x000000bd00bd7308 */ /* 0x000ea20000000800 */
[----:B0-----:R-:W-:Y:S01]  /*58c0*/  FADD.FTZ R65, R187, R58 ;  /* 0x0000003abb417221 */ /* 0x001fe20000010000 */
[----:B------:R-:W-:Y:S01]  /*58d0*/  F2FP.BF16.F32.PACK_AB R183, R82, R183 ;  /* 0x000000b752b7723e */ /* 0x000fe200000010ff */
[--C-:B------:R-:W-:Y:S01]  /*58e0*/  IMAD.MOV.U32 R82, RZ, RZ, R87.reuse ;  /* 0x000000ffff527224 */ /* 0x100fe200078e0057 */
[----:B------:R-:W-:Y:S01]  /*58f0*/  F2FP.BF16.F32.PACK_AB R185, R84, R185 ;  /* 0x000000b954b9723e */ /* 0x000fe200000010ff */
[--C-:B------:R-:W-:Y:S01]  /*5900*/  IMAD.MOV.U32 R84, RZ, RZ, R87.reuse ;  /* 0x000000ffff547224 */ /* 0x100fe200078e0057 */
[----:B------:R-:W-:Y:S01]  /*5910*/  F2FP.BF16.F32.PACK_AB R180, R21, R180 ;  /* 0x000000b415b4723e */ /* 0x000fe200000010ff */
[----:B------:R-:W-:Y:S01]  /*5920*/  IMAD.MOV.U32 R45, RZ, RZ, R87 ;  /* 0x000000ffff2d7224 */ /* 0x000fe200078e0057 */
[----:B------:R-:W1:Y:S01]  /*5930*/  MUFU.EX2 R88, R88 ;  /* 0x0000005800587308 */ /* 0x000e620000000800 */
[C---:B---3--:R-:W-:Y:S01]  /*5940*/  FADD.FTZ R58, R86.reuse, R65 ;  /* 0x00000041563a7221 */ /* 0x048fe20000010000 */
[----:B------:R-:W-:Y:S01]  /*5950*/  F2FP.BF16.F32.PACK_AB R187, R86, R187 ;  /* 0x000000bb56bb723e */ /* 0x000fe200000010ff */
[--C-:B------:R-:W-:Y:S01]  /*5960*/  IMAD.MOV.U32 R86, RZ, RZ, R87.reuse ;  /* 0x000000ffff567224 */ /* 0x100fe200078e0057 */
[----:B------:R-:W-:Y:S01]  /*5970*/  F2FP.BF16.F32.PACK_AB R181, R20, R181 ;  /* 0x000000b514b5723e */ /* 0x000fe200000010ff */
[----:B------:R-:W-:-:S02]  /*5980*/  IMAD.MOV.U32 R43, RZ, RZ, R87 ;  /* 0x000000ffff2b7224 */ /* 0x000fc400078e0057 */
[--C-:B------:R-:W-:Y:S01]  /*5990*/  IMAD.MOV.U32 R37, RZ, RZ, R87.reuse ;  /* 0x000000ffff257224 */ /* 0x100fe200078e0057 */
[----:B------:R-:W0:Y:S01]  /*59a0*/  MUFU.EX2 R191, R191 ;  /* 0x000000bf00bf7308 */ /* 0x000e220000000800 */
[----:B--2---:R-:W-:Y:S01]  /*59b0*/  FADD.FTZ R65, R189, R58 ;  /* 0x0000003abd417221 */ /* 0x004fe20000010000 */
[--C-:B------:R-:W-:Y:S02]  /*59c0*/  IMAD.MOV.U32 R58, RZ, RZ, R87.reuse ;  /* 0x000000ffff3a7224 */ /* 0x100fe400078e0057 */
[--C-:B------:R-:W-:Y:S02]  /*59d0*/  IMAD.MOV.U32 R36, RZ, RZ, R87.reuse ;  /* 0x000000ffff247224 */ /* 0x100fe400078e0057 */
[----:B------:R-:W-:Y:S02]  /*59e0*/  IMAD.MOV.U32 R35, RZ, RZ, R87 ;  /* 0x000000ffff237224 */ /* 0x000fe400078e0057 */
[----:B------:R-:W2:Y:S01]  /*59f0*/  MUFU.EX2 R90, R90 ;  /* 0x0000005a005a7308 */ /* 0x000ea20000000800 */
[C---:B-1----:R-:W-:Y:S01]  /*5a00*/  FADD.FTZ R40, R88.reuse, R65 ;  /* 0x0000004158287221 */ /* 0x042fe20000010000 */
[----:B------:R-:W-:Y:S01]  /*5a10*/  F2FP.BF16.F32.PACK_AB R189, R88, R189 ;  /* 0x000000bd58bd723e */ /* 0x000fe200000010ff */
[----:B------:R-:W-:-:S02]  /*5a20*/  IMAD.MOV.U32 R33, RZ, RZ, R87 ;  /* 0x000000ffff217224 */ /* 0x000fc400078e0057 */
[--C-:B------:R-:W-:Y:S02]  /*5a30*/  IMAD.MOV.U32 R29, RZ, RZ, R87.reuse ;  /* 0x000000ffff1d7224 */ /* 0x100fe400078e0057 */
[----:B------:R-:W-:Y:S01]  /*5a40*/  IMAD.MOV.U32 R25, RZ, RZ, R87 ;  /* 0x000000ffff197224 */ /* 0x000fe200078e0057 */
[----:B------:R-:W1:Y:S01]  /*5a50*/  MUFU.EX2 R193, R193 ;  /* 0x000000c100c17308 */ /* 0x000e620000000800 */
[----:B0-----:R-:W-:-:S07]  /*5a60*/  FADD.FTZ R65, R191, R40 ;  /* 0x00000028bf417221 */ /* 0x001fce0000010000 */
[----:B------:R-:W0:Y:S01]  /*5a70*/  MUFU.EX2 R72, R72 ;  /* 0x0000004800487308 */ /* 0x000e220000000800 */
[C---:B--2---:R-:W-:Y:S01]  /*5a80*/  FADD.FTZ R40, R90.reuse, R65 ;  /* 0x000000415a287221 */ /* 0x044fe20000010000 */
[----:B------:R-:W-:-:S06]  /*5a90*/  F2FP.BF16.F32.PACK_AB R191, R90, R191 ;  /* 0x000000bf5abf723e */ /* 0x000fcc00000010ff */
[----:B------:R-:W2:Y:S01]  /*5aa0*/  MUFU.EX2 R195, R195 ;  /* 0x000000c300c37308 */ /* 0x000ea20000000800 */
[----:B-1----:R-:W-:-:S07]  /*5ab0*/  FADD.FTZ R65, R193, R40 ;  /* 0x00000028c1417221 */ /* 0x002fce0000010000 */
[----:B------:R-:W1:Y:S01]  /*5ac0*/  MUFU.EX2 R74, R74 ;  /* 0x0000004a004a7308 */ /* 0x000e620000000800 */
[C---:B0-----:R-:W-:Y:S01]  /*5ad0*/  FADD.FTZ R40, R72.reuse, R65 ;  /* 0x0000004148287221 */ /* 0x041fe20000010000 */
[----:B------:R-:W-:Y:S01]  /*5ae0*/  F2FP.BF16.F32.PACK_AB R193, R72, R193 ;  /* 0x000000c148c1723e */ /* 0x000fe200000010ff */
[----:B------:R-:W-:-:S05]  /*5af0*/  IMAD.MOV.U32 R72, RZ, RZ, R87 ;  /* 0x000000ffff487224 */ /* 0x000fca00078e0057 */
[----:B------:R0:W-:Y:S01]  /*5b00*/  MUFU.EX2 R12, R50 ;  /* 0x00000032000c7308 */ /* 0x0001e20000000800 */
[----:B--2---:R-:W-:-:S07]  /*5b10*/  FADD.FTZ R65, R195, R40 ;  /* 0x00000028c3417221 */ /* 0x004fce0000010000 */
[----:B------:R-:W2:Y:S01]  /*5b20*/  MUFU.EX2 R197, R197 ;  /* 0x000000c500c57308 */ /* 0x000ea20000000800 */
[----:B0-----:R-:W-:Y:S01]  /*5b30*/  FADD.FTZ R50, R116, R67 ;  /* 0x0000004374327221 */ /* 0x001fe20000010000 */
[C---:B-1----:R-:W-:Y:S01]  /*5b40*/  FADD.FTZ R40, R74.reuse, R65 ;  /* 0x000000414a287221 */ /* 0x042fe20000010000 */
[----:B------:R-:W-:Y:S01]  /*5b50*/  F2FP.BF16.F32.PACK_AB R195, R74, R195 ;  /* 0x000000c34ac3723e */ /* 0x000fe200000010ff */
[----:B------:R-:W-:Y:S02]  /*5b60*/  IMAD.MOV.U32 R74, RZ, RZ, R87 ;  /* 0x000000ffff4a7224 */ /* 0x000fe400078e0057 */
[----:B------:R-:W-:Y:S02]  /*5b70*/  FADD.FTZ R67, R51, R50 ;  /* 0x0000003233437221 */ /* 0x000fe40000010000 */
[----:B------:R-:W0:Y:S02]  /*5b80*/  MUFU.EX2 R64, R64 ;  /* 0x0000004000407308 */ /* 0x000e240000000800 */
[----:B------:R-:W-:-:S04]  /*5b90*/  FADD.FTZ R50, R122, R67 ;  /* 0x000000437a327221 */ /* 0x000fc80000010000 */
[----:B------:R-:W-:Y:S01]  /*5ba0*/  FADD.FTZ R67, R53, R50 ;  /* 0x0000003235437221 */ /* 0x000fe20000010000 */
[----:B------:R-:W-:Y:S01]  /*5bb0*/  IMAD.MOV.U32 R53, RZ, RZ, R87 ;  /* 0x000000ffff357224 */ /* 0x000fe200078e0057 */
[----:B------:R-:W1:Y:S02]  /*5bc0*/  MUFU.EX2 R27, R27 ;  /* 0x0000001b001b7308 */ /* 0x000e640000000800 */
[----:B------:R-:W-:Y:S01]  /*5bd0*/  FADD.FTZ R67, R124, R67 ;  /* 0x000000437c437221 */ /* 0x000fe20000010000 */
[----:B--2---:R-:W-:-:S03]  /*5be0*/  FADD.FTZ R65, R197, R40 ;  /* 0x00000028c5417221 */ /* 0x004fc60000010000 */
[----:B------:R-:W-:Y:S01]  /*5bf0*/  FADD.FTZ R50, R204, R67 ;  /* 0x00000043cc327221 */ /* 0x000fe20000010000 */
[----:B------:R-:W-:Y:S01]  /*5c00*/  IMAD.MOV.U32 R67, RZ, RZ, R87 ;  /* 0x000000ffff437224 */ /* 0x000fe200078e0057 */
[----:B------:R-:W2:Y:S01]  /*5c10*/  MUFU.EX2 R199, R199 ;  /* 0x000000c700c77308 */ /* 0x000ea20000000800 */
[C---:B0-----:R-:W-:Y:S01]  /*5c20*/  FADD.FTZ R40, R64.reuse, R65 ;  /* 0x0000004140287221 */ /* 0x041fe20000010000 */
[----:B------:R-:W-:Y:S01]  /*5c30*/  F2FP.BF16.F32.PACK_AB R197, R64, R197 ;  /* 0x000000c540c5723e */ /* 0x000fe200000010ff */
[--C-:B------:R-:W-:Y:S02]  /*5c40*/  IMAD.MOV.U32 R65, RZ, RZ, R87.reuse ;  /* 0x000000ffff417224 */ /* 0x100fe400078e0057 */
[----:B------:R-:W-:-:S03]  /*5c50*/  IMAD.MOV.U32 R64, RZ, RZ, R87 ;  /* 0x000000ffff407224 */ /* 0x000fc600078e0057 */
[----:B------:R-:W0:Y:S01]  /*5c60*/  MUFU.EX2 R206, R206 ;  /* 0x000000ce00ce7308 */ /* 0x000e220000000800 */
[C---:B-1----:R-:W-:Y:S01]  /*5c70*/  FADD.FTZ R63, R27.reuse, R50 ;  /* 0x000000321b3f7221 */ /* 0x042fe20000010000 */
[----:B------:R-:W-:Y:S01]  /*5c80*/  F2FP.BF16.F32.PACK_AB R204, R27, R204 ;  /* 0x000000cc1bcc723e */ /* 0x000fe200000010ff */
[--C-:B------:R-:W-:Y:S02]  /*5c90*/  IMAD.MOV.U32 R50, RZ, RZ, R87.reuse ;  /* 0x000000ffff327224 */ /* 0x100fe400078e0057 */
[----:B------:R-:W-:-:S03]  /*5ca0*/  IMAD.MOV.U32 R27, RZ, RZ, R87 ;  /* 0x000000ffff1b7224 */ /* 0x000fc600078e0057 */
[----:B------:R-:W1:Y:S01]  /*5cb0*/  MUFU.EX2 R66, R66 ;  /* 0x0000004200427308 */ /* 0x000e620000000800 */
[----:B--2---:R-:W-:-:S07]  /*5cc0*/  FADD.FTZ R13, R199, R40 ;  /* 0x00000028c70d7221 */ /* 0x004fce0000010000 */
[----:B------:R-:W2:Y:S01]  /*5cd0*/  MUFU.EX2 R31, R31 ;  /* 0x0000001f001f7308 */ /* 0x000ea20000000800 */
[----:B0-----:R-:W-:Y:S01]  /*5ce0*/  FADD.FTZ R40, R206, R63 ;  /* 0x0000003fce287221 */ /* 0x001fe20000010000 */
[----:B------:R-:W-:-:S06]  /*5cf0*/  IMAD.MOV.U32 R63, RZ, RZ, R87 ;  /* 0x000000ffff3f7224 */ /* 0x000fcc00078e0057 */
[----:B------:R-:W-:Y:S01]  /*5d00*/  MUFU.EX2 R201, R201 ;  /* 0x000000c900c97308 */ /* 0x000fe20000000800 */
[----:B-1----:R-:W-:-:S07]  /*5d10*/  F2FP.BF16.F32.PACK_AB R199, R66, R199 ;  /* 0x000000c742c7723e */ /* 0x002fce00000010ff */
[----:B------:R-:W0:Y:S01]  /*5d20*/  MUFU.EX2 R208, R208 ;  /* 0x000000d000d07308 */ /* 0x000e220000000800 */
[C---:B--2---:R-:W-:Y:S01]  /*5d30*/  FADD.FTZ R15, R31.reuse, R40 ;  /* 0x000000281f0f7221 */ /* 0x044fe20000010000 */
[----:B------:R-:W-:Y:S01]  /*5d40*/  F2FP.BF16.F32.PACK_AB R206, R31, R206 ;  /* 0x000000ce1fce723e */ /* 0x000fe200000010ff */
[----:B------:R-:W-:-:S05]  /*5d50*/  IMAD.MOV.U32 R31, RZ, RZ, R87 ;  /* 0x000000ffff1f7224 */ /* 0x000fca00078e0057 */
[----:B------:R-:W-:Y:S08]  /*5d60*/  MUFU.EX2 R48, R48 ;  /* 0x0000003000307308 */ /* 0x000ff00000000800 */
[----:B------:R-:W1:Y:S01]  /*5d70*/  MUFU.EX2 R39, R39 ;  /* 0x0000002700277308 */ /* 0x000e620000000800 */
[----:B0-----:R-:W-:-:S07]  /*5d80*/  FADD.FTZ R40, R208, R15 ;  /* 0x0000000fd0287221 */ /* 0x001fce0000010000 */
[----:B------:R-:W0:Y:S08]  /*5d90*/  MUFU.EX2 R203, R203 ;  /* 0x000000cb00cb7308 */ /* 0x000e300000000800 */
[----:B------:R-:W2:Y:S01]  /*5da0*/  MUFU.EX2 R210, R210 ;  /* 0x000000d200d27308 */ /* 0x000ea20000000800 */
[C---:B-1----:R-:W-:Y:S01]  /*5db0*/  FADD.FTZ R15, R39.reuse, R40 ;  /* 0x00000028270f7221 */ /* 0x042fe20000010000 */
[----:B------:R-:W-:Y:S01]  /*5dc0*/  F2FP.BF16.F32.PACK_AB R208, R39, R208 ;  /* 0x000000d027d0723e */ /* 0x000fe200000010ff */
[----:B------:R-:W-:-:S02]  /*5dd0*/  IMAD.MOV.U32 R40, RZ, RZ, R87 ;  /* 0x000000ffff287224 */ /* 0x000fc400078e0057 */
[----:B------:R-:W-:-:S03]  /*5de0*/  IMAD.MOV.U32 R39, RZ, RZ, R87 ;  /* 0x000000ffff277224 */ /* 0x000fc600078e0057 */
[----:B------:R-:W1:Y:S08]  /*5df0*/  MUFU.EX2 R52, R52 ;  /* 0x0000003400347308 */ /* 0x000e700000000800 */
[----:B------:R3:W-:Y:S08]  /*5e00*/  MUFU.EX2 R209, R32 ;  /* 0x0000002000d17308 */ /* 0x0007f00000000800 */
[----:B------:R-:W4:Y:S01]  /*5e10*/  MUFU.EX2 R55, R55 ;  /* 0x0000003700377308 */ /* 0x000f220000000800 */
[----:B---3--:R-:W-:Y:S01]  /*5e20*/  FADD.FTZ R32, R66, R13 ;  /* 0x0000000d42207221 */ /* 0x008fe20000010000 */
[----:B------:R-:W-:-:S03]  /*5e30*/  IMAD.MOV.U32 R66, RZ, RZ, R87 ;  /* 0x000000ffff427224 */ /* 0x000fc600078e0057 */
[----:B------:R-:W-:Y:S01]  /*5e40*/  FADD.FTZ R13, R201, R32 ;  /* 0x00000020c90d7221 */ /* 0x000fe20000010000 */
[C---:B------:R-:W-:Y:S02]  /*5e50*/  F2FP.BF16.F32.PACK_AB R201, R48.reuse, R201 ;  /* 0x000000c930c9723e */ /* 0x040fe400000010ff */
[----:B------:R-:W-:Y:S01]  /*5e60*/  MUFU.EX2 R205, R205 ;  /* 0x000000cd00cd7308 */ /* 0x000fe20000000800 */
[----:B------:R-:W-:Y:S01]  /*5e70*/  FADD.FTZ R32, R48, R13 ;  /* 0x0000000d30207221 */ /* 0x000fe20000010000 */
[----:B------:R-:W-:-:S03]  /*5e80*/  IMAD.MOV.U32 R48, RZ, RZ, R87 ;  /* 0x000000ffff307224 */ /* 0x000fc600078e0057 */
[----:B0-----:R-:W-:Y:S01]  /*5e90*/  FADD.FTZ R13, R203, R32 ;  /* 0x00000020cb0d7221 */ /* 0x001fe20000010000 */
[----:B--2---:R-:W-:Y:S01]  /*5ea0*/  FADD.FTZ R32, R210, R15 ;  /* 0x0000000fd2207221 */ /* 0x004fe20000010000 */
[----:B-1----:R-:W-:Y:S01]  /*5eb0*/  F2FP.BF16.F32.PACK_AB R203, R52, R203 ;  /* 0x000000cb34cb723e */ /* 0x002fe200000010ff */
[----:B------:R-:W0:Y:S01]  /*5ec0*/  MUFU.EX2 R212, R212 ;  /* 0x000000d400d47308 */ /* 0x000e220000000800 */
[C---:B----4-:R-:W-:Y:S01]  /*5ed0*/  F2FP.BF16.F32.PACK_AB R210, R55.reuse, R210 ;  /* 0x000000d237d2723e */ /* 0x050fe200000010ff */
[----:B------:R-:W-:Y:S01]  /*5ee0*/  FADD.FTZ R15, R55, R32 ;  /* 0x00000020370f7221 */ /* 0x000fe20000010000 */
[----:B------:R-:W-:-:S05]  /*5ef0*/  IMAD.MOV.U32 R55, RZ, RZ, R87 ;  /* 0x000000ffff377224 */ /* 0x000fca00078e0057 */
[----:B------:R-:W1:Y:S08]  /*5f00*/  MUFU.EX2 R57, R57 ;  /* 0x0000003900397308 */ /* 0x000e700000000800 */
[----:B------:R-:W2:Y:S01]  /*5f10*/  MUFU.EX2 R207, R207 ;  /* 0x000000cf00cf7308 */ /* 0x000ea20000000800 */
[----:B0-----:R-:W-:-:S07]  /*5f20*/  FADD.FTZ R32, R212, R15 ;  /* 0x0000000fd4207221 */ /* 0x001fce0000010000 */
[----:B------:R-:W0:Y:S01]  /*5f30*/  MUFU.EX2 R214, R214 ;  /* 0x000000d600d67308 */ /* 0x000e220000000800 */
[C---:B-1----:R-:W-:Y:S01]  /*5f40*/  FADD.FTZ R15, R57.reuse, R32 ;  /* 0x00000020390f7221 */ /* 0x042fe20000010000 */
[----:B------:R-:W-:Y:S01]  /*5f50*/  F2FP.BF16.F32.PACK_AB R212, R57, R212 ;  /* 0x000000d439d4723e */ /* 0x000fe200000010ff */
[--C-:B------:R-:W-:Y:S02]  /*5f60*/  IMAD.MOV.U32 R57, RZ, RZ, R87.reuse ;  /* 0x000000ffff397224 */ /* 0x100fe400078e0057 */
        /* <DEDUP_REMOVED lines=8> */
[----:B------:R-:W3:Y:S01]  /*5ff0*/  MUFU.EX2 R42, R42 ;  /* 0x0000002a002a7308 */ /* 0x000ee20000000800 */
[----:B------:R-:W-:-:S04]  /*6000*/  FADD.FTZ R24, R12, R13 ;  /* 0x0000000d0c187221 */ /* 0x000fc80000010000 */
[----:B--2---:R-:W-:Y:S01]  /*6010*/  FADD.FTZ R13, R207, R24 ;  /* 0x00000018cf0d7221 */ /* 0x004fe20000010000 */
[----:B0-----:R-:W-:Y:S01]  /*6020*/  FADD.FTZ R24, R214, R15 ;  /* 0x0000000fd6187221 */ /* 0x001fe20000010000 */
[C---:B-1----:R-:W-:Y:S01]  /*6030*/  F2FP.BF16.F32.PACK_AB R207, R44.reuse, R207 ;  /* 0x000000cf2ccf723e */ /* 0x042fe200000010ff */
[----:B------:R-:W-:Y:S01]  /*6040*/  MUFU.EX2 R216, R216 ;  /* 0x000000d800d87308 */ /* 0x000fe20000000800 */
[----:B------:R-:W-:Y:S01]  /*6050*/  FADD.FTZ R13, R44, R13 ;  /* 0x0000000d2c0d7221 */ /* 0x000fe20000010000 */
[C---:B----4-:R-:W-:Y:S01]  /*6060*/  FADD.FTZ R15, R59.reuse, R24 ;  /* 0x000000183b0f7221 */ /* 0x050fe20000010000 */
[----:B------:R-:W-:Y:S01]  /*6070*/  F2FP.BF16.F32.PACK_AB R214, R59, R214 ;  /* 0x000000d63bd6723e */ /* 0x000fe200000010ff */
[--C-:B------:R-:W-:Y:S02]  /*6080*/  IMAD.MOV.U32 R59, RZ, RZ, R87.reuse ;  /* 0x000000ffff3b7224 */ /* 0x100fe400078e0057 */
[----:B------:R-:W-:Y:S02]  /*6090*/  IMAD.MOV.U32 R44, RZ, RZ, R87 ;  /* 0x000000ffff2c7224 */ /* 0x000fe400078e0057 */
[----:B------:R0:W-:Y:S01]  /*60a0*/  MUFU.EX2 R61, R200 ;  /* 0x000000c8003d7308 */ /* 0x0001e20000000800 */
[----:B---3--:R-:W-:-:S04]  /*60b0*/  FADD.FTZ R24, R42, R13 ;  /* 0x0000000d2a187221 */ /* 0x008fc80000010000 */
[C---:B------:R-:W-:Y:S01]  /*60c0*/  FADD.FTZ R13, R209.reuse, R24 ;  /* 0x00000018d10d7221 */ /* 0x040fe20000010000 */
[----:B------:R-:W-:Y:S01]  /*60d0*/  F2FP.BF16.F32.PACK_AB R209, R209, R42 ;  /* 0x0000002ad1d1723e */ /* 0x000fe200000010ff */
[--C-:B------:R-:W-:Y:S01]  /*60e0*/  IMAD.MOV.U32 R42, RZ, RZ, R87.reuse ;  /* 0x000000ffff2a7224 */ /* 0x100fe200078e0057 */
[----:B------:R-:W1:Y:S01]  /*60f0*/  MUFU.EX2 R46, R46 ;  /* 0x0000002e002e7308 */ /* 0x000e620000000800 */
[----:B0-----:R-:W-:Y:S01]  /*6100*/  F2FP.BF16.F32.PACK_AB R200, R122, R51 ;  /* 0x000000337ac8723e */ /* 0x001fe200000010ff */
[----:B------:R-:W-:-:S06]  /*6110*/  IMAD.MOV.U32 R51, RZ, RZ, R87 ;  /* 0x000000ffff337224 */ /* 0x000fcc00078e0057 */
[----:B------:R-:W0:Y:S08]  /*6120*/  MUFU.EX2 R218, R218 ;  /* 0x000000da00da7308 */ /* 0x000e300000000800 */
[----:B------:R-:W2:Y:S01]  /*6130*/  MUFU.EX2 R34, R34 ;  /* 0x0000002200227308 */ /* 0x000ea20000000800 */
[----:B-1----:R-:W-:-:S07]  /*6140*/  FADD.FTZ R24, R46, R13 ;  /* 0x0000000d2e187221 */ /* 0x002fce0000010000 */
[----:B------:R1:W3:Y:S08]  /*6150*/  MUFU.EX2 R213, R28 ;  /* 0x0000001c00d57308 */ /* 0x0002f00000000800 */
[----:B------:R-:W4:Y:S01]  /*6160*/  MUFU.EX2 R38, R38 ;  /* 0x0000002600267308 */ /* 0x000f220000000800 */
[----:B-1----:R-:W-:Y:S01]  /*6170*/  FADD.FTZ R28, R216, R15 ;  /* 0x0000000fd81c7221 */ /* 0x002fe20000010000 */
[----:B------:R-:W-:-:S03]  /*6180*/  F2FP.BF16.F32.PACK_AB R216, R61, R216 ;  /* 0x000000d83dd8723e */ /* 0x000fc600000010ff */
[----:B------:R-:W-:Y:S01]  /*6190*/  FADD.FTZ R15, R61, R28 ;  /* 0x0000001c3d0f7221 */ /* 0x000fe20000010000 */
[----:B------:R-:W-:Y:S02]  /*61a0*/  IMAD.MOV.U32 R61, RZ, RZ, R87 ;  /* 0x000000ffff3d7224 */ /* 0x000fe400078e0057 */
[----:B------:R-:W1:Y:S01]  /*61b0*/  MUFU.EX2 R215, R126 ;  /* 0x0000007e00d77308 */ /* 0x000e620000000800 */
[----:B0-----:R-:W-:Y:S01]  /*61c0*/  FADD.FTZ R28, R218, R15 ;  /* 0x0000000fda1c7221 */ /* 0x001fe20000010000 */
[C---:B------:R-:W-:Y:S01]  /*61d0*/  FADD.FTZ R15, R211.reuse, R24 ;  /* 0x00000018d30f7221 */ /* 0x040fe20000010000 */
[----:B------:R-:W-:Y:S01]  /*61e0*/  F2FP.BF16.F32.PACK_AB R211, R211, R46 ;  /* 0x0000002ed3d3723e */ /* 0x000fe200000010ff */
[----:B------:R-:W-:Y:S02]  /*61f0*/  IMAD.MOV.U32 R46, RZ, RZ, R87 ;  /* 0x000000ffff2e7224 */ /* 0x000fe400078e0057 */
[----:B--2---:R-:W-:Y:S01]  /*6200*/  FADD.FTZ R14, R34, R15 ;  /* 0x0000000f220e7221 */ /* 0x004fe20000010000 */
[--C-:B------:R-:W-:Y:S01]  /*6210*/  IMAD.MOV.U32 R24, RZ, RZ, R87.reuse ;  /* 0x000000ffff187224 */ /* 0x100fe200078e0057 */
[----:B------:R-:W0:Y:S02]  /*6220*/  MUFU.EX2 R26, R26 ;  /* 0x0000001a001a7308 */ /* 0x000e240000000800 */
[C---:B---3--:R-:W-:Y:S01]  /*6230*/  FADD.FTZ R15, R213.reuse, R14 ;  /* 0x0000000ed50f7221 */ /* 0x048fe20000010000 */
[----:B------:R-:W-:Y:S01]  /*6240*/  F2FP.BF16.F32.PACK_AB R213, R213, R34 ;  /* 0x00000022d5d5723e */ /* 0x000fe200000010ff */
[----:B------:R-:W-:-:S02]  /*6250*/  IMAD.MOV.U32 R34, RZ, RZ, R87 ;  /* 0x000000ffff227224 */ /* 0x000fc400078e0057 */
[----:B----4-:R-:W-:Y:S02]  /*6260*/  FADD.FTZ R14, R38, R15 ;  /* 0x0000000f260e7221 */ /* 0x010fe40000010000 */
[----:B------:R2:W3:Y:S02]  /*6270*/  MUFU.EX2 R217, R60 ;  /* 0x0000003c00d97308 */ /* 0x0004e40000000800 */
[C---:B-1----:R-:W-:Y:S01]  /*6280*/  FADD.FTZ R15, R215.reuse, R14 ;  /* 0x0000000ed70f7221 */ /* 0x042fe20000010000 */
[----:B------:R-:W-:Y:S01]  /*6290*/  F2FP.BF16.F32.PACK_AB R215, R215, R38 ;  /* 0x00000026d7d7723e */ /* 0x000fe200000010ff */
[----:B------:R-:W-:-:S04]  /*62a0*/  IMAD.MOV.U32 R38, RZ, RZ, R87 ;  /* 0x000000ffff267224 */ /* 0x000fc800078e0057 */
[----:B------:R-:W1:Y:S01]  /*62b0*/  MUFU.EX2 R30, R30 ;  /* 0x0000001e001e7308 */ /* 0x000e620000000800 */
[----:B0-----:R-:W-:Y:S01]  /*62c0*/  FADD.FTZ R14, R26, R15 ;  /* 0x0000000f1a0e7221 */ /* 0x001fe20000010000 */
[----:B--2---:R-:W-:-:S06]  /*62d0*/  IMAD.MOV.U32 R60, RZ, RZ, R87 ;  /* 0x000000ffff3c7224 */ /* 0x004fcc00078e0057 */
[----:B------:R0:W2:Y:S01]  /*62e0*/  MUFU.EX2 R219, R56 ;  /* 0x0000003800db7308 */ /* 0x0000a20000000800 */
[C---:B---3--:R-:W-:Y:S01]  /*62f0*/  FADD.FTZ R15, R217.reuse, R14 ;  /* 0x0000000ed90f7221 */ /* 0x048fe20000010000 */
[----:B------:R-:W-:Y:S01]  /*6300*/  F2FP.BF16.F32.PACK_AB R217, R217, R26 ;  /* 0x0000001ad9d9723e */ /* 0x000fe200000010ff */
[----:B------:R-:W-:-:S05]  /*6310*/  IMAD.MOV.U32 R26, RZ, RZ, R87 ;  /* 0x000000ffff1a7224 */ /* 0x000fca00078e0057 */
[----:B------:R-:W3:Y:S01]  /*6320*/  MUFU.EX2 R41, R41 ;  /* 0x0000002900297308 */ /* 0x000ee20000000800 */
[----:B-1----:R-:W-:Y:S01]  /*6330*/  FADD.FTZ R12, R30, R15 ;  /* 0x0000000f1e0c7221 */ /* 0x002fe20000010000 */
[----:B0-----:R-:W-:-:S03]  /*6340*/  IMAD.MOV.U32 R56, RZ, RZ, R87 ;  /* 0x000000ffff387224 */ /* 0x001fc600078e0057 */
[C---:B--2---:R-:W-:Y:S01]  /*6350*/  FADD.FTZ R12, R219.reuse, R12 ;  /* 0x0000000cdb0c7221 */ /* 0x044fe20000010000 */
[----:B------:R-:W-:Y:S01]  /*6360*/  F2FP.BF16.F32.PACK_AB R219, R219, R30 ;  /* 0x0000001edbdb723e */ /* 0x000fe200000010ff */
[--C-:B------:R-:W-:Y:S02]  /*6370*/  IMAD.MOV.U32 R30, RZ, RZ, R87.reuse ;  /* 0x000000ffff1e7224 */ /* 0x100fe400078e0057 */
[C---:B---3--:R-:W-:Y:S01]  /*6380*/  FADD.FTZ R13, R41.reuse, R28 ;  /* 0x0000001c290d7221 */ /* 0x048fe20000010000 */
[----:B------:R-:W-:Y:S01]  /*6390*/  F2FP.BF16.F32.PACK_AB R218, R41, R218 ;  /* 0x000000da29da723e */ /* 0x000fe200000010ff */
[--C-:B------:R-:W-:Y:S02]  /*63a0*/  IMAD.MOV.U32 R41, RZ, RZ, R87.reuse ;  /* 0x000000ffff297224 */ /* 0x100fe400078e0057 */
        /* <DEDUP_REMOVED lines=8> */
[----:B------:R-:W-:Y:S01]  /*6430*/  CS2R R82, SRZ ;  /* 0x0000000000527805 */ /* 0x000fe2000001ff00 */
[----:B------:R-:W-:Y:S01]  /*6440*/  IMAD.MOV.U32 R20, RZ, RZ, R16 ;  /* 0x000000ffff147224 */ /* 0x000fe200078e0010 */
        /* <DEDUP_REMOVED lines=28> */
[----:B------:R-:W-:-:S07]  /*6610*/  CS2R R24, SRZ ;  /* 0x0000000000187805 */ /* 0x000fce000001ff00 */
.L_x_379:
[----:B------:R-:W-:Y:S01]  /*6620*/  R2UR UR11, R18 ;  /* 0x00000000120b72ca */ /* 0x000fe200000e0000 */
[----:B------:R-:W-:-:S04]  /*6630*/  UIADD3 UR6, UR7, 0x1, URZ ;  /* 0x0000000107067890 */ /* 0x000fc8000fffe03f */
[----:B------:R-:W-:-:S04]  /*6640*/  UISETP.NE.AND UP0, UPT, UR6, 0x2, UPT ;  /* 0x000000020600788c */ /* 0x000fc8000bf05270 */
[----:B------:R-:W-:Y:S02]  /*6650*/  USEL UR10, URZ, 0x1, UP0 ;  /* 0x000000013f0a7887 */ /* 0x000fe40008000000 */
[----:B------:R-:W-:Y:S02]  /*6660*/  USEL UR6, UR6, URZ, UP0 ;  /* 0x0000003f06067287 */ /* 0x000fe40008000000 */
[----:B------:R-:W-:Y:S02]  /*6670*/  ISETP.NE.AND P3, PT, RZ, UR11, PT ;  /* 0x0000000bff007c0c */ /* 0x000fe4000bf65270 */
[----:B------:R-:W-:Y:S02]  /*6680*/  LOP3.LUT R16, R20, UR10, RZ, 0x3c, !PT ;  /* 0x0000000a14107c12 */ /* 0x000fe4000f8e3cff */
[----:B------:R-:W-:-:S09]  /*6690*/  IMAD.U32 R2, RZ, RZ, UR6 ;  /* 0x00000006ff027e24 */ /* 0x000fd2000f8e00ff */
[----:B------:R-:W-:Y:S05]  /*66a0*/  @P3 BRA `(.L_x_371) ;  /* 0x0000000000343947 */ /* 0x000fea0003800000 */
[----:B------:R-:W-:Y:S05]  /*66b0*/  @!P0 BRA `(.L_x_372) ;  /* 0x0000000000048947 */ /* 0x000fea0003800000 */
[----:B------:R-:W-:Y:S01]  /*66c0*/  BPT.TRAP 0x1 ;  /* 0x000000040000795c */ /* 0x000fe20000300000 */
.L_x_372:
[----:B------:R-:W0:Y:S01]  /*66d0*/  S2UR UR10, SR_CgaCtaId ;  /* 0x00000000000a79c3 */ /* 0x000e220000008800 */
[----:B------:R-:W-:Y:S01]  /*66e0*/  UMOV UR6, 0x400 ;  /* 0x0000040000067882 */ /* 0x000fe20000000000 */
[----:B------:R-:W-:Y:S01]  /*66f0*/  SHF.L.U32 R11, R16, 0x1f, RZ ;  /* 0x0000001f100b7819 */ /* 0x000fe200000006ff */
[----:B0-----:R-:W-:-:S06]  /*6700*/  ULEA UR6, UR10, UR6, 0x18 ;  /* 0x000000060a067291 */ /* 0x001fcc000f8ec03f */
[----:B------:R-:W-:-:S04]  /*6710*/  LEA R0, R2, UR6, 0x3 ;  /* 0x0000000602007c11 */ /* 0x000fc8000f8e18ff */
[----:B------:R0:W1:Y:S01]  /*6720*/  SYNCS.PHASECHK.TRANS64.TRYWAIT P2, [R0+URZ+0x34830], R11 ;  /* 0x0348300b000075a7 */ /* 0x000062000804017f */
[----:B------:R-:W-:Y:S05]  /*6730*/  @!P0 BRA `(.L_x_373) ;  /* 0x0000000000048947 */ /* 0x000fea0003800000 */
[----:B------:R-:W-:Y:S01]  /*6740*/  BPT.TRAP 0x1 ;  /* 0x000000040000795c */ /* 0x000fe20000300000 */
.L_x_373:
[----:B-1----:R-:W-:Y:S05]  /*6750*/  @P2 BRA `(.L_x_371) ;  /* 0x0000000000082947 */ /* 0x002fea0003800000 */
[----:B------:R-:W1:Y:S02]  /*6760*/  SYNCS.PHASECHK.TRANS64.TRYWAIT P2, [R0+URZ+0x34830], R11 ;  /* 0x0348300b000075a7 */ /* 0x000e64000804017f */
[----:B-1----:R-:W-:Y:S05]  /*6770*/  @!P2 BRA `(.L_x_374) ;  /* 0x000000d000e4a947 */ /* 0x002fea0003800000 */
.L_x_371:
[----:B------:R-:W2:Y:S01]  /*6780*/  S2R R10, SR_TID.X ;  /* 0x00000000000a7919 */ /* 0x000ea20000002100 */
[----:B01----:R-:W-:Y:S01]  /*6790*/  IMAD R0, R2, 0xb00, R3 ;  /* 0x00000b0002007824 */ /* 0x003fe200078e0203 */
        /* <DEDUP_REMOVED lines=8> */
[----:B------:R-:W-:Y:S01]  /*6820*/  R2UR UR18, R6 ;  /* 0x00000000061272ca */ /* 0x000fe200000e0000 */
[----:B------:R-:W-:Y:S01]  /*6830*/  UMOV UR59, 0x40000040 ;  /* 0x40000040003b7882 */ /* 0x000fe20000000000 */
[----:B------:R-:W-:Y:S01]  /*6840*/  R2UR UR19, R7 ;  /* 0x00000000071372ca */ /* 0x000fe200000e0000 */
[----:B------:R-:W-:Y:S01]  /*6850*/  UMOV UR47, 0x40000040 ;  /* 0x40000040002f7882 */ /* 0x000fe20000000000 */
[----:B------:R-:W-:Y:S01]  /*6860*/  UMOV UR51, 0x40000040 ;  /* 0x4000004000337882 */ /* 0x000fe20000000000 */
[----:B------:R-:W-:Y:S01]  /*6870*/  UMOV UR40, UR10 ;  /* 0x0000000a00287c82 */ /* 0x000fe20008000000 */
[----:B------:R-:W-:Y:S01]  /*6880*/  UMOV UR36, UR10 ;  /* 0x0000000a00247c82 */ /* 0x000fe20008000000 */
[----:B------:R-:W-:Y:S01]  /*6890*/  UMOV UR41, UR11 ;  /* 0x0000000b00297c82 */ /* 0x000fe20008000000 */
[----:B------:R-:W-:Y:S01]  /*68a0*/  UMOV UR37, UR11 ;  /* 0x0000000b00257c82 */ /* 0x000fe20008000000 */
[----:B------:R-:W-:Y:S01]  /*68b0*/  UMOV UR42, UR6 ;  /* 0x00000006002a7c82 */ /* 0x000fe20008000000 */
[----:B------:R-:W-:Y:S01]  /*68c0*/  UIADD3 UR38, UR6, 0x80, URZ ;  /* 0x0000008006267890 */ /* 0x000fe2000fffe03f */
[----:B------:R-:W-:Y:S01]  /*68d0*/  R2UR UR14, R4 ;  /* 0x00000000040e72ca */ /* 0x000fe200000e0000 */
[----:B------:R-:W-:Y:S01]  /*68e0*/  UIADD3 UR26, UR6, 0x100, URZ ;  /* 0x00000100061a7890 */ /* 0x000fe2000fffe03f */
[----:B------:R-:W-:Y:S01]  /*68f0*/  R2UR UR15, R5 ;  /* 0x00000000050f72ca */ /* 0x000fe200000e0000 */
[----:B------:R-:W-:Y:S01]  /*6900*/  UMOV UR24, UR10 ;  /* 0x0000000a00187c82 */ /* 0x000fe20008000000 */
[----:B------:R-:W-:Y:S01]  /*6910*/  UMOV UR25, UR11 ;  /* 0x0000000b00197c82 */ /* 0x000fe20008000000 */
[----:B------:R-:W-:Y:S01]  /*6920*/  UIADD3 UR30, UR6, 0x180, URZ ;  /* 0x00000180061e7890 */ /* 0x000fe2000fffe03f */
[----:B------:R-:W-:Y:S01]  /*6930*/  UMOV UR28, UR10 ;  /* 0x0000000a001c7c82 */ /* 0x000fe20008000000 */
[----:B------:R-:W-:Y:S01]  /*6940*/  UMOV UR29, UR11 ;  /* 0x0000000b001d7c82 */ /* 0x000fe20008000000 */
[----:B------:R-:W-:Y:S01]  /*6950*/  UIADD3 UR34, UR6, 0x200, URZ ;  /* 0x0000020006227890 */ /* 0x000fe2000fffe03f */
[----:B--2---:R-:W-:Y:S01]  /*6960*/  SHF.R.U32.HI R10, RZ, 0x7, R10 ;  /* 0x00000007ff0a7819 */ /* 0x004fe2000001160a */
[----:B------:R-:W-:Y:S01]  /*6970*/  UMOV UR32, UR10 ;  /* 0x0000000a00207c82 */ /* 0x000fe20008000000 */
[----:B------:R-:W-:Y:S01]  /*6980*/  UMOV UR33, UR11 ;  /* 0x0000000b00217c82 */ /* 0x000fe20008000000 */
[----:B------:R-:W-:-:S02]  /*6990*/  UIADD3 UR58, UR6, 0x2, URZ ;  /* 0x00000002063a7890 */ /* 0x000fc4000fffe03f */
[----:B------:R-:W-:Y:S01]  /*69a0*/  VIADD R0, R10, 0x8 ;  /* 0x000000080a007836 */ /* 0x000fe20000000000 */
        /* <DEDUP_REMOVED lines=56> */
[----:B------:R-:W-:Y:S01]  /*6d30*/  UIADD3 UR10, UR6, 0x502, URZ ;  /* 0x00000502060a7890 */ /* 0x000fe2000fffe03f */
        /* <DEDUP_REMOVED lines=522> */
.L_x_376:
[----:B------:R-:W0:Y:S01]  /*8de0*/  S2UR UR10, SR_CgaCtaId ;  /* 0x00000000000a79c3 */ /* 0x000e220000008800 */
[----:B------:R-:W-:Y:S01]  /*8df0*/  UMOV UR6, 0x400 ;  /* 0x0000040000067882 */ /* 0x000fe20000000000 */
[----:B------:R-:W-:Y:S01]  /*8e00*/  SHF.L.U32 R0, R20, 0x1f, RZ ;  /* 0x0000001f14007819 */ /* 0x000fe200000006ff */
[----:B0-----:R-:W-:-:S04]  /*8e10*/  ULEA UR6, UR10, UR6, 0x18 ;  /* 0x000000060a067291 */ /* 0x001fc8000f8ec03f */
[----:B------:R-:W-:-:S09]  /*8e20*/  ULEA UR6, UR7, UR6, 0x3 ;  /* 0x0000000607067291 */ /* 0x000fd2000f8e183f */
[----:B------:R0:W1:Y:S01]  /*8e30*/  SYNCS.PHASECHK.TRANS64.TRYWAIT P2, [UR6+0x34850], R0 ;  /* 0x03485000ff0075a7 */ /* 0x0000620008040146 */
[----:B------:R-:W-:Y:S05]  /*8e40*/  @!P0 BRA `(.L_x_377) ;  /* 0x0000000000048947 */ /* 0x000fea0003800000 */
[----:B------:R-:W-:Y:S01]  /*8e50*/  BPT.TRAP 0x1 ;  /* 0x000000040000795c */ /* 0x000fe20000300000 */
.L_x_377:
[----:B-1----:R-:W-:Y:S05]  /*8e60*/  @P2 BRA `(.L_x_375) ;  /* 0x0000000000082947 */ /* 0x002fea0003800000 */
[----:B------:R-:W1:Y:S02]  /*8e70*/  SYNCS.PHASECHK.TRANS64.TRYWAIT P2, [UR6+0x34850], R0 ;  /* 0x03485000ff0075a7 */ /* 0x000e640008040146 */
[----:B-1----:R-:W-:Y:S05]  /*8e80*/  @!P2 BRA `(.L_x_378) ;  /* 0x000000ac0034a947 */ /* 0x002fea0003800000 */
.L_x_375:
[----:B------:R-:W2:Y:S01]  /*8e90*/  S2UR UR10, SR_CgaCtaId ;  /* 0x00000000000a79c3 */ /* 0x000ea20000008800 */
[----:B------:R-:W-:Y:S01]  /*8ea0*/  UMOV UR6, 0x400 ;  /* 0x0000040000067882 */ /* 0x000fe20000000000 */
[----:B------:R-:W-:Y:S01]  /*8eb0*/  WARPGROUP.ARRIVE ;  /* 0x00000000000079c5 */ /* 0x000fe20000000000 */
[----:B------:R-:W-:Y:S01]  /*8ec0*/  UMOV UR11, 0x40000040 ;  /* 0x40000040000b7882 */ /* 0x000fe20000000000 */
[----:B------:R-:W-:-:S04]  /*8ed0*/  FMNMX.FTZ R10, R168, R21, !PT ;  /* 0x00000015a80a7209 */ /* 0x000fc80007810000 */
[----:B------:R-:W3:Y:S01]  /*8ee0*/  S2R R235, SR_TID.X ;  /* 0x0000000000eb7919 */ /* 0x000ee20000002100 */
[C---:B------:R-:W-:Y:S01]  /*8ef0*/  ISETP.GT.AND P2, PT, R14.reuse, RZ, PT ;  /* 0x000000ff0e00720c */ /* 0x040fe20003f44270 */
[----:B------:R-:W-:Y:S01]  /*8f00*/  VIADD R14, R14, 0xffffffff ;  /* 0xffffffff0e0e7836 */ /* 0x000fe20000000000 */
[----:B-1----:R-:W-:-:S04]  /*8f10*/  FMNMX.FTZ R11, R169, R10, !PT ;  /* 0x0000000aa90b7209 */ /* 0x002fc80007810000 */
[----:B------:R-:W-:-:S04]  /*8f20*/  FMNMX.FTZ R10, R172, R11, !PT ;  /* 0x0000000bac0a7209 */ /* 0x000fc80007810000 */
[----:B------:R-:W-:-:S04]  /*8f30*/  FMNMX.FTZ R11, R173, R10, !PT ;  /* 0x0000000aad0b7209 */ /* 0x000fc80007810000 */
[----:B------:R-:W-:Y:S01]  /*8f40*/  FMNMX.FTZ R10, R160, R11, !PT ;  /* 0x0000000ba00a7209 */ /* 0x000fe20007810000 */
[----:B--2---:R-:W-:-:S03]  /*8f50*/  ULEA UR6, UR10, UR6, 0x18 ;  /* 0x000000060a067291 */ /* 0x004fc6000f8ec03f */
[----:B------:R-:W-:-:S04]  /*8f60*/  FMNMX.FTZ R11, R161, R10, !PT ;  /* 0x0000000aa10b7209 */ /* 0x000fc80007810000 */
[----:B------:R-:W-:Y:S01]  /*8f70*/  FMNMX.FTZ R10, R164, R11, !PT ;  /* 0x0000000ba40a7209 */ /* 0x000fe20007810000 */
[----:B0-----:R-:W-:-:S03]  /*8f80*/  IMAD.U32 R0, RZ, RZ, UR6 ;  /* 0x00000006ff007e24 */ /* 0x001fc6000f8e00ff */
[----:B------:R-:W-:Y:S02]  /*8f90*/  FMNMX.FTZ R11, R165, R10, !PT ;  /* 0x0000000aa50b7209 */ /* 0x000fe40007810000 */
[----:B------:R-:W-:Y:S02]  /*8fa0*/  R2UR UR6, R0 ;  /* 0x00000000000672ca */ /* 0x000fe400000e0000 */
[----:B------:R-:W-:Y:S02]  /*8fb0*/  FMNMX.FTZ R10, R152, R11, !PT ;  /* 0x0000000b980a7209 */ /* 0x000fe40007810000 */
[----:B---3--:R-:W-:Y:S02]  /*8fc0*/  SHF.R.U32.HI R235, RZ, 0x7, R235 ;  /* 0x00000007ffeb7819 */ /* 0x008fe400000116eb */
[----:B------:R-:W-:-:S04]  /*8fd0*/  FMNMX.FTZ R11, R153, R10, !PT ;  /* 0x0000000a990b7209 */ /* 0x000fc80007810000 */
[----:B------:R-:W-:-:S03]  /*8fe0*/  FMNMX.FTZ R10, R156, R11, !PT ;  /* 0x0000000b9c0a7209 */ /* 0x000fc60007810000 */
[----:B------:R-:W-:Y:S01]  /*8ff0*/  UIADD3 UR6, UR6, 0x400, URZ ;  /* 0x0000040006067890 */ /* 0x000fe2000fffe03f */
[----:B------:R-:W-:-:S03]  /*9000*/  FMNMX.FTZ R11, R157, R10, !PT ;  /* 0x0000000a9d0b7209 */ /* 0x000fc60007810000 */
[----:B------:R-:W-:Y:S01]  /*9010*/  USHF.R.U32.HI UR6, URZ, 0x4, UR6 ;  /* 0x000000043f067899 */ /* 0x000fe20008011606 */
[----:B------:R-:W-:-:S03]  /*9020*/  FMNMX.FTZ R10, R144, R11, !PT ;  /* 0x0000000b900a7209 */ /* 0x000fc60007810000 */
[----:B------:R-:W-:Y:S01]  /*9030*/  ULOP3.LUT UR6, UR6, 0x3fff, URZ, 0xc0, !UPT ;  /* 0x00003fff06067892 */ /* 0x000fe2000f8ec03f */
[----:B------:R-:W-:-:S03]  /*9040*/  FMNMX.FTZ R11, R145, R10, !PT ;  /* 0x0000000a910b7209 */ /* 0x000fc60007810000 */
        /* <DEDUP_REMOVED lines=34> */
[----:B------:R-:W-:Y:S02]  /*9270*/  FMNMX.FTZ R10, R92, R11, !PT ;  /* 0x0000000b5c0a7209 */ /* 0x000fe40007810000 */
[----:B------:R-:W0:Y:S01]  /*9280*/  LDC R11, c[0x0][0x988] ;  /* 0x00026200ff0b7b82 */ /* 0x000e220000000800 */
[----:B------:R-:W-:Y:S02]  /*9290*/  WARPGROUP.DEPBAR.LE gsb0, 0x0 ;  /* 0x00008000000079c5 */ /* 0x000fe40000010000 */
[----:B------:R-:W-:Y:S01]  /*92a0*/  WARPGROUP.ARRIVE ;  /* 0x00000000000079c5 */ /* 0x000fe20000000000 */
[----:B------:R-:W-:-:S05]  /*92b0*/  FMNMX.FTZ R177, R93, R10, !PT ;  /* 0x0000000a5db17209 */ /* 0x000fca0007810000 */
[----:B------:R-:W-:Y:S01]  /*92c0*/  HGMMA.64x128x16.F32.BF16 R24, R180, gdesc[UR8].tnspB, R24, gsb0 ;  /* 0x41e00008b4187df0 */ /* 0x000fe20008001818 */
[----:B------:R-:W-:Y:S01]  /*92d0*/  UIADD3 UR10, UR6, 0x100, URZ ;  /* 0x00000100060a7890 */ /* 0x000fe2000fffe03f */
[----:B------:R-:W1:Y:S01]  /*92e0*/  SHFL.BFLY PT, R10, R177, 0x2, 0x1f ;  /* 0x0c401f00b10a7f89 */ /* 0x000e6200000e0000 */
[----:B------:R-:W-:Y:S01]  /*92f0*/  UMOV UR11, 0x40000040 ;  /* 0x40000040000b7882 */ /* 0x000fe20000000000 */
[----:B-1----:R-:W-:-:S05]  /*9300*/  FMNMX.FTZ R178, R177, R10, !PT ;  /* 0x0000000ab1b27209 */ /* 0x002fca0007810000 */
[----:B------:R-:W1:Y:S02]  /*9310*/  SHFL.BFLY PT, R179, R178, 0x1, 0x1f ;  /* 0x0c201f00b2b37f89 */ /* 0x000e6400000e0000 */
[----:B-1----:R-:W-:-:S05]  /*9320*/  FMNMX.FTZ R10, R178, R179, !PT ;  /* 0x000000b3b20a7209 */ /* 0x002fca0007810000 */
[C---:B0-----:R-:W-:Y:S01]  /*9330*/  FMUL.FTZ R176, R10.reuse, R11 ;  /* 0x0000000b0ab07220 */ /* 0x041fe20000410000 */
        /* <DEDUP_REMOVED lines=24> */
[----:B------:R-:W-:Y:S01]  /*94c0*/  FMUL.FTZ R20, R20, R11 ;  /* 0x0000000b14147220 */ /* 0x000fe20000410000 */
[----:B------:R-:W-:Y:S08]  /*94d0*/  MUFU.EX2 R21, R21 ;  /* 0x0000001500157308 */ /* 0x000ff00000000800 */
[----:B------:R-:W0:Y:S08]  /*94e0*/  MUFU.EX2 R20, R20 ;  /* 0x0000001400147308 */ /* 0x000e300000000800 */
[----:B------:R-:W1:Y:S08]  /*94f0*/  MUFU.EX2 R168, R168 ;  /* 0x000000a800a87308 */ /* 0x000e700000000800 */
[----:B------:R-:W2:Y:S01]  /*9500*/  MUFU.EX2 R178, R178 ;  /* 0x000000b200b27308 */ /* 0x000ea20000000800 */
[----:B0-----:R-:W-:-:S07]  /*9510*/  FFMA.FTZ R13, R20, R13, R21 ;  /* 0x0000000d140d7223 */ /* 0x001fce0000010015 */
[----:B------:R-:W-:Y:S01]  /*9520*/  MUFU.EX2 R169, R169 ;  /* 0x000000a900a97308 */ /* 0x000fe20000000800 */
[----:B-1----:R-:W-:-:S07]  /*9530*/  FADD.FTZ R13, R168, R13 ;  /* 0x0000000da80d7221 */ /* 0x002fce0000010000 */
[----:B------:R-:W-:Y:S08]  /*9540*/  MUFU.EX2 R173, R173 ;  /* 0x000000ad00ad7308 */ /* 0x000ff00000000800 */
[----:B------:R-:W-:Y:S01]  /*9550*/  MUFU.EX2 R161, R161 ;  /* 0x000000a100a17308 */ /* 0x000fe20000000800 */
[----:B------:R-:W-:Y:S02]  /*9560*/  WARPGROUP.DEPBAR.LE gsb0, 0x0 ;  /* 0x00008000000079c5 */ /* 0x000fe40000010000 */
[----:B------:R-:W-:Y:S01]  /*9570*/  WARPGROUP.ARRIVE ;  /* 0x00000000000079c5 */ /* 0x000fe20000000000 */
[-CC-:B------:R-:W-:Y:S01]  /*9580*/  FFMA.FTZ R180, R160, R11.reuse, -R176.reuse ;  /* 0x0000000ba0b47223 */ /* 0x180fe200000108b0 */
[----:B------:R-:W-:-:S03]  /*9590*/  FFMA.FTZ R182, R164, R11, -R176 ;  /* 0x0000000ba4b67223 */ /* 0x000fc600000108b0 */
[----:B------:R-:W-:Y:S01]  /*95a0*/  MUFU.EX2 R165, R165 ;  /* 0x000000a500a57308 */ /* 0x000fe20000000800 */
[----:B------:R-:W-:Y:S01]  /*95b0*/  HGMMA.64x128x16.F32.BF16 R24, R184, gdesc[UR8].tnspB, R24, gsb0 ;  /* 0x41e00008b8187df0 */ /* 0x000fe20008001818 */
[----:B------:R-:W-:Y:S01]  /*95c0*/  UIADD3 UR10, UR6, 0x180, URZ ;  /* 0x00000180060a7890 */ /* 0x000fe2000fffe03f */
[----:B------:R-:W-:-:S05]  /*95d0*/  UMOV UR11, 0x40000040 ;  /* 0x40000040000b7882 */ /* 0x000fca0000000000 */
        /* <DEDUP_REMOVED lines=114> */
[----:B------:R-:W-:Y:S01]  /*9d00*/  FMNMX.FTZ R133, R103, R112, !PT ;  /* 0x0000007067857209 */ /* 0x000fe20007810000 */
[----:B------:R-:W-:Y:S01]  /*9d10*/  UIADD3 UR10, UR6, 0x480, URZ ;  /* 0x00000480060a7890 */ /* 0x000fe2000fffe03f */
[----:B------:R-:W-:Y:S01]  /*9d20*/  MUFU.EX2 R204, R204 ;  /* 0x000000cc00cc7308 */ /* 0x000fe20000000800 */
[----:B------:R-:W-:Y:S01]  /*9d30*/  UMOV UR11, 0x40000040 ;  /* 0x40000040000b7882 */ /* 0x000fe20000000000 */
[----:B------:R-:W-:Y:S01]  /*9d40*/  FMNMX.FTZ R112, R90, R133, !PT ;  /* 0x000000855a707209 */ /* 0x000fe20007810000 */
[----:B------:R-:W-:-:S03]  /*9d50*/  UIADD3 UR6, UR6, 0x500, URZ ;  /* 0x0000050006067890 */ /* 0x000fc6000fffe03f */
[----:B------:R-:W-:Y:S02]  /*9d60*/  FMNMX.FTZ R133, R91, R112, !PT ;  /* 0x000000705b857209 */ /* 0x000fe40007810000 */
[----:B------:R-:W-:Y:S02]  /*9d70*/  MUFU.EX2 R206, R206 ;  /* 0x000000ce00ce7308 */ /* 0x000fe40000000800 */
        /* <DEDUP_REMOVED lines=13> */
[----:B------:R-:W-:Y:S08]  /*9e50*/  MUFU.EX2 R208, R208 ;  /* 0x000000d000d07308 */ /* 0x000ff00000000800 */
[----:B------:R-:W-:Y:S01]  /*9e60*/  MUFU.EX2 R210, R210 ;  /* 0x000000d200d27308 */ /* 0x000fe20000000800 */
[----:B0-----:R-:W-:Y:S01]  /*9e70*/  FMNMX.FTZ R92, R133, R104, !PT ;  /* 0x00000068855c7209 */ /* 0x001fe20007810000 */
[----:B------:R-:W-:-:S06]  /*9e80*/  @!P1 IMAD R133, R2, 0x8, R0 ;  /* 0x0000000802859824 */ /* 0x000fcc00078e0200 */
[----:B------:R0:W-:Y:S01]  /*9e90*/  MUFU.EX2 R104, R116 ;  /* 0x0000007400687308 */ /* 0x0001e20000000800 */
[C---:B------:R-:W-:Y:S01]  /*9ea0*/  FADD.FTZ R108, -R92.reuse, R15 ;  /* 0x0000000f5c6c7221 */ /* 0x040fe20000010100 */
[-C--:B------:R-:W-:Y:S01]  /*9eb0*/  FMUL.FTZ R112, R92, R11.reuse ;  /* 0x0000000b5c707220 */ /* 0x080fe20000410000 */
[----:B------:R-:W-:Y:S02]  /*9ec0*/  @!P1 VIADD R133, R133, 0x34840 ;  /* 0x0003484085859836 */ /* 0x000fe40000000000 */
[-C--:B------:R-:W-:Y:S01]  /*9ed0*/  FMUL.FTZ R93, R108, R11.reuse ;  /* 0x0000000b6c5d7220 */ /* 0x080fe20000410000 */
[-CC-:B------:R-:W-:Y:S01]  /*9ee0*/  FFMA.FTZ R108, R170, R11.reuse, -R112.reuse ;  /* 0x0000000baa6c7223 */ /* 0x180fe20000010870 */
[-CC-:B------:R-:W-:Y:S01]  /*9ef0*/  FFMA.FTZ R177, R171, R11.reuse, -R112.reuse ;  /* 0x0000000babb17223 */ /* 0x180fe20000010870 */
[-CC-:B------:R-:W-:Y:S01]  /*9f00*/  FFMA.FTZ R179, R174, R11.reuse, -R112.reuse ;  /* 0x0000000baeb37223 */ /* 0x180fe20000010870 */
[-CC-:B0-----:R-:W-:Y:S01]  /*9f10*/  FFMA.FTZ R116, R175, R11.reuse, -R112.reuse ;  /* 0x0000000baf747223 */ /* 0x181fe20000010870 */
[-CC-:B------:R-:W-:Y:S01]  /*9f20*/  FFMA.FTZ R181, R162, R11.reuse, -R112.reuse ;  /* 0x0000000ba2b57223 */ /* 0x180fe20000010870 */
[----:B------:R-:W-:Y:S01]  /*9f30*/  MUFU.EX2 R93, R93 ;  /* 0x0000005d005d7308 */ /* 0x000fe20000000800 */
[-CC-:B------:R-:W-:Y:S01]  /*9f40*/  FFMA.FTZ R120, R163, R11.reuse, -R112.reuse ;  /* 0x0000000ba3787223 */ /* 0x180fe20000010870 */
[-CC-:B------:R-:W-:Y:S01]  /*9f50*/  FFMA.FTZ R183, R166, R11.reuse, -R112.reuse ;  /* 0x0000000ba6b77223 */ /* 0x180fe20000010870 */
[-CC-:B------:R-:W-:Y:S01]  /*9f60*/  FFMA.FTZ R201, R122, R11.reuse, -R112.reuse ;  /* 0x0000000b7ac97223 */ /* 0x180fe20000010870 */
[-CC-:B------:R-:W-:Y:S01]  /*9f70*/  FFMA.FTZ R144, R167, R11.reuse, -R112.reuse ;  /* 0x0000000ba7907223 */ /* 0x180fe20000010870 */
[-CC-:B------:R-:W-:Y:S01]  /*9f80*/  FFMA.FTZ R195, R142, R11.reuse, -R112.reuse ;  /* 0x0000000b8ec37223 */ /* 0x180fe20000010870 */
[----:B--2---:R-:W-:Y:S01]  /*9f90*/  FADD.FTZ R142, R178, R13 ;  /* 0x0000000db28e7221 */ /* 0x004fe20000010000 */
        /* <DEDUP_REMOVED lines=16> */
[-C--:B------:R-:W-:Y:S01]  /*a0a0*/  FFMA.FTZ R115, R115, R11.reuse, -R112 ;  /* 0x0000000b73737223 */ /* 0x080fe20000010870 */
[----:B------:R-:W2:Y:S01]  /*a0b0*/  MUFU.EX2 R179, R179 ;  /* 0x000000b300b37308 */ /* 0x000ea20000000800 */
[----:B0-----:R-:W-:Y:S01]  /*a0c0*/  FFMA.FTZ R12, R93, R12, R108 ;  /* 0x0000000c5d0c7223 */ /* 0x001fe2000001006c */
[-CC-:B------:R-:W-:Y:S01]  /*a0d0*/  FFMA.FTZ R138, R143, R11.reuse, -R112.reuse ;  /* 0x0000000b8f8a7223 */ /* 0x180fe20000010870 */
[-CC-:B------:R-:W-:Y:S01]  /*a0e0*/  FFMA.FTZ R197, R130, R11.reuse, -R112.reuse ;  /* 0x0000000b82c57223 */ /* 0x180fe20000010870 */
[-CC-:B------:R-:W-:Y:S01]  /*a0f0*/  FFMA.FTZ R130, R131, R11.reuse, -R112.reuse ;  /* 0x0000000b83827223 */ /* 0x180fe20000010870 */
[-CC-:B------:R-:W-:Y:S01]  /*a100*/  FFMA.FTZ R134, R134, R11.reuse, -R112.reuse ;  /* 0x0000000b86867223 */ /* 0x180fe20000010870 */
[-CC-:B------:R-:W-:Y:S01]  /*a110*/  FFMA.FTZ R199, R135, R11.reuse, -R112.reuse ;  /* 0x0000000b87c77223 */ /* 0x180fe20000010870 */
[-C--:B------:R-:W-:Y:S01]  /*a120*/  FFMA.FTZ R203, R126, R11.reuse, -R112 ;  /* 0x0000000b7ecb7223 */ /* 0x080fe20000010870 */
[----:B------:R-:W0:Y:S01]  /*a130*/  MUFU.EX2 R116, R116 ;  /* 0x0000007400747308 */ /* 0x000e220000000800 */
[----:B-1----:R-:W-:Y:S01]  /*a140*/  FADD.FTZ R122, R177, R12 ;  /* 0x0000000cb17a7221 */ /* 0x002fe20000010000 */
[-C--:B------:R-:W-:Y:S01]  /*a150*/  FFMA.FTZ R12, R123, R11.reuse, -R112 ;  /* 0x0000000b7b0c7223 */ /* 0x080fe20000010870 */
[----:B------:R-:W-:Y:S01]  /*a160*/  FADD.FTZ R123, R169, R142 ;  /* 0x0000008ea97b7221 */ /* 0x000fe20000010000 */
[-CC-:B------:R-:W-:Y:S01]  /*a170*/  FFMA.FTZ R119, R119, R11.reuse, -R112.reuse ;  /* 0x0000000b77777223 */ /* 0x180fe20000010870 */
[-CC-:B------:R-:W-:Y:S01]  /*a180*/  FFMA.FTZ R107, R107, R11.reuse, -R112.reuse ;  /* 0x0000000b6b6b7223 */ /* 0x180fe20000010870 */
[-C--:B------:R-:W-:Y:S01]  /*a190*/  FFMA.FTZ R110, R110, R11.reuse, -R112 ;  /* 0x0000000b6e6e7223 */ /* 0x080fe20000010870 */
[----:B------:R-:W-:Y:S01]  /*a1a0*/  FADD.FTZ R142, R180, R123 ;  /* 0x0000007bb48e7221 */ /* 0x000fe20000010000 */
[----:B------:R-:W1:Y:S01]  /*a1b0*/  MUFU.EX2 R181, R181 ;  /* 0x000000b500b57308 */ /* 0x000e620000000800 */
[----:B--2---:R-:W-:Y:S01]  /*a1c0*/  FADD.FTZ R13, R179, R122 ;  /* 0x0000007ab30d7221 */ /* 0x004fe20000010000 */
[-C--:B------:R-:W-:Y:S01]  /*a1d0*/  FFMA.FTZ R111, R111, R11.reuse, -R112 ;  /* 0x0000000b6f6f7223 */ /* 0x080fe20000010870 */
[----:B------:R-:W-:Y:S01]  /*a1e0*/  FADD.FTZ R123, R173, R142 ;  /* 0x0000008ead7b7221 */ /* 0x000fe20000010000 */
[-CC-:B------:R-:W-:Y:S01]  /*a1f0*/  FFMA.FTZ R99, R99, R11.reuse, -R112.reuse ;  /* 0x0000000b63637223 */ /* 0x180fe20000010870 */
[-CC-:B------:R-:W-:Y:S01]  /*a200*/  FFMA.FTZ R102, R102, R11.reuse, -R112.reuse ;  /* 0x0000000b66667223 */ /* 0x180fe20000010870 */
[-CC-:B------:R-:W-:Y:S01]  /*a210*/  FFMA.FTZ R103, R103, R11.reuse, -R112.reuse ;  /* 0x0000000b67677223 */ /* 0x180fe20000010870 */
[----:B------:R-:W-:Y:S01]  /*a220*/  FADD.FTZ R114, R182, R123 ;  /* 0x0000007bb6727221 */ /* 0x000fe20000010000 */
[----:B------:R-:W2:Y:S01]  /*a230*/  MUFU.EX2 R120, R120 ;  /* 0x0000007800787308 */ /* 0x000ea20000000800 */
[----:B0-----:R-:W-:Y:S01]  /*a240*/  FADD.FTZ R122, R116, R13 ;  /* 0x0000000d747a7221 */ /* 0x001fe20000010000 */
[-C--:B------:R-:W-:Y:S01]  /*a250*/  FFMA.FTZ R90, R90, R11.reuse, -R112 ;  /* 0x0000000b5a5a7223 */ /* 0x080fe20000010870 */
[----:B------:R-:W-:Y:S01]  /*a260*/  FADD.FTZ R123, R161, R114 ;  /* 0x00000072a17b7221 */ /* 0x000fe20000010000 */
[-CC-:B------:R-:W-:Y:S01]  /*a270*/  FFMA.FTZ R91, R91, R11.reuse, -R112.reuse ;  /* 0x0000000b5b5b7223 */ /* 0x180fe20000010870 */
[-CC-:B------:R-:W-:Y:S01]  /*a280*/  FFMA.FTZ R94, R94, R11.reuse, -R112.reuse ;  /* 0x0000000b5e5e7223 */ /* 0x180fe20000010870 */
[----:B------:R-:W-:Y:S01]  /*a290*/  FFMA.FTZ R95, R95, R11, -R112 ;  /* 0x0000000b5f5f7223 */ /* 0x000fe20000010870 */
[----:B------:R-:W-:Y:S01]  /*a2a0*/  F2FP.BF16.F32.PACK_AB R179, R116, R179 ;  /* 0x000000b374b3723e */ /* 0x000fe200000010ff */
[----:B------:R-:W0:Y:S01]  /*a2b0*/  MUFU.EX2 R183, R183 ;  /* 0x000000b700b77308 */ /* 0x000e220000000800 */
[----:B-1----:R-:W-:Y:S01]  /*a2c0*/  FADD.FTZ R13, R181, R122 ;  /* 0x0000007ab50d7221 */ /* 0x002fe20000010000 */
[----:B------:R-:W-:-:S02]  /*a2d0*/  F2FP.BF16.F32.PACK_AB R177, R177, R108 ;  /* 0x0000006cb1b1723e */ /* 0x000fc400000010ff */
[----:B------:R-:W-:Y:S02]  /*a2e0*/  IADD3 R131, -R235, 0xb, RZ ;  /* 0x0000000beb837810 */ /* 0x000fe40007ffe1ff */
[----:B------:R-:W-:Y:S02]  /*a2f0*/  @!P1 PRMT R133, RZ, 0x654, R133 ;  /* 0x00000654ff859816 */ /* 0x000fe40000000085 */
[----:B------:R-:W1:Y:S01]  /*a300*/  MUFU.EX2 R144, R144 ;  /* 0x0000009000907308 */ /* 0x000e620000000800 */
[C---:B--2---:R-:W-:Y:S01]  /*a310*/  FADD.FTZ R122, R120.reuse, R13 ;  /* 0x0000000d787a7221 */ /* 0x044fe20000010000 */
[----:B------:R-:W-:Y:S02]  /*a320*/  F2FP.BF16.F32.PACK_AB R178, R169, R178 ;  /* 0x000000b2a9b2723e */ /* 0x000fe400000010ff */
[----:B------:R-:W-:Y:S02]  /*a330*/  F2FP.BF16.F32.PACK_AB R180, R173, R180 ;  /* 0x000000b4adb4723e */ /* 0x000fe400000010ff */
[----:B------:R-:W-:-:S02]  /*a340*/  F2FP.BF16.F32.PACK_AB R181, R120, R181 ;  /* 0x000000b578b5723e */ /* 0x000fc400000010ff */
[----:B------:R-:W2:Y:S01]  /*a350*/  MUFU.EX2 R185, R185 ;  /* 0x000000b900b97308 */ /* 0x000ea20000000800 */
[----:B0-----:R-:W-:Y:S01]  /*a360*/  FADD.FTZ R13, R183, R122 ;  /* 0x0000007ab70d7221 */ /* 0x001fe20000010000 */
[----:B------:R-:W-:Y:S01]  /*a370*/  FADD.FTZ R122, R184, R123 ;  /* 0x0000007bb87a7221 */ /* 0x000fe20000010000 */
[----:B------:R-:W-:Y:S02]  /*a380*/  F2FP.BF16.F32.PACK_AB R182, R161, R182 ;  /* 0x000000b6a1b6723e */ /* 0x000fe400000010ff */
[C---:B------:R-:W-:Y:S01]  /*a390*/  F2FP.BF16.F32.PACK_AB R184, R165.reuse, R184 ;  /* 0x000000b8a5b8723e */ /* 0x040fe200000010ff */
[----:B------:R-:W-:Y:S02]  /*a3a0*/  FADD.FTZ R123, R165, R122 ;  /* 0x0000007aa57b7221 */ /* 0x000fe40000010000 */
[----:B------:R-:W0:Y:S01]  /*a3b0*/  MUFU.EX2 R124, R124 ;  /* 0x0000007c007c7308 */ /* 0x000e220000000800 */
[C---:B-1----:R-:W-:Y:S01]  /*a3c0*/  FADD.FTZ R118, R144.reuse, R13 ;  /* 0x0000000d90767221 */ /* 0x042fe20000010000 */
[----:B------:R-:W-:-:S06]  /*a3d0*/  F2FP.BF16.F32.PACK_AB R183, R144, R183 ;  /* 0x000000b790b7723e */ /* 0x000fcc00000010ff */
[----:B------:R-:W1:Y:S01]  /*a3e0*/  MUFU.EX2 R187, R187 ;  /* 0x000000bb00bb7308 */ /* 0x000e620000000800 */
[----:B--2---:R-:W-:Y:S01]  /*a3f0*/  FADD.FTZ R13, R185, R118 ;  /* 0x00000076b90d7221 */ /* 0x004fe20000010000 */
[----:B------:R-:W-:Y:S01]  /*a400*/  FADD.FTZ R118, R186, R123 ;  /* 0x0000007bba767221 */ /* 0x000fe20000010000 */
[----:B------:R-:W-:-:S05]  /*a410*/  F2FP.BF16.F32.PACK_AB R186, R153, R186 ;  /* 0x000000ba99ba723e */ /* 0x000fca00000010ff */
[----:B------:R-:W2:Y:S01]  /*a420*/  MUFU.EX2 R128, R128 ;  /* 0x0000008000807308 */ /* 0x000ea20000000800 */
[----:B0-----:R-:W-:Y:S01]  /*a430*/  FADD.FTZ R106, R124, R13 ;  /* 0x0000000d7c6a7221 */ /* 0x001fe20000010000 */
[----:B------:R-:W-:Y:S01]  /*a440*/  FFMA.FTZ R13, R98, R11, -R112 ;  /* 0x0000000b620d7223 */ /* 0x000fe20000010870 */
[----:B------:R-:W-:-:S05]  /*a450*/  F2FP.BF16.F32.PACK_AB R185, R124, R185 ;  /* 0x000000b97cb9723e */ /* 0x000fca00000010ff */
[----:B------:R-:W0:Y:S01]  /*a460*/  MUFU.EX2 R189, R189 ;  /* 0x000000bd00bd7308 */ /* 0x000e220000000800 */
[----:B-1----:R-:W-:Y:S01]  /*a470*/  FADD.FTZ R123, R187, R106 ;  /* 0x0000006abb7b7221 */ /* 0x002fe20000010000 */
[----:B------:R-:W-:Y:S02]  /*a480*/  WARPGROUP.DEPBAR.LE gsb0, 0x0 ;  /* 0x00008000000079c5 */ /* 0x000fe40000010000 */
[----:B------:R-:W-:Y:S01]  /*a490*/  WARPGROUP.ARRIVE ;  /* 0x00000000000079c5 */ /* 0x000fe20000000000 */
[----:B------:R-:W-:Y:S02]  /*a4a0*/  F2FP.BF16.F32.PACK_AB R212, R97, R96 ;  /* 0x0000006061d4723e */ /* 0x000fe400000010ff */
[----:B------:R-:W-:Y:S01]  /*a4b0*/  F2FP.BF16.F32.PACK_AB R214, R101, R100 ;  /* 0x0000006465d6723e */ /* 0x000fe200000010ff */
[----:B------:R-:W1:Y:S01]  /*a4c0*/  MUFU.EX2 R140, R140 ;  /* 0x0000008c008c7308 */ /* 0x000e620000000800 */
[C---:B--2---:R-:W-:Y:S01]  /*a4d0*/  FADD.FTZ R106, R128.reuse, R123 ;  /* 0x0000007b806a7221 */ /* 0x044fe20000010000 */
[----:B------:R-:W-:Y:S01]  /*a4e0*/  HGMMA.64x128x16.F32.BF16 R24, R216, gdesc[UR8].tnspB, R24, gsb0 ;  /* 0x41e00008d8187df0 */ /* 0x000fe20008001818 */
[----:B------:R-:W-:-:S05]  /*a4f0*/  F2FP.BF16.F32.PACK_AB R187, R128, R187 ;  /* 0x000000bb80bb723e */ /* 0x000fca00000010ff */
[----:B------:R-:W2:Y:S01]  /*a500*/  MUFU.EX2 R191, R191 ;  /* 0x000000bf00bf7308 */ /* 0x000ea20000000800 */
[----:B0-----:R-:W-:-:S07]  /*a510*/  FADD.FTZ R123, R189, R106 ;  /* 0x0000006abd7b7221 */ /* 0x001fce0000010000 */
[----:B------:R0:W-:Y:S01]  /*a520*/  MUFU.EX2 R114, R127 ;  /* 0x0000007f00727308 */ /* 0x0001e20000000800 */
[C---:B-1----:R-:W-:Y:S01]  /*a530*/  FADD.FTZ R106, R140.reuse, R123 ;  /* 0x0000007b8c6a7221 */ /* 0x042fe20000010000 */
[----:B------:R-:W-:-:S06]  /*a540*/  F2FP.BF16.F32.PACK_AB R189, R140, R189 ;  /* 0x000000bd8cbd723e */ /* 0x000fcc00000010ff */
[----:B------:R-:W1:Y:S01]  /*a550*/  MUFU.EX2 R132, R132 ;  /* 0x0000008400847308 */ /* 0x000e620000000800 */
[----:B0-----:R-:W-:-:S04]  /*a560*/  FADD.FTZ R127, R153, R118 ;  /* 0x00000076997f7221 */ /* 0x001fc80000010000 */
[----:B------:R-:W-:Y:S01]  /*a570*/  FADD.FTZ R118, R188, R127 ;  /* 0x0000007fbc767221 */ /* 0x000fe20000010000 */
[C---:B------:R-:W-:Y:S02]  /*a580*/  F2FP.BF16.F32.PACK_AB R188, R145.reuse, R188 ;  /* 0x000000bc91bc723e */ /* 0x040fe400000010ff */
[----:B------:R-:W0:Y:S01]  /*a590*/  MUFU.EX2 R193, R193 ;  /* 0x000000c100c17308 */ /* 0x000e220000000800 */
[----:B------:R-:W-:-:S04]  /*a5a0*/  FADD.FTZ R127, R145, R118 ;  /* 0x00000076917f7221 */ /* 0x000fc80000010000 */
[----:B------:R-:W-:Y:S01]  /*a5b0*/  FADD.FTZ R118, R190, R127 ;  /* 0x0000007fbe767221 */ /* 0x000fe20000010000 */
[C---:B------:R-:W-:Y:S02]  /*a5c0*/  F2FP.BF16.F32.PACK_AB R190, R149.reuse, R190 ;  /* 0x000000be95be723e */ /* 0x040fe400000010ff */
[----:B------:R-:W3:Y:S01]  /*a5d0*/  MUFU.EX2 R136, R136 ;  /* 0x0000008800887308 */ /* 0x000ee20000000800 */
[----:B------:R-:W-:-:S04]  /*a5e0*/  FADD.FTZ R123, R149, R118 ;  /* 0x00000076957b7221 */ /* 0x000fc80000010000 */
[----:B------:R-:W-:Y:S01]  /*a5f0*/  FADD.FTZ R112, R192, R123 ;  /* 0x0000007bc0707221 */ /* 0x000fe20000010000 */
[----:B------:R-:W-:Y:S02]  /*a600*/  F2FP.BF16.F32.PACK_AB R192, R137, R192 ;  /* 0x000000c089c0723e */ /* 0x000fe400000010ff */
[----:B------:R-:W4:Y:S08]  /*a610*/  MUFU.EX2 R195, R195 ;  /* 0x000000c300c37308 */ /* 0x000f300000000800 */
[----:B------:R2:W-:Y:S08]  /*a620*/  MUFU.EX2 R98, R115 ;  /* 0x0000007300627308 */ /* 0x0005f00000000800 */
[----:B------:R-:W5:Y:S01]  /*a630*/  MUFU.EX2 R138, R138 ;  /* 0x0000008a008a7308 */ /* 0x000f620000000800 */
[----:B--2---:R-:W-:Y:S01]  /*a640*/  FADD.FTZ R115, R191, R106 ;  /* 0x0000006abf737221 */ /* 0x004fe20000010000 */
[----:B-1----:R-:W-:-:S03]  /*a650*/  F2FP.BF16.F32.PACK_AB R191, R132, R191 ;  /* 0x000000bf84bf723e */ /* 0x002fc600000010ff */
[----:B------:R-:W-:Y:S01]  /*a660*/  FADD.FTZ R118, R132, R115 ;  /* 0x0000007384767221 */ /* 0x000fe20000010000 */
[----:B------:R-:W-:Y:S02]  /*a670*/  FADD.FTZ R115, R137, R112 ;  /* 0x0000007089737221 */ /* 0x000fe40000010000 */
[----:B------:R1:W-:Y:S08]  /*a680*/  MUFU.EX2 R15, R176 ;  /* 0x000000b0000f7308 */ /* 0x0003f00000000800 */
[----:B------:R-:W2:Y:S01]  /*a690*/  MUFU.EX2 R197, R197 ;  /* 0x000000c500c57308 */ /* 0x000ea20000000800 */
[----:B-1----:R-:W-:Y:S01]  /*a6a0*/  F2FP.BF16.F32.PACK_AB R176, R168, R21 ;  /* 0x00000015a8b0723e */ /* 0x002fe200000010ff */
[----:B0-----:R-:W-:Y:S01]  /*a6b0*/  FADD.FTZ R21, R193, R118 ;  /* 0x00000076c1157221 */ /* 0x001fe20000010000 */
[----:B------:R-:W-:Y:S01]  /*a6c0*/  FADD.FTZ R118, R194, R115 ;  /* 0x00000073c2767221 */ /* 0x000fe20000010000 */
[----:B---3--:R-:W-:-:S02]  /*a6d0*/  F2FP.BF16.F32.PACK_AB R193, R136, R193 ;  /* 0x000000c188c1723e */ /* 0x008fc400000010ff */
[----:B------:R-:W-:Y:S01]  /*a6e0*/  FADD.FTZ R112, R136, R21 ;  /* 0x0000001588707221 */ /* 0x000fe20000010000 */
[C---:B------:R-:W-:Y:S01]  /*a6f0*/  FADD.FTZ R115, R141.reuse, R118 ;  /* 0x000000768d737221 */ /* 0x040fe20000010000 */
[----:B------:R-:W0:Y:S01]  /*a700*/  MUFU.EX2 R130, R130 ;  /* 0x0000008200827308 */ /* 0x000e220000000800 */
[----:B------:R-:W-:Y:S01]  /*a710*/  F2FP.BF16.F32.PACK_AB R194, R141, R194 ;  /* 0x000000c28dc2723e */ /* 0x000fe200000010ff */
[----:B----4-:R-:W-:Y:S01]  /*a720*/  FADD.FTZ R21, R195, R112 ;  /* 0x00000070c3157221 */ /* 0x010fe20000010000 */
[----:B------:R-:W-:Y:S01]  /*a730*/  FADD.FTZ R116, R196, R115 ;  /* 0x00000073c4747221 */ /* 0x000fe20000010000 */
[C---:B-----5:R-:W-:Y:S02]  /*a740*/  F2FP.BF16.F32.PACK_AB R195, R138.reuse, R195 ;  /* 0x000000c38ac3723e */ /* 0x060fe400000010ff */
[----:B------:R-:W-:Y:S01]  /*a750*/  FADD.FTZ R112, R138, R21 ;  /* 0x000000158a707221 */ /* 0x000fe20000010000 */
[C---:B------:R-:W-:Y:S01]  /*a760*/  FADD.FTZ R115, R157.reuse, R116 ;  /* 0x000000749d737221 */ /* 0x040fe20000010000 */
[----:B------:R-:W1:Y:S01]  /*a770*/  MUFU.EX2 R134, R134 ;  /* 0x0000008600867308 */ /* 0x000e620000000800 */
[----:B------:R-:W-:Y:S01]  /*a780*/  F2FP.BF16.F32.PACK_AB R196, R157, R196 ;  /* 0x000000c49dc4723e */ /* 0x000fe200000010ff */
[----:B--2---:R-:W-:Y:S01]  /*a790*/  FADD.FTZ R21, R197, R112 ;  /* 0x00000070c5157221 */ /* 0x004fe20000010000 */
[----:B------:R-:W-:Y:S01]  /*a7a0*/  FADD.FTZ R112, R198, R115 ;  /* 0x00000073c6707221 */ /* 0x000fe20000010000 */
[----:B------:R-:W-:-:S04]  /*a7b0*/  F2FP.BF16.F32.PACK_AB R198, R129, R198 ;  /* 0x000000c681c6723e */ /* 0x000fc800000010ff */
[----:B------:R-:W2:Y:S01]  /*a7c0*/  MUFU.EX2 R199, R199 ;  /* 0x000000c700c77308 */ /* 0x000ea20000000800 */
[C---:B0-----:R-:W-:Y:S01]  /*a7d0*/  FADD.FTZ R21, R130.reuse, R21 ;  /* 0x0000001582157221 */ /* 0x041fe20000010000 */
[----:B------:R-:W-:-:S06]  /*a7e0*/  F2FP.BF16.F32.PACK_AB R197, R130, R197 ;  /* 0x000000c582c5723e */ /* 0x000fcc00000010ff */
[----:B------:R-:W0:Y:S01]  /*a7f0*/  MUFU.EX2 R201, R201 ;  /* 0x000000c900c97308 */ /* 0x000e220000000800 */
[----:B-1----:R-:W-:Y:S01]  /*a800*/  FADD.FTZ R116, R134, R21 ;  /* 0x0000001586747221 */ /* 0x002fe20000010000 */
[----:B------:R-:W-:-:S04]  /*a810*/  FADD.FTZ R21, R129, R112 ;  /* 0x0000007081157221 */ /* 0x000fc80000010000 */
[----:B------:R-:W-:Y:S01]  /*a820*/  FADD.FTZ R112, R200, R21 ;  /* 0x00000015c8707221 */ /* 0x000fe20000010000 */
[----:B------:R-:W-:Y:S01]  /*a830*/  F2FP.BF16.F32.PACK_AB R200, R121, R200 ;  /* 0x000000c879c8723e */ /* 0x000fe200000010ff */
[----:B------:R-:W1:Y:S01]  /*a840*/  MUFU.EX2 R12, R12 ;  /* 0x0000000c000c7308 */ /* 0x000e620000000800 */
[C---:B--2---:R-:W-:Y:S01]  /*a850*/  FADD.FTZ R116, R199.reuse, R116 ;  /* 0x00000074c7747221 */ /* 0x044fe20000010000 */
[----:B------:R-:W-:-:S06]  /*a860*/  F2FP.BF16.F32.PACK_AB R199, R199, R134 ;  /* 0x00000086c7c7723e */ /* 0x000fcc00000010ff */
[----:B------:R-:W2:Y:S01]  /*a870*/  MUFU.EX2 R203, R203 ;  /* 0x000000cb00cb7308 */ /* 0x000ea20000000800 */
[----:B0-----:R-:W-:-:S07]  /*a880*/  FADD.FTZ R21, R201, R116 ;  /* 0x00000074c9157221 */ /* 0x001fce0000010000 */
[----:B------:R-:W0:Y:S01]  /*a890*/  MUFU.EX2 R205, R205 ;  /* 0x000000cd00cd7308 */ /* 0x000e220000000800 */
[----:B-1----:R-:W-:-:S07]  /*a8a0*/  F2FP.BF16.F32.PACK_AB R201, R12, R201 ;  /* 0x000000c90cc9723e */ /* 0x002fce00000010ff */
[----:B------:R1:W-:Y:S01]  /*a8b0*/  MUFU.EX2 R108, R107 ;  /* 0x0000006b006c7308 */ /* 0x0003e20000000800 */
[----:B------:R-:W-:Y:S02]  /*a8c0*/  WARPGROUP.DEPBAR.LE gsb0, 0x0 ;  /* 0x00008000000079c5 */ /* 0x000fe40000010000 */
[----:B------:R3:W-:Y:S06]  /*a8d0*/  BAR.ARV R131, 0x100 ;  /* 0x000400830000751d */ /* 0x0007ec0000002000 */
[----:B-1----:R-:W-:Y:S01]  /*a8e0*/  FADD.FTZ R107, R121, R112 ;  /* 0x00000070796b7221 */ /* 0x002fe20000010000 */
[----:B------:R-:W-:Y:S01]  /*a8f0*/  FADD.FTZ R112, R12, R21 ;  /* 0x000000150c707221 */ /* 0x000fe20000010000 */
[----:B------:R-:W1:Y:S01]  /*a900*/  MUFU.EX2 R207, R207 ;  /* 0x000000cf00cf7308 */ /* 0x000e620000000800 */
[----:B------:R4:W-:Y:S01]  /*a910*/  @!P1 SYNCS.ARRIVE.TRANS64.RED.A1T0 RZ, [R133+URZ], RZ ;  /* 0x000000ff85ff99a7 */ /* 0x0009e2000810043f */
[----:B------:R-:W-:Y:S01]  /*a920*/  FADD.FTZ R116, R202, R107 ;  /* 0x0000006bca747221 */ /* 0x000fe20000010000 */
[----:B--2---:R-:W-:Y:S01]  /*a930*/  FADD.FTZ R21, R203, R112 ;  /* 0x00000070cb157221 */ /* 0x004fe20000010000 */
[----:B------:R-:W-:Y:S01]  /*a940*/  F2FP.BF16.F32.PACK_AB R218, R15, R104 ;  /* 0x000000680fda723e */ /* 0x000fe200000010ff */
[----:B------:R-:W-:Y:S01]  /*a950*/  FMUL.FTZ R24, R24, R20 ;  /* 0x0000001418187220 */ /* 0x000fe20000410000 */
[----:B------:R-:W-:Y:S01]  /*a960*/  FADD.FTZ R107, R125, R116 ;  /* 0x000000747d6b7221 */ /* 0x000fe20000010000 */
[----:B------:R-:W-:Y:S01]  /*a970*/  FADD.FTZ R112, R114, R21 ;  /* 0x0000001572707221 */ /* 0x000fe20000010000 */
[----:B------:R-:W2:Y:S01]  /*a980*/  MUFU.EX2 R106, R119 ;  /* 0x00000077006a7308 */ /* 0x000ea20000000800 */
[----:B----4-:R-:W-:-:S02]  /*a990*/  IMAD.U32 R133, RZ, RZ, UR7 ;  /* 0x00000007ff857e24 */ /* 0x010fc4000f8e00ff */
[----:B------:R-:W-:Y:S01]  /*a9a0*/  FADD.FTZ R116, R204, R107 ;  /* 0x0000006bcc747221 */ /* 0x000fe20000010000 */
[----:B0-----:R-:W-:Y:S01]  /*a9b0*/  FADD.FTZ R21, R205, R112 ;  /* 0x00000070cd157221 */ /* 0x001fe20000010000 */
[----:B------:R-:W-:Y:S01]  /*a9c0*/  R2UR UR7, R2 ;  /* 0x00000000020772ca */ /* 0x000fe200000e0000 */
[----:B------:R-:W-:Y:S02]  /*a9d0*/  @!P1 IMAD R133, R133, 0x8, R0 ;  /* 0x0000000885859824 */ /* 0x000fe400078e0200 */
[----:B------:R-:W-:Y:S01]  /*a9e0*/  FADD.FTZ R107, R113, R116 ;  /* 0x00000074716b7221 */ /* 0x000fe20000010000 */
[----:B------:R-:W-:Y:S01]  /*a9f0*/  FADD.FTZ R112, R98, R21 ;  /* 0x0000001562707221 */ /* 0x000fe20000010000 */
[----:B------:R-:W0:Y:S01]  /*aa00*/  MUFU.EX2 R209, R209 ;  /* 0x000000d100d17308 */ /* 0x000e220000000800 */
[----:B---3--:R-:W-:Y:S02]  /*aa10*/  @!P1 VIADD R131, R133, 0x34860 ;  /* 0x0003486085839836 */ /* 0x008fe40000000000 */
[----:B------:R-:W-:Y:S01]  /*aa20*/  FADD.FTZ R116, R206, R107 ;  /* 0x0000006bce747221 */ /* 0x000fe20000010000 */
[----:B-1----:R-:W-:Y:S01]  /*aa30*/  FADD.FTZ R21, R207, R112 ;  /* 0x00000070cf157221 */ /* 0x002fe20000010000 */
[-C--:B------:R-:W-:Y:S01]  /*aa40*/  FMUL.FTZ R25, R25, R20.reuse ;  /* 0x0000001419197220 */ /* 0x080fe20000410000 */
[-C--:B------:R-:W-:Y:S01]  /*aa50*/  FMUL.FTZ R28, R28, R20.reuse ;  /* 0x000000141c1c7220 */ /* 0x080fe20000410000 */
[----:B------:R-:W-:Y:S01]  /*aa60*/  @!P1 PRMT R131, RZ, 0x654, R131 ;  /* 0x00000654ff839816 */ /* 0x000fe20000000083 */
[-C--:B------:R-:W-:Y:S01]  /*aa70*/  FMUL.FTZ R29, R29, R20.reuse ;  /* 0x000000141d1d7220 */ /* 0x080fe20000410000 */
[----:B------:R-:W1:Y:S01]  /*aa80*/  MUFU.EX2 R110, R110 ;  /* 0x0000006e006e7308 */ /* 0x000e620000000800 */
[----:B--2---:R-:W-:Y:S01]  /*aa90*/  FADD.FTZ R112, R106, R21 ;  /* 0x000000156a707221 */ /* 0x004fe20000010000 */
[----:B------:R2:W-:Y:S01]  /*aaa0*/  @!P1 SYNCS.ARRIVE.TRANS64.RED.A1T0 RZ, [R131+URZ], RZ ;  /* 0x000000ff83ff99a7 */ /* 0x0005e2000810043f */
[-C--:B------:R-:W-:Y:S01]  /*aab0*/  FMUL.FTZ R32, R32, R20.reuse ;  /* 0x0000001420207220 */ /* 0x080fe20000410000 */
[-C--:B------:R-:W-:Y:S01]  /*aac0*/  FMUL.FTZ R33, R33, R20.reuse ;  /* 0x0000001421217220 */ /* 0x080fe20000410000 */
[-C--:B------:R-:W-:Y:S01]  /*aad0*/  FMUL.FTZ R36, R36, R20.reuse ;  /* 0x0000001424247220 */ /* 0x080fe20000410000 */
[-C--:B------:R-:W-:Y:S01]  /*aae0*/  FMUL.FTZ R37, R37, R20.reuse ;  /* 0x0000001425257220 */ /* 0x080fe20000410000 */
[-C--:B------:R-:W-:Y:S01]  /*aaf0*/  FMUL.FTZ R40, R40, R20.reuse ;  /* 0x0000001428287220 */ /* 0x080fe20000410000 */
[----:B------:R3:W-:Y:S01]  /*ab00*/  MUFU.EX2 R213, R99 ;  /* 0x0000006300d57308 */ /* 0x0007e20000000800 */
[----:B0-----:R-:W-:Y:S01]  /*ab10*/  FADD.FTZ R21, R209, R112 ;  /* 0x00000070d1157221 */ /* 0x001fe20000010000 */
[-C--:B------:R-:W-:Y:S01]  /*ab20*/  FMUL.FTZ R41, R41, R20.reuse ;  /* 0x0000001429297220 */ /* 0x080fe20000410000 */
[-C--:B------:R-:W-:Y:S01]  /*ab30*/  FMUL.FTZ R44, R44, R20.reuse ;  /* 0x000000142c2c7220 */ /* 0x080fe20000410000 */
[-C--:B------:R-:W-:Y:S01]  /*ab40*/  FMUL.FTZ R45, R45, R20.reuse ;  /* 0x000000142d2d7220 */ /* 0x080fe20000410000 */
[----:B------:R-:W-:Y:S01]  /*ab50*/  FADD.FTZ R21, R108, R21 ;  /* 0x000000156c157221 */ /* 0x000fe20000010000 */
[-C--:B------:R-:W-:Y:S01]  /*ab60*/  FMUL.FTZ R48, R48, R20.reuse ;  /* 0x0000001430307220 */ /* 0x080fe20000410000 */
[-C--:B------:R-:W-:Y:S01]  /*ab70*/  FMUL.FTZ R49, R49, R20.reuse ;  /* 0x0000001431317220 */ /* 0x080fe20000410000 */
[----:B------:R-:W0:Y:S01]  /*ab80*/  MUFU.EX2 R111, R111 ;  /* 0x0000006f006f7308 */ /* 0x000e220000000800 */
[----:B---3--:R-:W-:Y:S01]  /*ab90*/  FADD.FTZ R99, R117, R116 ;  /* 0x0000007475637221 */ /* 0x008fe20000010000 */
[-C--:B------:R-:W-:Y:S01]  /*aba0*/  FMUL.FTZ R52, R52, R20.reuse ;  /* 0x0000001434347220 */ /* 0x080fe20000410000 */
[-C--:B------:R-:W-:Y:S01]  /*abb0*/  FMUL.FTZ R53, R53, R20.reuse ;  /* 0x0000001435357220 */ /* 0x080fe20000410000 */
[-C--:B------:R-:W-:Y:S01]  /*abc0*/  FMUL.FTZ R56, R56, R20.reuse ;  /* 0x0000001438387220 */ /* 0x080fe20000410000 */
[-C--:B------:R-:W-:Y:S01]  /*abd0*/  FMUL.FTZ R57, R57, R20.reuse ;  /* 0x0000001439397220 */ /* 0x080fe20000410000 */
[-C--:B------:R-:W-:Y:S01]  /*abe0*/  FMUL.FTZ R60, R60, R20.reuse ;  /* 0x000000143c3c7220 */ /* 0x080fe20000410000 */
[-C--:B------:R-:W-:Y:S01]  /*abf0*/  FMUL.FTZ R61, R61, R20.reuse ;  /* 0x000000143d3d7220 */ /* 0x080fe20000410000 */
[----:B------:R3:W-:Y:S01]  /*ac00*/  MUFU.EX2 R215, R102 ;  /* 0x0000006600d77308 */ /* 0x0007e20000000800 */
[-C--:B------:R-:W-:Y:S01]  /*ac10*/  FMUL.FTZ R64, R64, R20.reuse ;  /* 0x0000001440407220 */ /* 0x080fe20000410000 */
[-C--:B------:R-:W-:Y:S01]  /*ac20*/  FMUL.FTZ R65, R65, R20.reuse ;  /* 0x0000001441417220 */ /* 0x080fe20000410000 */
[-C--:B------:R-:W-:Y:S01]  /*ac30*/  FMUL.FTZ R68, R68, R20.reuse ;  /* 0x0000001444447220 */ /* 0x080fe20000410000 */
[-C--:B------:R-:W-:Y:S01]  /*ac40*/  FMUL.FTZ R69, R69, R20.reuse ;  /* 0x0000001445457220 */ /* 0x080fe20000410000 */
[-C--:B------:R-:W-:Y:S01]  /*ac50*/  FMUL.FTZ R72, R72, R20.reuse ;  /* 0x0000001448487220 */ /* 0x080fe20000410000 */
[-C--:B------:R-:W-:Y:S01]  /*ac60*/  FMUL.FTZ R73, R73, R20.reuse ;  /* 0x0000001449497220 */ /* 0x080fe20000410000 */
[-C--:B------:R-:W-:Y:S01]  /*ac70*/  FMUL.FTZ R76, R76, R20.reuse ;  /* 0x000000144c4c7220 */ /* 0x080fe20000410000 */
[----:B------:R-:W4:Y:S01]  /*ac80*/  MUFU.EX2 R13, R13 ;  /* 0x0000000d000d7308 */ /* 0x000f220000000800 */
[----:B---3--:R-:W-:Y:S01]  /*ac90*/  FADD.FTZ R102, R208, R99 ;  /* 0x00000063d0667221 */ /* 0x008fe20000010000 */
[-C--:B------:R-:W-:Y:S01]  /*aca0*/  FMUL.FTZ R77, R77, R20.reuse ;  /* 0x000000144d4d7220 */ /* 0x080fe20000410000 */
[-C--:B------:R-:W-:Y:S01]  /*acb0*/  FMUL.FTZ R80, R80, R20.reuse ;  /* 0x0000001450507220 */ /* 0x080fe20000410000 */
[-C--:B------:R-:W-:Y:S01]  /*acc0*/  FMUL.FTZ R81, R81, R20.reuse ;  /* 0x0000001451517220 */ /* 0x080fe20000410000 */
[----:B------:R-:W-:Y:S01]  /*acd0*/  FADD.FTZ R99, R105, R102 ;  /* 0x0000006669637221 */ /* 0x000fe20000010000 */
[----:B-1----:R-:W-:Y:S01]  /*ace0*/  FADD.FTZ R102, R110, R21 ;  /* 0x000000156e667221 */ /* 0x002fe20000010000 */
[-C--:B------:R-:W-:Y:S01]  /*acf0*/  FMUL.FTZ R84, R84, R20.reuse ;  /* 0x0000001454547220 */ /* 0x080fe20000410000 */
[----:B------:R-:W1:Y:S01]  /*ad00*/  MUFU.EX2 R103, R103 ;  /* 0x0000006700677308 */ /* 0x000e620000000800 */
[----:B------:R-:W-:Y:S01]  /*ad10*/  FADD.FTZ R12, R210, R99 ;  /* 0x00000063d20c7221 */ /* 0x000fe20000010000 */
[----:B0-----:R-:W-:Y:S01]  /*ad20*/  FADD.FTZ R102, R111, R102 ;  /* 0x000000666f667221 */ /* 0x001fe20000010000 */
[----:B------:R-:W-:Y:S01]  /*ad30*/  FMUL.FTZ R85, R85, R20 ;  /* 0x0000001455557220 */ /* 0x000fe20000410000 */
[----:B------:R-:W-:Y:S01]  /*ad40*/  F2FP.BF16.F32.PACK_AB R202, R125, R202 ;  /* 0x000000ca7dca723e */ /* 0x000fe200000010ff */
[----:B------:R-:W-:Y:S01]  /*ad50*/  FADD.FTZ R21, R109, R12 ;  /* 0x0000000c6d157221 */ /* 0x000fe20000010000 */
[----:B------:R-:W-:Y:S01]  /*ad60*/  F2FP.BF16.F32.PACK_AB R203, R114, R203 ;  /* 0x000000cb72cb723e */ /* 0x000fe200000010ff */
[-C--:B------:R-:W-:Y:S01]  /*ad70*/  FMUL.FTZ R26, R26, R93.reuse ;  /* 0x0000005d1a1a7220 */ /* 0x080fe20000410000 */
[----:B------:R-:W0:Y:S01]  /*ad80*/  MUFU.EX2 R217, R90 ;  /* 0x0000005a00d97308 */ /* 0x000e220000000800 */
[----:B------:R-:W-:Y:S01]  /*ad90*/  FADD.FTZ R12, R96, R21 ;  /* 0x00000015600c7221 */ /* 0x000fe20000010000 */
[----:B----4-:R-:W-:Y:S01]  /*ada0*/  FADD.FTZ R102, R13, R102 ;  /* 0x000000660d667221 */ /* 0x010fe20000010000 */
[----:B------:R-:W-:Y:S01]  /*adb0*/  F2FP.BF16.F32.PACK_AB R204, R113, R204 ;  /* 0x000000cc71cc723e */ /* 0x000fe200000010ff */
[----:B------:R-:W-:Y:S01]  /*adc0*/  FMUL.FTZ R27, R27, R93 ;  /* 0x0000005d1b1b7220 */ /* 0x000fe20000410000 */
[----:B------:R-:W-:Y:S01]  /*add0*/  FADD.FTZ R21, R97, R12 ;  /* 0x0000000c61157221 */ /* 0x000fe20000010000 */
[C---:B------:R-:W-:Y:S01]  /*ade0*/  FADD.FTZ R102, R213.reuse, R102 ;  /* 0x00000066d5667221 */ /* 0x040fe20000010000 */
[----:B------:R-:W-:Y:S01]  /*adf0*/  F2FP.BF16.F32.PACK_AB R213, R213, R13 ;  /* 0x0000000dd5d5723e */ /* 0x000fe200000010ff */
[----:B------:R-:W3:Y:S01]  /*ae00*/  MUFU.EX2 R91, R91 ;  /* 0x0000005b005b7308 */ /* 0x000ee20000000800 */
[----:B------:R-:W-:Y:S01]  /*ae10*/  FADD.FTZ R12, R100, R21 ;  /* 0x00000015640c7221 */ /* 0x000fe20000010000 */
[----:B------:R-:W-:Y:S01]  /*ae20*/  FADD.FTZ R102, R215, R102 ;  /* 0x00000066d7667221 */ /* 0x000fe20000010000 */
[----:B------:R-:W-:Y:S01]  /*ae30*/  F2FP.BF16.F32.PACK_AB R205, R98, R205 ;  /* 0x000000cd62cd723e */ /* 0x000fe200000010ff */
[----:B------:R-:W-:Y:S01]  /*ae40*/  FMUL.FTZ R30, R30, R93 ;  /* 0x0000005d1e1e7220 */ /* 0x000fe20000410000 */
[----:B------:R-:W-:Y:S01]  /*ae50*/  FADD.FTZ R21, R101, R12 ;  /* 0x0000000c65157221 */ /* 0x000fe20000010000 */
[----:B-1----:R-:W-:Y:S01]  /*ae60*/  FADD.FTZ R102, R103, R102 ;  /* 0x0000006667667221 */ /* 0x002fe20000010000 */
[----:B------:R-:W-:Y:S01]  /*ae70*/  F2FP.BF16.F32.PACK_AB R206, R117, R206 ;  /* 0x000000ce75ce723e */ /* 0x000fe200000010ff */
[----:B------:R-:W1:Y:S01]  /*ae80*/  MUFU.EX2 R219, R94 ;  /* 0x0000005e00db7308 */ /* 0x000e620000000800 */
[----:B------:R-:W-:Y:S01]  /*ae90*/  FADD.FTZ R12, R88, R21 ;  /* 0x00000015580c7221 */ /* 0x000fe20000010000 */
[----:B0-----:R-:W-:Y:S01]  /*aea0*/  FADD.FTZ R102, R217, R102 ;  /* 0x00000066d9667221 */ /* 0x001fe20000010000 */
[----:B------:R-:W-:Y:S01]  /*aeb0*/  F2FP.BF16.F32.PACK_AB R207, R106, R207 ;  /* 0x000000cf6acf723e */ /* 0x000fe200000010ff */
[-C--:B------:R-:W-:Y:S01]  /*aec0*/  FMUL.FTZ R31, R31, R93.reuse ;  /* 0x0000005d1f1f7220 */ /* 0x080fe20000410000 */
[----:B------:R-:W-:Y:S01]  /*aed0*/  FADD.FTZ R13, R89, R12 ;  /* 0x0000000c590d7221 */ /* 0x000fe20000010000 */
[----:B------:R-:W-:Y:S01]  /*aee0*/  F2FP.BF16.F32.PACK_AB R208, R105, R208 ;  /* 0x000000d069d0723e */ /* 0x000fe200000010ff */
[----:B------:R-:W-:Y:S01]  /*aef0*/  FMUL.FTZ R34, R34, R93 ;  /* 0x0000005d22227220 */ /* 0x000fe20000410000 */
[----:B------:R-:W0:Y:S01]  /*af00*/  MUFU.EX2 R95, R95 ;  /* 0x0000005f005f7308 */ /* 0x000e220000000800 */
[----:B---3--:R-:W-:Y:S01]  /*af10*/  FADD.FTZ R102, R91, R102 ;  /* 0x000000665b667221 */ /* 0x008fe20000010000 */
[----:B------:R-:W-:Y:S01]  /*af20*/  FADD.FTZ R12, R104, R13 ;  /* 0x0000000d680c7221 */ /* 0x000fe20000010000 */
[----:B------:R-:W-:Y:S01]  /*af30*/  F2FP.BF16.F32.PACK_AB R209, R108, R209 ;  /* 0x000000d16cd1723e */ /* 0x000fe200000010ff */
[-C--:B------:R-:W-:Y:S01]  /*af40*/  FMUL.FTZ R35, R35, R93.reuse ;  /* 0x0000005d23237220 */ /* 0x080fe20000410000 */
[----:B------:R-:W-:Y:S01]  /*af50*/  F2FP.BF16.F32.PACK_AB R210, R109, R210 ;  /* 0x000000d26dd2723e */ /* 0x000fe200000010ff */
[----:B------:R-:W-:Y:S01]  /*af60*/  FADD.FTZ R13, R15, R12 ;  /* 0x0000000c0f0d7221 */ /* 0x000fe20000010000 */
[----:B------:R-:W-:Y:S01]  /*af70*/  F2FP.BF16.F32.PACK_AB R211, R111, R110 ;  /* 0x0000006e6fd3723e */ /* 0x000fe200000010ff */
[----:B------:R-:W-:Y:S01]  /*af80*/  FMUL.FTZ R38, R38, R93 ;  /* 0x0000005d26267220 */ /* 0x000fe20000410000 */
[----:B-1----:R-:W-:Y:S01]  /*af90*/  FADD.FTZ R102, R219, R102 ;  /* 0x00000066db667221 */ /* 0x002fe20000010000 */
[----:B------:R-:W-:Y:S01]  /*afa0*/  F2FP.BF16.F32.PACK_AB R215, R103, R215 ;  /* 0x000000d767d7723e */ /* 0x000fe200000010ff */
[-C--:B------:R-:W-:Y:S01]  /*afb0*/  FMUL.FTZ R39, R39, R93.reuse ;  /* 0x0000005d27277220 */ /* 0x080fe20000410000 */
[----:B------:R-:W-:Y:S01]  /*afc0*/  F2FP.BF16.F32.PACK_AB R216, R89, R88 ;  /* 0x0000005859d8723e */ /* 0x000fe200000010ff */
[----:B------:R-:W-:Y:S01]  /*afd0*/  FMUL.FTZ R42, R42, R93 ;  /* 0x0000005d2a2a7220 */ /* 0x000fe20000410000 */
[----:B------:R-:W-:Y:S01]  /*afe0*/  F2FP.BF16.F32.PACK_AB R217, R91, R217 ;  /* 0x000000d95bd9723e */ /* 0x000fe200000010ff */
[-C--:B------:R-:W-:Y:S01]  /*aff0*/  FMUL.FTZ R43, R43, R93.reuse ;  /* 0x0000005d2b2b7220 */ /* 0x080fe20000410000 */
[----:B------:R-:W-:Y:S01]  /*b000*/  FMUL.FTZ R46, R46, R93 ;  /* 0x0000005d2e2e7220 */ /* 0x000fe20000410000 */
[C---:B0-----:R-:W-:Y:S01]  /*b010*/  FADD.FTZ R12, R95.reuse, R102 ;  /* 0x000000665f0c7221 */ /* 0x041fe20000010000 */
        /* <DEDUP_REMOVED lines=22> */
[----:B------:R-:W-:-:S02]  /*b180*/  IMAD.MOV.U32 R20, RZ, RZ, R16 ;  /* 0x000000ffff147224 */ /* 0x000fc400078e0010 */
[----:B------:R-:W-:Y:S02]  /*b190*/  IMAD.MOV.U32 R15, RZ, RZ, R92 ;  /* 0x000000ffff0f7224 */ /* 0x000fe400078e005c */
[----:B------:R-:W-:Y:S01]  /*b1a0*/  IMAD.MOV.U32 R21, RZ, RZ, R10 ;  /* 0x000000ffff157224 */ /* 0x000fe200078e000a */
[----:B--2---:R-:W-:Y:S06]  /*b1b0*/  @P2 BRA `(.L_x_379) ;  /* 0xffffffb400182947 */ /* 0x004fec000383ffff */
.L_x_370:
[----:B------:R-:W-:Y:S06]  /*b1c0*/  BAR.ARV 0x8, 0x180 ;  /* 0x0206000000007b1d */ /* 0x000fec0000002000 */
[----:B------:R-:W-:Y:S05]  /*b1d0*/  @!P0 BRA `(.L_x_380) ;  /* 0x0000000000048947 */ /* 0x000fea0003800000 */
[----:B------:R-:W-:Y:S01]  /*b1e0*/  BPT.TRAP 0x1 ;  /* 0x000000040000795c */ /* 0x000fe20000300000 */
.L_x_380:
[----:B------:R-:W-:Y:S01]  /*b1f0*/  IMAD R8, R2, 0x8, R0 ;  /* 0x0000000802087824 */ /* 0x000fe200078e0200 */
[----:B------:R-:W-:-:S04]  /*b200*/  SHF.L.U32 R3, R16, 0x1f, RZ ;  /* 0x0000001f10037819 */ /* 0x000fc800000006ff */
[----:B------:R0:W1:Y:S01]  /*b210*/  SYNCS.PHASECHK.TRANS64.TRYWAIT P2, [R8+URZ+0x34850], R3 ;  /* 0x03485003080075a7 */ /* 0x000062000804017f */
[----:B------:R-:W-:Y:S05]  /*b220*/  @!P0 BRA `(.L_x_381) ;  /* 0x0000000000048947 */ /* 0x000fea0003800000 */
[----:B------:R-:W-:Y:S01]  /*b230*/  BPT.TRAP 0x1 ;  /* 0x000000040000795c */ /* 0x000fe20000300000 */
.L_x_381:
[----:B-1----:R-:W-:Y:S05]  /*b240*/  @P2 BRA `(.L_x_382) ;  /* 0x0000000000082947 */ /* 0x002fea0003800000 */
[----:B------:R-:W1:Y:S02]  /*b250*/  SYNCS.PHASECHK.TRANS64.TRYWAIT P0, [R8+URZ+0x34850], R3 ;  /* 0x03485003080075a7 */ /* 0x000e64000800017f */
[----:B-1----:R-:W-:Y:S05]  /*b260*/  @!P0 BRA `(.L_x_383) ;  /* 0x0000008800548947 */ /* 0x002fea0003800000 */
.L_x_382:
[----:B------:R-:W-:Y:S05]  /*b270*/  WARPSYNC.ALL ;  /* 0x0000000000007948 */ /* 0x000fea0003800000 */
[----:B------:R-:W-:Y:S01]  /*b280*/  VIADD R0, R0, 0x400 ;  /* 0x0000040000007836 */ /* 0x000fe20000000000 */
[----:B------:R-:W-:Y:S01]  /*b290*/  WARPGROUP.ARRIVE ;  /* 0x00000000000079c5 */ /* 0x000fe20000000000 */
[----:B------:R-:W-:Y:S01]  /*b2a0*/  IMAD.MOV.U32 R7, RZ, RZ, 0x40000040 ;  /* 0x40000040ff077424 */ /* 0x000fe200078e00ff */
[----:B01----:R-:W-:Y:S01]  /*b2b0*/  SHFL.BFLY PT, R3, R12, 0x2, 0x1f ;  /* 0x0c401f000c037f89 */ /* 0x003fe200000e0000 */
[----:B------:R-:W-:Y:S01]  /*b2c0*/  VIADD R9, R2, 0x1 ;  /* 0x0000000102097836 */ /* 0x000fe20000000000 */
[----:B------:R-:W-:Y:S01]  /*b2d0*/  SHF.R.U32.HI R0, RZ, 0x4, R0 ;  /* 0x00000004ff007819 */ /* 0x000fe20000011600 */
[----:B------:R-:W-:-:S02]  /*b2e0*/  @!P1 VIADD R8, R8, 0x34860 ;  /* 0x0003486008089836 */ /* 0x000fc40000000000 */
[----:B------:R-:W-:Y:S01]  /*b2f0*/  VIADD R225, R225, 0x1 ;  /* 0x00000001e1e17836 */ /* 0x000fe20000000000 */
[----:B------:R-:W-:Y:S02]  /*b300*/  LOP3.LUT R0, R0, 0x3fff, RZ, 0xc0, !PT ;  /* 0x00003fff00007812 */ /* 0x000fe400078ec0ff */
[----:B------:R-:W-:Y:S02]  /*b310*/  ISETP.NE.AND P2, PT, R9, 0x2, PT ;  /* 0x000000020900780c */ /* 0x000fe40003f45270 */
[----:B------:R-:W-:Y:S02]  /*b320*/  LOP3.LUT R5, R0, 0x5800000, RZ, 0xfc, !PT ;  /* 0x0580000000057812 */ /* 0x000fe400078efcff */
[----:B------:R-:W0:Y:S01]  /*b330*/  SHFL.BFLY PT, R0, R13, 0x2, 0x1f ;  /* 0x0c401f000d007f89 */ /* 0x000e2200000e0000 */
[----:B------:R-:W-:Y:S02]  /*b340*/  @!P1 PRMT R8, RZ, 0x654, R8 ;  /* 0x00000654ff089816 */ /* 0x000fe40000000008 */
[----:B------:R-:W-:-:S02]  /*b350*/  IMAD R4, R2, 0xb00, R5 ;  /* 0x00000b0002047824 */ /* 0x000fc400078e0205 */
[----:B------:R-:W-:Y:S02]  /*b360*/  IMAD.MOV.U32 R5, RZ, RZ, 0x40000040 ;  /* 0x40000040ff057424 */ /* 0x000fe400078e00ff */
[C---:B------:R-:W-:Y:S01]  /*b370*/  VIADD R6, R4.reuse, 0x80 ;  /* 0x0000008004067836 */ /* 0x040fe20000000000 */
[----:B------:R-:W-:Y:S01]  /*b380*/  R2UR UR6, R4 ;  /* 0x00000000040672ca */ /* 0x000fe200000e0000 */
[----:B------:R-:W-:Y:S01]  /*b390*/  IMAD.MOV.U32 R2, RZ, RZ, RZ ;  /* 0x000000ffff027224 */ /* 0x000fe200078e00ff */
[----:B------:R-:W-:Y:S01]  /*b3a0*/  R2UR UR7, R5 ;  /* 0x00000000050772ca */ /* 0x000fe200000e0000 */
[----:B------:R-:W-:-:S12]  /*b3b0*/  IMAD.MOV.U32 R5, RZ, RZ, 0x40000040 ;  /* 0x40000040ff057424 */ /* 0x000fd800078e00ff */
[----:B------:R-:W-:Y:S01]  /*b3c0*/  HGMMA.64x128x16.F32.BF16 R24, R176, gdesc[UR4].tnspB, R24, gsb0 ;  /* 0x41e00004b0187df0 */ /* 0x000fe20008001818 */
[----:B------:R-:W-:Y:S01]  /*b3d0*/  R2UR UR6, R6 ;  /* 0x00000000060672ca */ /* 0x000fe200000e0000 */
[----:B------:R-:W-:Y:S01]  /*b3e0*/  VIADD R6, R4, 0x100 ;  /* 0x0000010004067836 */ /* 0x000fe20000000000 */
[----:B------:R-:W-:Y:S01]  /*b3f0*/  R2UR UR7, R7 ;  /* 0x00000000070772ca */ /* 0x000fe200000e0000 */
[----:B------:R-:W-:Y:S02]  /*b400*/  IMAD.MOV.U32 R7, RZ, RZ, 0x40000040 ;  /* 0x40000040ff077424 */ /* 0x000fe400078e00ff */
[----:B0-----:R-:W-:Y:S01]  /*b410*/  FADD.FTZ R0, R0, R13 ;  /* 0x0000000d00007221 */ /* 0x001fe20000010000 */
[----:B------:R-:W-:Y:S02]  /*b420*/  WARPGROUP.DEPBAR.LE gsb0, 0x0 ;  /* 0x00008000000079c5 */ /* 0x000fe40000010000 */
[----:B------:R-:W-:-:S07]  /*b430*/  WARPGROUP.ARRIVE ;  /* 0x00000000000079c5 */ /* 0x000fce0000000000 */
[----:B------:R-:W-:Y:S01]  /*b440*/  HGMMA.64x128x16.F32.BF16 R24, R180, gdesc[UR4].tnspB, R24, gsb0 ;  /* 0x41e00004b4187df0 */ /* 0x000fe20008001818 */
[----:B------:R-:W-:Y:S01]  /*b450*/  R2UR UR6, R6 ;  /* 0x00000000060672ca */ /* 0x000fe200000e0000 */
[----:B------:R-:W-:Y:S01]  /*b460*/  VIADD R6, R4, 0x180 ;  /* 0x0000018004067836 */ /* 0x000fe20000000000 */
[----:B------:R-:W-:Y:S01]  /*b470*/  R2UR UR7, R7 ;  /* 0x00000000070772ca */ /* 0x000fe200000e0000 */
[----:B------:R-:W-:Y:S01]  /*b480*/  IMAD.MOV.U32 R7, RZ, RZ, 0x40000040 ;  /* 0x40000040ff077424 */ /* 0x000fe200078e00ff */
[----:B------:R-:W-:Y:S02]  /*b490*/  WARPGROUP.DEPBAR.LE gsb0, 0x0 ;  /* 0x00008000000079c5 */ /* 0x000fe40000010000 */
[----:B------:R-:W-:-:S09]  /*b4a0*/  WARPGROUP.ARRIVE ;  /* 0x00000000000079c5 */ /* 0x000fd20000000000 */
        /* <DEDUP_REMOVED lines=37> */
[C---:B------:R-:W-:Y:S01]  /*b700*/  VIADD R6, R4.reuse, 0x480 ;  /* 0x0000048004067836 */ /* 0x040fe20000000000 */
[----:B------:R-:W-:Y:S01]  /*b710*/  R2UR UR7, R7 ;  /* 0x00000000070772ca */ /* 0x000fe200000e0000 */
[----:B------:R-:W-:Y:S02]  /*b720*/  IMAD.MOV.U32 R7, RZ, RZ, 0x40000040 ;  /* 0x40000040ff077424 */ /* 0x000fe400078e00ff */
[----:B------:R-:W-:Y:S01]  /*b730*/  VIADD R4, R4, 0x500 ;  /* 0x0000050004047836 */ /* 0x000fe20000000000 */
[----:B------:R-:W-:Y:S02]  /*b740*/  WARPGROUP.DEPBAR.LE gsb0, 0x0 ;  /* 0x00008000000079c5 */ /* 0x000fe40000010000 */
[----:B------:R-:W-:-:S07]  /*b750*/  WARPGROUP.ARRIVE ;  /* 0x00000000000079c5 */ /* 0x000fce0000000000 */
[----:B------:R-:W-:Y:S01]  /*b760*/  HGMMA.64x128x16.F32.BF16 R24, R208, gdesc[UR4].tnspB, R24, gsb0 ;  /* 0x41e00004d0187df0 */ /* 0x000fe20008001818 */
[----:B------:R-:W-:Y:S02]  /*b770*/  R2UR UR6, R6 ;  /* 0x00000000060672ca */ /* 0x000fe400000e0000 */
[----:B------:R-:W-:Y:S01]  /*b780*/  R2UR UR7, R7 ;  /* 0x00000000070772ca */ /* 0x000fe200000e0000 */
[----:B------:R-:W-:Y:S02]  /*b790*/  WARPGROUP.DEPBAR.LE gsb0, 0x0 ;  /* 0x00008000000079c5 */ /* 0x000fe40000010000 */
[----:B------:R-:W-:-:S10]  /*b7a0*/  WARPGROUP.ARRIVE ;  /* 0x00000000000079c5 */ /* 0x000fd40000000000 */
[----:B------:R-:W-:Y:S01]  /*b7b0*/  HGMMA.64x128x16.F32.BF16 R24, R212, gdesc[UR4].tnspB, R24, gsb0 ;  /* 0x41e00004d4187df0 */ /* 0x000fe20008001818 */
[----:B------:R-:W-:Y:S01]  /*b7c0*/  R2UR UR6, R4 ;  /* 0x00000000040672ca */ /* 0x000fe200000e0000 */
[----:B------:R-:W-:Y:S01]  /*b7d0*/  FADD.FTZ R4, R3, R12 ;  /* 0x0000000c03047221 */ /* 0x000fe20000010000 */
[----:B------:R-:W-:Y:S01]  /*b7e0*/  R2UR UR7, R5 ;  /* 0x00000000050772ca */ /* 0x000fe200000e0000 */
[----:B------:R-:W0:Y:S04]  /*b7f0*/  SHFL.BFLY PT, R3, R0, 0x1, 0x1f ;  /* 0x0c201f0000037f89 */ /* 0x000e2800000e0000 */
[----:B------:R-:W1:Y:S01]  /*b800*/  SHFL.BFLY PT, R5, R4, 0x1, 0x1f ;  /* 0x0c201f0004057f89 */ /* 0x000e6200000e0000 */
[----:B0-----:R-:W-:Y:S01]  /*b810*/  FADD.FTZ R14, R0, R3 ;  /* 0x00000003000e7221 */ /* 0x001fe20000010000 */
[----:B------:R-:W-:Y:S01]  /*b820*/  SEL R3, RZ, 0x1, P2 ;  /* 0x00000001ff037807 */ /* 0x000fe20001000000 */
[----:B------:R-:W-:-:S02]  /*b830*/  IMAD.MOV.U32 R0, RZ, RZ, -0x800000 ;  /* 0xff800000ff007424 */ /* 0x000fc400078e00ff */
[----:B-1----:R-:W-:Y:S01]  /*b840*/  FADD.FTZ R15, R4, R5 ;  /* 0x00000005040f7221 */ /* 0x002fe20000010000 */
[----:B------:R-:W-:Y:S01]  /*b850*/  FSETP.NE.FTZ.AND P0, PT, R14, RZ, PT ;  /* 0x000000ff0e00720b */ /* 0x000fe20003f15000 */
[----:B------:R-:W-:Y:S01]  /*b860*/  IMAD.MOV.U32 R4, RZ, RZ, RZ ;  /* 0x000000ffff047224 */ /* 0x000fe200078e00ff */
[----:B------:R-:W-:Y:S01]  /*b870*/  LOP3.LUT R16, R16, R3, RZ, 0x3c, !PT ;  /* 0x0000000310107212 */ /* 0x000fe200078e3cff */
[----:B------:R-:W-:Y:S01]  /*b880*/  IMAD.MOV.U32 R3, RZ, RZ, -0x800000 ;  /* 0xff800000ff037424 */ /* 0x000fe200078e00ff */
[----:B------:R-:W-:-:S09]  /*b890*/  FSETP.NE.FTZ.AND P3, PT, R15, RZ, PT ;  /* 0x000000ff0f00720b */ /* 0x000fd20003f75000 */
[----:B------:R-:W0:Y:S01]  /*b8a0*/  @P0 MUFU.LG2 R6, R14 ;  /* 0x0000000e00060308 */ /* 0x000e220000000c00 */
[----:B------:R-:W-:-:S03]  /*b8b0*/  @P0 FMUL.FTZ R5, R11, 0.69314718246459960938 ;  /* 0x3f3172180b050820 */ /* 0x000fc60000410000 */
[----:B------:R-:W-:-:S04]  /*b8c0*/  @P3 FMUL.FTZ R12, R11, 0.69314718246459960938 ;  /* 0x3f3172180b0c3820 */ /* 0x000fc80000410000 */
[----:B------:R-:W1:Y:S08]  /*b8d0*/  @P3 MUFU.LG2 R7, R15 ;  /* 0x0000000f00073308 */ /* 0x000e700000000c00 */
[----:B------:R-:W2:Y:S01]  /*b8e0*/  @P0 MUFU.RCP R2, R14 ;  /* 0x0000000e00020308 */ /* 0x000ea20000001000 */
[----:B0-----:R-:W-:-:S04]  /*b8f0*/  @P0 FMUL.FTZ R6, R6, 0.69314718246459960938 ;  /* 0x3f31721806060820 */ /* 0x001fc80000410000 */
[----:B------:R-:W-:Y:S01]  /*b900*/  @P0 FFMA.FTZ R0, R5, R10, R6 ;  /* 0x0000000a05000223 */ /* 0x000fe20000010006 */
[----:B------:R-:W-:Y:S02]  /*b910*/  PLOP3.LUT P0, PT, PT, PT, PT, 0x8, 0x0 ;  /* 0x000000000000781c */ /* 0x000fe40003f0e170 */
[----:B------:R-:W0:Y:S01]  /*b920*/  @P3 MUFU.RCP R4, R15 ;  /* 0x0000000f00043308 */ /* 0x000e220000001000 */
[----:B-1----:R-:W-:-:S04]  /*b930*/  @P3 FMUL.FTZ R7, R7, 0.69314718246459960938 ;  /* 0x3f31721807073820 */ /* 0x002fc80000410000 */
[----:B------:R-:W-:Y:S01]  /*b940*/  @P3 FFMA.FTZ R3, R12, R92, R7 ;  /* 0x0000005c0c033223 */ /* 0x000fe20000010007 */
[----:B------:R-:W-:Y:S02]  /*b950*/  WARPGROUP.DEPBAR.LE gsb0, 0x0 ;  /* 0x00008000000079c5 */ /* 0x000fe40000010000 */
[----:B------:R-:W-:-:S06]  /*b960*/  WARPGROUP.ARRIVE ;  /* 0x00000000000079c5 */ /* 0x000fcc0000000000 */
[----:B------:R-:W-:Y:S03]  /*b970*/  HGMMA.64x128x16.F32.BF16 R24, R216, gdesc[UR4].tnspB, R24, gsb0 ;  /* 0x41e00004d8187df0 */ /* 0x000fe60008001818 */
[----:B------:R-:W-:Y:S02]  /*b980*/  WARPGROUP.DEPBAR.LE gsb0, 0x0 ;  /* 0x00008000000079c5 */ /* 0x000fe40000010000 */
        /* <DEDUP_REMOVED lines=9> */
[----:B------:R0:W-:Y:S01]  /*ba20*/  @!P1 SYNCS.ARRIVE.TRANS64.RED.A1T0 RZ, [R8+URZ], RZ ;  /* 0x000000ff08ff99a7 */ /* 0x0001e2000810043f */
        /* <DEDUP_REMOVED lines=23> */
[-C--:B0-----:R-:W-:Y:S01]  /*bba0*/  FMUL.FTZ R8, R30, R4.reuse ;  /* 0x000000041e087220 */ /* 0x081fe20000410000 */
        /* <DEDUP_REMOVED lines=31> */
[----:B------:R-:W-:-:S07]  /*bda0*/  SEL R2, R9, RZ, P2 ;  /* 0x000000ff09027207 */ /* 0x000fce0001000000 */
.L_x_362:
[----:B------:R-:W0:Y:S01]  /*bdb0*/  S2R R5, SR_CgaCtaId ;  /* 0x0000000000057919 */ /* 0x000e220000008800 */
[----:B------:R-:W-:Y:S01]  /*bdc0*/  MOV R18, 0x400 ;  /* 0x0000040000127802 */ /* 0x000fe20000000f00 */
[----:B------:R-:W-:Y:S01]  /*bdd0*/  BSSY B0, `(.L_x_384) ;  /* 0x00001f3000007945 */ /* 0x000fe20003800000 */
[----:B------:R-:W-:Y:S02]  /*bde0*/  BAR.SYNC.DEFER_BLOCKING 0x5, 0x180 ;  /* 0x0146000000007b1d */ /* 0x000fe40000010000 */
[----:B0-----:R-:W-:-:S05]  /*bdf0*/  LEA R18, R5, R18, 0x18 ;  /* 0x0000001205127211 */ /* 0x001fca00078ec0ff */
[----:B------:R0:W1:Y:S01]  /*be00*/  LDS.128 R44, [R18+0x348d0] ;  /* 0x0348d000122c7984 */ /* 0x0000620000000c00 */
[----:B------:R-:W-:Y:S06]  /*be10*/  BAR.ARV 0x4, 0x180 ;  /* 0x0106000000007b1d */ /* 0x000fec0000002000 */
[----:B------:R-:W-:Y:S05]  /*be20*/  @P0 BRA `(.L_x_385) ;  /* 0x0000001400040947 */ /* 0x000fea0003800000 */
[----:B------:R-:W2:Y:S01]  /*be30*/  S2R R5, SR_SWINHI ;  /* 0x0000000000057919 */ /* 0x000ea20000002f00 */
[----:B------:R-:W-:Y:S01]  /*be40*/  F2FP.BF16.F32.PACK_AB R7, R7, R8 ;  /* 0x000000080707723e */ /* 0x000fe200000010ff */
[----:B------:R-:W-:Y:S01]  /*be50*/  ULDC.64 UR4, c[0x0][0xc08] ;  /* 0x0003020000047ab9 */ /* 0x000fe20000000a00 */
[----:B------:R-:W-:Y:S02]  /*be60*/  F2FP.BF16.F32.PACK_AB R6, R6, R105 ;  /* 0x000000690606723e */ /* 0x000fe400000010ff */
[----:B------:R-:W-:Y:S02]  /*be70*/  F2FP.BF16.F32.PACK_AB R31, R31, R50 ;  /* 0x000000321f1f723e */ /* 0x000fe400000010ff */
[----:B------:R-:W-:Y:S02]  /*be80*/  F2FP.BF16.F32.PACK_AB R52, R49, R52 ;  /* 0x000000343134723e */ /* 0x000fe400000010ff */
[----:B------:R-:W-:Y:S02]  /*be90*/  F2FP.BF16.F32.PACK_AB R40, R37, R40 ;  /* 0x000000282528723e */ /* 0x000fe400000010ff */
[----:B------:R-:W-:-:S02]  /*bea0*/  MOV R20, R18 ;  /* 0x0000001200147202 */ /* 0x000fc40000000f00 */
[----:B--2---:R-:W-:-:S03]  /*beb0*/  MOV R21, R5 ;  /* 0x0000000500157202 */ /* 0x004fc60000000f00 */
[----:B------:R-:W-:-:S03]  /*bec0*/  IMAD.WIDE R4, R231, 0x2, R20 ;  /* 0x00000002e7047825 */ /* 0x000fc600078e0214 */
[C---:B------:R-:W-:Y:S02]  /*bed0*/  IADD3 R59, P6, R4.reuse, 0x20, RZ ;  /* 0x00000020043b7810 */ /* 0x040fe40007fde0ff */
[C---:B------:R-:W-:Y:S02]  /*bee0*/  IADD3 R71, P3, R4.reuse, 0x4000, RZ ;  /* 0x0000400004477810 */ /* 0x040fe40007f7e0ff */
[C---:B------:R-:W-:Y:S01]  /*bef0*/  LOP3.LUT R9, R4.reuse, 0x380, RZ, 0xc0, !PT ;  /* 0x0000038004097812 */ /* 0x040fe200078ec0ff */
[--C-:B------:R-:W-:Y:S01]  /*bf00*/  IMAD.X R27, RZ, RZ, R5.reuse, P6 ;  /* 0x000000ffff1b7224 */ /* 0x100fe200030e0605 */
[C---:B------:R-:W-:Y:S01]  /*bf10*/  IADD3 R63, P5, R4.reuse, 0x40, RZ ;  /* 0x00000040043f7810 */ /* 0x040fe20007fbe0ff */
[--C-:B------:R-:W-:Y:S01]  /*bf20*/  IMAD.X R13, RZ, RZ, R5.reuse, P3 ;  /* 0x000000ffff0d7224 */ /* 0x100fe200018e0605 */
[----:B------:R-:W-:Y:S02]  /*bf30*/  IADD3 R67, P4, R4, 0x60, RZ ;  /* 0x0000006004437810 */ /* 0x000fe40007f9e0ff */
[----:B------:R-:W-:Y:S01]  /*bf40*/  LOP3.LUT R12, R59, 0x380, RZ, 0xc0, !PT ;  /* 0x000003803b0c7812 */ /* 0x000fe200078ec0ff */
[--C-:B------:R-:W-:Y:S01]  /*bf50*/  IMAD.X R25, RZ, RZ, R5.reuse, P5 ;  /* 0x000000ffff197224 */ /* 0x100fe200028e0605 */
[----:B-1----:R-:W-:Y:S01]  /*bf60*/  LOP3.LUT R44, R71, 0x380, RZ, 0xc0, !PT ;  /* 0x00000380472c7812 */ /* 0x002fe200078ec0ff */
[----:B------:R-:W-:Y:S01]  /*bf70*/  IMAD.X R15, RZ, RZ, R5, P4 ;  /* 0x000000ffff0f7224 */ /* 0x000fe200020e0605 */
[----:B------:R-:W-:-:S02]  /*bf80*/  SHF.R.U64 R9, R9, 0x3, RZ ;  /* 0x0000000309097819 */ /* 0x000fc400000012ff */
[----:B------:R-:W-:Y:S02]  /*bf90*/  LOP3.LUT R14, R63, 0x380, RZ, 0xc0, !PT ;  /* 0x000003803f0e7812 */ /* 0x000fe400078ec0ff */
[----:B------:R-:W-:Y:S02]  /*bfa0*/  LOP3.LUT R28, R67, 0x380, RZ, 0xc0, !PT ;  /* 0x00000380431c7812 */ /* 0x000fe400078ec0ff */
[----:B------:R-:W-:Y:S01]  /*bfb0*/  SHF.R.U64 R12, R12, 0x3, RZ ;  /* 0x000000030c0c7819 */ /* 0x000fe200000012ff */
[----:B------:R-:W-:Y:S01]  /*bfc0*/  BAR.SYNC.DEFER_BLOCKING 0x1, 0x100 ;  /* 0x0044000000007b1d */ /* 0x000fe20000010000 */
[C---:B------:R-:W-:Y:S02]  /*bfd0*/  IADD3 R75, P2, R4.reuse, 0x4020, RZ ;  /* 0x00004020044b7810 */ /* 0x040fe40007f5e0ff */
[C---:B------:R-:W-:Y:S02]  /*bfe0*/  IADD3 R79, P1, R4.reuse, 0x4040, RZ ;  /* 0x00004040044f7810 */ /* 0x040fe40007f3e0ff */
[----:B------:R-:W-:Y:S01]  /*bff0*/  IADD3 R62, P0, R4, 0x4060, RZ ;  /* 0x00004060043e7810 */ /* 0x000fe20007f1e0ff */
[----:B------:R-:W-:Y:S01]  /*c000*/  IMAD.X R11, RZ, RZ, R5, P2 ;  /* 0x000000ffff0b7224 */ /* 0x000fe200010e0605 */
[----:B------:R-:W-:-:S02]  /*c010*/  SHF.R.U64 R44, R44, 0x3, RZ ;  /* 0x000000032c2c7819 */ /* 0x000fc400000012ff */
[----:B------:R-:W-:Y:S01]  /*c020*/  LOP3.LUT R4, R9, R4, RZ, 0x3c, !PT ;  /* 0x0000000409047212 */ /* 0x000fe200078e3cff */
[--C-:B------:R-:W-:Y:S01]  /*c030*/  IMAD.X R9, RZ, RZ, R5.reuse, P1 ;  /* 0x000000ffff097224 */ /* 0x100fe200008e0605 */
[----:B------:R-:W-:Y:S01]  /*c040*/  SHF.R.U64 R14, R14, 0x3, RZ ;  /* 0x000000030e0e7819 */ /* 0x000fe200000012ff */
[----:B------:R-:W-:Y:S01]  /*c050*/  IMAD.X R29, RZ, RZ, R5, P0 ;  /* 0x000000ffff1d7224 */ /* 0x000fe200000e0605 */
[----:B------:R-:W-:Y:S02]  /*c060*/  SHF.R.U64 R28, R28, 0x3, RZ ;  /* 0x000000031c1c7819 */ /* 0x000fe400000012ff */
[----:B------:R-:W-:Y:S02]  /*c070*/  LOP3.LUT R26, R12, R59, RZ, 0x3c, !PT ;  /* 0x0000003b0c1a7212 */ /* 0x000fe400078e3cff */
[----:B------:R-:W-:Y:S02]  /*c080*/  LOP3.LUT R12, R44, R71, RZ, 0x3c, !PT ;  /* 0x000000472c0c7212 */ /* 0x000fe400078e3cff */
[----:B------:R-:W-:-:S02]  /*c090*/  MOV R44, R4 ;  /* 0x00000004002c7202 */ /* 0x000fc40000000f00 */
[----:B------:R-:W-:Y:S02]  /*c0a0*/  LOP3.LUT R24, R14, R63, RZ, 0x3c, !PT ;  /* 0x0000003f0e187212 */ /* 0x000fe400078e3cff */
[----:B------:R-:W-:Y:S02]  /*c0b0*/  F2FP.BF16.F32.PACK_AB R5, R10, R107 ;  /* 0x0000006b0a05723e */ /* 0x000fe400000010ff */
[----:B------:R-:W-:Y:S02]  /*c0c0*/  LOP3.LUT R14, R28, R67, RZ, 0x3c, !PT ;  /* 0x000000431c0e7212 */ /* 0x000fe400078e3cff */
[----:B------:R-:W-:Y:S02]  /*c0d0*/  LOP3.LUT R10, R75, 0x380, RZ, 0xc0, !PT ;  /* 0x000003804b0a7812 */ /* 0x000fe400078ec0ff */
[----:B------:R-:W-:Y:S02]  /*c0e0*/  LOP3.LUT R28, R79, 0x380, RZ, 0xc0, !PT ;  /* 0x000003804f1c7812 */ /* 0x000fe400078ec0ff */
[----:B------:R-:W-:-:S02]  /*c0f0*/  LOP3.LUT R59, R62, 0x380, RZ, 0xc0, !PT ;  /* 0x000003803e3b7812 */ /* 0x000fc400078ec0ff */
[----:B------:R-:W-:Y:S02]  /*c100*/  SHF.R.U64 R10, R10, 0x3, RZ ;  /* 0x000000030a0a7819 */ /* 0x000fe400000012ff */
[----:B------:R-:W-:Y:S02]  /*c110*/  SHF.R.U64 R28, R28, 0x3, RZ ;  /* 0x000000031c1c7819 */ /* 0x000fe400000012ff */
[----:B------:R-:W-:Y:S02]  /*c120*/  SHF.R.U64 R59, R59, 0x3, RZ ;  /* 0x000000033b3b7819 */ /* 0x000fe400000012ff */
[----:B------:R-:W-:Y:S02]  /*c130*/  LOP3.LUT R10, R10, R75, RZ, 0x3c, !PT ;  /* 0x0000004b0a0a7212 */ /* 0x000fe400078e3cff */
[----:B------:R-:W-:Y:S01]  /*c140*/  F2FP.BF16.F32.PACK_AB R4, R106, R109 ;  /* 0x0000006d6a04723e */ /* 0x000fe200000010ff */
[----:B------:R-:W1:Y:S01]  /*c150*/  LDC.64 R74, c[0x0][0xc00] ;  /* 0x00030000ff4a7b82 */ /* 0x000e620000000a00 */
[----:B------:R-:W-:-:S02]  /*c160*/  LOP3.LUT R8, R28, R79, RZ, 0x3c, !PT ;  /* 0x0000004f1c087212 */ /* 0x000fc400078e3cff */
[----:B------:R-:W-:Y:S01]  /*c170*/  LOP3.LUT R28, R59, R62, RZ, 0x3c, !PT ;  /* 0x0000003e3b1c7212 */ /* 0x000fe200078e3cff */
[----:B------:R2:W-:Y:S01]  /*c180*/  STSM.16.M88.4 [R44], R4 ;  /* 0x000000042c007844 */ /* 0x0005e20000000200 */
[----:B------:R-:W-:Y:S02]  /*c190*/  MOV R62, R10 ;  /* 0x0000000a003e7202 */ /* 0x000fe40000000f00 */
[----:B------:R-:W-:Y:S02]  /*c1a0*/  MOV R59, R8 ;  /* 0x00000008003b7202 */ /* 0x000fe40000000f00 */
[----:B------:R-:W-:Y:S02]  /*c1b0*/  MOV R70, R26 ;  /* 0x0000001a00467202 */ /* 0x000fe40000000f00 */
[----:B------:R-:W-:Y:S02]  /*c1c0*/  F2FP.BF16.F32.PACK_AB R8, R103, R104 ;  /* 0x000000686708723e */ /* 0x000fe400000010ff */
[----:B------:R-:W-:-:S02]  /*c1d0*/  F2FP.BF16.F32.PACK_AB R9, R101, R102 ;  /* 0x000000666509723e */ /* 0x000fc400000010ff */
[----:B------:R-:W-:Y:S02]  /*c1e0*/  F2FP.BF16.F32.PACK_AB R10, R99, R100 ;  /* 0x00000064630a723e */ /* 0x000fe400000010ff */
[----:B------:R-:W-:Y:S02]  /*c1f0*/  F2FP.BF16.F32.PACK_AB R11, R84, R85 ;  /* 0x00000055540b723e */ /* 0x000fe400000010ff */
[----:B------:R-:W-:Y:S02]  /*c200*/  MOV R67, R24 ;  /* 0x0000001800437202 */ /* 0x000fe40000000f00 */
[----:B------:R-:W-:Y:S01]  /*c210*/  MOV R66, R14 ;  /* 0x0000000e00427202 */ /* 0x000fe20000000f00 */
[----:B------:R-:W-:Y:S01]  /*c220*/  STSM.16.M88.4 [R70], R8 ;  /* 0x0000000846007844 */ /* 0x000fe20000000200 */
[----:B------:R-:W-:Y:S02]  /*c230*/  MOV R63, R12 ;  /* 0x0000000c003f7202 */ /* 0x000fe40000000f00 */
[----:B--2---:R-:W-:-:S02]  /*c240*/  F2FP.BF16.F32.PACK_AB R4, R97, R98 ;  /* 0x000000626104723e */ /* 0x004fc400000010ff */
[----:B------:R-:W-:Y:S02]  /*c250*/  F2FP.BF16.F32.PACK_AB R5, R76, R81 ;  /* 0x000000514c05723e */ /* 0x000fe400000010ff */
[----:B------:R-:W-:Y:S02]  /*c260*/  F2FP.BF16.F32.PACK_AB R6, R95, R96 ;  /* 0x000000605f06723e */ /* 0x000fe400000010ff */
[----:B------:R-:W-:Y:S02]  /*c270*/  F2FP.BF16.F32.PACK_AB R7, R72, R77 ;  /* 0x0000004d4807723e */ /* 0x000fe400000010ff */
[----:B------:R-:W-:Y:S02]  /*c280*/  F2FP.BF16.F32.PACK_AB R12, R93, R94 ;  /* 0x0000005e5d0c723e */ /* 0x000fe400000010ff */
[----:B------:R-:W-:Y:S01]  /*c290*/  F2FP.BF16.F32.PACK_AB R13, R68, R73 ;  /* 0x00000049440d723e */ /* 0x000fe200000010ff */
[----:B------:R2:W-:Y:S01]  /*c2a0*/  STSM.16.M88.4 [R67], R4 ;  /* 0x0000000443007844 */ /* 0x0005e20000000200 */
[----:B------:R-:W-:-:S02]  /*c2b0*/  F2FP.BF16.F32.PACK_AB R14, R91, R92 ;  /* 0x0000005c5b0e723e */ /* 0x000fc400000010ff */
[----:B------:R-:W-:Y:S02]  /*c2c0*/  F2FP.BF16.F32.PACK_AB R15, R64, R69 ;  /* 0x00000045400f723e */ /* 0x000fe400000010ff */
[----:B------:R-:W-:Y:S02]  /*c2d0*/  MOV R44, R28 ;  /* 0x0000001c002c7202 */ /* 0x000fe40000000f00 */
[----:B------:R-:W-:Y:S01]  /*c2e0*/  F2FP.BF16.F32.PACK_AB R24, R89, R90 ;  /* 0x0000005a5918723e */ /* 0x000fe200000010ff */
[----:B------:R3:W-:Y:S01]  /*c2f0*/  STSM.16.M88.4 [R66], R12 ;  /* 0x0000000c42007844 */ /* 0x0007e20000000200 */
[----:B------:R-:W-:Y:S02]  /*c300*/  F2FP.BF16.F32.PACK_AB R25, R58, R65 ;  /* 0x000000413a19723e */ /* 0x000fe400000010ff */
[----:B------:R-:W-:Y:S02]  /*c310*/  F2FP.BF16.F32.PACK_AB R26, R61, R88 ;  /* 0x000000583d1a723e */ /* 0x000fe400000010ff */
[----:B------:R-:W-:-:S02]  /*c320*/  F2FP.BF16.F32.PACK_AB R27, R54, R55 ;  /* 0x00000037361b723e */ /* 0x000fc400000010ff */
[----:B------:R-:W-:Y:S01]  /*c330*/  F2FP.BF16.F32.PACK_AB R29, R30, R51 ;  /* 0x000000331e1d723e */ /* 0x000fe200000010ff */
[----:B--2---:R-:W-:Y:S01]  /*c340*/  IMAD.SHL.U32 R5, R23, 0x4, RZ ;  /* 0x0000000417057824 */ /* 0x004fe200078e00ff */
[----:B------:R-:W-:Y:S01]  /*c350*/  F2FP.BF16.F32.PACK_AB R28, R57, R60 ;  /* 0x0000003c391c723e */ /* 0x000fe200000010ff */
[----:B------:R3:W-:Y:S01]  /*c360*/  STSM.16.M88.4 [R63], R24 ;  /* 0x000000183f007844 */ /* 0x0007e20000000200 */
[----:B------:R-:W-:Y:S02]  /*c370*/  F2FP.BF16.F32.PACK_AB R30, R53, R56 ;  /* 0x00000038351e723e */ /* 0x000fe400000010ff */
[----:B------:R-:W-:Y:S01]  /*c380*/  F2FP.BF16.F32.PACK_AB R53, R42, R43 ;  /* 0x0000002b2a35723e */ /* 0x000fe200000010ff */
[----:B------:R-:W2:Y:S01]  /*c390*/  LDC R56, c[0x0][0xbe8] ;  /* 0x0002fa00ff387b82 */ /* 0x000ea20000000800 */
[----:B------:R-:W-:Y:S01]  /*c3a0*/  F2FP.BF16.F32.PACK_AB R54, R41, R48 ;  /* 0x000000302936723e */ /* 0x000fe200000010ff */
[----:B------:R3:W-:Y:S01]  /*c3b0*/  STSM.16.M88.4 [R62], R28 ;  /* 0x0000001c3e007844 */ /* 0x0007e20000000200 */
[----:B------:R-:W-:Y:S01]  /*c3c0*/  F2FP.BF16.F32.PACK_AB R55, R38, R39 ;  /* 0x000000272637723e */ /* 0x000fe200000010ff */
[----:B------:R-:W-:Y:S01]  /*c3d0*/  IMAD.MOV.U32 R48, RZ, RZ, RZ ;  /* 0x000000ffff307224 */ /* 0x000fe200078e00ff */
[----:B------:R-:W-:-:S02]  /*c3e0*/  F2FP.BF16.F32.PACK_AB R41, R34, R35 ;  /* 0x000000232229723e */ /* 0x000fc400000010ff */
[----:B------:R-:W-:Y:S01]  /*c3f0*/  F2FP.BF16.F32.PACK_AB R42, R33, R36 ;  /* 0x00000024212a723e */ /* 0x000fe200000010ff */
[----:B------:R3:W-:Y:S01]  /*c400*/  STSM.16.M88.4 [R59], R52 ;  /* 0x000000343b007844 */ /* 0x0007e20000000200 */
[----:B------:R-:W-:Y:S02]  /*c410*/  F2FP.BF16.F32.PACK_AB R43, R87, R32 ;  /* 0x00000020572b723e */ /* 0x000fe400000010ff */
[----:B------:R-:W-:Y:S02]  /*c420*/  ISETP.NE.U32.AND P2, PT, RZ, UR4, PT ;  /* 0x00000004ff007c0c */ /* 0x000fe4000bf45070 */
[----:B-1----:R-:W-:Y:S01]  /*c430*/  ISETP.NE.U32.AND P0, PT, R74, RZ, PT ;  /* 0x000000ff4a00720c */ /* 0x002fe20003f05070 */
[----:B------:R3:W-:Y:S01]  /*c440*/  STSM.16.M88.4 [R44], R40 ;  /* 0x000000282c007844 */ /* 0x0007e20000000200 */
[----:B------:R-:W-:Y:S01]  /*c450*/  BAR.SYNC.DEFER_BLOCKING 0x1, 0x100 ;  /* 0x0044000000007b1d */ /* 0x000fe20000010000 */
[----:B------:R-:W-:Y:S02]  /*c460*/  ISETP.NE.AND.EX P2, PT, RZ, UR5, PT, P2 ;  /* 0x00000005ff007c0c */ /* 0x000fe4000bf45320 */
[----:B------:R-:W-:-:S02]  /*c470*/  ISETP.NE.AND.EX P0, PT, R75, RZ, PT, P0 ;  /* 0x000000ff4b00720c */ /* 0x000fc40003f05300 */
[----:B------:R-:W-:Y:S02]  /*c480*/  SHF.L.U64.HI R10, R23, 0x2, R223 ;  /* 0x00000002170a7819 */ /* 0x000fe400000102df */
[----:B------:R-:W-:-:S05]  /*c490*/  IADD3 R6, P1, R5, R74, RZ ;  /* 0x0000004a05067210 */ /* 0x000fca0007f3e0ff */
[C---:B------:R-:W-:Y:S02]  /*c4a0*/  IMAD.X R7, R10.reuse, 0x1, R75, P1 ;  /* 0x000000010a077824 */ /* 0x040fe400008e064b */
[----:B------:R-:W-:Y:S01]  /*c4b0*/  @P2 IADD3 R4, P3, R5, UR4, RZ ;  /* 0x0000000405042c10 */ /* 0x000fe2000ff7e0ff */
[----:B------:R-:W-:Y:S02]  /*c4c0*/  ULDC UR4, c[0x0][0xa88] ;  /* 0x0002a20000047ab9 */ /* 0x000fe40000000800 */
[----:B------:R-:W-:Y:S01]  /*c4d0*/  IMAD.U32 R9, RZ, RZ, UR4 ;  /* 0x00000004ff097e24 */ /* 0x000fe2000f8e00ff */
[----:B------:R-:W-:Y:S01]  /*c4e0*/  @P2 IADD3.X R5, R10, UR5, RZ, P3, !PT ;  /* 0x000000050a052c10 */ /* 0x000fe20009ffe4ff */
[----:B------:R3:W5:Y:S01]  /*c4f0*/  @P0 LDG.E R48, desc[UR60][R6.64] ;  /* 0x0000003c06300981 */ /* 0x000762000c1e1900 */
[----:B--2---:R-:W-:-:S03]  /*c500*/  ISETP.NE.AND P1, PT, R56, 0x1, PT ;  /* 0x000000013800780c */ /* 0x004fc60003f25270 */
[----:B------:R3:W5:Y:S10]  /*c510*/  @P2 LDG.E R9, desc[UR60][R4.64] ;  /* 0x0000003c04092981 */ /* 0x000774000c1e1900 */
[----:B------:R-:W1:Y:S08]  /*c520*/  @P1 LDC R8, c[0x0][0xbec] ;  /* 0x0002fb00ff081b82 */ /* 0x000e700000000800 */
[----:B------:R-:W2:Y:S01]  /*c530*/  @P1 LDC R11, c[0x0][0xbf0] ;  /* 0x0002fc00ff0b1b82 */ /* 0x000ea20000000800 */
[----:B---3--:R-:W-:Y:S05]  /*c540*/  @P2 BRA `(.L_x_386) ;  /* 0x0000000000102947 */ /* 0x008fea0003800000 */
[----:B------:R-:W-:Y:S05]  /*c550*/  @!P0 BRA `(.L_x_386) ;  /* 0x00000000000c8947 */ /* 0x000fea0003800000 */
[----:B------:R-:W3:Y:S04]  /*c560*/  LDG.E R4, desc[UR60][R6.64] ;  /* 0x0000003c06047981 */ /* 0x000ee8000c1e1900 */
[----:B-----5:R-:W3:Y:S02]  /*c570*/  LDG.E R9, desc[UR60][R6.64+0x4] ;  /* 0x0000043c06097981 */ /* 0x020ee4000c1e1900 */
[----:B---3--:R-:W-:-:S07]  /*c580*/  IMAD.IADD R9, R9, 0x1, -R4 ;  /* 0x0000000109097824 */ /* 0x008fce00078e0a04 */
.L_x_386:
[----:B------:R-:W-:Y:S01]  /*c590*/  SHF.R.S32.HI R44, RZ, 0x1f, R221 ;  /* 0x0000001fff2c7819 */ /* 0x000fe200000114dd */
[C---:B------:R-:W-:Y:S01]  /*c5a0*/  IMAD R15, R222.reuse, 0x80, R230 ;  /* 0x00000080de0f7824 */ /* 0x040fe200078e02e6 */
[----:B------:R-:W-:Y:S01]  /*c5b0*/  ULDC.64 UR4, c[0x0][0xb90] ;  /* 0x0002e40000047ab9 */ /* 0x000fe20000000a00 */
[----:B-----5:R-:W-:Y:S01]  /*c5c0*/  SHF.R.S32.HI R49, RZ, 0x1f, R48 ;  /* 0x0000001fff317819 */ /* 0x020fe20000011430 */
[----:B------:R-:W-:Y:S01]  /*c5d0*/  IMAD R24, R222, 0x80, R228 ;  /* 0x00000080de187824 */ /* 0x000fe200078e02e4 */
[----:B------:R-:W-:Y:S01]  /*c5e0*/  SEL R223, R223, RZ, !P0 ;  /* 0x000000ffdfdf7207 */ /* 0x000fe20004000000 */
[----:B------:R-:W-:Y:S01]  /*c5f0*/  IMAD R4, R44, UR4, RZ ;  /* 0x000000042c047c24 */ /* 0x000fe2000f8e02ff */
[----:B------:R-:W-:Y:S01]  /*c600*/  SEL R55, R23, RZ, !P0 ;  /* 0x000000ff17377207 */ /* 0x000fe20004000000 */
[----:B-1----:R-:W-:-:S04]  /*c610*/  @P1 IMAD.HI.U32 R6, R15, R8, RZ ;  /* 0x000000080f061227 */ /* 0x002fc800078e00ff */
[----:B------:R-:W-:Y:S01]  /*c620*/  IMAD.MOV.U32 R7, RZ, RZ, R15 ;  /* 0x000000ffff077224 */ /* 0x000fe200078e000f */
[----:B--2---:R-:W-:Y:S01]  /*c630*/  @P1 SHF.R.U32.HI R7, RZ, R11, R6 ;  /* 0x0000000bff071219 */ /* 0x004fe20000011606 */
[C---:B------:R-:W-:Y:S02]  /*c640*/  IMAD R13, R221.reuse, UR5, R4 ;  /* 0x00000005dd0d7c24 */ /* 0x040fe4000f8e0204 */
[----:B------:R-:W-:Y:S01]  /*c650*/  IMAD.WIDE.U32 R4, R221, UR4, R48 ;  /* 0x00000004dd047c25 */ /* 0x000fe2000f8e0030 */
[----:B------:R-:W-:-:S03]  /*c660*/  ULDC.64 UR4, c[0x0][0xb98] ;  /* 0x0002e60000047ab9 */ /* 0x000fc60000000a00 */
[----:B------:R-:W-:Y:S02]  /*c670*/  IMAD R11, R224, 0x40, R17 ;  /* 0x00000040e00b7824 */ /* 0x000fe400078e0211 */
[----:B------:R-:W-:Y:S02]  /*c680*/  IMAD.IADD R5, R5, 0x1, R13 ;  /* 0x0000000105057824 */ /* 0x000fe400078e020d */
[----:B------:R-:W-:Y:S02]  /*c690*/  IMAD.MOV R13, RZ, RZ, -R7 ;  /* 0x000000ffff0d7224 */ /* 0x000fe400078e0a07 */
[----:B------:R-:W-:-:S04]  /*c6a0*/  IMAD.WIDE R20, R11, 0x2, R20 ;  /* 0x000000020b147825 */ /* 0x000fc800078e0214 */
[----:B------:R-:W-:Y:S01]  /*c6b0*/  IMAD R6, R223, UR4, RZ ;  /* 0x00000004df067c24 */ /* 0x000fe2000f8e02ff */
[C---:B------:R-:W-:Y:S01]  /*c6c0*/  IADD3 R23, P0, R20.reuse, 0x1000, RZ ;  /* 0x0000100014177810 */ /* 0x040fe20007f1e0ff */
[----:B------:R-:W-:Y:S01]  /*c6d0*/  IMAD.WIDE.U32 R4, R55, UR4, R4 ;  /* 0x0000000437047c25 */ /* 0x000fe2000f8e0004 */
[----:B------:R-:W-:Y:S02]  /*c6e0*/  IADD3 R41, P6, R20, 0x4000, RZ ;  /* 0x0000400014297810 */ /* 0x000fe40007fde0ff */
[----:B------:R-:W-:Y:S01]  /*c6f0*/  LOP3.LUT R12, R23, 0x380, RZ, 0xc0, !PT ;  /* 0x00000380170c7812 */ /* 0x000fe200078ec0ff */
[----:B------:R-:W-:Y:S01]  /*c700*/  IMAD R11, R56, R13, R15 ;  /* 0x0000000d380b7224 */ /* 0x000fe200078e020f */
[----:B------:R-:W-:Y:S01]  /*c710*/  SHF.R.S32.HI R13, RZ, 0x1f, R7 ;  /* 0x0000001fff0d7819 */ /* 0x000fe20000011407 */
[----:B------:R-:W-:Y:S01]  /*c720*/  IMAD R8, R55, UR5, R6 ;  /* 0x0000000537087c24 */ /* 0x000fe2000f8e0206 */
[----:B------:R-:W-:Y:S01]  /*c730*/  IADD3 R4, P2, R7, R4, RZ ;  /* 0x0000000407047210 */ /* 0x000fe20007f5e0ff */
[----:B------:R-:W-:Y:S01]  /*c740*/  ULDC.64 UR4, c[0x0][0xb88] ;  /* 0x0002e20000047ab9 */ /* 0x000fe20000000a00 */
[----:B------:R-:W-:Y:S01]  /*c750*/  SHF.R.S32.HI R6, RZ, 0x1f, R11 ;  /* 0x0000001fff067819 */ /* 0x000fe2000001140b */
[----:B------:R-:W-:Y:S01]  /*c760*/  IMAD R57, R9, R56, RZ ;  /* 0x0000003809397224 */ /* 0x000fe200078e02ff */
[----:B------:R-:W-:-:S02]  /*c770*/  IADD3.X R5, R13, R5, R8, P2, !PT ;  /* 0x000000050d057210 */ /* 0x000fc400017fe408 */
[----:B------:R-:W-:Y:S01]  /*c780*/  IADD3 R15, P3, R20, 0x2000, RZ ;  /* 0x00002000140f7810 */ /* 0x000fe20007f7e0ff */
[----:B------:R-:W-:Y:S01]  /*c790*/  IMAD R8, R6, UR4, RZ ;  /* 0x0000000406087c24 */ /* 0x000fe2000f8e02ff */
[----:B------:R-:W-:Y:S01]  /*c7a0*/  SHF.R.U64 R12, R12, 0x3, RZ ;  /* 0x000000030c0c7819 */ /* 0x000fe200000012ff */
[----:B------:R-:W-:Y:S01]  /*c7b0*/  IMAD.WIDE.U32 R4, R11, UR4, R4 ;  /* 0x000000040b047c25 */ /* 0x000fe2000f8e0004 */
[----:B------:R-:W-:Y:S02]  /*c7c0*/  LOP3.LUT R7, R15, 0x380, RZ, 0xc0, !PT ;  /* 0x000003800f077812 */ /* 0x000fe400078ec0ff */
[----:B------:R-:W-:Y:S01]  /*c7d0*/  IADD3 R37, P5, R20, 0x5000, RZ ;  /* 0x0000500014257810 */ /* 0x000fe20007fbe0ff */
[----:B------:R-:W-:Y:S01]  /*c7e0*/  IMAD R13, R11, UR5, R8 ;  /* 0x000000050b0d7c24 */ /* 0x000fe2000f8e0208 */
[----:B------:R-:W-:Y:S01]  /*c7f0*/  ULDC.64 UR4, c[0x0][0xb50] ;  /* 0x0002d40000047ab9 */ /* 0x000fe20000000a00 */
[----:B------:R-:W-:Y:S02]  /*c800*/  SHF.R.U64 R6, R7, 0x3, RZ ;  /* 0x0000000307067819 */ /* 0x000fe400000012ff */
[----:B------:R-:W-:Y:S01]  /*c810*/  IMAD.IADD R5, R5, 0x1, R13 ;  /* 0x0000000105057824 */ /* 0x000fe200078e020d */
[----:B------:R-:W-:Y:S01]  /*c820*/  LEA R10, P4, R4, UR4, 0x2 ;  /* 0x00000004040a7c11 */ /* 0x000fe2000f8810ff */
[----:B------:R-:W-:Y:S01]  /*c830*/  IMAD.X R13, RZ, RZ, R21, P0 ;  /* 0x000000ffff0d7224 */ /* 0x000fe200000e0615 */
[----:B------:R-:W-:-:S02]  /*c840*/  IADD3 R7, P2, R20, 0x3000, RZ ;  /* 0x0000300014077810 */ /* 0x000fc40007f5e0ff */
[----:B------:R-:W-:Y:S01]  /*c850*/  LEA.HI.X R14, R4, UR5, R5, 0x2, P4 ;  /* 0x00000005040e7c11 */ /* 0x000fe2000a0f1405 */
[----:B------:R-:W-:Y:S01]  /*c860*/  SHFL.IDX PT, R50, R10, RZ, 0x1c1f ;  /* 0x001c1fff0a327589 */ /* 0x000fe200000e0000 */
[----:B------:R-:W-:Y:S01]  /*c870*/  LOP3.LUT P0, RZ, R226, 0x3, RZ, 0xc0, !PT ;  /* 0x00000003e2ff7812 */ /* 0x000fe2000780c0ff */
[C---:B------:R-:W-:Y:S01]  /*c880*/  VIADD R4, R24.reuse, 0x8 ;  /* 0x0000000818047836 */ /* 0x040fe20000000000 */
[----:B------:R-:W-:Y:S01]  /*c890*/  LOP3.LUT R8, R7, 0x380, RZ, 0xc0, !PT ;  /* 0x0000038007087812 */ /* 0x000fe200078ec0ff */
[----:B------:R-:W1:Y:S01]  /*c8a0*/  SHFL.IDX PT, R51, R14, RZ, 0x1c1f ;  /* 0x001c1fff0e337589 */ /* 0x000e6200000e0000 */
[----:B------:R-:W-:Y:S01]  /*c8b0*/  IMAD.X R9, RZ, RZ, R21, P2 ;  /* 0x000000ffff097224 */ /* 0x000fe200010e0615 */
[-C--:B------:R-:W-:Y:S01]  /*c8c0*/  ISETP.GE.OR P2, PT, R24, R57.reuse, P0 ;  /* 0x000000391800720c */ /* 0x080fe20000746670 */
[----:B------:R-:W-:Y:S01]  /*c8d0*/  ULDC.64 UR4, c[0x0][0xaa0] ;  /* 0x0002a80000047ab9 */ /* 0x000fe20000000a00 */
[----:B------:R-:W-:Y:S01]  /*c8e0*/  SHFL.IDX PT, R52, R10, 0x1, 0x1c1f ;  /* 0x003c1f000a347f89 */ /* 0x000fe200000e0000 */
[----:B------:R-:W-:-:S02]  /*c8f0*/  ISETP.GE.OR P0, PT, R4, R57, P0 ;  /* 0x000000390400720c */ /* 0x000fc40000706670 */
[C---:B------:R-:W-:Y:S01]  /*c900*/  IADD3 R33, P4, R20.reuse, 0x6000, RZ ;  /* 0x0000600014217810 */ /* 0x040fe20007f9e0ff */
[----:B------:R-:W2:Y:S01]  /*c910*/  SHFL.IDX PT, R53, R14, 0x1, 0x1c1f ;  /* 0x003c1f000e357f89 */ /* 0x000ea200000e0000 */
[----:B------:R-:W-:Y:S02]  /*c920*/  LOP3.LUT R11, R20, 0x380, RZ, 0xc0, !PT ;  /* 0x00000380140b7812 */ /* 0x000fe400078ec0ff */
[----:B------:R-:W-:Y:S02]  /*c930*/  SHF.R.U64 R8, R8, 0x3, RZ ;  /* 0x0000000308087819 */ /* 0x000fe400000012ff */
[----:B------:R-:W-:Y:S02]  /*c940*/  LOP3.LUT R12, R12, R23, RZ, 0x3c, !PT ;  /* 0x000000170c0c7212 */ /* 0x000fe400078e3cff */
[----:B------:R-:W3:Y:S01]  /*c950*/  @P1 LDC R23, c[0x0][0xbec] ;  /* 0x0002fb00ff171b82 */ /* 0x000ee20000000800 */
[----:B------:R-:W-:Y:S02]  /*c960*/  LOP3.LUT R40, R41, 0x380, RZ, 0xc0, !PT ;  /* 0x0000038029287812 */ /* 0x000fe400078ec0ff */
[----:B------:R-:W-:-:S02]  /*c970*/  LOP3.LUT R36, R37, 0x380, RZ, 0xc0, !PT ;  /* 0x0000038025247812 */ /* 0x000fc400078ec0ff */
[----:B------:R-:W-:Y:S02]  /*c980*/  LOP3.LUT R32, R33, 0x380, RZ, 0xc0, !PT ;  /* 0x0000038021207812 */ /* 0x000fe400078ec0ff */
[----:B------:R-:W-:Y:S02]  /*c990*/  SHF.R.U64 R11, R11, 0x3, RZ ;  /* 0x000000030b0b7819 */ /* 0x000fe400000012ff */
[----:B------:R-:W-:Y:S01]  /*c9a0*/  LOP3.LUT R8, R8, R7, RZ, 0x3c, !PT ;  /* 0x0000000708087212 */ /* 0x000fe200078e3cff */
[----:B-1----:R-:W-:Y:S01]  /*c9b0*/  @!P2 ST.E desc[UR60][R50.64], R0 ;  /* 0x000000003200a985 */ /* 0x002fe2000c10193c */
[--C-:B------:R-:W-:Y:S01]  /*c9c0*/  IMAD.X R7, RZ, RZ, R21.reuse, P3 ;  /* 0x000000ffff077224 */ /* 0x100fe200018e0615 */
[----:B------:R-:W-:Y:S02]  /*c9d0*/  IADD3 R5, P3, R20, 0x7000, RZ ;  /* 0x0000700014057810 */ /* 0x000fe40007f7e0ff */
[----:B------:R-:W-:Y:S02]  /*c9e0*/  SHF.R.U64 R40, R40, 0x3, RZ ;  /* 0x0000000328287819 */ /* 0x000fe400000012ff */
[----:B------:R-:W-:Y:S01]  /*c9f0*/  SHF.R.U64 R36, R36, 0x3, RZ ;  /* 0x0000000324247819 */ /* 0x000fe200000012ff */
[----:B--2---:R1:W-:Y:S01]  /*ca00*/  @!P0 ST.E desc[UR60][R52.64], R3 ;  /* 0x0000000334008985 */ /* 0x0043e2000c10193c */
[----:B------:R-:W-:Y:S01]  /*ca10*/  SHF.R.U64 R32, R32, 0x3, RZ ;  /* 0x0000000320207819 */ /* 0x000fe200000012ff */
[----:B------:R-:W-:Y:S01]  /*ca20*/  IMAD.X R29, RZ, RZ, R21, P3 ;  /* 0x000000ffff1d7224 */ /* 0x000fe200018e0615 */
[----:B------:R-:W-:-:S02]  /*ca30*/  LOP3.LUT R20, R11, R20, RZ, 0x3c, !PT ;  /* 0x000000140b147212 */ /* 0x000fc400078e3cff */
[----:B------:R-:W-:Y:S01]  /*ca40*/  LOP3.LUT R40, R40, R41, RZ, 0x3c, !PT ;  /* 0x0000002928287212 */ /* 0x000fe200078e3cff */
[--C-:B------:R-:W-:Y:S01]  /*ca50*/  IMAD.X R41, RZ, RZ, R21.reuse, P6 ;  /* 0x000000ffff297224 */ /* 0x100fe200030e0615 */
[----:B------:R-:W-:Y:S01]  /*ca60*/  LOP3.LUT R36, R36, R37, RZ, 0x3c, !PT ;  /* 0x0000002524247212 */ /* 0x000fe200078e3cff */
[--C-:B------:R-:W-:Y:S01]  /*ca70*/  IMAD.X R37, RZ, RZ, R21.reuse, P5 ;  /* 0x000000ffff257224 */ /* 0x100fe200028e0615 */
[----:B------:R-:W-:Y:S01]  /*ca80*/  LOP3.LUT R32, R32, R33, RZ, 0x3c, !PT ;  /* 0x0000002120207212 */ /* 0x000fe200078e3cff */
[----:B------:R-:W-:Y:S01]  /*ca90*/  IMAD.X R33, RZ, RZ, R21, P4 ;  /* 0x000000ffff217224 */ /* 0x000fe200020e0615 */
[----:B------:R2:W5:Y:S01]  /*caa0*/  LD.E.128 R24, desc[UR60][R20.64] ;  /* 0x0000003c14187980 */ /* 0x000562000c101d00 */
[----:B-1----:R-:W-:Y:S01]  /*cab0*/  IMAD R3, R49, UR4, RZ ;  /* 0x0000000431037c24 */ /* 0x002fe2000f8e02ff */
[----:B------:R-:W-:Y:S01]  /*cac0*/  LOP3.LUT R4, R5, 0x380, RZ, 0xc0, !PT ;  /* 0x0000038005047812 */ /* 0x000fe200078ec0ff */
[----:B------:R-:W1:Y:S01]  /*cad0*/  @P1 LDC R49, c[0x0][0xbf0] ;  /* 0x0002fc00ff311b82 */ /* 0x000e620000000800 */
[----:B------:R-:W-:Y:S01]  /*cae0*/  LOP3.LUT R6, R6, R15, RZ, 0x3c, !PT ;  /* 0x0000000f06067212 */ /* 0x000fe200078e3cff */
[----:B------:R-:W-:Y:S01]  /*caf0*/  IMAD R3, R48, UR5, R3 ;  /* 0x0000000530037c24 */ /* 0x000fe2000f8e0203 */
[----:B------:R-:W-:Y:S01]  /*cb00*/  SHF.R.U64 R4, R4, 0x3, RZ ;  /* 0x0000000304047819 */ /* 0x000fe200000012ff */
[----:B------:R-:W5:Y:S01]  /*cb10*/  LD.E.128 R12, desc[UR60][R12.64] ;  /* 0x0000003c0c0c7980 */ /* 0x000f62000c101d00 */
[----:B--2---:R-:W-:Y:S01]  /*cb20*/  IMAD.WIDE.U32 R20, R48, UR4, RZ ;  /* 0x0000000430147c25 */ /* 0x004fe2000f8e00ff */
[----:B------:R-:W-:Y:S01]  /*cb30*/  ULDC.64 UR4, c[0x0][0xae8] ;  /* 0x0002ba0000047ab9 */ /* 0x000fe20000000a00 */
[----:B------:R-:W-:Y:S01]  /*cb40*/  LOP3.LUT R28, R4, R5, RZ, 0x3c, !PT ;  /* 0x00000005041c7212 */ /* 0x000fe200078e3cff */
[----:B------:R-:W5:Y:S01]  /*cb50*/  LD.E.128 R8, desc[UR60][R8.64] ;  /* 0x0000003c08087980 */ /* 0x000f62000c101d00 */
[----:B------:R-:W-:-:S02]  /*cb60*/  IMAD.IADD R21, R21, 0x1, R3 ;  /* 0x0000000115157824 */ /* 0x000fc400078e0203 */
[----:B------:R-:W-:Y:S01]  /*cb70*/  IMAD R3, R220, 0x20, R224 ;  /* 0x00000020dc037824 */ /* 0x000fe200078e02e0 */
[----:B------:R-:W5:Y:S01]  /*cb80*/  LD.E.128 R4, desc[UR60][R6.64] ;  /* 0x0000003c06047980 */ /* 0x000f62000c101d00 */
[----:B------:R-:W-:Y:S02]  /*cb90*/  IMAD R0, R44, UR4, RZ ;  /* 0x000000042c007c24 */ /* 0x000fe4000f8e02ff */
[----:B------:R-:W-:Y:S01]  /*cba0*/  IMAD R44, R222, 0x80, R3 ;  /* 0x00000080de2c7824 */ /* 0x000fe200078e0203 */
[----:B------:R-:W5:Y:S01]  /*cbb0*/  LD.E.128 R40, desc[UR60][R40.64] ;  /* 0x0000003c28287980 */ /* 0x000f62000c101d00 */
[C---:B------:R-:W-:Y:S02]  /*cbc0*/  IMAD R3, R221.reuse, UR5, R0 ;  /* 0x00000005dd037c24 */ /* 0x040fe4000f8e0200 */
[----:B------:R-:W-:Y:S01]  /*cbd0*/  IMAD.WIDE.U32 R20, R221, UR4, R20 ;  /* 0x00000004dd147c25 */ /* 0x000fe2000f8e0014 */
[----:B------:R-:W-:Y:S01]  /*cbe0*/  ULDC.64 UR4, c[0x0][0xaf0] ;  /* 0x0002bc0000047ab9 */ /* 0x000fe20000000a00 */
[----:B------:R-:W5:Y:S02]  /*cbf0*/  LD.E.128 R36, desc[UR60][R36.64] ;  /* 0x0000003c24247980 */ /* 0x000f64000c101d00 */
[----:B---3--:R-:W-:-:S02]  /*cc00*/  @P1 IMAD.HI.U32 R0, R44, R23, RZ ;  /* 0x000000172c001227 */ /* 0x008fc400078e00ff */
[----:B------:R-:W5:Y:S02]  /*cc10*/  LD.E.128 R32, desc[UR60][R32.64] ;  /* 0x0000003c20207980 */ /* 0x000f64000c101d00 */
[----:B------:R-:W-:Y:S02]  /*cc20*/  IMAD.IADD R21, R21, 0x1, R3 ;  /* 0x0000000115157824 */ /* 0x000fe400078e0203 */
[----:B------:R-:W-:Y:S01]  /*cc30*/  IMAD.MOV.U32 R3, RZ, RZ, R44 ;  /* 0x000000ffff037224 */ /* 0x000fe200078e002c */
[----:B-1----:R-:W-:Y:S01]  /*cc40*/  @P1 SHF.R.U32.HI R3, RZ, R49, R0 ;  /* 0x00000031ff031219 */ /* 0x002fe20000011600 */
[----:B------:R-:W-:Y:S01]  /*cc50*/  IMAD R23, R223, UR4, RZ ;  /* 0x00000004df177c24 */ /* 0x000fe2000f8e02ff */
[----:B------:R-:W5:Y:S01]  /*cc60*/  LD.E.128 R28, desc[UR60][R28.64] ;  /* 0x0000003c1c1c7980 */ /* 0x000f62000c101d00 */
[C---:B------:R-:W-:Y:S01]  /*cc70*/  IMAD.WIDE.U32 R20, R55.reuse, UR4, R20 ;  /* 0x0000000437147c25 */ /* 0x040fe2000f8e0014 */
[----:B------:R-:W-:Y:S01]  /*cc80*/  SHF.R.S32.HI R0, RZ, 0x1f, R3 ;  /* 0x0000001fff007819 */ /* 0x000fe20000011403 */
[----:B------:R-:W-:Y:S01]  /*cc90*/  @!PT LDS RZ, [RZ] ;  /* 0x00000000fffff984 */ /* 0x000fe20000000800 */
[----:B------:R-:W-:Y:S01]  /*cca0*/  @!PT LDS RZ, [RZ] ;  /* 0x00000000fffff984 */ /* 0x000fe20000000800 */
[----:B------:R-:W-:Y:S01]  /*ccb0*/  @!PT LDS RZ, [RZ] ;  /* 0x00000000fffff984 */ /* 0x000fe20000000800 */
[----:B------:R-:W-:Y:S01]  /*ccc0*/  @!PT LDS RZ, [RZ] ;  /* 0x00000000fffff984 */ /* 0x000fe20000000800 */
[----:B------:R1:W-:Y:S06]  /*ccd0*/  MEMBAR.ALL.CTA ;  /* 0x0000000000007992 */ /* 0x0003ec0000008000 */
[----:B-1----:R-:W1:Y:S01]  /*cce0*/  FENCE.VIEW.ASYNC.S ;  /* 0x00000000000073c6 */ /* 0x002e620000000000 */
[----:B------:R-:W-:Y:S01]  /*ccf0*/  IMAD R23, R55, UR5, R23 ;  /* 0x0000000537177c24 */ /* 0x000fe2000f8e0217 */
[----:B------:R-:W-:Y:S01]  /*cd00*/  ULDC.64 UR4, c[0x0][0xae0] ;  /* 0x0002b80000047ab9 */ /* 0x000fe20000000a00 */
[----:B------:R-:W-:-:S02]  /*cd10*/  IMAD.MOV R49, RZ, RZ, -R3 ;  /* 0x000000ffff317224 */ /* 0x000fc400078e0a03 */
[----:B------:R-:W-:Y:S02]  /*cd20*/  IMAD.IADD R21, R21, 0x1, R23 ;  /* 0x0000000115157824 */ /* 0x000fe400078e0217 */
[----:B------:R-:W-:Y:S02]  /*cd30*/  IMAD R0, R0, UR4, RZ ;  /* 0x0000000400007c24 */ /* 0x000fe4000f8e02ff */
[----:B------:R-:W-:Y:S02]  /*cd40*/  IMAD R23, R56, R49, R44 ;  /* 0x0000003138177224 */ /* 0x000fe400078e022c */
[C---:B------:R-:W-:Y:S02]  /*cd50*/  IMAD R49, R3.reuse, UR5, R0 ;  /* 0x0000000503317c24 */ /* 0x040fe4000f8e0200 */
[----:B------:R-:W-:Y:S01]  /*cd60*/  IMAD.WIDE.U32 R20, R3, UR4, R20 ;  /* 0x0000000403147c25 */ /* 0x000fe2000f8e0014 */
[----:B------:R-:W-:Y:S01]  /*cd70*/  SHF.R.S32.HI R0, RZ, 0x1f, R23 ;  /* 0x0000001fff007819 */ /* 0x000fe20000011417 */
[----:B------:R-:W-:-:S02]  /*cd80*/  ULDC.64 UR4, c[0x0][0xad8] ;  /* 0x0002b60000047ab9 */ /* 0x000fc40000000a00 */
[----:B------:R-:W-:Y:S02]  /*cd90*/  IMAD.IADD R21, R21, 0x1, R49 ;  /* 0x0000000115157824 */ /* 0x000fe400078e0231 */
[----:B------:R-:W-:Y:S02]  /*cda0*/  IMAD R44, R0, UR4, RZ ;  /* 0x00000004002c7c24 */ /* 0x000fe4000f8e02ff */
[----:B------:R-:W-:Y:S02]  /*cdb0*/  IMAD R50, R222, 0x80, R224 ;  /* 0x00000080de327824 */ /* 0x000fe400078e02e0 */
[C---:B------:R-:W-:Y:S02]  /*cdc0*/  IMAD R3, R23.reuse, UR5, R44 ;  /* 0x0000000517037c24 */ /* 0x040fe4000f8e022c */
[----:B------:R-:W-:Y:S01]  /*cdd0*/  IMAD.WIDE.U32 R20, R23, UR4, R20 ;  /* 0x0000000417147c25 */ /* 0x000fe2000f8e0014 */
[----:B------:R-:W-:Y:S01]  /*cde0*/  ISETP.GE.AND P2, PT, R50, R57, PT ;  /* 0x000000393200720c */ /* 0x000fe20003f46270 */
[----:B------:R-:W-:-:S02]  /*cdf0*/  ULDC.64 UR4, c[0x0][0xa80] ;  /* 0x0002a00000047ab9 */ /* 0x000fc40000000a00 */
[----:B------:R-:W-:Y:S01]  /*ce00*/  VIADD R0, R50, 0x20 ;  /* 0x0000002032007836 */ /* 0x000fe20000000000 */
[----:B------:R-:W-:Y:S01]  /*ce10*/  LEA R23, P3, R20, UR4, 0x1 ;  /* 0x0000000414177c11 */ /* 0x000fe2000f8608ff */
[----:B------:R-:W-:Y:S02]  /*ce20*/  IMAD.IADD R3, R21, 0x1, R3 ;  /* 0x0000000115037824 */ /* 0x000fe400078e0203 */
[----:B0-----:R-:W-:Y:S01]  /*ce30*/  VIADD R18, R18, 0x34820 ;  /* 0x0003482012127836 */ /* 0x001fe20000000000 */
[-C--:B------:R-:W-:Y:S01]  /*ce40*/  ISETP.GE.AND P0, PT, R0, R57.reuse, PT ;  /* 0x000000390000720c */ /* 0x080fe20003f06270 */
[----:B------:R-:W-:Y:S01]  /*ce50*/  VIADD R0, R50, 0x40 ;  /* 0x0000004032007836 */ /* 0x000fe20000000000 */
[----:B------:R-:W-:Y:S02]  /*ce60*/  LEA.HI.X R3, R20, UR5, R3, 0x1, P3 ;  /* 0x0000000514037c11 */ /* 0x000fe400098f0c03 */
[----:B------:R-:W-:Y:S01]  /*ce70*/  PRMT R18, RZ, 0x654, R18 ;  /* 0x00000654ff127816 */ /* 0x000fe20000000012 */
[----:B-1----:R0:W1:Y:S01]  /*ce80*/  SHFL.IDX PT, R48, R23, RZ, 0x181f ;  /* 0x00181fff17307589 */ /* 0x00206200000e0000 */
[----:B------:R-:W-:Y:S01]  /*ce90*/  ISETP.GE.AND P1, PT, R0, R57, PT ;  /* 0x000000390000720c */ /* 0x000fe20003f26270 */
[----:B------:R-:W-:Y:S01]  /*cea0*/  BSSY B1, `(.L_x_387) ;  /* 0x000000d000017945 */ /* 0x000fe20003800000 */
[----:B------:R0:W-:Y:S01]  /*ceb0*/  SYNCS.ARRIVE.TRANS64.RED.A1T0 RZ, [R18+URZ], RZ ;  /* 0x000000ff12ff79a7 */ /* 0x0001e2000810043f */
[----:B------:R0:W2:Y:S02]  /*cec0*/  SHFL.IDX PT, R0, R3, RZ, 0x181f ;  /* 0x00181fff03007589 */ /* 0x0000a400000e0000 */
[----:B------:R-:W-:Y:S08]  /*ced0*/  @P2 BRA `(.L_x_388) ;  /* 0x0000000000242947 */ /* 0x000ff00003800000 */
[----:B------:R-:W-:Y:S02]  /*cee0*/  ULDC UR4, c[0x0][0xac8] ;  /* 0x0002b20000047ab9 */ /* 0x000fe40000000800 */
[----:B------:R-:W-:Y:S02]  /*cef0*/  ISETP.GE.AND P2, PT, R17, UR4, PT ;  /* 0x0000000411007c0c */ /* 0x000fe4000bf46270 */
[----:B------:R-:W-:-:S11]  /*cf00*/  ISETP.GE.AND P3, PT, R22, UR4, PT ;  /* 0x0000000416007c0c */ /* 0x000fd6000bf66270 */
[CC--:B-1----:R-:W-:Y:S02]  /*cf10*/  @!P2 LEA R20, P4, R17.reuse, R48.reuse, 0x1 ;  /* 0x000000301114a211 */ /* 0x0c2fe400078808ff */
[C---:B------:R-:W-:Y:S02]  /*cf20*/  @!P3 LEA R48, P5, R22.reuse, R48, 0x1 ;  /* 0x000000301630b211 */ /* 0x040fe400078a08ff */
[-C--:B--2---:R-:W-:Y:S02]  /*cf30*/  @!P2 LEA.HI.X R21, R17, R0.reuse, R233, 0x1, P4 ;  /* 0x000000001115a211 */ /* 0x084fe400020f0ce9 */
[----:B------:R-:W-:-:S03]  /*cf40*/  @!P3 LEA.HI.X R49, R22, R0, R232, 0x1, P5 ;  /* 0x000000001631b211 */ /* 0x000fc600028f0ce8 */
[----:B-----5:R3:W-:Y:S04]  /*cf50*/  @!P2 ST.E.128 desc[UR60][R20.64], R24 ;  /* 0x000000181400a985 */ /* 0x0207e8000c101d3c */
[----:B------:R3:W-:Y:S02]  /*cf60*/  @!P3 ST.E.128 desc[UR60][R48.64], R40 ;  /* 0x000000283000b985 */ /* 0x0007e4000c101d3c */
.L_x_388:
[----:B------:R-:W-:Y:S05]  /*cf70*/  BSYNC B1 ;  /* 0x0000000000017941 */ /* 0x000fea0003800000 */
.L_x_387:
[----:B--2---:R2:W4:Y:S01]  /*cf80*/  SHFL.IDX PT, R0, R3, 0x1, 0x181f ;  /* 0x00381f0003007f89 */ /* 0x00452200000e0000 */
[----:B------:R-:W-:Y:S03]  /*cf90*/  BSSY B1, `(.L_x_389) ;  /* 0x000000c000017945 */ /* 0x000fe60003800000 */
[----:B---3-5:R2:W3:Y:S01]  /*cfa0*/  SHFL.IDX PT, R24, R23, 0x1, 0x181f ;  /* 0x00381f0017187f89 */ /* 0x0284e200000e0000 */
[----:B------:R-:W-:Y:S05]  /*cfb0*/  @P0 BRA `(.L_x_390) ;  /* 0x0000000000240947 */ /* 0x000fea0003800000 */
[----:B------:R-:W-:Y:S02]  /*cfc0*/  ULDC UR4, c[0x0][0xac8] ;  /* 0x0002b20000047ab9 */ /* 0x000fe40000000800 */
[----:B------:R-:W-:Y:S02]  /*cfd0*/  ISETP.GE.AND P3, PT, R17, UR4, PT ;  /* 0x0000000411007c0c */ /* 0x000fe4000bf66270 */
[----:B------:R-:W-:-:S11]  /*cfe0*/  ISETP.GE.AND P4, PT, R22, UR4, PT ;  /* 0x0000000416007c0c */ /* 0x000fd6000bf86270 */
[CC--:B---3--:R-:W-:Y:S02]  /*cff0*/  @!P3 LEA R20, P0, R17.reuse, R24.reuse, 0x1 ;  /* 0x000000181114b211 */ /* 0x0c8fe400078008ff */
[C---:B------:R-:W-:Y:S02]  /*d000*/  @!P4 LEA R24, P2, R22.reuse, R24, 0x1 ;  /* 0x000000181618c211 */ /* 0x040fe400078408ff */
[-C--:B----4-:R-:W-:Y:S02]  /*d010*/  @!P3 LEA.HI.X R21, R17, R0.reuse, R233, 0x1, P0 ;  /* 0x000000001115b211 */ /* 0x090fe400000f0ce9 */
[----:B------:R-:W-:-:S03]  /*d020*/  @!P4 LEA.HI.X R25, R22, R0, R232, 0x1, P2 ;  /* 0x000000001619c211 */ /* 0x000fc600010f0ce8 */
[----:B------:R3:W-:Y:S04]  /*d030*/  @!P3 ST.E.128 desc[UR60][R20.64], R12 ;  /* 0x0000000c1400b985 */ /* 0x0007e8000c101d3c */
[----:B------:R3:W-:Y:S02]  /*d040*/  @!P4 ST.E.128 desc[UR60][R24.64], R36 ;  /* 0x000000241800c985 */ /* 0x0007e4000c101d3c */
.L_x_390:
[----:B------:R-:W-:Y:S05]  /*d050*/  BSYNC B1 ;  /* 0x0000000000017941 */ /* 0x000fea0003800000 */
.L_x_389:
[----:B----4-:R4:W0:Y:S01]  /*d060*/  SHFL.IDX PT, R0, R3, 0x2, 0x181f ;  /* 0x00581f0003007f89 */ /* 0x01082200000e0000 */
[----:B------:R-:W-:Y:S03]  /*d070*/  BSSY B1, `(.L_x_391) ;  /* 0x000000c000017945 */ /* 0x000fe60003800000 */
[----:B---3--:R4:W3:Y:S01]  /*d080*/  SHFL.IDX PT, R14, R23, 0x2, 0x181f ;  /* 0x00581f00170e7f89 */ /* 0x0088e200000e0000 */
[----:B------:R-:W-:Y:S05]  /*d090*/  @P1 BRA `(.L_x_392) ;  /* 0x0000000000241947 */ /* 0x000fea0003800000 */
[----:B------:R-:W-:Y:S02]  /*d0a0*/  ULDC UR4, c[0x0][0xac8] ;  /* 0x0002b20000047ab9 */ /* 0x000fe40000000800 */
[----:B------:R-:W-:Y:S02]  /*d0b0*/  ISETP.GE.AND P2, PT, R17, UR4, PT ;  /* 0x0000000411007c0c */ /* 0x000fe4000bf46270 */
[----:B------:R-:W-:-:S11]  /*d0c0*/  ISETP.GE.AND P3, PT, R22, UR4, PT ;  /* 0x0000000416007c0c */ /* 0x000fd6000bf66270 */
[CC--:B---3--:R-:W-:Y:S02]  /*d0d0*/  @!P2 LEA R12, P0, R17.reuse, R14.reuse, 0x1 ;  /* 0x0000000e110ca211 */ /* 0x0c8fe400078008ff */
[C---:B------:R-:W-:Y:S02]  /*d0e0*/  @!P3 LEA R14, P1, R22.reuse, R14, 0x1 ;  /* 0x0000000e160eb211 */ /* 0x040fe400078208ff */
[-C--:B0-----:R-:W-:Y:S02]  /*d0f0*/  @!P2 LEA.HI.X R13, R17, R0.reuse, R233, 0x1, P0 ;  /* 0x00000000110da211 */ /* 0x081fe400000f0ce9 */
[----:B------:R-:W-:-:S03]  /*d100*/  @!P3 LEA.HI.X R15, R22, R0, R232, 0x1, P1 ;  /* 0x00000000160fb211 */ /* 0x000fc600008f0ce8 */
[----:B------:R0:W-:Y:S04]  /*d110*/  @!P2 ST.E.128 desc[UR60][R12.64], R4 ;  /* 0x000000040c00a985 */ /* 0x0001e8000c101d3c */
[----:B------:R0:W-:Y:S02]  /*d120*/  @!P3 ST.E.128 desc[UR60][R14.64], R32 ;  /* 0x000000200e00b985 */ /* 0x0001e4000c101d3c */
.L_x_392:
[----:B------:R-:W-:Y:S05]  /*d130*/  BSYNC B1 ;  /* 0x0000000000017941 */ /* 0x000fea0003800000 */
.L_x_391:
[----:B0-----:R-:W-:Y:S01]  /*d140*/  VIADD R0, R50, 0x60 ;  /* 0x0000006032007836 */ /* 0x001fe20000000000 */
[----:B--2-4-:R-:W0:Y:S04]  /*d150*/  SHFL.IDX PT, R3, R3, 0x3, 0x181f ;  /* 0x00781f0003037f89 */ /* 0x014e2800000e0000 */
[----:B------:R-:W-:Y:S01]  /*d160*/  ISETP.GE.AND P0, PT, R0, R57, PT ;  /* 0x000000390000720c */ /* 0x000fe20003f06270 */
[----:B------:R-:W2:-:S12]  /*d170*/  SHFL.IDX PT, R23, R23, 0x3, 0x181f ;  /* 0x00781f0017177f89 */ /* 0x000e9800000e0000 */
[----:B------:R-:W-:Y:S05]  /*d180*/  @P0 BRA `(.L_x_393) ;  /* 0x0000000800dc0947 */ /* 0x000fea0003800000 */
[----:B------:R-:W-:Y:S02]  /*d190*/  ULDC UR4, c[0x0][0xac8] ;  /* 0x0002b20000047ab9 */ /* 0x000fe40000000800 */
[----:B------:R-:W-:-:S13]  /*d1a0*/  ISETP.GE.AND P1, PT, R17, UR4, PT ;  /* 0x0000000411007c0c */ /* 0x000fda000bf26270 */
[----:B--2---:R-:W-:-:S04]  /*d1b0*/  @!P1 LEA R4, P0, R17, R23, 0x1 ;  /* 0x0000001711049211 */ /* 0x004fc800078008ff */
[----:B0-----:R-:W-:Y:S02]  /*d1c0*/  @!P1 LEA.HI.X R5, R17, R3, R233, 0x1, P0 ;  /* 0x0000000311059211 */ /* 0x001fe400000f0ce9 */
[----:B------:R-:W-:-:S03]  /*d1d0*/  ISETP.GE.AND P0, PT, R22, UR4, PT ;  /* 0x0000000416007c0c */ /* 0x000fc6000bf06270 */
[----:B------:R4:W-:Y:S10]  /*d1e0*/  @!P1 ST.E.128 desc[UR60][R4.64], R8 ;  /* 0x0000000804009985 */ /* 0x0009f4000c101d3c */
[----:B------:R-:W-:Y:S05]  /*d1f0*/  @P0 BRA `(.L_x_393) ;  /* 0x0000000800c00947 */ /* 0x000fea0003800000 */
[----:B----4-:R-:W-:-:S04]  /*d200*/  LEA R4, P0, R22, R23, 0x1 ;  /* 0x0000001716047211 */ /* 0x010fc800078008ff */
[----:B------:R-:W-:-:S05]  /*d210*/  LEA.HI.X R5, R22, R3, R232, 0x1, P0 ;  /* 0x0000000316057211 */ /* 0x000fca00000f0ce8 */
[----:B------:R0:W-:Y:S01]  /*d220*/  ST.E.128 desc[UR60][R4.64], R28 ;  /* 0x0000001c04007985 */ /* 0x0001e2000c101d3c */
[----:B------:R-:W-:Y:S05]  /*d230*/  BRA `(.L_x_393) ;  /* 0x0000000800b07947 */ /* 0x000fea0003800000 */
.L_x_385:
[----:B------:R-:W2:Y:S01]  /*d240*/  LDC.64 R6, c[0x0][0xc00] ;  /* 0x00030000ff067b82 */ /* 0x000ea20000000a00 */
[----:B------:R-:W-:Y:S01]  /*d250*/  ULDC.64 UR4, c[0x0][0xc08] ;  /* 0x0003020000047ab9 */ /* 0x000fe20000000a00 */
[----:B------:R-:W-:-:S06]  /*d260*/  IMAD.MOV.U32 R3, RZ, RZ, RZ ;  /* 0x000000ffff037224 */ /* 0x000fcc00078e00ff */
[----:B------:R-:W3:Y:S01]  /*d270*/  LDC.64 R4, c[0x0][0xc00] ;  /* 0x00030000ff047b82 */ /* 0x000ee20000000a00 */
[----:B------:R-:W-:-:S04]  /*d280*/  ISETP.NE.U32.AND P1, PT, RZ, UR4, PT ;  /* 0x00000004ff007c0c */ /* 0x000fc8000bf25070 */
[----:B------:R-:W-:-:S03]  /*d290*/  ISETP.NE.AND.EX P1, PT, RZ, UR5, PT, P1 ;  /* 0x00000005ff007c0c */ /* 0x000fc6000bf25310 */
[----:B------:R-:W4:Y:S01]  /*d2a0*/  LDC R21, c[0x0][0xbe8] ;  /* 0x0002fa00ff157b82 */ /* 0x000f220000000800 */
[----:B--2---:R-:W-:-:S04]  /*d2b0*/  ISETP.NE.U32.AND P0, PT, R6, RZ, PT ;  /* 0x000000ff0600720c */ /* 0x004fc80003f05070 */
[----:B------:R-:W-:Y:S01]  /*d2c0*/  ISETP.NE.AND.EX P0, PT, R7, RZ, PT, P0 ;  /* 0x000000ff0700720c */ /* 0x000fe20003f05300 */
[----:B---3--:R-:W-:-:S04]  /*d2d0*/  IMAD.WIDE R6, R23, 0x4, R4 ;  /* 0x0000000417067825 */ /* 0x008fc800078e0204 */
[----:B------:R-:W2:Y:S01]  /*d2e0*/  @P1 LDC.64 R4, c[0x0][0xc08] ;  /* 0x00030200ff041b82 */ /* 0x000ea20000000a00 */
[----:B------:R-:W-:Y:S02]  /*d2f0*/  ULDC UR4, c[0x0][0xa88] ;  /* 0x0002a20000047ab9 */ /* 0x000fe40000000800 */
[----:B------:R-:W-:-:S05]  /*d300*/  IMAD.U32 R0, RZ, RZ, UR4 ;  /* 0x00000004ff007e24 */ /* 0x000fca000f8e00ff */
[----:B------:R3:W5:Y:S01]  /*d310*/  @P0 LDG.E R3, desc[UR60][R6.64] ;  /* 0x0000003c06030981 */ /* 0x000762000c1e1900 */
[----:B--2---:R-:W-:-:S05]  /*d320*/  @P1 IMAD.WIDE R4, R23, 0x4, R4 ;  /* 0x0000000417041825 */ /* 0x004fca00078e0204 */
[----:B------:R3:W5:Y:S01]  /*d330*/  @P1 LDG.E R0, desc[UR60][R4.64] ;  /* 0x0000003c04001981 */ /* 0x000762000c1e1900 */
[----:B----4-:R-:W-:Y:S02]  /*d340*/  ISETP.NE.AND P2, PT, R21, 0x1, PT ;  /* 0x000000011500780c */ /* 0x010fe40003f45270 */
[----:B------:R-:W-:-:S11]  /*d350*/  ISETP.GE.AND P3, PT, R234, 0x80, PT ;  /* 0x00000080ea00780c */ /* 0x000fd60003f66270 */
[----:B------:R-:W2:Y:S08]  /*d360*/  @P2 LDC R14, c[0x0][0xbec] ;  /* 0x0002fb00ff0e2b82 */ /* 0x000eb00000000800 */
[----:B------:R-:W4:Y:S01]  /*d370*/  @P2 LDC R25, c[0x0][0xbf0] ;  /* 0x0002fc00ff192b82 */ /* 0x000f220000000800 */
[----:B---3--:R-:W-:Y:S05]  /*d380*/  @P1 BRA `(.L_x_394) ;  /* 0x0000000000101947 */ /* 0x008fea0003800000 */
[----:B------:R-:W-:Y:S05]  /*d390*/  @!P0 BRA `(.L_x_394) ;  /* 0x00000000000c8947 */ /* 0x000fea0003800000 */
[----:B------:R-:W3:Y:S04]  /*d3a0*/  LDG.E R5, desc[UR60][R6.64] ;  /* 0x0000003c06057981 */ /* 0x000ee8000c1e1900 */
[----:B-----5:R-:W3:Y:S02]  /*d3b0*/  LDG.E R0, desc[UR60][R6.64+0x4] ;  /* 0x0000043c06007981 */ /* 0x020ee4000c1e1900 */
[----:B---3--:R-:W-:-:S07]  /*d3c0*/  IMAD.IADD R0, R0, 0x1, -R5 ;  /* 0x0000000100007824 */ /* 0x008fce00078e0a05 */
.L_x_394:
[----:B------:R-:W-:Y:S01]  /*d3d0*/  BSSY B1, `(.L_x_395) ;  /* 0x000002e000017945 */ /* 0x000fe20003800000 */
[----:B------:R-:W-:Y:S02]  /*d3e0*/  SHF.R.S32.HI R13, RZ, 0x1f, R221 ;  /* 0x0000001fff0d7819 */ /* 0x000fe400000114dd */
[----:B------:R-:W-:Y:S02]  /*d3f0*/  SEL R23, R23, RZ, !P0 ;  /* 0x000000ff17177207 */ /* 0x000fe40004000000 */
[----:B------:R-:W-:Y:S02]  /*d400*/  SEL R223, R223, RZ, !P0 ;  /* 0x000000ffdfdf7207 */ /* 0x000fe40004000000 */
[----:B-----5:R-:W-:Y:S01]  /*d410*/  SHF.R.S32.HI R10, RZ, 0x1f, R3 ;  /* 0x0000001fff0a7819 */ /* 0x020fe20000011403 */
[----:B------:R-:W-:Y:S06]  /*d420*/  @P3 BRA `(.L_x_396) ;  /* 0x0000000000a03947 */ /* 0x000fec0003800000 */
[----:B------:R-:W3:Y:S01]  /*d430*/  S2R R4, SR_TID.X ;  /* 0x0000000000047919 */ /* 0x000ee20000002100 */
[----:B------:R-:W5:Y:S02]  /*d440*/  LDC R11, c[0x0][0xbe8] ;  /* 0x0002fa00ff0b7b82 */ /* 0x000f640000000800 */
[----:B-----5:R-:W-:Y:S02]  /*d450*/  IMAD R5, R0, R11, RZ ;  /* 0x0000000b00057224 */ /* 0x020fe400078e02ff */
[----:B---3--:R-:W-:-:S04]  /*d460*/  IMAD R4, R222, 0x80, R4 ;  /* 0x00000080de047824 */ /* 0x008fc800078e0204 */
[----:B------:R-:W-:-:S05]  /*d470*/  VIADD R12, R4, 0xffffff80 ;  /* 0xffffff80040c7836 */ /* 0x000fca0000000000 */
[----:B------:R-:W-:-:S13]  /*d480*/  ISETP.GE.AND P0, PT, R12, R5, PT ;  /* 0x000000050c00720c */ /* 0x000fda0003f06270 */
[----:B------:R-:W-:Y:S05]  /*d490*/  @P0 BRA `(.L_x_396) ;  /* 0x0000000000840947 */ /* 0x000fea0003800000 */
[----:B------:R-:W-:Y:S01]  /*d4a0*/  ISETP.NE.AND P0, PT, R11, 0x1, PT ;  /* 0x000000010b00780c */ /* 0x000fe20003f05270 */
[----:B------:R-:W-:Y:S01]  /*d4b0*/  ULDC.64 UR4, c[0x0][0xb90] ;  /* 0x0002e40000047ab9 */ /* 0x000fe20000000a00 */
[----:B------:R-:W-:Y:S02]  /*d4c0*/  IMAD.MOV.U32 R4, RZ, RZ, R3 ;  /* 0x000000ffff047224 */ /* 0x000fe400078e0003 */
[----:B------:R-:W-:Y:S02]  /*d4d0*/  IMAD R8, R13, UR4, RZ ;  /* 0x000000040d087c24 */ /* 0x000fe4000f8e02ff */
[----:B------:R-:W-:Y:S02]  /*d4e0*/  IMAD.MOV.U32 R5, RZ, RZ, R10 ;  /* 0x000000ffff057224 */ /* 0x000fe400078e000a */
[----:B------:R-:W-:Y:S02]  /*d4f0*/  IMAD.MOV.U32 R7, RZ, RZ, R12 ;  /* 0x000000ffff077224 */ /* 0x000fe400078e000c */
[----:B------:R-:W-:-:S03]  /*d500*/  IMAD.WIDE.U32 R4, R221, UR4, R4 ;  /* 0x00000004dd047c25 */ /* 0x000fc6000f8e0004 */
[----:B------:R-:W3:Y:S08]  /*d510*/  @P0 LDC R9, c[0x0][0xbec] ;  /* 0x0002fb00ff090b82 */ /* 0x000ef00000000800 */
[----:B------:R-:W5:Y:S01]  /*d520*/  @P0 LDC R15, c[0x0][0xbf0] ;  /* 0x0002fc00ff0f0b82 */ /* 0x000f620000000800 */
[----:B---3--:R-:W-:-:S04]  /*d530*/  @P0 IMAD.HI.U32 R6, R12, R9, RZ ;  /* 0x000000090c060227 */ /* 0x008fc800078e00ff */
[----:B------:R-:W-:Y:S01]  /*d540*/  IMAD R9, R221, UR5, R8 ;  /* 0x00000005dd097c24 */ /* 0x000fe2000f8e0208 */
[----:B------:R-:W-:Y:S01]  /*d550*/  ULDC.64 UR4, c[0x0][0xb98] ;  /* 0x0002e60000047ab9 */ /* 0x000fe20000000a00 */
[----:B-----5:R-:W-:Y:S02]  /*d560*/  @P0 SHF.R.U32.HI R7, RZ, R15, R6 ;  /* 0x0000000fff070219 */ /* 0x020fe40000011606 */
[----:B------:R-:W-:Y:S02]  /*d570*/  IMAD.IADD R5, R5, 0x1, R9 ;  /* 0x0000000105057824 */ /* 0x000fe400078e0209 */
[----:B------:R-:W-:Y:S02]  /*d580*/  IMAD R6, R223, UR4, RZ ;  /* 0x00000004df067c24 */ /* 0x000fe4000f8e02ff */
[----:B------:R-:W-:Y:S02]  /*d590*/  IMAD.MOV R9, RZ, RZ, -R7 ;  /* 0x000000ffff097224 */ /* 0x000fe400078e0a07 */
[----:B------:R-:W-:-:S04]  /*d5a0*/  IMAD.WIDE.U32 R4, R23, UR4, R4 ;  /* 0x0000000417047c25 */ /* 0x000fc8000f8e0004 */
[----:B------:R-:W-:Y:S01]  /*d5b0*/  IMAD R9, R11, R9, R12 ;  /* 0x000000090b097224 */ /* 0x000fe200078e020c */
[----:B------:R-:W-:Y:S01]  /*d5c0*/  SHF.R.S32.HI R11, RZ, 0x1f, R7 ;  /* 0x0000001fff0b7819 */ /* 0x000fe20000011407 */
[----:B------:R-:W-:Y:S01]  /*d5d0*/  IMAD R8, R23, UR5, R6 ;  /* 0x0000000517087c24 */ /* 0x000fe2000f8e0206 */
[----:B------:R-:W-:Y:S01]  /*d5e0*/  IADD3 R4, P0, R7, R4, RZ ;  /* 0x0000000407047210 */ /* 0x000fe20007f1e0ff */
[----:B------:R-:W-:Y:S01]  /*d5f0*/  ULDC.64 UR4, c[0x0][0xb88] ;  /* 0x0002e20000047ab9 */ /* 0x000fe20000000a00 */
[----:B------:R-:W-:Y:S02]  /*d600*/  SHF.R.S32.HI R6, RZ, 0x1f, R9 ;  /* 0x0000001fff067819 */ /* 0x000fe40000011409 */
[----:B------:R-:W-:-:S03]  /*d610*/  IADD3.X R5, R11, R5, R8, P0, !PT ;  /* 0x000000050b057210 */ /* 0x000fc600007fe408 */
[----:B------:R-:W-:Y:S02]  /*d620*/  IMAD R6, R6, UR4, RZ ;  /* 0x0000000406067c24 */ /* 0x000fe4000f8e02ff */
[----:B------:R-:W-:-:S04]  /*d630*/  IMAD.WIDE.U32 R4, R9, UR4, R4 ;  /* 0x0000000409047c25 */ /* 0x000fc8000f8e0004 */
[----:B------:R-:W-:Y:S01]  /*d640*/  IMAD R7, R9, UR5, R6 ;  /* 0x0000000509077c24 */ /* 0x000fe2000f8e0206 */
[----:B------:R-:W-:Y:S02]  /*d650*/  ULDC.64 UR4, c[0x0][0xb50] ;  /* 0x0002d40000047ab9 */ /* 0x000fe40000000a00 */
[----:B------:R-:W-:Y:S01]  /*d660*/  LEA R6, P0, R4, UR4, 0x2 ;  /* 0x0000000404067c11 */ /* 0x000fe2000f8010ff */
[----:B------:R-:W-:-:S05]  /*d670*/  IMAD.IADD R5, R5, 0x1, R7 ;  /* 0x0000000105057824 */ /* 0x000fca00078e0207 */
[----:B------:R-:W-:Y:S01]  /*d680*/  LEA.HI.X R7, R4, UR5, R5, 0x2, P0 ;  /* 0x0000000504077c11 */ /* 0x000fe200080f1405 */
[----:B------:R-:W-:-:S05]  /*d690*/  IMAD.MOV.U32 R5, RZ, RZ, -0x800000 ;  /* 0xff800000ff057424 */ /* 0x000fca00078e00ff */
[----:B------:R3:W-:Y:S02]  /*d6a0*/  STG.E desc[UR60][R6.64], R5 ;  /* 0x0000000506007986 */ /* 0x0007e4000c10193c */
.L_x_396:
[----:B------:R-:W-:Y:S05]  /*d6b0*/  BSYNC B1 ;  /* 0x0000000000017941 */ /* 0x000fea0003800000 */
.L_x_395:
[----:B------:R-:W-:Y:S01]  /*d6c0*/  ULDC.64 UR4, c[0x0][0xaa0] ;  /* 0x0002a80000047ab9 */ /* 0x000fe20000000a00 */
[----:B------:R-:W-:Y:S01]  /*d6d0*/  BSSY B1, `(.L_x_397) ;  /* 0x0000038000017945 */ /* 0x000fe20003800000 */
[----:B------:R-:W-:-:S04]  /*d6e0*/  IMAD R4, R10, UR4, RZ ;  /* 0x000000040a047c24 */ /* 0x000fc8000f8e02ff */
[C---:B---3--:R-:W-:Y:S02]  /*d6f0*/  IMAD R7, R3.reuse, UR5, R4 ;  /* 0x0000000503077c24 */ /* 0x048fe4000f8e0204 */
[----:B------:R-:W-:Y:S01]  /*d700*/  IMAD.WIDE.U32 R4, R3, UR4, RZ ;  /* 0x0000000403047c25 */ /* 0x000fe2000f8e00ff */
[----:B------:R-:W-:-:S03]  /*d710*/  ULDC.64 UR4, c[0x0][0xae8] ;  /* 0x0002ba0000047ab9 */ /* 0x000fc60000000a00 */
[----:B------:R-:W-:Y:S02]  /*d720*/  IMAD R3, R220, 0x20, R224 ;  /* 0x00000020dc037824 */ /* 0x000fe400078e02e0 */
[----:B------:R-:W-:Y:S02]  /*d730*/  IMAD.IADD R5, R5, 0x1, R7 ;  /* 0x0000000105057824 */ /* 0x000fe400078e0207 */
[----:B------:R-:W-:Y:S02]  /*d740*/  IMAD R9, R222, 0x80, R3 ;  /* 0x00000080de097824 */ /* 0x000fe400078e0203 */
[----:B------:R-:W-:Y:S02]  /*d750*/  IMAD R8, R13, UR4, RZ ;  /* 0x000000040d087c24 */ /* 0x000fe4000f8e02ff */
[----:B--2---:R-:W-:-:S04]  /*d760*/  @P2 IMAD.HI.U32 R6, R9, R14, RZ ;  /* 0x0000000e09062227 */ /* 0x004fc800078e00ff */
[C---:B------:R-:W-:Y:S02]  /*d770*/  IMAD R7, R221.reuse, UR5, R8 ;  /* 0x00000005dd077c24 */ /* 0x040fe4000f8e0208 */
[----:B------:R-:W-:Y:S01]  /*d780*/  IMAD.WIDE.U32 R4, R221, UR4, R4 ;  /* 0x00000004dd047c25 */ /* 0x000fe2000f8e0004 */
[----:B------:R-:W-:-:S03]  /*d790*/  ULDC.64 UR4, c[0x0][0xaf0] ;  /* 0x0002bc0000047ab9 */ /* 0x000fc60000000a00 */
[----:B------:R-:W-:Y:S01]  /*d7a0*/  IMAD.MOV.U32 R3, RZ, RZ, R9 ;  /* 0x000000ffff037224 */ /* 0x000fe200078e0009 */
[----:B----4-:R-:W-:Y:S01]  /*d7b0*/  @P2 SHF.R.U32.HI R3, RZ, R25, R6 ;  /* 0x00000019ff032219 */ /* 0x010fe20000011606 */
[----:B------:R-:W-:Y:S02]  /*d7c0*/  IMAD R8, R223, UR4, RZ ;  /* 0x00000004df087c24 */ /* 0x000fe4000f8e02ff */
[----:B------:R-:W-:Y:S01]  /*d7d0*/  IMAD.IADD R5, R5, 0x1, R7 ;  /* 0x0000000105057824 */ /* 0x000fe200078e0207 */
[----:B------:R-:W-:Y:S01]  /*d7e0*/  SHF.R.S32.HI R6, RZ, 0x1f, R3 ;  /* 0x0000001fff067819 */ /* 0x000fe20000011403 */
[C---:B------:R-:W-:Y:S02]  /*d7f0*/  IMAD R7, R23.reuse, UR5, R8 ;  /* 0x0000000517077c24 */ /* 0x040fe4000f8e0208 */
[----:B------:R-:W-:Y:S01]  /*d800*/  IMAD.WIDE.U32 R4, R23, UR4, R4 ;  /* 0x0000000417047c25 */ /* 0x000fe2000f8e0004 */
[----:B------:R-:W-:-:S03]  /*d810*/  ULDC.64 UR4, c[0x0][0xae0] ;  /* 0x0002b80000047ab9 */ /* 0x000fc60000000a00 */
[----:B------:R-:W-:Y:S02]  /*d820*/  IMAD.MOV R8, RZ, RZ, -R3 ;  /* 0x000000ffff087224 */ /* 0x000fe400078e0a03 */
        /* <DEDUP_REMOVED lines=10> */
[----:B------:R-:W-:Y:S02]  /*d8d0*/  IMAD R21, R0, R21, RZ ;  /* 0x0000001500157224 */ /* 0x000fe400078e02ff */
[C---:B------:R-:W-:Y:S02]  /*d8e0*/  IMAD R3, R7.reuse, UR5, R6 ;  /* 0x0000000507037c24 */ /* 0x040fe4000f8e0206 */
[----:B------:R-:W-:Y:S01]  /*d8f0*/  IMAD.WIDE.U32 R4, R7, UR4, R4 ;  /* 0x0000000407047c25 */ /* 0x000fe2000f8e0004 */
[----:B------:R-:W-:Y:S01]  /*d900*/  ISETP.GE.AND P2, PT, R8, R21, PT ;  /* 0x000000150800720c */ /* 0x000fe20003f46270 */
[----:B------:R-:W-:-:S02]  /*d910*/  ULDC.64 UR4, c[0x0][0xa80] ;  /* 0x0002a00000047ab9 */ /* 0x000fc40000000a00 */
[----:B------:R-:W-:Y:S01]  /*d920*/  VIADD R0, R8, 0x20 ;  /* 0x0000002008007836 */ /* 0x000fe20000000000 */
[----:B------:R-:W-:Y:S01]  /*d930*/  LEA R6, P3, R4, UR4, 0x1 ;  /* 0x0000000404067c11 */ /* 0x000fe2000f8608ff */
[----:B------:R-:W-:-:S03]  /*d940*/  IMAD.IADD R3, R5, 0x1, R3 ;  /* 0x0000000105037824 */ /* 0x000fc600078e0203 */
[-C--:B------:R-:W-:Y:S01]  /*d950*/  ISETP.GE.AND P1, PT, R0, R21.reuse, PT ;  /* 0x000000150000720c */ /* 0x080fe20003f26270 */
[----:B------:R-:W-:Y:S01]  /*d960*/  VIADD R0, R8, 0x40 ;  /* 0x0000004008007836 */ /* 0x000fe20000000000 */
[----:B------:R-:W-:Y:S02]  /*d970*/  LEA.HI.X R3, R4, UR5, R3, 0x1, P3 ;  /* 0x0000000504037c11 */ /* 0x000fe400098f0c03 */
[----:B------:R2:W3:Y:S02]  /*d980*/  SHFL.IDX PT, R4, R6, RZ, 0x181f ;  /* 0x00181fff06047589 */ /* 0x0004e400000e0000 */
[----:B------:R-:W-:Y:S02]  /*d990*/  ISETP.GE.AND P0, PT, R0, R21, PT ;  /* 0x000000150000720c */ /* 0x000fe40003f06270 */
[----:B------:R2:W4:Y:S01]  /*d9a0*/  SHFL.IDX PT, R0, R3, RZ, 0x181f ;  /* 0x00181fff03007589 */ /* 0x00052200000e0000 */
[----:B------:R-:W-:Y:S10]  /*d9b0*/  @P2 BRA `(.L_x_398) ;  /* 0x0000000000242947 */ /* 0x000ff40003800000 */
[----:B------:R-:W-:Y:S02]  /*d9c0*/  ULDC UR4, c[0x0][0xac8] ;  /* 0x0002b20000047ab9 */ /* 0x000fe40000000800 */
[----:B------:R-:W-:Y:S02]  /*d9d0*/  ISETP.GE.AND P4, PT, R17, UR4, PT ;  /* 0x0000000411007c0c */ /* 0x000fe4000bf86270 */
[----:B------:R-:W-:-:S11]  /*d9e0*/  ISETP.GE.AND P5, PT, R22, UR4, PT ;  /* 0x0000000416007c0c */ /* 0x000fd6000bfa6270 */
[CC--:B---3--:R-:W-:Y:S02]  /*d9f0*/  @!P4 LEA R10, P2, R17.reuse, R4.reuse, 0x1 ;  /* 0x00000004110ac211 */ /* 0x0c8fe400078408ff */
[C---:B------:R-:W-:Y:S02]  /*da00*/  @!P5 LEA R4, P3, R22.reuse, R4, 0x1 ;  /* 0x000000041604d211 */ /* 0x040fe400078608ff */
[-C--:B----4-:R-:W-:Y:S02]  /*da10*/  @!P4 LEA.HI.X R11, R17, R0.reuse, R233, 0x1, P2 ;  /* 0x00000000110bc211 */ /* 0x090fe400010f0ce9 */
[----:B------:R-:W-:-:S03]  /*da20*/  @!P5 LEA.HI.X R5, R22, R0, R232, 0x1, P3 ;  /* 0x000000001605d211 */ /* 0x000fc600018f0ce8 */
[----:B------:R3:W-:Y:S04]  /*da30*/  @!P4 ST.E.128 desc[UR60][R10.64], RZ ;  /* 0x000000ff0a00c985 */ /* 0x0007e8000c101d3c */
[----:B------:R3:W-:Y:S02]  /*da40*/  @!P5 ST.E.128 desc[UR60][R4.64], RZ ;  /* 0x000000ff0400d985 */ /* 0x0007e4000c101d3c */
.L_x_398:
[----:B------:R-:W-:Y:S05]  /*da50*/  BSYNC B1 ;  /* 0x0000000000017941 */ /* 0x000fea0003800000 */
.L_x_397:
        /* <DEDUP_REMOVED lines=11> */
[----:B------:R0:W-:Y:S04]  /*db10*/  @!P3 ST.E.128 desc[UR60][R10.64], RZ ;  /* 0x000000ff0a00b985 */ /* 0x0001e8000c101d3c */
[----:B------:R0:W-:Y:S02]  /*db20*/  @!P4 ST.E.128 desc[UR60][R4.64], RZ ;  /* 0x000000ff0400c985 */ /* 0x0001e4000c101d3c */
.L_x_400:
[----:B------:R-:W-:Y:S05]  /*db30*/  BSYNC B1 ;  /* 0x0000000000017941 */ /* 0x000fea0003800000 */
.L_x_399:
[----:B0-----:R0:W0:Y:S01]  /*db40*/  SHFL.IDX PT, R0, R3, 0x2, 0x181f ;  /* 0x00581f0003007f89 */ /* 0x00102200000e0000 */
[----:B------:R-:W-:Y:S03]  /*db50*/  BSSY B1, `(.L_x_401) ;  /* 0x000000c000017945 */ /* 0x000fe60003800000 */
[----:B---3--:R3:W0:Y:S01]  /*db60*/  SHFL.IDX PT, R4, R6, 0x2, 0x181f ;  /* 0x00581f0006047f89 */ /* 0x00862200000e0000 */
[----:B------:R-:W-:Y:S05]  /*db70*/  @P0 BRA `(.L_x_402) ;  /* 0x0000000000240947 */ /* 0x000fea0003800000 */
[----:B------:R-:W-:Y:S02]  /*db80*/  ULDC UR4, c[0x0][0xac8] ;  /* 0x0002b20000047ab9 */ /* 0x000fe40000000800 */
[----:B------:R-:W-:Y:S02]  /*db90*/  ISETP.GE.AND P2, PT, R17, UR4, PT ;  /* 0x0000000411007c0c */ /* 0x000fe4000bf46270 */
[----:B------:R-:W-:-:S11]  /*dba0*/  ISETP.GE.AND P3, PT, R22, UR4, PT ;  /* 0x0000000416007c0c */ /* 0x000fd6000bf66270 */
[CC--:B0-----:R-:W-:Y:S02]  /*dbb0*/  @!P2 LEA R10, P0, R17.reuse, R4.reuse, 0x1 ;  /* 0x00000004110aa211 */ /* 0x0c1fe400078008ff */
[C---:B------:R-:W-:Y:S02]  /*dbc0*/  @!P3 LEA R4, P1, R22.reuse, R4, 0x1 ;  /* 0x000000041604b211 */ /* 0x040fe400078208ff */
[-C--:B------:R-:W-:Y:S02]  /*dbd0*/  @!P2 LEA.HI.X R11, R17, R0.reuse, R233, 0x1, P0 ;  /* 0x00000000110ba211 */ /* 0x080fe400000f0ce9 */
[----:B------:R-:W-:-:S03]  /*dbe0*/  @!P3 LEA.HI.X R5, R22, R0, R232, 0x1, P1 ;  /* 0x000000001605b211 */ /* 0x000fc600008f0ce8 */
[----:B------:R0:W-:Y:S04]  /*dbf0*/  @!P2 ST.E.128 desc[UR60][R10.64], RZ ;  /* 0x000000ff0a00a985 */ /* 0x0001e8000c101d3c */
[----:B------:R0:W-:Y:S02]  /*dc00*/  @!P3 ST.E.128 desc[UR60][R4.64], RZ ;  /* 0x000000ff0400b985 */ /* 0x0001e4000c101d3c */
.L_x_402:
[----:B------:R-:W-:Y:S05]  /*dc10*/  BSYNC B1 ;  /* 0x0000000000017941 */ /* 0x000fea0003800000 */
.L_x_401:
[----:B0-----:R-:W-:Y:S01]  /*dc20*/  VIADD R0, R8, 0x60 ;  /* 0x0000006008007836 */ /* 0x001fe20000000000 */
[----:B--2-4-:R-:W0:Y:S04]  /*dc30*/  SHFL.IDX PT, R3, R3, 0x3, 0x181f ;  /* 0x00781f0003037f89 */ /* 0x014e2800000e0000 */
[----:B------:R-:W-:Y:S01]  /*dc40*/  ISETP.GE.AND P0, PT, R0, R21, PT ;  /* 0x000000150000720c */ /* 0x000fe20003f06270 */
[----:B------:R2:W4:-:S12]  /*dc50*/  SHFL.IDX PT, R4, R6, 0x3, 0x181f ;  /* 0x00781f0006047f89 */ /* 0x00051800000e0000 */
[----:B--2---:R-:W-:Y:S05]  /*dc60*/  @P0 BRA `(.L_x_393) ;  /* 0x0000000000240947 */ /* 0x004fea0003800000 */
[----:B------:R-:W-:Y:S02]  /*dc70*/  ULDC UR4, c[0x0][0xac8] ;  /* 0x0002b20000047ab9 */ /* 0x000fe40000000800 */
[----:B------:R-:W-:Y:S02]  /*dc80*/  ISETP.GE.AND P2, PT, R17, UR4, PT ;  /* 0x0000000411007c0c */ /* 0x000fe4000bf46270 */
[----:B------:R-:W-:-:S11]  /*dc90*/  ISETP.GE.AND P3, PT, R22, UR4, PT ;  /* 0x0000000416007c0c */ /* 0x000fd6000bf66270 */
[CC--:B---34-:R-:W-:Y:S02]  /*dca0*/  @!P2 LEA R6, P0, R17.reuse, R4.reuse, 0x1 ;  /* 0x000000041106a211 */ /* 0x0d8fe400078008ff */
[C---:B------:R-:W-:Y:S02]  /*dcb0*/  @!P3 LEA R4, P1, R22.reuse, R4, 0x1 ;  /* 0x000000041604b211 */ /* 0x040fe400078208ff */
[-C--:B0-----:R-:W-:Y:S02]  /*dcc0*/  @!P2 LEA.HI.X R7, R17, R3.reuse, R233, 0x1, P0 ;  /* 0x000000031107a211 */ /* 0x081fe400000f0ce9 */
[----:B------:R-:W-:-:S03]  /*dcd0*/  @!P3 LEA.HI.X R5, R22, R3, R232, 0x1, P1 ;  /* 0x000000031605b211 */ /* 0x000fc600008f0ce8 */
[----:B------:R0:W-:Y:S04]  /*dce0*/  @!P2 ST.E.128 desc[UR60][R6.64], RZ ;  /* 0x000000ff0600a985 */ /* 0x0001e8000c101d3c */
[----:B------:R0:W-:Y:S02]  /*dcf0*/  @!P3 ST.E.128 desc[UR60][R4.64], RZ ;  /* 0x000000ff0400b985 */ /* 0x0001e4000c101d3c */
.L_x_393:
[----:B------:R-:W-:Y:S05]  /*dd00*/  BSYNC B0 ;  /* 0x0000000000007941 */ /* 0x000fea0003800000 */
.L_x_384:
[----:B------:R-:W-:Y:S02]  /*dd10*/  ULDC UR4, c[0x0][0xc3c] ;  /* 0x00030f0000047ab9 */ /* 0x000fe40000000800 */
[----:B-1----:R-:W-:-:S13]  /*dd20*/  ISETP.GE.AND P0, PT, R47, UR4, PT ;  /* 0x000000042f007c0c */ /* 0x002fda000bf06270 */
[----:B------:R-:W-:Y:S05]  /*dd30*/  @!P0 BRA `(.L_x_403) ;  /* 0xffffff3000308947 */ /* 0x000fea000383ffff */
[----:B------:R-:W-:Y:S05]  /*dd40*/  EXIT ;  /* 0x000000000000794d */ /* 0x000fea0003800000 */
.L_x_359:
[----:B------:R-:W-:-:S08]  /*dd50*/  NOP ;  /* 0x0000000000007918 */ /* 0x000fd00000000000 */
[----:B--2---:R-:W0:-:S00]  /*dd60*/  USETMAXREG.DEALLOC.CTAPOOL 0x18 ;  /* 0x00000018000079c8 */ /* 0x004e0000080e0500 */
[----:B0-----:R-:W2:Y:S01]  /*dd70*/  LDL.LU R2, [R1+0x1c] ;  /* 0x00001c0001027983 */ /* 0x001ea20000300800 */
[----:B------:R-:W-:-:S06]  /*dd80*/  LOP3.LUT R0, R0, 0x3, RZ, 0xc0, !PT ;  /* 0x0000000300007812 */ /* 0x000fcc00078ec0ff */
[----:B------:R-:W0:Y:S02]  /*dd90*/  SHFL.IDX PT, R0, R0, RZ, 0x1f ;  /* 0x00001fff00007589 */ /* 0x000e2400000e0000 */
[----:B0-----:R-:W-:Y:S01]  /*dda0*/  ISETP.NE.AND P0, PT, R0, RZ, PT ;  /* 0x000000ff0000720c */ /* 0x001fe20003f05270 */
[----:B------:R-:W-:Y:S01]  /*ddb0*/  IMAD.MOV.U32 R0, RZ, RZ, RZ ;  /* 0x000000ffff007224 */ /* 0x000fe200078e00ff */
[----:B--2---:R-:W-:-:S11]  /*ddc0*/  LOP3.LUT R2, R2, 0xfffffffd, RZ, 0xc0, !PT ;  /* 0xfffffffd02027812 */ /* 0x004fd600078ec0ff */
[----:B------:R-:W-:-:S05]  /*ddd0*/  @P0 LOP3.LUT R2, R2, 0x2, RZ, 0xfc, !PT ;  /* 0x0000000202020812 */ /* 0x000fca00078efcff */
[----:B------:R0:W-:Y:S01]  /*dde0*/  STL [R1+0x1c], R2 ;  /* 0x00001c0201007387 */ /* 0x0001e20000100800 */
[----:B------:R-:W-:Y:S05]  /*ddf0*/  @!P0 BRA `(.L_x_404) ;  /* 0x00000000001c8947 */ /* 0x000fea0003800000 */
[----:B------:R-:W1:Y:S08]  /*de00*/  S2UR UR5, SR_CgaCtaId ;  /* 0x00000000000579c3 */ /* 0x000e700000008800 */
[----:B------:R-:W-:Y:S06]  /*de10*/  BAR.SYNC.DEFER_BLOCKING 0x5, 0x180 ;  /* 0x0146000000007b1d */ /* 0x000fec0000010000 */
[----:B------:R-:W-:-:S02]  /*de20*/  UMOV UR4, 0x400 ;  /* 0x0000040000047882 */ /* 0x000fc40000000000 */
[----:B-1----:R-:W-:-:S09]  /*de30*/  ULEA UR4, UR5, UR4, 0x18 ;  /* 0x0000000405047291 */ /* 0x002fd2000f8ec03f */
[----:B------:R-:W1:Y:S01]  /*de40*/  LDS.128 R16, [UR4+0x348d0] ;  /* 0x0348d004ff107984 */ /* 0x000e620008000c00 */
[----:B------:R-:W-:Y:S06]  /*de50*/  BAR.ARV 0x4, 0x180 ;  /* 0x0106000000007b1d */ /* 0x000fec0000002000 */
[----:B------:R-:W-:Y:S05]  /*de60*/  BRA `(.L_x_405) ;  /* 0x0000000400fc7947 */ /* 0x000fea0003800000 */
.L_x_404:
[----:B0-----:R-:W0:Y:S01]  /*de70*/  S2R R2, SR_TID.X ;  /* 0x0000000000027919 */ /* 0x001e220000002100 */
[----:B------:R-:W-:Y:S01]  /*de80*/  ULDC UR4, c[0x0][0xc3c] ;  /* 0x00030f0000047ab9 */ /* 0x000fe20000000800 */
[----:B------:R-:W1:Y:S01]  /*de90*/  S2UR UR6, SR_CTAID.X ;  /* 0x00000000000679c3 */ /* 0x000e620000002500 */
[----:B------:R-:W-:Y:S01]  /*dea0*/  ULDC UR5, c[0x0][0xc38] ;  /* 0x00030e0000057ab9 */ /* 0x000fe20000000800 */
[----:B0-----:R-:W-:-:S04]  /*deb0*/  LOP3.LUT R5, R2, 0x1f, RZ, 0xc0, !PT ;  /* 0x0000001f02057812 */ /* 0x001fc800078ec0ff */
[----:B------:R-:W-:-:S04]  /*dec0*/  ISETP.NE.AND P0, PT, R5, 0x1f, PT ;  /* 0x0000001f0500780c */ /* 0x000fc80003f05270 */
[----:B------:R-:W-:-:S13]  /*ded0*/  ISETP.GE.OR P1, PT, R5, UR4, !P0 ;  /* 0x0000000405007c0c */ /* 0x000fda000c726670 */
[----:B------:R-:W0:Y:S02]  /*dee0*/  @!P1 LDC.64 R2, c[0x0][0xc80] ;  /* 0x00032000ff029b82 */ /* 0x000e240000000a00 */
[----:B0-----:R-:W-:-:S05]  /*def0*/  @!P1 IMAD.WIDE.U32 R2, R5, 0x4, R2 ;  /* 0x0000000405029825 */ /* 0x001fca00078e0002 */
[----:B------:R-:W2:Y:S01]  /*df00*/  @!P1 LDG.E R0, desc[UR60][R2.64] ;  /* 0x0000003c02009981 */ /* 0x000ea2000c1e1900 */
[C---:B------:R-:W-:Y:S01]  /*df10*/  ISETP.NE.AND P1, PT, R5.reuse, RZ, PT ;  /* 0x000000ff0500720c */ /* 0x040fe20003f25270 */
[----:B------:R-:W-:Y:S01]  /*df20*/  UMOV UR4, URZ ;  /* 0x0000003f00047c82 */ /* 0x000fe20008000000 */
[C---:B------:R-:W-:Y:S01]  /*df30*/  ISETP.GE.U32.AND P2, PT, R5.reuse, 0x2, PT ;  /* 0x000000020500780c */ /* 0x040fe20003f46070 */
[----:B------:R-:W-:Y:S01]  /*df40*/  IMAD.MOV.U32 R16, RZ, RZ, RZ ;  /* 0x000000ffff107224 */ /* 0x000fe200078e00ff */
[C---:B------:R-:W-:Y:S02]  /*df50*/  ISETP.GE.U32.AND P3, PT, R5.reuse, 0x4, PT ;  /* 0x000000040500780c */ /* 0x040fe40003f66070 */
[C---:B------:R-:W-:Y:S02]  /*df60*/  ISETP.GE.U32.AND P4, PT, R5.reuse, 0x8, PT ;  /* 0x000000080500780c */ /* 0x040fe40003f86070 */
[----:B------:R-:W-:Y:S01]  /*df70*/  ISETP.GE.U32.AND P5, PT, R5, 0x10, PT ;  /* 0x000000100500780c */ /* 0x000fe20003fa6070 */
[----:B--2---:R-:W0:Y:S02]  /*df80*/  SHFL.UP PT, R4, R0, 0x1, RZ ;  /* 0x0420000000047989 */ /* 0x004e2400000e00ff */
[----:B0-----:R-:W-:-:S05]  /*df90*/  SEL R7, R4, RZ, P1 ;  /* 0x000000ff04077207 */ /* 0x001fca0000800000 */
[----:B------:R-:W-:-:S05]  /*dfa0*/  IMAD.IADD R7, R0, 0x1, R7 ;  /* 0x0000000100077824 */ /* 0x000fca00078e0207 */
[----:B------:R-:W0:Y:S02]  /*dfb0*/  SHFL.UP PT, R4, R7, 0x2, RZ ;  /* 0x0440000007047989 */ /* 0x000e2400000e00ff */
        /* <DEDUP_REMOVED lines=11> */
[----:B------:R-:W0:Y:S02]  /*e070*/  SHFL.IDX PT, R4, R2, 0x1f, 0x1f ;  /* 0x03e01f0002047f89 */ /* 0x000e2400000e0000 */
[----:B0-----:R-:W-:-:S04]  /*e080*/  IMAD R4, R4, UR5, RZ ;  /* 0x0000000504047c24 */ /* 0x001fc8000f8e02ff */
[----:B------:R-:W-:Y:S01]  /*e090*/  IMAD.MOV.U32 R7, RZ, RZ, R4 ;  /* 0x000000ffff077224 */ /* 0x000fe200078e0004 */
[----:B-1----:R-:W-:-:S13]  /*e0a0*/  ISETP.GT.AND P6, PT, R4, UR6, PT ;  /* 0x0000000604007c0c */ /* 0x002fda000bfc4270 */
[----:B------:R-:W-:Y:S05]  /*e0b0*/  @P6 BRA `(.L_x_406) ;  /* 0x0000000000a06947 */ /* 0x000fea0003800000 */
[----:B------:R-:W0:Y:S01]  /*e0c0*/  LDC R6, c[0x0][0xc3c] ;  /* 0x00030f00ff067b82 */ /* 0x000e220000000800 */
[----:B------:R-:W-:Y:S01]  /*e0d0*/  IMAD.MOV.U32 R4, RZ, RZ, R7 ;  /* 0x000000ffff047224 */ /* 0x000fe200078e0007 */
[----:B------:R-:W-:Y:S01]  /*e0e0*/  UMOV UR4, URZ ;  /* 0x0000003f00047c82 */ /* 0x000fe20008000000 */
[----:B------:R-:W-:Y:S01]  /*e0f0*/  ULDC UR7, c[0x0][0xc3c] ;  /* 0x00030f0000077ab9 */ /* 0x000fe20000000800 */
[----:B------:R-:W-:-:S05]  /*e100*/  ULDC UR5, c[0x0][0xc38] ;  /* 0x00030e0000057ab9 */ /* 0x000fca0000000800 */
.L_x_410:
[----:B------:R-:W-:Y:S01]  /*e110*/  UIADD3 UR4, UR4, 0x1f, URZ ;  /* 0x0000001f04047890 */ /* 0x000fe2000fffe03f */
[----:B------:R-:W-:-:S05]  /*e120*/  IMAD.U32 R19, RZ, RZ, UR7 ;  /* 0x00000007ff137e24 */ /* 0x000fca000f8e00ff */
[----:B0-----:R-:W-:-:S13]  /*e130*/  ISETP.LE.AND P6, PT, R6, UR4, PT ;  /* 0x0000000406007c0c */ /* 0x001fda000bfc3270 */
[----:B------:R-:W-:Y:S05]  /*e140*/  @P6 BRA `(.L_x_407) ;  /* 0x0000000400206947 */ /* 0x000fea0003800000 */
[----:B------:R-:W-:Y:S01]  /*e150*/  VIADD R7, R5, UR4 ;  /* 0x0000000405077c36 */ /* 0x000fe20008000000 */
[----:B------:R-:W-:Y:S01]  /*e160*/  BSSY B0, `(.L_x_408) ;  /* 0x0000007000007945 */ /* 0x000fe20003800000 */
[----:B------:R-:W-:-:S03]  /*e170*/  IMAD.MOV.U32 R0, RZ, RZ, RZ ;  /* 0x000000ffff007224 */ /* 0x000fc600078e00ff */
[----:B------:R-:W-:-:S13]  /*e180*/  ISETP.GE.OR P6, PT, R7, R6, !P0 ;  /* 0x000000060700720c */ /* 0x000fda00047c6670 */
[----:B------:R-:W-:Y:S05]  /*e190*/  @P6 BRA `(.L_x_409) ;  /* 0x00000000000c6947 */ /* 0x000fea0003800000 */
[----:B------:R-:W0:Y:S02]  /*e1a0*/  LDC.64 R2, c[0x0][0xc80] ;  /* 0x00032000ff027b82 */ /* 0x000e240000000a00 */
[----:B0-----:R-:W-:-:S05]  /*e1b0*/  IMAD.WIDE R2, R7, 0x4, R2 ;  /* 0x0000000407027825 */ /* 0x001fca00078e0202 */
[----:B------:R0:W5:Y:S02]  /*e1c0*/  LDG.E R0, desc[UR60][R2.64] ;  /* 0x0000003c02007981 */ /* 0x000164000c1e1900 */
.L_x_409:
[----:B------:R-:W-:Y:S05]  /*e1d0*/  BSYNC B0 ;  /* 0x0000000000007941 */ /* 0x000fea0003800000 */
.L_x_408:
[----:B0----5:R-:W0:Y:S02]  /*e1e0*/  SHFL.UP PT, R2, R0, 0x1, RZ ;  /* 0x0420000000027989 */ /* 0x021e2400000e00ff */
        /* <DEDUP_REMOVED lines=16> */
[----:B------:R-:W-:-:S05]  /*e2f0*/  IMAD.IADD R4, R3, 0x1, R4 ;  /* 0x0000000103047824 */ /* 0x000fca00078e0204 */
[----:B------:R-:W-:-:S13]  /*e300*/  ISETP.GT.AND P6, PT, R4, UR6, PT ;  /* 0x0000000604007c0c */ /* 0x000fda000bfc4270 */
[----:B------:R-:W-:Y:S05]  /*e310*/  @!P6 BRA `(.L_x_410) ;  /* 0xfffffffc007ce947 */ /* 0x000fea000383ffff */
[----:B------:R-:W-:Y:S02]  /*e320*/  IMAD.MOV.U32 R2, RZ, RZ, R9 ;  /* 0x000000ffff027224 */ /* 0x000fe400078e0009 */
[----:B------:R-:W-:-:S07]  /*e330*/  IMAD.MOV.U32 R7, RZ, RZ, R3 ;  /* 0x000000ffff077224 */ /* 0x000fce00078e0003 */
.L_x_406:
[----:B------:R-:W-:-:S04]  /*e340*/  IMAD.IADD R7, R4, 0x1, -R7 ;  /* 0x0000000104077824 */ /* 0x000fc800078e0a07 */
[----:B------:R-:W-:-:S05]  /*e350*/  IMAD R3, R2, UR5, R7 ;  /* 0x0000000502037c24 */ /* 0x000fca000f8e0207 */
[----:B------:R-:W-:-:S13]  /*e360*/  ISETP.GT.AND P0, PT, R3, UR6, PT ;  /* 0x0000000603007c0c */ /* 0x000fda000bf04270 */
[----:B------:R-:W-:-:S04]  /*e370*/  VOTE.ANY R6, PT, !P0 ;  /* 0x0000000000067806 */ /* 0x000fc800040e0100 */
[----:B------:R-:W0:Y:S01]  /*e380*/  POPC R19, R6 ;  /* 0x0000000600137309 */ /* 0x000e220000000000 */
[----:B------:R-:W-:Y:S01]  /*e390*/  ISETP.NE.AND P0, PT, R6, RZ, PT ;  /* 0x000000ff0600720c */ /* 0x000fe20003f05270 */
[----:B0-----:R-:W0:Y:S02]  /*e3a0*/  SHFL.IDX PT, R0, R0, R19, 0x1f ;  /* 0x00001f1300007589 */ /* 0x001e2400000e0000 */
[----:B0-----:R-:W-:-:S04]  /*e3b0*/  IABS R4, R0 ;  /* 0x0000000000047213 */ /* 0x001fc80000000000 */
[----:B------:R-:W0:Y:S08]  /*e3c0*/  I2F.RP R8, R4 ;  /* 0x0000000400087306 */ /* 0x000e300000209400 */
[----:B0-----:R-:W0:Y:S02]  /*e3d0*/  MUFU.RCP R8, R8 ;  /* 0x0000000800087308 */ /* 0x001e240000001000 */
[----:B0-----:R-:W-:-:S06]  /*e3e0*/  VIADD R3, R8, 0xffffffe ;  /* 0x0ffffffe08037836 */ /* 0x001fcc0000000000 */
[----:B------:R-:W0:Y:S02]  /*e3f0*/  F2I.FTZ.U32.TRUNC.NTZ R3, R3 ;  /* 0x0000000300037305 */ /* 0x000e24000021f000 */
[----:B0-----:R-:W-:Y:S01]  /*e400*/  IMAD.MOV R11, RZ, RZ, -R3 ;  /* 0x000000ffff0b7224 */ /* 0x001fe200078e0a03 */
[----:B------:R-:W-:Y:S06]  /*e410*/  @!P0 BRA `(.L_x_411) ;  /* 0x0000000000088947 */ /* 0x000fec0003800000 */
[----:B------:R-:W-:-:S05]  /*e420*/  VIADD R9, R19, 0xffffffff ;  /* 0xffffffff13097836 */ /* 0x000fca0000000000 */
[----:B------:R0:W1:Y:S02]  /*e430*/  SHFL.IDX PT, R16, R2, R9, 0x1f ;  /* 0x00001f0902107589 */ /* 0x00006400000e0000 */
.L_x_411:
[----:B-1----:R-:W-:Y:S01]  /*e440*/  IMAD R16, R16, UR5, R7 ;  /* 0x0000000510107c24 */ /* 0x002fe2000f8e0207 */
[----:B------:R-:W-:Y:S01]  /*e450*/  IABS R6, R0 ;  /* 0x0000000000067213 */ /* 0x000fe20000000000 */
[----:B------:R-:W-:Y:S02]  /*e460*/  IMAD R7, R11, R4, RZ ;  /* 0x000000040b077224 */ /* 0x000fe400078e02ff */
[----:B0-----:R-:W-:Y:S01]  /*e470*/  IMAD.MOV.U32 R2, RZ, RZ, RZ ;  /* 0x000000ffff027224 */ /* 0x001fe200078e00ff */
[----:B------:R-:W-:Y:S01]  /*e480*/  IADD3 R17, -R16, UR6, RZ ;  /* 0x0000000610117c10 */ /* 0x000fe2000fffe1ff */
[----:B------:R-:W-:Y:S02]  /*e490*/  IMAD.MOV R6, RZ, RZ, -R6 ;  /* 0x000000ffff067224 */ /* 0x000fe400078e0a06 */
[----:B------:R-:W-:Y:S01]  /*e4a0*/  IMAD.HI.U32 R2, R3, R7, R2 ;  /* 0x0000000703027227 */ /* 0x000fe200078e0002 */
[----:B------:R-:W-:-:S03]  /*e4b0*/  IABS R3, R17 ;  /* 0x0000001100037213 */ /* 0x000fc60000000000 */
[----:B------:R-:W-:Y:S02]  /*e4c0*/  VIADD R19, R19, UR4 ;  /* 0x0000000413137c36 */ /* 0x000fe40008000000 */
[----:B------:R-:W-:-:S04]  /*e4d0*/  IMAD.HI.U32 R2, R2, R3, RZ ;  /* 0x0000000302027227 */ /* 0x000fc800078e00ff */
[----:B------:R-:W-:-:S05]  /*e4e0*/  IMAD R3, R2, R6, R3 ;  /* 0x0000000602037224 */ /* 0x000fca00078e0203 */
[----:B------:R-:W-:-:S13]  /*e4f0*/  ISETP.GT.U32.AND P1, PT, R4, R3, PT ;  /* 0x000000030400720c */ /* 0x000fda0003f24070 */
[----:B------:R-:W-:Y:S02]  /*e500*/  @!P1 IMAD.IADD R3, R3, 0x1, -R4 ;  /* 0x0000000103039824 */ /* 0x000fe400078e0a04 */
[----:B------:R-:W-:Y:S01]  /*e510*/  @!P1 VIADD R2, R2, 0x1 ;  /* 0x0000000102029836 */ /* 0x000fe20000000000 */
[----:B------:R-:W-:Y:S02]  /*e520*/  ISETP.NE.AND P1, PT, R0, RZ, PT ;  /* 0x000000ff0000720c */ /* 0x000fe40003f25270 */
[----:B------:R-:W-:Y:S02]  /*e530*/  ISETP.GE.U32.AND P0, PT, R3, R4, PT ;  /* 0x000000040300720c */ /* 0x000fe40003f06070 */
[----:B------:R-:W-:-:S04]  /*e540*/  LOP3.LUT R3, R17, R0, RZ, 0x3c, !PT ;  /* 0x0000000011037212 */ /* 0x000fc800078e3cff */
[----:B------:R-:W-:-:S07]  /*e550*/  ISETP.GE.AND P2, PT, R3, RZ, PT ;  /* 0x000000ff0300720c */ /* 0x000fce0003f46270 */
[----:B------:R-:W-:-:S06]  /*e560*/  @P0 VIADD R2, R2, 0x1 ;  /* 0x0000000102020836 */ /* 0x000fcc0000000000 */
[----:B------:R-:W-:Y:S01]  /*e570*/  @!P2 IMAD.MOV R2, RZ, RZ, -R2 ;  /* 0x000000ffff02a224 */ /* 0x000fe200078e0a02 */
[----:B------:R-:W-:-:S05]  /*e580*/  @!P1 LOP3.LUT R2, RZ, R0, RZ, 0x33, !PT ;  /* 0x00000000ff029212 */ /* 0x000fca00078e33ff */
[--C-:B------:R-:W-:Y:S02]  /*e590*/  IMAD.MOV R3, RZ, RZ, -R2.reuse ;  /* 0x000000ffff037224 */ /* 0x100fe400078e0a02 */
[----:B------:R-:W-:Y:S02]  /*e5a0*/  IMAD.MOV.U32 R18, RZ, RZ, R2 ;  /* 0x000000ffff127224 */ /* 0x000fe400078e0002 */
[----:B------:R-:W-:Y:S01]  /*e5b0*/  IMAD R17, R0, R3, R17 ;  /* 0x0000000300117224 */ /* 0x000fe200078e0211 */
[----:B------:R-:W-:Y:S06]  /*e5c0*/  BRA `(.L_x_412) ;  /* 0x00000000000c7947 */ /* 0x000fec0003800000 */
.L_x_407:
[----:B------:R-:W-:Y:S02]  /*e5d0*/  IMAD.MOV.U32 R17, RZ, RZ, RZ ;  /* 0x000000ffff117224 */ /* 0x000fe400078e00ff */
[----:B------:R-:W-:Y:S02]  /*e5e0*/  IMAD.U32 R16, RZ, RZ, UR6 ;  /* 0x00000006ff107e24 */ /* 0x000fe4000f8e00ff */
[----:B------:R-:W-:-:S07]  /*e5f0*/  IMAD.MOV.U32 R18, RZ, RZ, RZ ;  /* 0x000000ffff127224 */ /* 0x000fce00078e00ff */
.L_x_412:
[----:B------:R-:W-:-:S13]  /*e600*/  ISETP.NE.AND P0, PT, R5, RZ, PT ;  /* 0x000000ff0500720c */ /* 0x000fda0003f05270 */
[----:B------:R-:W0:Y:S01]  /*e610*/  @!P0 S2R R3, SR_CgaCtaId ;  /* 0x0000000000038919 */ /* 0x000e220000008800 */
[----:B------:R-:W-:-:S04]  /*e620*/  @!P0 MOV R0, 0x400 ;  /* 0x0000040000008802 */ /* 0x000fc80000000f00 */
[----:B0-----:R-:W-:-:S05]  /*e630*/  @!P0 LEA R0, R3, R0, 0x18 ;  /* 0x0000000003008211 */ /* 0x001fca00078ec0ff */
[----:B------:R0:W-:Y:S01]  /*e640*/  @!P0 STS.128 [R0+0x348d0], R16 ;  /* 0x0348d01000008388 */ /* 0x0001e20000000c00 */
[----:B------:R-:W-:Y:S06]  /*e650*/  BAR.ARV 0x5, 0x180 ;  /* 0x0146000000007b1d */ /* 0x000fec0000002000 */
.L_x_405:
[----:B0-----:R-:W-:Y:S01]  /*e660*/  IMAD.MOV.U32 R0, RZ, RZ, 0x1 ;  /* 0x00000001ff007424 */ /* 0x001fe200078e00ff */
[----:B------:R0:W-:Y:S01]  /*e670*/  STL [R1+0x50], RZ ;  /* 0x000050ff01007387 */ /* 0x0001e20000100800 */
[----:B------:R-:W-:Y:S02]  /*e680*/  ULDC UR4, c[0x0][0xc3c] ;  /* 0x00030f0000047ab9 */ /* 0x000fe40000000800 */
[----:B-1----:R-:W-:Y:S01]  /*e690*/  ISETP.GE.AND P0, PT, R19, UR4, PT ;  /* 0x0000000413007c0c */ /* 0x002fe2000bf06270 */
[----:B------:R0:W-:Y:S04]  /*e6a0*/  STL [R1+0x10], R0 ;  /* 0x0000100001007387 */ /* 0x0001e80000100800 */
[----:B------:R0:W-:Y:S08]  /*e6b0*/  STL [R1+0x8], RZ ;  /* 0x000008ff01007387 */ /* 0x0001f00000100800 */
[----:B0-----:R-:W-:Y:S05]  /*e6c0*/  @P0 BRA `(.L_x_413) ;  /* 0x0000004c00f40947 */ /* 0x001fea0003800000 */
[----:B------:R-:W0:Y:S01]  /*e6d0*/  S2R R5, SR_TID.X ;  /* 0x0000000000057919 */ /* 0x000e220000002100 */
[----:B------:R-:W1:Y:S01]  /*e6e0*/  S2UR UR5, SR_CgaCtaId ;  /* 0x00000000000579c3 */ /* 0x000e620000008800 */
[----:B------:R-:W-:Y:S01]  /*e6f0*/  UMOV UR4, 0x400 ;  /* 0x0000040000047882 */ /* 0x000fe20000000000 */
[----:B------:R-:W-:Y:S01]  /*e700*/  BSSY B8, `(.L_x_413) ;  /* 0x00004f9000087945 */ /* 0x000fe20003800000 */
[----:B------:R-:W-:Y:S01]  /*e710*/  ULDC UR38, c[0x0][0xc] ;  /* 0x0000030000267ab9 */ /* 0x000fe20000000800 */
[----:B------:R-:W-:Y:S01]  /*e720*/  ULDC.64 UR36, c[0x0][0x198] ;  /* 0x0000660000247ab9 */ /* 0x000fe20000000a00 */
[----:B-1----:R-:W-:Y:S01]  /*e730*/  ULEA UR4, UR5, UR4, 0x18 ;  /* 0x0000000405047291 */ /* 0x002fe2000f8ec03f */
[C---:B0-----:R-:W-:Y:S01]  /*e740*/  IMAD.SHL.U32 R0, R5.reuse, 0x8, RZ ;  /* 0x0000000805007824 */ /* 0x041fe200078e00ff */
[----:B------:R-:W-:-:S04]  /*e750*/  LOP3.LUT R4, R5, 0x7f, RZ, 0xc0, !PT ;  /* 0x0000007f05047812 */ /* 0x000fc800078ec0ff */
[C---:B------:R-:W-:Y:S02]  /*e760*/  LOP3.LUT R2, R0.reuse, 0x1f8, RZ, 0xc0, !PT ;  /* 0x000001f800027812 */ /* 0x040fe400078ec0ff */
[----:B------:R-:W-:Y:S02]  /*e770*/  LOP3.LUT R0, R0, 0x38, RZ, 0xc0, !PT ;  /* 0x0000003800007812 */ /* 0x000fe400078ec0ff */
[----:B------:R-:W-:Y:S01]  /*e780*/  LOP3.LUT R3, R2, 0x38, R5, 0x78, !PT ;  /* 0x0000003802037812 */ /* 0x000fe200078e7805 */
[----:B------:R-:W-:Y:S01]  /*e790*/  IMAD.SHL.U32 R2, R4, 0x8, RZ ;  /* 0x0000000804027824 */ /* 0x000fe200078e00ff */
[----:B------:R-:W-:-:S04]  /*e7a0*/  LOP3.LUT R0, R0, 0x40, RZ, 0xfc, !PT ;  /* 0x0000004000007812 */ /* 0x000fc800078efcff */
[----:B------:R-:W-:Y:S01]  /*e7b0*/  LOP3.LUT R3, R3, 0x200, R2, 0xf8, !PT ;  /* 0x0000020003037812 */ /* 0x000fe200078ef802 */
[----:B------:R-:W-:Y:S01]  /*e7c0*/  IMAD.SHL.U32 R2, R5, 0x10, RZ ;  /* 0x0000001005027824 */ /* 0x000fe200078e00ff */
[----:B------:R-:W-:Y:S01]  /*e7d0*/  SHF.R.U32.HI R5, RZ, 0x3, R4 ;  /* 0x00000003ff057819 */ /* 0x000fe20000011604 */
[----:B------:R-:W-:-:S03]  /*e7e0*/  IMAD.U32 R4, RZ, RZ, UR4 ;  /* 0x00000004ff047e24 */ /* 0x000fc6000f8e00ff */
[----:B------:R-:W-:Y:S01]  /*e7f0*/  LOP3.LUT R2, R5, 0x70, R2, 0xf8, !PT ;  /* 0x0000007005027812 */ /* 0x000fe200078ef802 */
[----:B------:R-:W-:Y:S01]  /*e800*/  IMAD R3, R3, 0x2, R4 ;  /* 0x0000000203037824 */ /* 0x000fe200078e0204 */
[----:B------:R0:W-:Y:S01]  /*e810*/  STL [R1+0x4], R4 ;  /* 0x0000040401007387 */ /* 0x0001e20000100800 */
[----:B------:R-:W-:-:S03]  /*e820*/  IMAD.MOV.U32 R2, RZ, RZ, 0x1 ;  /* 0x00000001ff027424 */ /* 0x000fc600078e00ff */
[----:B------:R0:W-:Y:S04]  /*e830*/  STL [R1+0x24], R3 ;  /* 0x0000240301007387 */ /* 0x0001e80000100800 */
[----:B------:R0:W-:Y:S04]  /*e840*/  STL [R1+0x8], RZ ;  /* 0x000008ff01007387 */ /* 0x0001e80000100800 */
[----:B------:R0:W-:Y:S04]  /*e850*/  STL [R1+0x10], R2 ;  /* 0x0000100201007387 */ /* 0x0001e80000100800 */
[----:B------:R0:W-:Y:S02]  /*e860*/  STL [R1+0x50], RZ ;  /* 0x000050ff01007387 */ /* 0x0001e40000100800 */
.L_x_512:
[----:B01----:R-:W0:Y:S02]  /*e870*/  LDC.64 R2, c[0x0][0xc88] ;  /* 0x00032200ff027b82 */ /* 0x003e240000000a00 */
[----:B0-----:R-:W-:-:S05]  /*e880*/  IMAD.WIDE R2, R19, 0x4, R2 ;  /* 0x0000000413027825 */ /* 0x001fca00078e0202 */
[----:B--23--:R-:W2:Y:S01]  /*e890*/  LDG.E R11, desc[UR60][R2.64] ;  /* 0x0000003c020b7981 */ /* 0x00cea2000c1e1900 */
[----:B------:R-:W-:Y:S05]  /*e8a0*/  YIELD ;  /* 0x0000000000007946 */ /* 0x000fea0003800000 */
[----:B------:R-:W-:Y:S01]  /*e8b0*/  ULDC.64 UR4, c[0x0][0xa28] ;  /* 0x00028a0000047ab9 */ /* 0x000fe20000000a00 */
[----:B------:R-:W-:Y:S01]  /*e8c0*/  IMAD.MOV.U32 R0, RZ, RZ, RZ ;  /* 0x000000ffff007224 */ /* 0x000fe200078e00ff */
[----:B------:R-:W-:Y:S01]  /*e8d0*/  ISETP.NE.U32.AND P0, PT, RZ, UR4, PT ;  /* 0x00000004ff007c0c */ /* 0x000fe2000bf05070 */
[----:B------:R-:W-:Y:S01]  /*e8e0*/  IMAD.MOV.U32 R6, RZ, RZ, RZ ;  /* 0x000000ffff067224 */ /* 0x000fe200078e00ff */
[----:B------:R-:W-:Y:S01]  /*e8f0*/  ULDC.64 UR6, c[0x0][0xa18] ;  /* 0x0002860000067ab9 */ /* 0x000fe20000000a00 */
[----:B------:R-:W-:Y:S01]  /*e900*/  ULDC.64 UR8, c[0x0][0xa08] ;  /* 0x0002820000087ab9 */ /* 0x000fe20000000a00 */
[----:B------:R-:W-:-:S02]  /*e910*/  ISETP.NE.AND.EX P0, PT, RZ, UR5, PT, P0 ;  /* 0x00000005ff007c0c */ /* 0x000fc4000bf05300 */
[----:B--2---:R-:W-:Y:S01]  /*e920*/  SHF.R.S32.HI R4, RZ, 0x1f, R11 ;  /* 0x0000001fff047819 */ /* 0x004fe2000001140b */
[----:B------:R-:W-:-:S10]  /*e930*/  IMAD.SHL.U32 R10, R11, 0x4, RZ ;  /* 0x000000040b0a7824 */ /* 0x000fd400078e00ff */
[C---:B------:R-:W-:Y:S01]  /*e940*/  @P0 LEA R2, P1, R11.reuse, UR4, 0x2 ;  /* 0x000000040b020c11 */ /* 0x040fe2000f8210ff */
[----:B------:R-:W-:Y:S03]  /*e950*/  STL [R1+0x28], R11 ;  /* 0x0000280b01007387 */ /* 0x000fe60000100800 */
[C-C-:B------:R-:W-:Y:S01]  /*e960*/  @P0 LEA.HI.X R3, R11.reuse, UR5, R4.reuse, 0x2, P1 ;  /* 0x000000050b030c11 */ /* 0x140fe200088f1404 */
[----:B------:R-:W-:Y:S01]  /*e970*/  ULDC.64 UR4, c[0x0][0xa00] ;  /* 0x0002800000047ab9 */ /* 0x000fe20000000a00 */
[----:B------:R-:W-:Y:S01]  /*e980*/  SHF.L.U64.HI R9, R11, 0x2, R4 ;  /* 0x000000020b097819 */ /* 0x000fe20000010204 */
[----:B------:R0:W-:Y:S01]  /*e990*/  STL [R1+0x38], R4 ;  /* 0x0000380401007387 */ /* 0x0001e20000100800 */
[----:B------:R-:W-:-:S03]  /*e9a0*/  ISETP.NE.U32.AND P1, PT, RZ, UR4, PT ;  /* 0x00000004ff007c0c */ /* 0x000fc6000bf25070 */
[----:B-----5:R1:W5:Y:S01]  /*e9b0*/  @P0 LDG.E R0, desc[UR60][R2.64] ;  /* 0x0000003c02000981 */ /* 0x020362000c1e1900 */
[----:B------:R-:W-:Y:S01]  /*e9c0*/  ISETP.NE.AND.EX P1, PT, RZ, UR5, PT, P1 ;  /* 0x00000005ff007c0c */ /* 0x000fe2000bf25310 */
[----:B------:R-:W-:Y:S01]  /*e9d0*/  IMAD.MOV.U32 R8, RZ, RZ, RZ ;  /* 0x000000ffff087224 */ /* 0x000fe200078e00ff */
[----:B------:R-:W-:Y:S01]  /*e9e0*/  ISETP.NE.U32.AND P2, PT, RZ, UR6, PT ;  /* 0x00000006ff007c0c */ /* 0x000fe2000bf45070 */
[----:B------:R-:W-:Y:S01]  /*e9f0*/  STL [R1], R10 ;  /* 0x0000000a01007387 */ /* 0x000fe20000100800 */
[----:B------:R-:W-:Y:S02]  /*ea00*/  ISETP.NE.U32.AND P0, PT, RZ, UR8, PT ;  /* 0x00000008ff007c0c */ /* 0x000fe4000bf05070 */
[----:B------:R-:W-:Y:S01]  /*ea10*/  ISETP.NE.AND.EX P2, PT, RZ, UR7, PT, P2 ;  /* 0x00000007ff007c0c */ /* 0x000fe2000bf45320 */
[----:B------:R-:W-:Y:S01]  /*ea20*/  STL [R1+0x20], R9 ;  /* 0x0000200901007387 */ /* 0x000fe20000100800 */
[----:B------:R-:W-:Y:S02]  /*ea30*/  ISETP.NE.AND.EX P0, PT, RZ, UR9, PT, P0 ;  /* 0x00000009ff007c0c */ /* 0x000fe4000bf05300 */
[----:B-1----:R-:W-:-:S02]  /*ea40*/  IADD3 R2, P3, R10, UR4, RZ ;  /* 0x000000040a027c10 */ /* 0x002fc4000ff7e0ff */
[----:B0-----:R-:W-:Y:S02]  /*ea50*/  IADD3 R4, P4, R10, UR8, RZ ;  /* 0x000000080a047c10 */ /* 0x001fe4000ff9e0ff */
[C---:B------:R-:W-:Y:S01]  /*ea60*/  IADD3.X R3, R9.reuse, UR5, RZ, P3, !PT ;  /* 0x0000000509037c10 */ /* 0x040fe20009ffe4ff */
[----:B------:R-:W-:Y:S01]  /*ea70*/  ULDC UR4, c[0x0][0x288] ;  /* 0x0000a20000047ab9 */ /* 0x000fe20000000800 */
[----:B------:R-:W-:-:S03]  /*ea80*/  IADD3.X R5, R9, UR9, RZ, P4, !PT ;  /* 0x0000000909057c10 */ /* 0x000fc6000a7fe4ff */
[----:B------:R-:W2:Y:S01]  /*ea90*/  @P1 LDG.E R6, desc[UR60][R2.64] ;  /* 0x0000003c02061981 */ /* 0x000ea2000c1e1900 */
[----:B------:R-:W-:Y:S01]  /*eaa0*/  IMAD.U32 R12, RZ, RZ, UR4 ;  /* 0x00000004ff0c7e24 */ /* 0x000fe2000f8e00ff */
[----:B------:R-:W-:Y:S02]  /*eab0*/  ULDC.64 UR4, c[0x0][0x418] ;  /* 0x0001060000047ab9 */ /* 0x000fe40000000a00 */
[----:B------:R-:W5:Y:S04]  /*eac0*/  @P0 LDG.E R8, desc[UR60][R4.64] ;  /* 0x0000003c04080981 */ /* 0x000f68000c1e1900 */
[----:B--2---:R0:W-:Y:S02]  /*ead0*/  STL [R1+0x34], R6 ;  /* 0x0000340601007387 */ /* 0x0041e40000100800 */
[----:B0-----:R-:W-:-:S04]  /*eae0*/  @P2 IADD3 R6, P3, R10, UR6, RZ ;  /* 0x000000060a062c10 */ /* 0x001fc8000ff7e0ff */
[----:B------:R-:W-:-:S05]  /*eaf0*/  @P2 IADD3.X R7, R9, UR7, RZ, P3, !PT ;  /* 0x0000000709072c10 */ /* 0x000fca0009ffe4ff */
[----:B------:R0:W2:Y:S01]  /*eb00*/  @P2 LDG.E R12, desc[UR60][R6.64] ;  /* 0x0000003c060c2981 */ /* 0x0000a2000c1e1900 */
[----:B------:R-:W-:-:S03]  /*eb10*/  UISETP.NE.U32.AND UP0, UPT, UR4, URZ, UPT ;  /* 0x0000003f0400728c */ /* 0x000fc6000bf05070 */
[----:B------:R-:W-:Y:S01]  /*eb20*/  ULDC UR4, c[0x0][0x424] ;  /* 0x0001090000047ab9 */ /* 0x000fe20000000800 */
[----:B------:R-:W-:-:S03]  /*eb30*/  UISETP.NE.AND.EX UP0, UPT, UR5, URZ, UPT, UP0 ;  /* 0x0000003f0500728c */ /* 0x000fc6000bf05300 */
[----:B------:R-:W-:Y:S01]  /*eb40*/  ULDC UR5, c[0x0][0x2f0] ;  /* 0x0000bc0000057ab9 */ /* 0x000fe20000000800 */
[----:B------:R-:W-:-:S04]  /*eb50*/  USEL UR4, UR4, 0x1, UP0 ;  /* 0x0000000104047887 */ /* 0x000fc80008000000 */
[----:B------:R-:W-:-:S06]  /*eb60*/  UIMAD UR4, UR4, UR5, URZ ;  /* 0x00000005040472a4 */ /* 0x000fcc000f8e023f */
[----:B0-----:R-:W-:Y:S01]  /*eb70*/  IMAD.U32 R6, RZ, RZ, UR4 ;  /* 0x00000004ff067e24 */ /* 0x001fe2000f8e00ff */
[----:B--2---:R0:W-:Y:S01]  /*eb80*/  STL [R1+0x40], R12 ;  /* 0x0000400c01007387 */ /* 0x0041e20000100800 */
[----:B------:R-:W-:Y:S05]  /*eb90*/  @P2 BRA `(.L_x_414) ;  /* 0x0000000000142947 */ /* 0x000fea0003800000 */
[----:B------:R-:W-:Y:S05]  /*eba0*/  @!P1 BRA `(.L_x_414) ;  /* 0x0000000000109947 */ /* 0x000fea0003800000 */
[----:B------:R-:W2:Y:S04]  /*ebb0*/  LDG.E R7, desc[UR60][R2.64] ;  /* 0x0000003c02077981 */ /* 0x000ea8000c1e1900 */
[----:B------:R-:W2:Y:S02]  /*ebc0*/  LDG.E R2, desc[UR60][R2.64+0x4] ;  /* 0x0000043c02027981 */ /* 0x000ea4000c1e1900 */
[----:B--2---:R-:W-:-:S05]  /*ebd0*/  IMAD.IADD R2, R2, 0x1, -R7 ;  /* 0x0000000102027824 */ /* 0x004fca00078e0a07 */
[----:B------:R1:W-:Y:S02]  /*ebe0*/  STL [R1+0x40], R2 ;  /* 0x0000400201007387 */ /* 0x0003e40000100800 */
.L_x_414:
[----:B-1----:R-:W-:Y:S01]  /*ebf0*/  IMAD.MOV.U32 R2, RZ, RZ, R11 ;  /* 0x000000ffff027224 */ /* 0x002fe200078e000b */
[----:B------:R-:W-:Y:S01]  /*ec00*/  ULDC.64 UR4, c[0x0][0xa20] ;  /* 0x0002880000047ab9 */ /* 0x000fe20000000a00 */
[----:B-----5:R-:W-:Y:S01]  /*ec10*/  IMAD.IADD R3, R8, 0x1, R0 ;  /* 0x0000000108037824 */ /* 0x020fe200078e0200 */
[----:B------:R-:W-:Y:S02]  /*ec20*/  ISETP.NE.U32.AND P1, PT, RZ, UR4, PT ;  /* 0x00000004ff007c0c */ /* 0x000fe4000bf25070 */
[----:B------:R1:W-:Y:S02]  /*ec30*/  STL [R1+0xc], R2 ;  /* 0x00000c0201007387 */ /* 0x0003e40000100800 */
[----:B------:R-:W-:Y:S02]  /*ec40*/  ISETP.NE.AND.EX P1, PT, RZ, UR5, PT, P1 ;  /* 0x00000005ff007c0c */ /* 0x000fe4000bf25310 */
[----:B------:R1:W-:Y:S11]  /*ec50*/  STL [R1+0x18], R3 ;  /* 0x0000180301007387 */ /* 0x0003f60000100800 */
[----:B-1----:R-:W-:Y:S05]  /*ec60*/  @!P1 BRA `(.L_x_415) ;  /* 0x0000000000109947 */ /* 0x002fea0003800000 */
[----:B------:R-:W-:-:S04]  /*ec70*/  IADD3 R6, P0, R10, UR4, RZ ;  /* 0x000000040a067c10 */ /* 0x000fc8000ff1e0ff */
[----:B------:R-:W-:-:S05]  /*ec80*/  IADD3.X R7, R9, UR5, RZ, P0, !PT ;  /* 0x0000000509077c10 */ /* 0x000fca00087fe4ff */
[----:B------:R1:W5:Y:S01]  /*ec90*/  LDG.E R6, desc[UR60][R6.64] ;  /* 0x0000003c06067981 */ /* 0x000362000c1e1900 */
[----:B------:R-:W-:Y:S05]  /*eca0*/  BRA `(.L_x_416) ;  /* 0x0000000000107947 */ /* 0x000fea0003800000 */
.L_x_415:
[----:B------:R-:W-:Y:S05]  /*ecb0*/  @!P0 BRA `(.L_x_416) ;  /* 0x00000000000c8947 */ /* 0x000fea0003800000 */
[----:B------:R-:W2:Y:S04]  /*ecc0*/  LDG.E R6, desc[UR60][R4.64] ;  /* 0x0000003c04067981 */ /* 0x000ea8000c1e1900 */
[----:B------:R-:W2:Y:S02]  /*ecd0*/  LDG.E R4, desc[UR60][R4.64+0x4] ;  /* 0x0000043c04047981 */ /* 0x000ea4000c1e1900 */
[----:B--2---:R-:W-:-:S07]  /*ece0*/  IMAD.IADD R6, R4, 0x1, -R6 ;  /* 0x0000000104067824 */ /* 0x004fce00078e0a06 */
.L_x_416:
[----:B-----5:R-:W-:Y:S01]  /*ecf0*/  IMAD.IADD R2, R6, 0x1, -R0 ;  /* 0x0000000106027824 */ /* 0x020fe200078e0a00 */
[----:B------:R-:W-:Y:S03]  /*ed00*/  BSSY B7, `(.L_x_417) ;  /* 0x00003f6000077945 */ /* 0x000fe60003800000 */
[C---:B------:R-:W-:Y:S01]  /*ed10*/  VIADD R0, R2.reuse, 0xaf ;  /* 0x000000af02007836 */ /* 0x040fe20000000000 */
[----:B------:R2:W-:Y:S01]  /*ed20*/  STL [R1+0x3c], R2 ;  /* 0x00003c0201007387 */ /* 0x0005e20000100800 */
[----:B------:R-:W-:Y:S02]  /*ed30*/  ISETP.GT.AND P0, PT, R2, RZ, PT ;  /* 0x000000ff0200720c */ /* 0x000fe40003f04270 */
[----:B------:R-:W-:-:S05]  /*ed40*/  IMAD.HI R0, R0, 0x2e8ba2e9, RZ ;  /* 0x2e8ba2e900007827 */ /* 0x000fca00078e02ff */
[----:B--2---:R-:W-:-:S04]  /*ed50*/  SHF.R.U32.HI R2, RZ, 0x1f, R0 ;  /* 0x0000001fff027819 */ /* 0x004fc80000011600 */
[----:B------:R-:W-:-:S05]  /*ed60*/  LEA.HI.SX32 R0, R0, R2, 0x1b ;  /* 0x0000000200007211 */ /* 0x000fca00078fdaff */
[----:B------:R2:W-:Y:S01]  /*ed70*/  STL [R1+0x30], R0 ;  /* 0x0000300001007387 */ /* 0x0005e20000100800 */
[----:B------:R-:W-:Y:S05]  /*ed80*/  @P0 BRA `(.L_x_418) ;  /* 0x0000000000440947 */ /* 0x000fea0003800000 */
[----:B------:R-:W3:Y:S02]  /*ed90*/  S2R R3, SR_TID.X ;  /* 0x0000000000037919 */ /* 0x000ee40000002100 */
[----:B---3--:R-:W-:-:S04]  /*eda0*/  LOP3.LUT R3, R3, 0x7f, RZ, 0xc0, !PT ;  /* 0x0000007f03037812 */ /* 0x008fc800078ec0ff */
[----:B------:R-:W-:-:S13]  /*edb0*/  ISETP.NE.AND P0, PT, R3, RZ, PT ;  /* 0x000000ff0300720c */ /* 0x000fda0003f05270 */
[----:B------:R-:W-:Y:S05]  /*edc0*/  @P0 BRA `(.L_x_419) ;  /* 0x0000003c00a40947 */ /* 0x000fea0003800000 */
[----:B------:R-:W3:Y:S01]  /*edd0*/  S2R R3, SR_LANEID ;  /* 0x0000000000037919 */ /* 0x000ee20000000000 */
[----:B------:R-:W-:Y:S02]  /*ede0*/  VOTEU.ANY UR4, UPT, PT ;  /* 0x0000000000047886 */ /* 0x000fe400038e0100 */
[----:B--2---:R-:W3:Y:S08]  /*edf0*/  FLO.U32 R0, UR4 ;  /* 0x0000000400007d00 */ /* 0x004ef000080e0000 */
[----:B------:R-:W2:Y:S01]  /*ee00*/  POPC R5, UR4 ;  /* 0x0000000400057d09 */ /* 0x000ea20008000000 */
[----:B---3--:R-:W-:-:S02]  /*ee10*/  ISETP.EQ.U32.AND P0, PT, R0, R3, PT ;  /* 0x000000030000720c */ /* 0x008fc40003f02070 */
[----:B------:R-:W2:Y:S11]  /*ee20*/  LDC.64 R2, c[0x0][0xc60] ;  /* 0x00031800ff027b82 */ /* 0x000eb60000000a00 */
[----:B--2---:R-:W2:Y:S01]  /*ee30*/  @P0 ATOMG.E.ADD.STRONG.GPU PT, R3, desc[UR60][R2.64], R5 ;  /* 0x00000005020309a8 */ /* 0x004ea200081ee1fc */
[----:B------:R-:W3:Y:S02]  /*ee40*/  S2R R4, SR_LTMASK ;  /* 0x0000000000047919 */ /* 0x000ee40000003900 */
[----:B---3--:R-:W-:-:S04]  /*ee50*/  LOP3.LUT R4, R4, UR4, RZ, 0xc0, !PT ;  /* 0x0000000404047c12 */ /* 0x008fc8000f8ec0ff */
[----:B-1----:R-:W1:Y:S01]  /*ee60*/  POPC R7, R4 ;  /* 0x0000000400077309 */ /* 0x002e620000000000 */
[----:B--2---:R-:W1:Y:S02]  /*ee70*/  SHFL.IDX PT, R0, R3, R0, 0x1f ;  /* 0x00001f0003007589 */ /* 0x004e6400000e0000 */
[----:B-1----:R-:W-:Y:S01]  /*ee80*/  IADD3 R16, R0, UR38, R7 ;  /* 0x0000002600107c10 */ /* 0x002fe2000fffe007 */
[----:B------:R-:W-:Y:S06]  /*ee90*/  BRA `(.L_x_419) ;  /* 0x0000003c00707947 */ /* 0x000fec0003800000 */
.L_x_418:
[----:B--2---:R-:W2:Y:S01]  /*eea0*/  LDL R0, [R1+0x4] ;  /* 0x0000040001007983 */ /* 0x004ea20000100800 */
[----:B------:R-:W-:Y:S01]  /*eeb0*/  BSSY B6, `(.L_x_420) ;  /* 0x0000014000067945 */ /* 0x000fe20003800000 */
[----:B--2---:R-:W-:-:S05]  /*eec0*/  VIADD R0, R0, 0x1e400 ;  /* 0x0001e40000007836 */ /* 0x004fca0000000000 */
[----:B------:R-:W-:-:S13]  /*eed0*/  LOP3.LUT P0, RZ, R0, 0x3ff, RZ, 0xc0, !PT ;  /* 0x000003ff00ff7812 */ /* 0x000fda000780c0ff */
[----:B------:R-:W-:Y:S05]  /*eee0*/  @!P0 BRA `(.L_x_421) ;  /* 0x0000000000408947 */ /* 0x000fea0003800000 */
[----:B------:R-:W-:Y:S01]  /*eef0*/  MOV R2, 0x0 ;  /* 0x0000000000027802 */ /* 0x000fe20000000f00 */
[----:B------:R-:W-:Y:S01]  /*ef00*/  ULDC.64 UR6, c[0x4][0xa0] ;  /* 0x0100280000067ab9 */ /* 0x000fe20000000a00 */
[----:B------:R-:W-:Y:S01]  /*ef10*/  ULDC.64 UR8, c[0x4][0xa8] ;  /* 0x01002a0000087ab9 */ /* 0x000fe20000000a00 */
[----:B------:R-:W-:Y:S01]  /*ef20*/  ULDC.64 UR4, c[0x4][0x28] ;  /* 0x01000a0000047ab9 */ /* 0x000fe20000000a00 */
[----:B------:R-:W-:Y:S02]  /*ef30*/  IMAD.U32 R4, RZ, RZ, UR6 ;  /* 0x00000006ff047e24 */ /* 0x000fe4000f8e00ff */
[----:B------:R-:W2:Y:S01]  /*ef40*/  LDC.64 R2, c[0x4][R2] ;  /* 0x0100000002027b82 */ /* 0x000ea20000000a00 */
[----:B------:R-:W-:Y:S02]  /*ef50*/  IMAD.U32 R5, RZ, RZ, UR7 ;  /* 0x00000007ff057e24 */ /* 0x000fe4000f8e00ff */
[----:B------:R-:W-:Y:S02]  /*ef60*/  IMAD.U32 R6, RZ, RZ, UR8 ;  /* 0x00000008ff067e24 */ /* 0x000fe4000f8e00ff */
[----:B-1----:R-:W-:-:S02]  /*ef70*/  IMAD.U32 R7, RZ, RZ, UR9 ;  /* 0x00000009ff077e24 */ /* 0x002fc4000f8e00ff */
[----:B------:R-:W-:Y:S02]  /*ef80*/  IMAD.U32 R10, RZ, RZ, UR4 ;  /* 0x00000004ff0a7e24 */ /* 0x000fe4000f8e00ff */
[----:B------:R-:W-:Y:S02]  /*ef90*/  IMAD.U32 R11, RZ, RZ, UR5 ;  /* 0x00000005ff0b7e24 */ /* 0x000fe4000f8e00ff */
[----:B------:R-:W-:Y:S02]  /*efa0*/  IMAD.MOV.U32 R8, RZ, RZ, 0x70 ;  /* 0x00000070ff087424 */ /* 0x000fe400078e00ff */
[----:B0-----:R-:W-:Y:S02]  /*efb0*/  IMAD.MOV.U32 R12, RZ, RZ, 0x1 ;  /* 0x00000001ff0c7424 */ /* 0x001fe400078e00ff */
[----:B------:R-:W-:-:S07]  /*efc0*/  IMAD.MOV.U32 R13, RZ, RZ, RZ ;  /* 0x000000ffff0d7224 */ /* 0x000fce00078e00ff */
[----:B------:R-:W-:-:S07]  /*efd0*/  LEPC R20, `(.L_x_421) ;  /* 0x000000001014794e */ /* 0x000fce0000000000 */
[----:B--2---:R-:W-:Y:S05]  /*efe0*/  CALL.ABS.NOINC R2 ;  /* 0x0000000002007343 */ /* 0x004fea0003c00000 */
.L_x_421:
[----:B------:R-:W-:Y:S05]  /*eff0*/  BSYNC B6 ;  /* 0x0000000000067941 */ /* 0x000fea0003800000 */
.L_x_420:
[----:B------:R-:W2:Y:S01]  /*f000*/  LDL R2, [R1+0x4] ;  /* 0x0000040001027983 */ /* 0x000ea20000100800 */
        /* <DEDUP_REMOVED lines=8> */
[----:B------:R2:W3:Y:S01]  /*f090*/  LDC.64 R2, c[0x4][R0] ;  /* 0x0100000000027b82 */ /* 0x0004e20000000a00 */
[----:B------:R-:W-:Y:S02]  /*f0a0*/  IMAD.U32 R4, RZ, RZ, UR6 ;  /* 0x00000006ff047e24 */ /* 0x000fe4000f8e00ff */
[----:B------:R-:W-:Y:S02]  /*f0b0*/  IMAD.U32 R5, RZ, RZ, UR7 ;  /* 0x00000007ff057e24 */ /* 0x000fe4000f8e00ff */
[----:B------:R-:W-:Y:S02]  /*f0c0*/  IMAD.U32 R6, RZ, RZ, UR8 ;  /* 0x00000008ff067e24 */ /* 0x000fe4000f8e00ff */
[----:B-1----:R-:W-:-:S02]  /*f0d0*/  IMAD.U32 R7, RZ, RZ, UR9 ;  /* 0x00000009ff077e24 */ /* 0x002fc4000f8e00ff */
[----:B------:R-:W-:Y:S02]  /*f0e0*/  IMAD.U32 R10, RZ, RZ, UR4 ;  /* 0x00000004ff0a7e24 */ /* 0x000fe4000f8e00ff */
[----:B------:R-:W-:Y:S02]  /*f0f0*/  IMAD.U32 R11, RZ, RZ, UR5 ;  /* 0x00000005ff0b7e24 */ /* 0x000fe4000f8e00ff */
[----:B------:R-:W-:Y:S02]  /*f100*/  IMAD.MOV.U32 R8, RZ, RZ, 0x70 ;  /* 0x00000070ff087424 */ /* 0x000fe400078e00ff */
[----:B0-----:R-:W-:Y:S02]  /*f110*/  IMAD.MOV.U32 R12, RZ, RZ, 0x1 ;  /* 0x00000001ff0c7424 */ /* 0x001fe400078e00ff */
[----:B--2---:R-:W-:-:S07]  /*f120*/  IMAD.MOV.U32 R13, RZ, RZ, RZ ;  /* 0x000000ffff0d7224 */ /* 0x004fce00078e00ff */
[----:B------:R-:W-:-:S07]  /*f130*/  LEPC R20, `(.L_x_424) ;  /* 0x000000001014794e */ /* 0x000fce0000000000 */
[----:B---3--:R-:W-:Y:S05]  /*f140*/  CALL.ABS.NOINC R2 ;  /* 0x0000000002007343 */ /* 0x008fea0003c00000 */
.L_x_424:
[----:B------:R-:W-:Y:S01]  /*f150*/  MOV R2, 0x0 ;  /* 0x0000000000027802 */ /* 0x000fe20000000f00 */
        /* <DEDUP_REMOVED lines=14> */
[----:B0-----:R-:W-:Y:S05]  /*f240*/  CALL.ABS.NOINC R2 ;  /* 0x0000000002007343 */ /* 0x001fea0003c00000 */
.L_x_423:
[----:B------:R-:W-:Y:S05]  /*f250*/  BSYNC B6 ;  /* 0x0000000000067941 */ /* 0x000fea0003800000 */
.L_x_422:
[----:B------:R-:W2:Y:S01]  /*f260*/  LDL.LU R2, [R1] ;  /* 0x0000000001027983 */ /* 0x000ea20000300800 */
[----:B------:R-:W-:-:S03]  /*f270*/  ULDC.64 UR4, c[0x0][0x9f8] ;  /* 0x00027e0000047ab9 */ /* 0x000fc60000000a00 */
[----:B------:R-:W3:Y:S04]  /*f280*/  LDL.LU R4, [R1+0x20] ;  /* 0x0000200001047983 */ /* 0x000ee80000300800 */
[----:B-1----:R-:W4:Y:S01]  /*f290*/  LDL R7, [R1+0xc] ;  /* 0x00000c0001077983 */ /* 0x002f220000100800 */
[----:B------:R-:W-:-:S03]  /*f2a0*/  ISETP.NE.U32.AND P0, PT, RZ, UR4, PT ;  /* 0x00000004ff007c0c */ /* 0x000fc6000bf05070 */
[----:B------:R-:W5:Y:S01]  /*f2b0*/  LDL R0, [R1+0x30] ;  /* 0x0000300001007983 */ /* 0x000f620000100800 */
[----:B------:R-:W-:-:S13]  /*f2c0*/  ISETP.NE.AND.EX P0, PT, RZ, UR5, PT, P0 ;  /* 0x00000005ff007c0c */ /* 0x000fda000bf05300 */
[----:B--2---:R-:W-:-:S04]  /*f2d0*/  @P0 IADD3 R2, P1, R2, UR4, RZ ;  /* 0x0000000402020c10 */ /* 0x004fc8000ff3e0ff */
[----:B---3--:R-:W-:Y:S01]  /*f2e0*/  @P0 IADD3.X R3, R4, UR5, RZ, P1, !PT ;  /* 0x0000000504030c10 */ /* 0x008fe20008ffe4ff */
[----:B------:R-:W-:-:S04]  /*f2f0*/  ULDC.64 UR4, c[0x0][0xa08] ;  /* 0x0002820000047ab9 */ /* 0x000fc80000000a00 */
[----:B----4-:R1:W2:Y:S01]  /*f300*/  @P0 LDG.E R7, desc[UR60][R2.64] ;  /* 0x0000003c02070981 */ /* 0x0102a2000c1e1900 */
[----:B-----5:R-:W-:Y:S01]  /*f310*/  VIADD R9, R0, 0xffffffff ;  /* 0xffffffff00097836 */ /* 0x020fe20000000000 */
[----:B-1----:R-:W1:Y:S01]  /*f320*/  LDC.64 R2, c[0x0][0x418] ;  /* 0x00010600ff027b82 */ /* 0x002e620000000a00 */
[----:B--2---:R-:W-:Y:S01]  /*f330*/  SHF.R.S32.HI R8, RZ, 0x1f, R7 ;  /* 0x0000001fff087819 */ /* 0x004fe20000011407 */
[----:B------:R2:W-:Y:S04]  /*f340*/  @P0 STL [R1+0xc], R7 ;  /* 0x00000c0701000387 */ /* 0x0005e80000100800 */
[----:B------:R2:W-:Y:S04]  /*f350*/  STL [R1+0x2c], R9 ;  /* 0x00002c0901007387 */ /* 0x0005e80000100800 */
[----:B------:R2:W-:Y:S01]  /*f360*/  STL [R1+0x20], R8 ;  /* 0x0000200801007387 */ /* 0x0005e20000100800 */
[----:B-1----:R-:W-:Y:S01]  /*f370*/  LOP3.LUT P0, RZ, R2, UR4, RZ, 0xfc, !PT ;  /* 0x0000000402ff7c12 */ /* 0x002fe2000f80fcff */
[----:B------:R-:W-:-:S03]  /*f380*/  UMOV UR4, 0xffffffff ;  /* 0xffffffff00047882 */ /* 0x000fc60000000000 */
[----:B------:R-:W-:-:S04]  /*f390*/  LOP3.LUT P0, RZ, R3, UR5, RZ, 0xfc, P0 ;  /* 0x0000000503ff7c12 */ /* 0x000fc8000800fcff */
[----:B------:R-:W-:Y:S01]  /*f3a0*/  SEL R0, R7, RZ, !P0 ;  /* 0x000000ff07007207 */ /* 0x000fe20004000000 */
[----:B--2---:R-:W-:Y:S08]  /*f3b0*/  BRA.DIV UR4, `(.L_x_425) ;  /* 0x0000004a04147947 */ /* 0x004ff0000b800000 */
[----:B------:R-:W1:Y:S02]  /*f3c0*/  S2R R4, SR_TID.X ;  /* 0x0000000000047919 */ /* 0x000e640000002100 */
[----:B-1----:R-:W-:-:S04]  /*f3d0*/  SHF.R.U32.HI R4, RZ, 0x5, R4 ;  /* 0x00000005ff047819 */ /* 0x002fc80000011604 */
[----:B------:R-:W-:-:S05]  /*f3e0*/  LOP3.LUT R4, R4, 0x3, RZ, 0xc0, !PT ;  /* 0x0000000304047812 */ /* 0x000fca00078ec0ff */
[----:B------:R1:W2:Y:S02]  /*f3f0*/  SHFL.IDX PT, R14, R4, RZ, 0x1f ;  /* 0x00001fff040e7589 */ /* 0x0002a400000e0000 */
.L_x_528:
[----:B-1----:R-:W3:Y:S01]  /*f400*/  LDL.LU R4, [R1+0x1c] ;  /* 0x00001c0001047983 */ /* 0x002ee20000300800 */
[----:B------:R-:W-:Y:S02]  /*f410*/  PLOP3.LUT P1, PT, PT, PT, PT, 0x8, 0x0 ;  /* 0x000000000000781c */ /* 0x000fe40003f2e170 */
[----:B--2---:R-:W-:Y:S01]  /*f420*/  ISETP.NE.AND P0, PT, R14, RZ, PT ;  /* 0x000000ff0e00720c */ /* 0x004fe20003f05270 */
[----:B------:R1:W-:Y:S01]  /*f430*/  STL [R1], R0 ;  /* 0x0000000001007387 */ /* 0x0003e20000100800 */
[----:B---3--:R-:W-:-:S09]  /*f440*/  LOP3.LUT R4, R4, 0xfffffffe, RZ, 0xc0, !PT ;  /* 0xfffffffe04047812 */ /* 0x008fd200078ec0ff */
[----:B------:R-:W-:-:S05]  /*f450*/  @P1 LOP3.LUT R4, R4, 0x1, RZ, 0xfc, !PT ;  /* 0x0000000104041812 */ /* 0x000fca00078efcff */
[----:B------:R1:W-:Y:S01]  /*f460*/  STL [R1+0x1c], R4 ;  /* 0x00001c0401007387 */ /* 0x0003e20000100800 */
[----:B------:R-:W-:Y:S05]  /*f470*/  @P0 BRA `(.L_x_426) ;  /* 0x0000000400380947 */ /* 0x000fea0003800000 */
[----:B------:R-:W-:-:S03]  /*f480*/  UMOV UR4, 0xffffffff ;  /* 0xffffffff00047882 */ /* 0x000fc60000000000 */
[----:B------:R-:W-:Y:S05]  /*f490*/  BRA.DIV UR4, `(.L_x_427) ;  /* 0x0000004a04107947 */ /* 0x000fea000b800000 */
[----:B------:R-:W-:-:S13]  /*f4a0*/  ELECT P6, URZ, PT ;  /* 0x00000000003f782f */ /* 0x000fda00038c0000 */
.L_x_531:
[----:B------:R-:W-:Y:S05]  /*f4b0*/  @!P6 BRA `(.L_x_426) ;  /* 0x000000040028e947 */ /* 0x000fea0003800000 */
[----:B------:R2:W-:Y:S01]  /*f4c0*/  STL [R1+0x14], R9 ;  /* 0x0000140901007387 */ /* 0x0005e20000100800 */
[----:B------:R-:W-:-:S04]  /*f4d0*/  ISETP.NE.U32.AND P0, PT, R2, RZ, PT ;  /* 0x000000ff0200720c */ /* 0x000fc80003f05070 */
[----:B------:R-:W-:-:S13]  /*f4e0*/  ISETP.NE.AND.EX P0, PT, R3, RZ, PT, P0 ;  /* 0x000000ff0300720c */ /* 0x000fda0003f05300 */
[----:B--2---:R-:W-:Y:S05]  /*f4f0*/  @!P0 BRA `(.L_x_428) ;  /* 0x0000000000508947 */ /* 0x004fea0003800000 */
[----:B------:R-:W2:Y:S01]  /*f500*/  LDC R6, c[0x0][0x43c] ;  /* 0x00010f00ff067b82 */ /* 0x000ea20000000800 */
[----:B-1----:R-:W-:Y:S01]  /*f510*/  IMAD.MOV.U32 R0, RZ, RZ, R9 ;  /* 0x000000ffff007224 */ /* 0x002fe200078e0009 */
[----:B------:R-:W-:Y:S01]  /*f520*/  ULDC.64 UR4, c[0x0][0x428] ;  /* 0x00010a0000047ab9 */ /* 0x000fe20000000a00 */
[----:B--2---:R-:W-:-:S13]  /*f530*/  ISETP.NE.AND P0, PT, R6, 0x1, PT ;  /* 0x000000010600780c */ /* 0x004fda0003f05270 */
[----:B------:R-:W1:Y:S02]  /*f540*/  @P0 LDC.64 R4, c[0x0][0x440] ;  /* 0x00011000ff040b82 */ /* 0x000e640000000a00 */
[----:B-1----:R-:W-:-:S05]  /*f550*/  @P0 IMAD.HI.U32 R4, R9, R4, RZ ;  /* 0x0000000409040227 */ /* 0x002fca00078e00ff */
        /* <DEDUP_REMOVED lines=8> */
[----:B-1----:R-:W-:-:S04]  /*f5e0*/  IMAD R6, R8, UR4, RZ ;  /* 0x0000000408067c24 */ /* 0x002fc8000f8e02ff */
[----:B------:R-:W-:-:S04]  /*f5f0*/  IMAD R0, R7, UR5, R6 ;  /* 0x0000000507007c24 */ /* 0x000fc8000f8e0206 */
[----:B------:R-:W-:-:S05]  /*f600*/  IMAD.IADD R0, R5, 0x1, R0 ;  /* 0x0000000105007824 */ /* 0x000fca00078e0200 */
[----:B------:R-:W-:-:S05]  /*f610*/  LEA.HI.X R3, R4, R3, R0, 0x2, P0 ;  /* 0x0000000304037211 */ /* 0x000fca00000f1400 */
[----:B------:R-:W2:Y:S04]  /*f620*/  LDG.E R0, desc[UR60][R2.64] ;  /* 0x0000003c02007981 */ /* 0x000ea8000c1e1900 */
[----:B--2---:R2:W-:Y:S02]  /*f630*/  STL [R1], R0 ;  /* 0x0000000001007387 */ /* 0x0045e40000100800 */
.L_x_428:
[----:B------:R-:W3:Y:S04]  /*f640*/  LDL R7, [R1+0x4] ;  /* 0x0000040001077983 */ /* 0x000ee80000100800 */
[----:B-12---:R-:W3:Y:S04]  /*f650*/  LDL R0, [R1+0x8] ;  /* 0x0000080001007983 */ /* 0x006ee80000100800 */
[----:B------:R-:W2:Y:S01]  /*f660*/  LDL R2, [R1+0x10] ;  /* 0x0000100001027983 */ /* 0x000ea20000100800 */
[----:B---3--:R-:W-:Y:S01]  /*f670*/  IMAD R0, R0, 0x8, R7 ;  /* 0x0000000800007824 */ /* 0x008fe200078e0207 */
[----:B--2---:R-:W-:-:S04]  /*f680*/  SHF.L.U32 R2, R2, 0x1f, RZ ;  /* 0x0000001f02027819 */ /* 0x004fc800000006ff */
[----:B------:R-:W1:Y:S02]  /*f690*/  SYNCS.PHASECHK.TRANS64.TRYWAIT P0, [R0+URZ+0x34840], R2 ;  /* 0x03484002000075a7 */ /* 0x000e64000800017f */
[----:B-1----:R-:W-:Y:S05]  /*f6a0*/  @!P0 BRA `(.L_x_429) ;  /* 0x0000004400ac8947 */ /* 0x002fea0003800000 */
.L_x_532:
[----:B------:R-:W2:Y:S02]  /*f6b0*/  S2R R3, SR_TID.X ;  /* 0x0000000000037919 */ /* 0x000ea40000002100 */
        /* <DEDUP_REMOVED lines=10> */
.L_x_430:
[----:B------:R-:W2:Y:S04]  /*f760*/  LDL R7, [R1+0x4] ;  /* 0x0000040001077983 */ /* 0x000ea80000100800 */
[----:B------:R-:W2:Y:S04]  /*f770*/  LDL R6, [R1+0x8] ;  /* 0x0000080001067983 */ /* 0x000ea80000100800 */
[----:B------:R-:W3:Y:S04]  /*f780*/  LDL R5, [R1+0x14] ;  /* 0x0000140001057983 */ /* 0x000ee80000100800 */
[----:B------:R-:W4:Y:S04]  /*f790*/  LDL R4, [R1+0x18] ;  /* 0x0000180001047983 */ /* 0x000f280000100800 */
[----:B------:R-:W5:Y:S04]  /*f7a0*/  LDL R3, [R1] ;  /* 0x0000000001037983 */ /* 0x000f680000100800 */
[----:B-1----:R-:W5:Y:S01]  /*f7b0*/  LDL.LU R2, [R1+0x1c] ;  /* 0x00001c0001027983 */ /* 0x002f620000300800 */
[----:B------:R-:W-:Y:S01]  /*f7c0*/  R2UR UR9, R0 ;  /* 0x00000000000972ca */ /* 0x000fe200000e0000 */
[----:B------:R-:W-:Y:S01]  /*f7d0*/  UIADD3 UR4, UP0, UR36, 0x370, URZ ;  /* 0x0000037024047890 */ /* 0x000fe2000ff1e03f */
[----:B------:R-:W-:Y:S01]  /*f7e0*/  PLOP3.LUT P0, PT, PT, PT, PT, 0x80, 0x0 ;  /* 0x000000000000781c */ /* 0x000fe20003f0f070 */
[----:B------:R-:W-:Y:S01]  /*f7f0*/  UMOV UR10, URZ ;  /* 0x0000003f000a7c82 */ /* 0x000fe20008000000 */
[----:B------:R-:W-:Y:S01]  /*f800*/  R2UR UR12, R18 ;  /* 0x00000000120c72ca */ /* 0x000fe200000e0000 */
[----:B------:R-:W-:Y:S01]  /*f810*/  UMOV UR7, 0x14f00000 ;  /* 0x14f0000000077882 */ /* 0x000fe20000000000 */
[----:B------:R-:W-:-:S07]  /*f820*/  UMOV UR15, 0x40 ;  /* 0x00000040000f7882 */ /* 0x000fce0000000000 */
[----:B------:R-:W-:Y:S01]  /*f830*/  UIADD3 UR9, UR9, 0x34830, URZ ;  /* 0x0003483009097890 */ /* 0x000fe2000fffe03f */
[----:B--2---:R-:W-:Y:S01]  /*f840*/  IMAD R0, R6, 0xb000, R7 ;  /* 0x0000b00006007824 */ /* 0x004fe200078e0207 */
[----:B---3--:R-:W-:-:S04]  /*f850*/  R2UR UR11, R5 ;  /* 0x00000000050b72ca */ /* 0x008fc800000e0000 */
[----:B------:R-:W-:Y:S02]  /*f860*/  R2UR UR6, R0 ;  /* 0x00000000000672ca */ /* 0x000fe400000e0000 */
[----:B----4-:R-:W-:Y:S02]  /*f870*/  R2UR UR5, R4 ;  /* 0x00000000040572ca */ /* 0x010fe400000e0000 */
[----:B-----5:R-:W-:Y:S02]  /*f880*/  R2UR UR13, R3 ;  /* 0x00000000030d72ca */ /* 0x020fe400000e0000 */
[----:B------:R-:W-:-:S07]  /*f890*/  LOP3.LUT R2, R2, 0xfffffffe, RZ, 0xc0, !PT ;  /* 0xfffffffe02027812 */ /* 0x000fce00078ec0ff */
[----:B------:R-:W-:Y:S01]  /*f8a0*/  UIADD3 UR8, UR6, 0x1e400, URZ ;  /* 0x0001e40006087890 */ /* 0x000fe2000fffe03f */
[----:B------:R-:W-:Y:S01]  /*f8b0*/  @P0 LOP3.LUT R2, R2, 0x1, RZ, 0xfc, !PT ;  /* 0x0000000102020812 */ /* 0x000fe200078efcff */
[----:B------:R-:W-:Y:S02]  /*f8c0*/  UIMAD UR11, UR11, 0xb0, UR5 ;  /* 0x000000b00b0b78a4 */ /* 0x000fe4000f8e0205 */
[----:B------:R-:W-:Y:S02]  /*f8d0*/  UIADD3.X UR5, URZ, UR37, URZ, UP0, !UPT ;  /* 0x000000253f057290 */ /* 0x000fe400087fe43f */
[----:B------:R-:W-:Y:S01]  /*f8e0*/  UIADD3 UR14, UR6, 0x23c00, URZ ;  /* 0x00023c00060e7890 */ /* 0x000fe2000fffe03f */
[----:B------:R2:W-:Y:S02]  /*f8f0*/  STL [R1+0x1c], R2 ;  /* 0x00001c0201007387 */ /* 0x0005e40000100800 */
[----:B------:R-:W-:-:S04]  /*f900*/  UMOV UR6, 0x0 ;  /* 0x0000000000067882 */ /* 0x000fc80000000000 */
[----:B------:R1:W-:Y:S02]  /*f910*/  UTMALDG.4D [UR8], [UR4], desc[UR6] ;  /* 0x00000608040075b4 */ /* 0x0003e40008019000 */
[----:B-1----:R-:W-:Y:S01]  /*f920*/  UMOV UR8, UR14 ;  /* 0x0000000e00087c82 */ /* 0x002fe20008000000 */
[----:B------:R-:W-:Y:S02]  /*f930*/  UMOV UR10, UR15 ;  /* 0x0000000f000a7c82 */ /* 0x000fe40008000000 */
[----:B------:R2:W-:Y:S02]  /*f940*/  UTMALDG.4D [UR8], [UR4], desc[UR6] ;  /* 0x00000608040075b4 */ /* 0x0005e40008019000 */
[----:B--2---:R-:W-:Y:S01]  /*f950*/  NOP ;  /* 0x0000000000007918 */ /* 0x004fe20000000000 */
.L_x_426:
[----:B------:R-:W2:Y:S04]  /*f960*/  LDL R2, [R1+0x4] ;  /* 0x0000040001027983 */ /* 0x000ea80000100800 */
[----:B------:R-:W3:Y:S04]  /*f970*/  LDL.LU R3, [R1+0x34] ;  /* 0x0000340001037983 */ /* 0x000ee80000300800 */
[----:B------:R-:W4:Y:S04]  /*f980*/  LDL.LU R5, [R1+0x28] ;  /* 0x0000280001057983 */ /* 0x000f280000300800 */
[----:B-1----:R-:W5:Y:S01]  /*f990*/  LDL.LU R4, [R1+0x38] ;  /* 0x0000380001047983 */ /* 0x002f620000300800 */
[----:B------:R-:W-:Y:S05]  /*f9a0*/  WARPSYNC.ALL ;  /* 0x0000000000007948 */ /* 0x000fea0003800000 */
[----:B------:R-:W-:Y:S01]  /*f9b0*/  ULDC.64 UR4, c[0x0][0x298] ;  /* 0x0000a60000047ab9 */ /* 0x000fe20000000a00 */
[----:B------:R-:W-:Y:S01]  /*f9c0*/  ULDC.64 UR6, c[0x0][0xa00] ;  /* 0x0002800000067ab9 */ /* 0x000fe20000000a00 */
[----:B------:R-:W-:Y:S01]  /*f9d0*/  BSSY B6, `(.L_x_431) ;  /* 0x0000024000067945 */ /* 0x000fe20003800000 */
[----:B------:R-:W-:Y:S01]  /*f9e0*/  BAR.SYNC.DEFER_BLOCKING 0x8, 0x180 ;  /* 0x0206000000007b1d */ /* 0x000fe20000010000 */
[----:B------:R-:W-:-:S04]  /*f9f0*/  ISETP.NE.U32.AND P0, PT, RZ, UR6, PT ;  /* 0x00000006ff007c0c */ /* 0x000fc8000bf05070 */
[----:B------:R-:W-:Y:S01]  /*fa00*/  ISETP.NE.AND.EX P0, PT, RZ, UR7, PT, P0 ;  /* 0x00000007ff007c0c */ /* 0x000fe2000bf05300 */
[----:B--2---:R-:W-:Y:S01]  /*fa10*/  VIADD R2, R2, 0x16400 ;  /* 0x0001640002027836 */ /* 0x004fe20000000000 */
[----:B---3--:R-:W-:-:S04]  /*fa20*/  SHF.R.S32.HI R0, RZ, 0x1f, R3 ;  /* 0x0000001fff007819 */ /* 0x008fc80000011403 */
[----:B------:R-:W-:Y:S02]  /*fa30*/  LOP3.LUT P1, RZ, R2, 0x3ff, RZ, 0xc0, !PT ;  /* 0x000003ff02ff7812 */ /* 0x000fe4000782c0ff */
[----:B----4-:R-:W-:Y:S01]  /*fa40*/  SEL R5, R5, RZ, !P0 ;  /* 0x000000ff05057207 */ /* 0x010fe20004000000 */
[----:B------:R-:W-:Y:S01]  /*fa50*/  IMAD R0, R0, UR4, RZ ;  /* 0x0000000400007c24 */ /* 0x000fe2000f8e02ff */
[----:B-----5:R-:W-:-:S03]  /*fa60*/  SEL R4, R4, RZ, !P0 ;  /* 0x000000ff04047207 */ /* 0x020fc60004000000 */
[C---:B------:R-:W-:Y:S02]  /*fa70*/  IMAD R0, R3.reuse, UR5, R0 ;  /* 0x0000000503007c24 */ /* 0x040fe4000f8e0200 */
[----:B------:R-:W-:-:S05]  /*fa80*/  IMAD.WIDE.U32 R2, R3, UR4, RZ ;  /* 0x0000000403027c25 */ /* 0x000fca000f8e00ff */
[----:B------:R1:W-:Y:S04]  /*fa90*/  STL.64 [R1+0x48], R2 ;  /* 0x0000480201007387 */ /* 0x0003e80000100a00 */
[----:B------:R2:W-:Y:S04]  /*faa0*/  STL [R1+0x28], R5 ;  /* 0x0000280501007387 */ /* 0x0005e80000100800 */
[----:B------:R2:W-:Y:S01]  /*fab0*/  STL [R1+0x54], R4 ;  /* 0x0000540401007387 */ /* 0x0005e20000100800 */
[----:B-1----:R-:W-:Y:S01]  /*fac0*/  IMAD.IADD R2, R3, 0x1, R0 ;  /* 0x0000000103027824 */ /* 0x002fe200078e0200 */
[----:B------:R-:W-:-:S05]  /*fad0*/  SHF.R.S32.HI R0, RZ, 0x1f, R18 ;  /* 0x0000001fff007819 */ /* 0x000fca0000011412 */
[----:B------:R2:W-:Y:S04]  /*fae0*/  STL [R1+0x38], R0 ;  /* 0x0000380001007387 */ /* 0x0005e80000100800 */
[----:B------:R2:W-:Y:S01]  /*faf0*/  STL [R1+0x34], R2 ;  /* 0x0000340201007387 */ /* 0x0005e20000100800 */
[----:B------:R-:W-:Y:S05]  /*fb00*/  @!P1 BRA `(.L_x_432) ;  /* 0x0000000000409947 */ /* 0x000fea0003800000 */
[----:B--2---:R-:W-:Y:S01]  /*fb10*/  MOV R2, 0x0 ;  /* 0x0000000000027802 */ /* 0x004fe20000000f00 */
        /* <DEDUP_REMOVED lines=11> */
[----:B0-----:R-:W-:Y:S02]  /*fbd0*/  IMAD.MOV.U32 R12, RZ, RZ, 0x1 ;  /* 0x00000001ff0c7424 */ /* 0x001fe400078e00ff */
[----:B------:R-:W-:-:S07]  /*fbe0*/  IMAD.MOV.U32 R13, RZ, RZ, RZ ;  /* 0x000000ffff0d7224 */ /* 0x000fce00078e00ff */
[----:B------:R-:W-:-:S07]  /*fbf0*/  LEPC R20, `(.L_x_432) ;  /* 0x000000001014794e */ /* 0x000fce0000000000 */
[----:B-1----:R-:W-:Y:S05]  /*fc00*/  CALL.ABS.NOINC R2 ;  /* 0x0000000002007343 */ /* 0x002fea0003c00000 */
.L_x_432:
[----:B------:R-:W-:Y:S05]  /*fc10*/  BSYNC B6 ;  /* 0x0000000000067941 */ /* 0x000fea0003800000 */
.L_x_431:
[----:B--2---:R-:W2:Y:S01]  /*fc20*/  LDL.LU R4, [R1+0x34] ;  /* 0x0000340001047983 */ /* 0x004ea20000300800 */
[----:B------:R-:W1:Y:S01]  /*fc30*/  LDC R7, c[0x0][0x448] ;  /* 0x00011200ff077b82 */ /* 0x000e620000000800 */
[----:B------:R-:W-:Y:S01]  /*fc40*/  ULDC.64 UR4, c[0x0][0x2d8] ;  /* 0x0000b60000047ab9 */ /* 0x000fe20000000a00 */
[----:B------:R-:W-:Y:S01]  /*fc50*/  IMAD.SHL.U32 R17, R17, 0x80, RZ ;  /* 0x0000008011117824 */ /* 0x000fe200078e00ff */
[----:B------:R-:W2:Y:S01]  /*fc60*/  LDL.LU.64 R2, [R1+0x48] ;  /* 0x0000480001027983 */ /* 0x000ea20000300a00 */
[----:B------:R-:W-:-:S03]  /*fc70*/  ULDC.64 UR6, c[0x0][0x280] ;  /* 0x0000a00000067ab9 */ /* 0x000fc60000000a00 */
[----:B------:R-:W3:Y:S04]  /*fc80*/  LDL.LU R0, [R1+0x38] ;  /* 0x0000380001007983 */ /* 0x000ee80000300800 */
[----:B------:R-:W4:Y:S04]  /*fc90*/  LDL.LU R6, [R1+0x54] ;  /* 0x0000540001067983 */ /* 0x000f280000300800 */
[----:B------:R-:W4:Y:S01]  /*fca0*/  LDL.LU R5, [R1+0x28] ;  /* 0x0000280001057983 */ /* 0x000f220000300800 */
[----:B------:R-:W0:Y:S01]  /*fcb0*/  S2R R9, SR_TID.X ;  /* 0x0000000000097919 */ /* 0x000e220000002100 */
[----:B------:R-:W0:Y:S01]  /*fcc0*/  S2R R8, SR_TID.X ;  /* 0x0000000000087919 */ /* 0x000e220000002100 */
[----:B-1----:R-:W-:Y:S01]  /*fcd0*/  ISETP.NE.AND P0, PT, R7, 0x1, PT ;  /* 0x000000010700780c */ /* 0x002fe20003f05270 */
[----:B0-----:R-:W-:-:S02]  /*fce0*/  IMAD.SHL.U32 R9, R9, 0x8, RZ ;  /* 0x0000000809097824 */ /* 0x001fc400078e00ff */
[----:B------:R-:W-:-:S03]  /*fcf0*/  IMAD.SHL.U32 R10, R8, 0x8, RZ ;  /* 0x00000008080a7824 */ /* 0x000fc600078e00ff */
[----:B------:R-:W-:-:S04]  /*fd00*/  LOP3.LUT R9, R9, 0x38, RZ, 0xc0, !PT ;  /* 0x0000003809097812 */ /* 0x000fc800078ec0ff */
[----:B------:R-:W-:Y:S02]  /*fd10*/  LOP3.LUT R9, R9, 0x40, RZ, 0xfc, !PT ;  /* 0x0000004009097812 */ /* 0x000fe400078efcff */
[----:B------:R-:W-:Y:S01]  /*fd20*/  LOP3.LUT R10, R10, 0x38, RZ, 0xc0, !PT ;  /* 0x000000380a0a7812 */ /* 0x000fe200078ec0ff */
[----:B--2---:R-:W-:Y:S02]  /*fd30*/  IMAD.MOV.U32 R3, RZ, RZ, R4 ;  /* 0x000000ffff037224 */ /* 0x004fe400078e0004 */
[----:B------:R-:W0:Y:S01]  /*fd40*/  S2R R4, SR_TID.X ;  /* 0x0000000000047919 */ /* 0x000e220000002100 */
[----:B---3--:R-:W-:Y:S02]  /*fd50*/  IMAD R0, R0, UR4, RZ ;  /* 0x0000000400007c24 */ /* 0x008fe4000f8e02ff */
[----:B------:R-:W-:-:S04]  /*fd60*/  IMAD.WIDE.U32 R2, R18, UR4, R2 ;  /* 0x0000000412027c25 */ /* 0x000fc8000f8e0002 */
[----:B------:R-:W-:Y:S01]  /*fd70*/  IMAD R0, R18, UR5, R0 ;  /* 0x0000000512007c24 */ /* 0x000fe2000f8e0200 */
[----:B------:R-:W-:-:S03]  /*fd80*/  ULDC.64 UR4, c[0x0][0x2e0] ;  /* 0x0000b80000047ab9 */ /* 0x000fc60000000a00 */
[----:B------:R-:W-:Y:S02]  /*fd90*/  IMAD.IADD R3, R3, 0x1, R0 ;  /* 0x0000000103037824 */ /* 0x000fe400078e0200 */
[----:B----4-:R-:W-:Y:S02]  /*fda0*/  IMAD R0, R6, UR4, RZ ;  /* 0x0000000406007c24 */ /* 0x010fe4000f8e02ff */
[C---:B------:R-:W-:Y:S01]  /*fdb0*/  IMAD.WIDE.U32 R2, R5.reuse, UR4, R2 ;  /* 0x0000000405027c25 */ /* 0x040fe2000f8e0002 */
[----:B------:R-:W1:Y:S03]  /*fdc0*/  @P0 LDC R6, c[0x0][0x450] ;  /* 0x00011400ff060b82 */ /* 0x000e660000000800 */
[----:B------:R-:W-:Y:S01]  /*fdd0*/  IMAD R0, R5, UR5, R0 ;  /* 0x0000000505007c24 */ /* 0x000fe2000f8e0200 */
[----:B------:R-:W-:-:S03]  /*fde0*/  ULDC.64 UR4, c[0x0][0x2d0] ;  /* 0x0000b40000047ab9 */ /* 0x000fc60000000a00 */
[----:B------:R-:W-:Y:S01]  /*fdf0*/  IMAD.IADD R3, R3, 0x1, R0 ;  /* 0x0000000103037824 */ /* 0x000fe200078e0200 */
[C---:B0-----:R-:W-:Y:S01]  /*fe00*/  LOP3.LUT R5, R4.reuse, 0x7f, RZ, 0xc0, !PT ;  /* 0x0000007f04057812 */ /* 0x041fe200078ec0ff */
[----:B------:R-:W-:-:S03]  /*fe10*/  IMAD.SHL.U32 R4, R4, 0x10, RZ ;  /* 0x0000001004047824 */ /* 0x000fc600078e00ff */
[----:B------:R-:W-:-:S04]  /*fe20*/  SHF.R.U32.HI R5, RZ, 0x3, R5 ;  /* 0x00000003ff057819 */ /* 0x000fc80000011605 */
[----:B------:R-:W-:Y:S02]  /*fe30*/  LOP3.LUT R4, R5, 0x70, R4, 0xf8, !PT ;  /* 0x0000007005047812 */ /* 0x000fe400078ef804 */
[----:B------:R-:W0:Y:S02]  /*fe40*/  @P0 LDC R5, c[0x0][0x44c] ;  /* 0x00011300ff050b82 */ /* 0x000e240000000800 */
[----:B------:R-:W-:-:S05]  /*fe50*/  LOP3.LUT R0, R4, R17, RZ, 0xfc, !PT ;  /* 0x0000001104007212 */ /* 0x000fca00078efcff */
[----:B------:R-:W-:Y:S02]  /*fe60*/  IMAD.MOV.U32 R4, RZ, RZ, R0 ;  /* 0x000000ffff047224 */ /* 0x000fe400078e0000 */
[----:B0-----:R-:W-:-:S05]  /*fe70*/  @P0 IMAD.HI.U32 R5, R0, R5, RZ ;  /* 0x0000000500050227 */ /* 0x001fca00078e00ff */
[----:B-1----:R-:W-:-:S05]  /*fe80*/  @P0 SHF.R.U32.HI R4, RZ, R6, R5 ;  /* 0x00000006ff040219 */ /* 0x002fca0000011605 */
[----:B------:R-:W-:Y:S02]  /*fe90*/  IMAD.MOV R5, RZ, RZ, -R4 ;  /* 0x000000ffff057224 */ /* 0x000fe400078e0a04 */
[----:B------:R-:W-:-:S04]  /*fea0*/  IMAD.WIDE.U32 R2, R4, UR4, R2 ;  /* 0x0000000404027c25 */ /* 0x000fc8000f8e0002 */
[----:B------:R-:W-:Y:S01]  /*feb0*/  IMAD R0, R7, R5, R0 ;  /* 0x0000000507007224 */ /* 0x000fe200078e0200 */
[----:B------:R-:W-:-:S05]  /*fec0*/  SHF.R.S32.HI R5, RZ, 0x1f, R4 ;  /* 0x0000001fff057819 */ /* 0x000fca0000011404 */
[----:B------:R-:W-:-:S04]  /*fed0*/  IMAD R5, R5, UR4, RZ ;  /* 0x0000000405057c24 */ /* 0x000fc8000f8e02ff */
[----:B------:R-:W-:Y:S01]  /*fee0*/  IMAD R4, R4, UR5, R5 ;  /* 0x0000000504047c24 */ /* 0x000fe2000f8e0205 */
[----:B------:R-:W-:-:S03]  /*fef0*/  ULDC.64 UR4, c[0x0][0x2c8] ;  /* 0x0000b20000047ab9 */ /* 0x000fc60000000a00 */
[----:B------:R-:W-:Y:S01]  /*ff00*/  IMAD.IADD R3, R3, 0x1, R4 ;  /* 0x0000000103037824 */ /* 0x000fe200078e0204 */
[----:B------:R-:W-:Y:S01]  /*ff10*/  SHF.R.S32.HI R4, RZ, 0x1f, R0 ;  /* 0x0000001fff047819 */ /* 0x000fe20000011400 */
        /* <DEDUP_REMOVED lines=12> */
[----:B------:R-:W0:Y:S02]  /*ffe0*/  S2R R5, SR_TID.X ;  /* 0x0000000000057919 */ /* 0x000e240000002100 */
[----:B0-----:R-:W-:-:S04]  /*fff0*/  LOP3.LUT R5, R5, 0x7f, RZ, 0xc0, !PT ;  /* 0x0000007f05057812 */ /* 0x001fc800078ec0ff */
[----:B------:R-:W-:Y:S02]  /*10000*/  SHF.R.U32.HI R6, RZ, 0x3, R5 ;  /* 0x00000003ff067819 */ /* 0x000fe40000011605 */
[----:B------:R-:W2:Y:S03]  /*10010*/  LDL.LU R5, [R1+0x40] ;  /* 0x0000400001057983 */ /* 0x000ea60000300800 */
[----:B------:R-:W-:Y:S01]  /*10020*/  IMAD.IADD R2, R6, 0x1, R17 ;  /* 0x0000000106027824 */ /* 0x000fe200078e0211 */
[----:B------:R-:W-:Y:S04]  /*10030*/  SHFL.IDX PT, R8, R0, 0x1, 0x181f ;  /* 0x00381f0000087f89 */ /* 0x000fe800000e0000 */
[----:B------:R-:W-:Y:S01]  /*10040*/  SHFL.IDX PT, R6, R0, RZ, 0x181f ;  /* 0x00181fff00067589 */ /* 0x000fe200000e0000 */
[----:B--2---:R-:W-:-:S03]  /*10050*/  IMAD R3, R5, R7, RZ ;  /* 0x0000000705037224 */ /* 0x004fc600078e02ff */
[----:B------:R-:W0:Y:S01]  /*10060*/  SHFL.IDX PT, R7, R4, RZ, 0x181f ;  /* 0x00181fff04077589 */ /* 0x000e2200000e0000 */
[C---:B------:R-:W-:Y:S01]  /*10070*/  VIADD R5, R2.reuse, 0x10 ;  /* 0x0000001002057836 */ /* 0x040fe20000000000 */
[----:B------:R-:W-:-:S04]  /*10080*/  ISETP.GE.AND P4, PT, R2, R3, PT ;  /* 0x000000030200720c */ /* 0x000fc80003f86270 */
[----:B------:R-:W-:Y:S02]  /*10090*/  ISETP.GE.AND P2, PT, R5, R3, PT ;  /* 0x000000030500720c */ /* 0x000fe40003f46270 */
[----:B------:R-:W1:Y:S07]  /*100a0*/  SHFL.IDX PT, R5, R4, 0x1, 0x181f ;  /* 0x00381f0004057f89 */ /* 0x000e6e00000e0000 */
[----:B0-----:R-:W-:-:S05]  /*100b0*/  @!P4 LEA R7, P3, R10, R7, 0x1 ;  /* 0x000000070a07c211 */ /* 0x001fca00078608ff */
[----:B------:R-:W-:-:S05]  /*100c0*/  @!P4 IMAD.X R6, RZ, RZ, R6, P3 ;  /* 0x000000ffff06c224 */ /* 0x000fca00018e0606 */
[----:B------:R-:W-:-:S04]  /*100d0*/  @!P4 LOP3.LUT R7, R7, R6, RZ, 0x3c, !PT ;  /* 0x000000060707c212 */ /* 0x000fc800078e3cff */
[----:B------:R-:W-:-:S04]  /*100e0*/  @!P4 LOP3.LUT R6, R7, R6, RZ, 0x3c, !PT ;  /* 0x000000060706c212 */ /* 0x000fc800078e3cff */
[----:B------:R-:W-:-:S05]  /*100f0*/  @!P4 LOP3.LUT R7, R7, R6, RZ, 0x3c, !PT ;  /* 0x000000060707c212 */ /* 0x000fca00078e3cff */
[----:B-----5:R-:W-:Y:S04]  /*10100*/  @!P4 LDGSTS.E.BYPASS.LTC128B.128 [R9+0x16400], desc[UR60][R6.64], !P0 ;  /* 0x164000000609cfae */ /* 0x020fe8000c101d7c */
[----:B------:R1:W-:Y:S02]  /*10110*/  @!P4 LDGSTS.E.BYPASS.LTC128B.128 [R9+0x1a400], desc[UR60][R6.64+0x80], !P1 ;  /* 0x1a4000800609cfae */ /* 0x0003e4000c901d7c */
[----:B-1----:R-:W-:Y:S01]  /*10120*/  @!P2 LEA R7, P3, R10, R5, 0x1 ;  /* 0x000000050a07a211 */ /* 0x002fe200078608ff */
[----:B------:R-:W-:-:S04]  /*10130*/  VIADD R5, R2, 0x20 ;  /* 0x0000002002057836 */ /* 0x000fc80000000000 */
[----:B------:R-:W-:-:S05]  /*10140*/  @!P2 IMAD.X R6, RZ, RZ, R8, P3 ;  /* 0x000000ffff06a224 */ /* 0x000fca00018e0608 */
[----:B------:R-:W-:-:S04]  /*10150*/  @!P2 LOP3.LUT R7, R7, R6, RZ, 0x3c, !PT ;  /* 0x000000060707a212 */ /* 0x000fc800078e3cff */
[----:B------:R-:W-:-:S04]  /*10160*/  @!P2 LOP3.LUT R6, R7, R6, RZ, 0x3c, !PT ;  /* 0x000000060706a212 */ /* 0x000fc800078e3cff */
[----:B------:R-:W-:-:S05]  /*10170*/  @!P2 LOP3.LUT R7, R7, R6, RZ, 0x3c, !PT ;  /* 0x000000060707a212 */ /* 0x000fca00078e3cff */
        /* <DEDUP_REMOVED lines=45> */
[----:B0-----:R-:W0:Y:S04]  /*10450*/  SHFL.IDX PT, R6, R0, 0x6, 0x181f ;  /* 0x00d81f0000067f89 */ /* 0x001e2800000e0000 */
[----:B------:R-:W2:Y:S01]  /*10460*/  SHFL.IDX PT, R0, R0, 0x7, 0x181f ;  /* 0x00f81f0000007f89 */ /* 0x000ea200000e0000 */
[----:B-1----:R-:W-:-:S05]  /*10470*/  @!P2 LEA R5, P3, R10, R5, 0x1 ;  /* 0x000000050a05a211 */ /* 0x002fca00078608ff */
[----:B0-----:R-:W-:-:S04]  /*10480*/  @!P2 IMAD.X R6, RZ, RZ, R6, P3 ;  /* 0x000000ffff06a224 */ /* 0x001fc800018e0606 */
[----:B------:R-:W-:Y:S02]  /*10490*/  @!P2 IMAD.MOV.U32 R7, RZ, RZ, R6 ;  /* 0x000000ffff07a224 */ /* 0x000fe400078e0006 */
[----:B------:R-:W-:-:S05]  /*104a0*/  @!P2 IMAD.MOV.U32 R6, RZ, RZ, R5 ;  /* 0x000000ffff06a224 */ /* 0x000fca00078e0005 */
[----:B------:R0:W-:Y:S04]  /*104b0*/  @!P2 LDGSTS.E.BYPASS.LTC128B.128 [R9+0x19400], desc[UR60][R6.64], !P0 ;  /* 0x194000000609afae */ /* 0x0001e8000c101d7c */
[----:B--2---:R0:W-:Y:S02]  /*104c0*/  @!P2 LDGSTS.E.BYPASS.LTC128B.128 [R9+0x1d400], desc[UR60][R6.64+0x80], !P1 ;  /* 0x1d4000800609afae */ /* 0x0041e4000c901d7c */
.L_x_549:
[----:B------:R-:W-:Y:S01]  /*104d0*/  VIADD R2, R2, 0x70 ;  /* 0x0000007002027836 */ /* 0x000fe20000000000 */
[----:B------:R-:W-:Y:S04]  /*104e0*/  BSSY B0, `(.L_x_434) ;  /* 0x000000a000007945 */ /* 0x000fe80003800000 */
[----:B------:R-:W-:-:S13]  /*104f0*/  ISETP.GE.AND P2, PT, R2, R3, PT ;  /* 0x000000030200720c */ /* 0x000fda0003f46270 */
[----:B------:R-:W-:Y:S05]  /*10500*/  @P2 BRA `(.L_x_435) ;  /* 0x00000000001c2947 */ /* 0x000fea0003800000 */
[----:B------:R-:W-:-:S05]  /*10510*/  LEA R2, P2, R10, R4, 0x1 ;  /* 0x000000040a027211 */ /* 0x000fca00078408ff */
[----:B------:R-:W-:-:S05]  /*10520*/  IMAD.X R3, RZ, RZ, R0, P2 ;  /* 0x000000ffff037224 */ /* 0x000fca00010e0600 */
[----:B------:R-:W-:Y:S01]  /*10530*/  @!PT LDS RZ, [RZ] ;  /* 0x00000000fffff984 */ /* 0x000fe20000000800 */
[----:B------:R-:W-:Y:S01]  /*10540*/  @!PT LDS RZ, [RZ] ;  /* 0x00000000fffff984 */ /* 0x000fe20000000800 */
[----:B------:R-:W-:Y:S01]  /*10550*/  @!PT LDS RZ, [RZ] ;  /* 0x00000000fffff984 */ /* 0x000fe20000000800 */
[----:B------:R1:W-:Y:S04]  /*10560*/  LDGSTS.E.BYPASS.LTC128B.128 [R9+0x19c00], desc[UR60][R2.64], !P0 ;  /* 0x19c0000002097fae */ /* 0x0003e8000c101d7c */
[----:B------:R1:W-:Y:S02]  /*10570*/  LDGSTS.E.BYPASS.LTC128B.128 [R9+0x1dc00], desc[UR60][R2.64+0x80], !P1 ;  /* 0x1dc0008002097fae */ /* 0x0003e4000c901d7c */
.L_x_435:
[----:B------:R-:W-:Y:S05]  /*10580*/  BSYNC B0 ;  /* 0x0000000000007941 */ /* 0x000fea0003800000 */
.L_x_434:
[----:B01----:R-:W2:Y:S01]  /*10590*/  LDL R9, [R1+0x4] ;  /* 0x0000040001097983 */ /* 0x003ea20000100800 */
[----:B------:R-:W-:Y:S01]  /*105a0*/  PLOP3.LUT P0, PT, PT, PT, PT, 0x80, 0x0 ;  /* 0x000000000000781c */ /* 0x000fe20003f0f070 */
[----:B------:R-:W-:Y:S01]  /*105b0*/  NOP ;  /* 0x0000000000007918 */ /* 0x000fe20000000000 */
[----:B--2---:R-:W-:-:S11]  /*105c0*/  VIADD R6, R9, 0x34800 ;  /* 0x0003480009067836 */ /* 0x004fd60000000000 */
.L_x_436:
[----:B------:R-:W2:Y:S01]  /*105d0*/  LDL R2, [R1+0x4] ;  /* 0x0000040001027983 */ /* 0x000ea20000100800 */
[----:B------:R-:W-:Y:S02]  /*105e0*/  PLOP3.LUT P1, PT, P1, P0, PT, 0xa2, 0x0 ;  /* 0x000000000000781c */ /* 0x000fe40000f21472 */
[----:B--2---:R-:W-:-:S08]  /*105f0*/  @P0 R2UR P1, UR4, R2 ;  /* 0x00000000020402ca */ /* 0x004fd00000020000 */
[----:B------:R-:W-:-:S05]  /*10600*/  @P0 PLOP3.LUT P0, PT, P1, PT, PT, 0x80, 0x0 ;  /* 0x000000000000081c */ /* 0x000fca0000f0f070 */
[----:B------:R-:W-:Y:S01]  /*10610*/  @!P1 SYNCS.ARRIVE.TRANS64.RED.A0T1 RZ, [UR4+0x34800], RZ ;  /* 0x034800ffffff99a7 */ /* 0x000fe20008200404 */
[----:B------:R-:W-:Y:S07]  /*10620*/  @!P1 ARRIVES.LDGSTSBAR.64.TRANSCNT [UR4+0x34800] ;  /* 0x03480000ff0099b0 */ /* 0x000fee0008000a84 */
[----:B------:R-:W-:Y:S05]  /*10630*/  @P0 BRA.U.ANY `(.L_x_436) ;  /* 0xfffffffd00e40947 */ /* 0x000fea000393ffff */
[----:B------:R-:W2:Y:S02]  /*10640*/  LDL.LU R3, [R1+0x50] ;  /* 0x0000500001037983 */ /* 0x000ea40000300800 */
[----:B--2---:R-:W-:-:S05]  /*10650*/  VIADD R3, R3, 0x1 ;  /* 0x0000000103037836 */ /* 0x004fca0000000000 */
[----:B------:R0:W-:Y:S01]  /*10660*/  STL [R1+0x50], R3 ;  /* 0x0000500301007387 */ /* 0x0001e20000100800 */
[----:B------:R-:W-:-:S04]  /*10670*/  LEA.HI R0, R3, R3, RZ, 0x1 ;  /* 0x0000000303007211 */ /* 0x000fc800078f08ff */
[----:B------:R-:W-:-:S05]  /*10680*/  LOP3.LUT R0, R0, 0xfffffffe, RZ, 0xc0, !PT ;  /* 0xfffffffe00007812 */ /* 0x000fca00078ec0ff */
[----:B------:R-:W-:-:S05]  /*10690*/  IMAD.IADD R0, R3, 0x1, -R0 ;  /* 0x0000000103007824 */ /* 0x000fca00078e0a00 */
[----:B------:R-:W-:Y:S01]  /*106a0*/  SHF.L.U32 R0, R0, 0x1f, RZ ;  /* 0x0000001f00007819 */ /* 0x000fe200000006ff */
[----:B------:R-:W-:Y:S01]  /*106b0*/  NOP ;  /* 0x0000000000007918 */ /* 0x000fe20000000000 */
[----:B------:R0:W-:Y:S01]  /*106c0*/  SYNCS.ARRIVE.TRANS64.A1T0 RZ, [R2+URZ+0x34800], RZ ;  /* 0x034800ff02ff79a7 */ /* 0x0001e2000810003f */
[----:B------:R-:W-:Y:S01]  /*106d0*/  BSSY B0, `(.L_x_437) ;  /* 0x0000003000007945 */ /* 0x000fe20003800000 */
[----:B------:R-:W1:Y:S03]  /*106e0*/  SYNCS.PHASECHK.TRANS64.TRYWAIT P0, [R2+URZ+0x34820], R0 ;  /* 0x03482000020075a7 */ /* 0x000e66000800017f */
[----:B01----:R-:W-:Y:S05]  /*106f0*/  @!P0 BRA `(.L_x_438) ;  /* 0x0000004000648947 */ /* 0x003fea0003800000 */
.L_x_550:
[----:B------:R-:W-:Y:S05]  /*10700*/  BSYNC B0 ;  /* 0x0000000000007941 */ /* 0x000fea0003800000 */
.L_x_437:
[----:B0-----:R-:W2:Y:S01]  /*10710*/  LDL.LU R2, [R1+0x3c] ;  /* 0x00003c0001027983 */ /* 0x001ea20000300800 */
[----:B------:R-:W-:Y:S01]  /*10720*/  BSSY B0, `(.L_x_439) ;  /* 0x00001f6000007945 */ /* 0x000fe20003800000 */
[----:B--2---:R-:W-:-:S13]  /*10730*/  ISETP.GE.AND P0, PT, R2, 0xb1, PT ;  /* 0x000000b10200780c */ /* 0x004fda0003f06270 */
[----:B------:R-:W-:Y:S05]  /*10740*/  @!P0 BRA `(.L_x_440) ;  /* 0x0000001c00cc8947 */ /* 0x000fea0003800000 */
[----:B------:R-:W2:Y:S01]  /*10750*/  LDL R2, [R1+0x30] ;  /* 0x0000300001027983 */ /* 0x000ea20000100800 */
[----:B------:R-:W-:Y:S01]  /*10760*/  IMAD.MOV.U32 R0, RZ, RZ, 0x1 ;  /* 0x00000001ff007424 */ /* 0x000fe200078e00ff */
[----:B------:R-:W-:Y:S01]  /*10770*/  BSSY B2, `(.L_x_441) ;  /* 0x00000ac000027945 */ /* 0x000fe20003800000 */
[----:B--2---:R-:W-:-:S05]  /*10780*/  IMAD.MOV R9, RZ, RZ, -R2 ;  /* 0x000000ffff097224 */ /* 0x004fca00078e0a02 */
[----:B------:R-:W-:-:S05]  /*10790*/  VIADDMNMX R9, R9, R0, 0xffffffff, !PT ;  /* 0xffffffff09097446 */ /* 0x000fca0007800100 */
[----:B------:R-:W-:-:S05]  /*107a0*/  IMAD.IADD R0, R2, 0x1, R9 ;  /* 0x0000000102007824 */ /* 0x000fca00078e0209 */
[----:B------:R-:W-:-:S04]  /*107b0*/  LOP3.LUT R0, R0, 0x1, RZ, 0xc0, !PT ;  /* 0x0000000100007812 */ /* 0x000fc800078ec0ff */
[----:B------:R-:W-:Y:S01]  /*107c0*/  ISETP.NE.U32.AND P0, PT, R0, 0x1, PT ;  /* 0x000000010000780c */ /* 0x000fe20003f05070 */
[----:B------:R-:W-:-:S12]  /*107d0*/  VIADD R0, R2, 0xfffffffe ;  /* 0xfffffffe02007836 */ /* 0x000fd80000000000 */
[----:B------:R-:W-:Y:S05]  /*107e0*/  @P0 BRA `(.L_x_442) ;  /* 0x0000000800900947 */ /* 0x000fea0003800000 */
[----:B------:R-:W2:Y:S04]  /*107f0*/  LDL R4, [R1+0x1c] ;  /* 0x00001c0001047983 */ /* 0x000ea80000100800 */
[----:B------:R-:W3:Y:S04]  /*10800*/  LDL R3, [R1+0x8] ;  /* 0x0000080001037983 */ /* 0x000ee80000100800 */
[----:B------:R-:W4:Y:S01]  /*10810*/  LDL R2, [R1+0x10] ;  /* 0x0000100001027983 */ /* 0x000f220000100800 */
[----:B------:R-:W-:Y:S01]  /*10820*/  BSSY B1, `(.L_x_443) ;  /* 0x000009c000017945 */ /* 0x000fe20003800000 */
[----:B--2---:R-:W-:Y:S01]  /*10830*/  LOP3.LUT P1, RZ, R4, 0x1, RZ, 0xc0, !PT ;  /* 0x0000000104ff7812 */ /* 0x004fe2000782c0ff */
[----:B---3--:R-:W-:-:S05]  /*10840*/  VIADD R7, R3, 0x1 ;  /* 0x0000000103077836 */ /* 0x008fca0000000000 */
[----:B------:R-:W-:-:S04]  /*10850*/  ISETP.NE.AND P0, PT, R7, 0x2, PT ;  /* 0x000000020700780c */ /* 0x000fc80003f05270 */
[----:B------:R-:W-:Y:S02]  /*10860*/  SEL R10, RZ, 0x1, P0 ;  /* 0x00000001ff0a7807 */ /* 0x000fe40000000000 */
[----:B------:R-:W-:Y:S02]  /*10870*/  SEL R7, R7, RZ, P0 ;  /* 0x000000ff07077207 */ /* 0x000fe40000000000 */
[----:B----4-:R-:W-:Y:S01]  /*10880*/  LOP3.LUT R10, R2, R10, RZ, 0x3c, !PT ;  /* 0x0000000a020a7212 */ /* 0x010fe200078e3cff */
[----:B------:R-:W-:Y:S06]  /*10890*/  @!P1 BRA `(.L_x_444) ;  /* 0x0000000800509947 */ /* 0x000fec0003800000 */
[----:B------:R0:W5:Y:S01]  /*108a0*/  LDL R4, [R1] ;  /* 0x0000000001047983 */ /* 0x0001620000100800 */
[----:B------:R-:W-:Y:S02]  /*108b0*/  ULDC.64 UR4, c[0x0][0x418] ;  /* 0x0001060000047ab9 */ /* 0x000fe40000000a00 */
[----:B------:R-:W-:-:S04]  /*108c0*/  ISETP.NE.U32.AND P0, PT, RZ, UR4, PT ;  /* 0x00000004ff007c0c */ /* 0x000fc8000bf05070 */
[----:B------:R-:W-:-:S13]  /*108d0*/  ISETP.NE.AND.EX P0, PT, RZ, UR5, PT, P0 ;  /* 0x00000005ff007c0c */ /* 0x000fda000bf05300 */
[----:B0-----:R-:W-:Y:S05]  /*108e0*/  @!P0 BRA `(.L_x_445) ;  /* 0x00000000004c8947 */ /* 0x001fea0003800000 */
[----:B------:R-:W2:Y:S01]  /*108f0*/  LDL R11, [R1+0x20] ;  /* 0x00002000010b7983 */ /* 0x000ea20000100800 */
[----:B------:R-:W0:Y:S01]  /*10900*/  LDC R5, c[0x0][0x43c] ;  /* 0x00010f00ff057b82 */ /* 0x000e220000000800 */
[----:B------:R-:W-:Y:S02]  /*10910*/  ULDC.64 UR6, c[0x0][0x428] ;  /* 0x00010a0000067ab9 */ /* 0x000fe40000000a00 */
[----:B------:R-:W3:Y:S01]  /*10920*/  LDL R8, [R1+0xc] ;  /* 0x00000c0001087983 */ /* 0x000ee20000100800 */
[----:B0-----:R-:W-:-:S13]  /*10930*/  ISETP.NE.AND P0, PT, R5, 0x1, PT ;  /* 0x000000010500780c */ /* 0x001fda0003f05270 */
[----:B------:R-:W0:Y:S02]  /*10940*/  @P0 LDC.64 R2, c[0x0][0x440] ;  /* 0x00011000ff020b82 */ /* 0x000e240000000a00 */
[----:B0----5:R-:W-:-:S04]  /*10950*/  @P0 IMAD.HI.U32 R4, R0, R2, RZ ;  /* 0x0000000200040227 */ /* 0x021fc800078e00ff */
[----:B------:R-:W-:Y:S01]  /*10960*/  IMAD.MOV.U32 R2, RZ, RZ, R0 ;  /* 0x000000ffff027224 */ /* 0x000fe200078e0000 */
[----:B------:R-:W-:-:S05]  /*10970*/  @P0 SHF.R.U32.HI R2, RZ, R3, R4 ;  /* 0x00000003ff020219 */ /* 0x000fca0000011604 */
[----:B------:R-:W-:-:S04]  /*10980*/  IMAD.MOV R3, RZ, RZ, -R2 ;  /* 0x000000ffff037224 */ /* 0x000fc800078e0a02 */
[----:B------:R-:W-:Y:S01]  /*10990*/  IMAD R0, R5, R3, R0 ;  /* 0x0000000305007224 */ /* 0x000fe200078e0200 */
[----:B------:R-:W-:Y:S01]  /*109a0*/  SHF.R.S32.HI R3, RZ, 0x1f, R2 ;  /* 0x0000001fff037819 */ /* 0x000fe20000011402 */
[----:B--2---:R-:W-:-:S04]  /*109b0*/  IMAD R4, R11, UR6, RZ ;  /* 0x000000060b047c24 */ /* 0x004fc8000f8e02ff */
[C---:B---3--:R-:W-:Y:S02]  /*109c0*/  IMAD R4, R8.reuse, UR7, R4 ;  /* 0x0000000708047c24 */ /* 0x048fe4000f8e0204 */
[----:B------:R-:W-:-:S04]  /*109d0*/  IMAD.WIDE.U32 R2, R8, UR6, R2 ;  /* 0x0000000608027c25 */ /* 0x000fc8000f8e0002 */
[----:B------:R-:W-:Y:S01]  /*109e0*/  IMAD.IADD R3, R4, 0x1, R3 ;  /* 0x0000000104037824 */ /* 0x000fe200078e0203 */
[----:B------:R-:W-:-:S04]  /*109f0*/  LEA R4, P0, R2, UR4, 0x2 ;  /* 0x0000000402047c11 */ /* 0x000fc8000f8010ff */
[----:B------:R-:W-:-:S05]  /*10a00*/  LEA.HI.X R5, R2, UR5, R3, 0x2, P0 ;  /* 0x0000000502057c11 */ /* 0x000fca00080f1403 */
[----:B------:R0:W5:Y:S04]  /*10a10*/  LDG.E R4, desc[UR60][R4.64] ;  /* 0x0000003c04047981 */ /* 0x000168000c1e1900 */
.L_x_445:
[----:B------:R-:W2:Y:S01]  /*10a20*/  LDL R2, [R1+0x4] ;  /* 0x0000040001027983 */ /* 0x000ea20000100800 */
[----:B------:R-:W-:Y:S01]  /*10a30*/  BSSY B3, `(.L_x_446) ;  /* 0x0000005000037945 */ /* 0x000fe20003800000 */
[----:B--2---:R-:W-:Y:S01]  /*10a40*/  IMAD R3, R7, 0x8, R2 ;  /* 0x0000000807037824 */ /* 0x004fe200078e0202 */
[----:B------:R-:W-:-:S04]  /*10a50*/  SHF.L.U32 R2, R10, 0x1f, RZ ;  /* 0x0000001f0a027819 */ /* 0x000fc800000006ff */
[----:B------:R-:W1:Y:S02]  /*10a60*/  SYNCS.PHASECHK.TRANS64.TRYWAIT P0, [R3+URZ+0x34840], R2 ;  /* 0x03484002030075a7 */ /* 0x000e64000800017f */
[----:B-1----:R-:W-:Y:S05]  /*10a70*/  @!P0 BRA `(.L_x_447) ;  /* 0x0000003c009c8947 */ /* 0x002fea0003800000 */
.L_x_551:
[----:B------:R-:W-:Y:S05]  /*10a80*/  BSYNC B3 ;  /* 0x0000000000037941 */ /* 0x000fea0003800000 */
.L_x_446:
        /* <DEDUP_REMOVED lines=12> */
.L_x_449:
[----:B------:R-:W-:Y:S05]  /*10b50*/  BSYNC B3 ;  /* 0x0000000000037941 */ /* 0x000fea0003800000 */
.L_x_448:
[----:B------:R-:W2:Y:S04]  /*10b60*/  LDL R5, [R1+0x4] ;  /* 0x0000040001057983 */ /* 0x000ea80000100800 */
[----:B-1----:R-:W3:Y:S01]  /*10b70*/  LDL R2, [R1+0x18] ;  /* 0x0000180001027983 */ /* 0x002ee20000100800 */
        /* <DEDUP_REMOVED lines=8> */
[----:B--2---:R-:W-:-:S02]  /*10c00*/  IMAD R8, R7, 0xb000, R5 ;  /* 0x0000b00007087824 */ /* 0x004fc400078e0205 */
[----:B---3--:R-:W-:Y:S02]  /*10c10*/  IMAD R2, R0, 0xb0, R2 ;  /* 0x000000b000027824 */ /* 0x008fe400078e0202 */
[----:B------:R-:W-:-:S08]  /*10c20*/  VIADD R5, R8, 0x1e400 ;  /* 0x0001e40008057836 */ /* 0x000fd00000000000 */
.L_x_450:
        /* <DEDUP_REMOVED lines=16> */
.L_x_451:
        /* <DEDUP_REMOVED lines=10> */
[----:B------:R-:W2:Y:S04]  /*10dd0*/  LDL.LU R12, [R1+0x10] ;  /* 0x00001000010c7983 */ /* 0x000ea80000300800 */
[----:B------:R-:W3:Y:S01]  /*10de0*/  LDL R8, [R1+0x8] ;  /* 0x0000080001087983 */ /* 0x000ee20000100800 */
[----:B------:R-:W-:Y:S01]  /*10df0*/  BSSY B3, `(.L_x_452) ;  /* 0x0000005000037945 */ /* 0x000fe20003800000 */
[----:B--2---:R-:W-:Y:S01]  /*10e00*/  SHF.L.U32 R2, R12, 0x1f, RZ ;  /* 0x0000001f0c027819 */ /* 0x004fe200000006ff */
[----:B---3--:R-:W-:-:S04]  /*10e10*/  IMAD R3, R8, 0x8, R6 ;  /* 0x0000000808037824 */ /* 0x008fc800078e0206 */
[----:B------:R-:W0:Y:S02]  /*10e20*/  SYNCS.PHASECHK.TRANS64.TRYWAIT P0, [R3+URZ+0x60], R2 ;  /* 0x00006002030075a7 */ /* 0x000e24000800017f */
[----:B0-----:R-:W-:Y:S05]  /*10e30*/  @!P0 BRA `(.L_x_453) ;  /* 0x0000003800c08947 */ /* 0x001fea0003800000 */
.L_x_552:
[----:B------:R-:W-:Y:S05]  /*10e40*/  BSYNC B3 ;  /* 0x0000000000037941 */ /* 0x000fea0003800000 */
.L_x_452:
[----:B------:R1:W5:Y:S04]  /*10e50*/  LDL R17, [R1+0x4] ;  /* 0x0000040001117983 */ /* 0x0003680000100800 */
[----:B------:R1:W5:Y:S01]  /*10e60*/  LDL R15, [R1+0x8] ;  /* 0x00000800010f7983 */ /* 0x0003620000100800 */
[----:B------:R-:W-:Y:S01]  /*10e70*/  BSSY B3, `(.L_x_454) ;  /* 0x000000c000037945 */ /* 0x000fe20003800000 */
[----:B------:R-:W-:Y:S02]  /*10e80*/  IMAD.MOV.U32 R12, RZ, RZ, 0x0 ;  /* 0x00000000ff0c7424 */ /* 0x000fe400078e00ff */
[----:B------:R-:W-:Y:S01]  /*10e90*/  IMAD.MOV.U32 R13, RZ, RZ, 0x14f00000 ;  /* 0x14f00000ff0d7424 */ /* 0x000fe200078e00ff */
[----:B------:R-:W-:Y:S06]  /*10ea0*/  @P1 BRA `(.L_x_455) ;  /* 0x0000000000201947 */ /* 0x000fec0003800000 */
[----:B------:R-:W2:Y:S01]  /*10eb0*/  S2R R5, SR_TID.X ;  /* 0x0000000000057919 */ /* 0x000ea20000002100 */
[----:B0----5:R-:W-:Y:S02]  /*10ec0*/  IMAD R2, R15, 0x8, R17 ;  /* 0x000000080f027824 */ /* 0x021fe400078e0211 */
[----:B------:R-:W-:-:S04]  /*10ed0*/  IMAD.MOV.U32 R3, RZ, RZ, 0xb000 ;  /* 0x0000b000ff037424 */ /* 0x000fc800078e00ff */
[----:B------:R3:W-:Y:S01]  /*10ee0*/  SYNCS.ARRIVE.TRANS64 RZ, [R2+URZ+0x34850], R3 ;  /* 0x0348500302ff79a7 */ /* 0x0007e2000800003f */
[----:B--2---:R-:W-:-:S04]  /*10ef0*/  LOP3.LUT R5, R5, 0x1f, RZ, 0xc0, !PT ;  /* 0x0000001f05057812 */ /* 0x004fc800078ec0ff */
[----:B------:R-:W-:-:S13]  /*10f00*/  ISETP.NE.AND P0, PT, R5, RZ, PT ;  /* 0x000000ff0500720c */ /* 0x000fda0003f05270 */
[----:B---3--:R-:W-:Y:S05]  /*10f10*/  @!P0 BRA `(.L_x_455) ;  /* 0x0000000000048947 */ /* 0x008fea0003800000 */
[----:B------:R-:W-:Y:S01]  /*10f20*/  BPT.TRAP 0x1 ;  /* 0x000000040000795c */ /* 0x000fe20000300000 */
.L_x_455:
[----:B------:R-:W-:Y:S05]  /*10f30*/  BSYNC B3 ;  /* 0x0000000000037941 */ /* 0x000fea0003800000 */
.L_x_454:
[----:B------:R-:W2:Y:S04]  /*10f40*/  LDL R8, [R1+0x18] ;  /* 0x0000180001087983 */ /* 0x000ea80000100800 */
[----:B0-----:R-:W2:Y:S01]  /*10f50*/  LDL.LU R3, [R1+0x14] ;  /* 0x0000140001037983 */ /* 0x001ea20000300800 */
[----:B------:R-:W-:Y:S01]  /*10f60*/  R2UR UR10, R11 ;  /* 0x000000000b0a72ca */ /* 0x000fe200000e0000 */
[C-C-:B-----5:R-:W-:Y:S01]  /*10f70*/  IMAD R5, R15.reuse, 0x8, R17.reuse ;  /* 0x000000080f057824 */ /* 0x160fe200078e0211 */
[----:B------:R-:W-:Y:S01]  /*10f80*/  R2UR UR6, R12 ;  /* 0x000000000c0672ca */ /* 0x000fe200000e0000 */
[----:B------:R-:W-:Y:S01]  /*10f90*/  IMAD R2, R15, 0xb000, R17 ;  /* 0x0000b0000f027824 */ /* 0x000fe200078e0211 */
[----:B------:R-:W-:Y:S01]  /*10fa0*/  R2UR UR7, R13 ;  /* 0x000000000d0772ca */ /* 0x000fe200000e0000 */
[----:B------:R-:W-:Y:S01]  /*10fb0*/  UIADD3 UR4, UP0, UR36, 0x470, URZ ;  /* 0x0000047024047890 */ /* 0x000fe2000ff1e03f */
[----:B------:R-:W-:Y:S01]  /*10fc0*/  PLOP3.LUT P0, PT, PT, PT, PT, 0x80, 0x0 ;  /* 0x000000000000781c */ /* 0x000fe20003f0f070 */
[----:B------:R-:W-:-:S02]  /*10fd0*/  VIADD R5, R5, 0x34850 ;  /* 0x0003485005057836 */ /* 0x000fc40000000000 */
[----:B------:R-:W-:Y:S01]  /*10fe0*/  UIADD3.X UR5, URZ, UR37, URZ, UP0, !UPT ;  /* 0x000000253f057290 */ /* 0x000fe200087fe43f */
[----:B--2---:R-:W-:Y:S02]  /*10ff0*/  IMAD R3, R3, 0xb0, R8 ;  /* 0x000000b003037824 */ /* 0x004fe400078e0208 */
[----:B------:R-:W-:-:S09]  /*11000*/  VIADD R8, R2, 0x400 ;  /* 0x0000040002087836 */ /* 0x000fd20000000000 */
.L_x_456:
[----:B------:R-:W2:Y:S01]  /*11010*/  LDL R11, [R1] ;  /* 0x00000000010b7983 */ /* 0x000ea20000100800 */
[----:B------:R-:W-:-:S13]  /*11020*/  @P0 ELECT P1, URZ, PT ;  /* 0x00000000003f082f */ /* 0x000fda0003820000 */
[----:B------:R-:W-:Y:S02]  /*11030*/  @P1 R2UR UR12, R18 ;  /* 0x00000000120c12ca */ /* 0x000fe400000e0000 */
[----:B------:R-:W-:Y:S02]  /*11040*/  @P1 R2UR UR11, R3 ;  /* 0x00000000030b12ca */ /* 0x000fe400000e0000 */
[----:B------:R-:W-:Y:S02]  /*11050*/  @P1 R2UR UR9, R5 ;  /* 0x00000000050912ca */ /* 0x000fe400000e0000 */
[----:B------:R-:W-:Y:S02]  /*11060*/  @P1 R2UR UR8, R8 ;  /* 0x00000000080812ca */ /* 0x000fe400000e0000 */
[----:B------:R-:W-:Y:S02]  /*11070*/  @P1 PLOP3.LUT P0, PT, P1, PT, PT, 0x8, 0x0 ;  /* 0x000000000000181c */ /* 0x000fe40000f0e170 */
[----:B--2---:R-:W-:-:S02]  /*11080*/  @P1 R2UR UR13, R11 ;  /* 0x000000000b0d12ca */ /* 0x004fc400000e0000 */
[----:B------:R-:W-:-:S11]  /*11090*/  PLOP3.LUT P1, PT, PT, PT, PT, 0x8, 0x0 ;  /* 0x000000000000781c */ /* 0x000fd60003f2e170 */
[----:B------:R0:W-:Y:S02]  /*110a0*/  UTMALDG.4D [UR8], [UR4], desc[UR6] ;  /* 0x00000608040075b4 */ /* 0x0001e40008019000 */
[----:B0-----:R-:W-:Y:S05]  /*110b0*/  @P0 BRA.U.ANY `(.L_x_456) ;  /* 0xfffffffd00d40947 */ /* 0x001fea000393ffff */
[----:B------:R-:W-:Y:S01]  /*110c0*/  R2UR UR10, R14 ;  /* 0x000000000e0a72ca */ /* 0x000fe200000e0000 */
[----:B------:R-:W-:Y:S01]  /*110d0*/  VIADD R2, R2, 0x5c00 ;  /* 0x00005c0002027836 */ /* 0x000fe20000000000 */
[----:B------:R-:W-:Y:S02]  /*110e0*/  R2UR UR6, R12 ;  /* 0x000000000c0672ca */ /* 0x000fe400000e0000 */
[----:B------:R-:W-:Y:S02]  /*110f0*/  R2UR UR7, R13 ;  /* 0x000000000d0772ca */ /* 0x000fe400000e0000 */
[----:B------:R-:W-:-:S13]  /*11100*/  PLOP3.LUT P0, PT, PT, PT, PT, 0x80, 0x0 ;  /* 0x000000000000781c */ /* 0x000fda0003f0f070 */
.L_x_457:
        /* <DEDUP_REMOVED lines=11> */
[----:B------:R0:W-:Y:S04]  /*111c0*/  STL [R1], R4 ;  /* 0x0000000401007387 */ /* 0x0001e80000100800 */
[----:B------:R0:W-:Y:S02]  /*111d0*/  STL [R1+0x14], R0 ;  /* 0x0000140001007387 */ /* 0x0001e40000100800 */
.L_x_444:
[----:B------:R-:W-:Y:S05]  /*111e0*/  BSYNC B1 ;  /* 0x0000000000017941 */ /* 0x000fea0003800000 */
.L_x_443:
[----:B0-----:R-:W2:Y:S04]  /*111f0*/  LDL.LU R0, [R1+0x30] ;  /* 0x0000300001007983 */ /* 0x001ea80000300800 */
[----:B------:R0:W-:Y:S04]  /*11200*/  STL [R1+0x8], R7 ;  /* 0x0000080701007387 */ /* 0x0001e80000100800 */
[----:B------:R0:W-:Y:S02]  /*11210*/  STL [R1+0x10], R10 ;  /* 0x0000100a01007387 */ /* 0x0001e40000100800 */
[----:B0-2---:R-:W-:-:S07]  /*11220*/  VIADD R0, R0, 0xfffffffd ;  /* 0xfffffffd00007836 */ /* 0x005fce0000000000 */
.L_x_442:
[----:B------:R-:W-:Y:S05]  /*11230*/  BSYNC B2 ;  /* 0x0000000000027941 */ /* 0x000fea0003800000 */
.L_x_441:
[----:B------:R-:W2:Y:S01]  /*11240*/  LDL.LU R2, [R1+0x2c] ;  /* 0x00002c0001027983 */ /* 0x000ea20000300800 */
[----:B------:R-:W-:-:S05]  /*11250*/  IMAD.MOV R9, RZ, RZ, -R9 ;  /* 0x000000ffff097224 */ /* 0x000fca00078e0a09 */
[----:B--2---:R-:W-:-:S13]  /*11260*/  ISETP.NE.AND P0, PT, R2, R9, PT ;  /* 0x000000090200720c */ /* 0x004fda0003f05270 */
[----:B------:R-:W-:Y:S05]  /*11270*/  @!P0 BRA `(.L_x_440) ;  /* 0x0000001400008947 */ /* 0x000fea0003800000 */
[----:B------:R0:W5:Y:S02]  /*11280*/  LDL R8, [R1] ;  /* 0x0000000001087983 */ /* 0x0001640000100800 */
.L_x_488:
[----:B--2---:R-:W2:Y:S04]  /*11290*/  LDL R4, [R1+0x1c] ;  /* 0x00001c0001047983 */ /* 0x004ea80000100800 */
[----:B---3--:R-:W3:Y:S04]  /*112a0*/  LDL R3, [R1+0x8] ;  /* 0x0000080001037983 */ /* 0x008ee80000100800 */
[----:B----4-:R-:W4:Y:S01]  /*112b0*/  LDL R2, [R1+0x10] ;  /* 0x0000100001027983 */ /* 0x010f220000100800 */
[----:B------:R-:W-:Y:S05]  /*112c0*/  YIELD ;  /* 0x0000000000007946 */ /* 0x000fea0003800000 */
        /* <DEDUP_REMOVED lines=8> */
[----:B------:R-:W-:Y:S01]  /*11350*/  ULDC.64 UR4, c[0x0][0x418] ;  /* 0x0001060000047ab9 */ /* 0x000fe20000000a00 */
[----:B------:R-:W-:Y:S01]  /*11360*/  IMAD.MOV.U32 R7, RZ, RZ, R0 ;  /* 0x000000ffff077224 */ /* 0x000fe200078e0000 */
[----:B------:R-:W-:-:S04]  /*11370*/  ISETP.NE.U32.AND P0, PT, RZ, UR4, PT ;  /* 0x00000004ff007c0c */ /* 0x000fc8000bf05070 */
[----:B------:R-:W-:-:S13]  /*11380*/  ISETP.NE.AND.EX P0, PT, RZ, UR5, PT, P0 ;  /* 0x00000005ff007c0c */ /* 0x000fda000bf05300 */
[----:B------:R-:W-:Y:S05]  /*11390*/  @!P0 BRA `(.L_x_460) ;  /* 0x00000000004c8947 */ /* 0x000fea0003800000 */
[----:B------:R-:W2:Y:S01]  /*113a0*/  LDL R10, [R1+0x20] ;  /* 0x00002000010a7983 */ /* 0x000ea20000100800 */
[----:B-----5:R-:W3:Y:S01]  /*113b0*/  LDC R8, c[0x0][0x43c] ;  /* 0x00010f00ff087b82 */ /* 0x020ee20000000800 */
[----:B------:R-:W-:Y:S02]  /*113c0*/  ULDC.64 UR6, c[0x0][0x428] ;  /* 0x00010a0000067ab9 */ /* 0x000fe40000000a00 */
[----:B------:R-:W4:Y:S01]  /*113d0*/  LDL R9, [R1+0xc] ;  /* 0x00000c0001097983 */ /* 0x000f220000100800 */
[----:B---3--:R-:W-:-:S13]  /*113e0*/  ISETP.NE.AND P0, PT, R8, 0x1, PT ;  /* 0x000000010800780c */ /* 0x008fda0003f05270 */
[----:B------:R-:W3:Y:S02]  /*113f0*/  @P0 LDC.64 R2, c[0x0][0x440] ;  /* 0x00011000ff020b82 */ /* 0x000ee40000000a00 */
[----:B---3--:R-:W-:-:S04]  /*11400*/  @P0 IMAD.HI.U32 R7, R0, R2, RZ ;  /* 0x0000000200070227 */ /* 0x008fc800078e00ff */
[----:B------:R-:W-:Y:S01]  /*11410*/  IMAD.MOV.U32 R2, RZ, RZ, R0 ;  /* 0x000000ffff027224 */ /* 0x000fe200078e0000 */
[----:B------:R-:W-:-:S04]  /*11420*/  @P0 SHF.R.U32.HI R2, RZ, R3, R7 ;  /* 0x00000003ff020219 */ /* 0x000fc80000011607 */
[--C-:B------:R-:W-:Y:S01]  /*11430*/  SHF.R.S32.HI R3, RZ, 0x1f, R2.reuse ;  /* 0x0000001fff037819 */ /* 0x100fe20000011402 */
[----:B------:R-:W-:-:S04]  /*11440*/  IMAD.MOV R7, RZ, RZ, -R2 ;  /* 0x000000ffff077224 */ /* 0x000fc800078e0a02 */
[----:B------:R-:W-:Y:S02]  /*11450*/  IMAD R7, R8, R7, R0 ;  /* 0x0000000708077224 */ /* 0x000fe400078e0200 */
[----:B--2---:R-:W-:-:S04]  /*11460*/  IMAD R8, R10, UR6, RZ ;  /* 0x000000060a087c24 */ /* 0x004fc8000f8e02ff */
[C---:B----4-:R-:W-:Y:S02]  /*11470*/  IMAD R8, R9.reuse, UR7, R8 ;  /* 0x0000000709087c24 */ /* 0x050fe4000f8e0208 */
[----:B------:R-:W-:-:S04]  /*11480*/  IMAD.WIDE.U32 R2, R9, UR6, R2 ;  /* 0x0000000609027c25 */ /* 0x000fc8000f8e0002 */
[----:B------:R-:W-:Y:S01]  /*11490*/  IMAD.IADD R3, R8, 0x1, R3 ;  /* 0x0000000108037824 */ /* 0x000fe200078e0203 */
[----:B------:R-:W-:-:S04]  /*114a0*/  LEA R8, P0, R2, UR4, 0x2 ;  /* 0x0000000402087c11 */ /* 0x000fc8000f8010ff */
[----:B------:R-:W-:-:S05]  /*114b0*/  LEA.HI.X R9, R2, UR5, R3, 0x2, P0 ;  /* 0x0000000502097c11 */ /* 0x000fca00080f1403 */
[----:B------:R2:W5:Y:S04]  /*114c0*/  LDG.E R8, desc[UR60][R8.64] ;  /* 0x0000003c08087981 */ /* 0x000568000c1e1900 */
.L_x_460:
[----:B------:R-:W3:Y:S01]  /*114d0*/  LDL R2, [R1+0x4] ;  /* 0x0000040001027983 */ /* 0x000ee20000100800 */
[----:B------:R-:W-:Y:S01]  /*114e0*/  BSSY B2, `(.L_x_461) ;  /* 0x0000005000027945 */ /* 0x000fe20003800000 */
[----:B---3--:R-:W-:Y:S01]  /*114f0*/  IMAD R3, R4, 0x8, R2 ;  /* 0x0000000804037824 */ /* 0x008fe200078e0202 */
[----:B------:R-:W-:-:S04]  /*11500*/  SHF.L.U32 R2, R5, 0x1f, RZ ;  /* 0x0000001f05027819 */ /* 0x000fc800000006ff */
[----:B------:R-:W3:Y:S02]  /*11510*/  SYNCS.PHASECHK.TRANS64.TRYWAIT P0, [R3+URZ+0x34840], R2 ;  /* 0x03484002030075a7 */ /* 0x000ee4000800017f */
[----:B---3--:R-:W-:Y:S05]  /*11520*/  @!P0 BRA `(.L_x_462) ;  /* 0x0000003400188947 */ /* 0x008fea0003800000 */
.L_x_553:
[----:B------:R-:W-:Y:S05]  /*11530*/  BSYNC B2 ;  /* 0x0000000000027941 */ /* 0x000fea0003800000 */
.L_x_461:
[----:B--2---:R-:W2:Y:S01]  /*11540*/  S2R R9, SR_TID.X ;  /* 0x0000000000097919 */ /* 0x004ea20000002100 */
[----:B------:R-:W-:Y:S01]  /*11550*/  BSSY B2, `(.L_x_463) ;  /* 0x000000b000027945 */ /* 0x000fe20003800000 */
[----:B--2---:R-:W-:-:S04]  /*11560*/  LOP3.LUT R9, R9, 0x7f, RZ, 0xc0, !PT ;  /* 0x0000007f09097812 */ /* 0x004fc800078ec0ff */
[----:B------:R-:W-:-:S13]  /*11570*/  ISETP.NE.AND P1, PT, R9, RZ, PT ;  /* 0x000000ff0900720c */ /* 0x000fda0003f25270 */
[----:B------:R-:W-:Y:S05]  /*11580*/  @P1 BRA `(.L_x_464) ;  /* 0x00000000001c1947 */ /* 0x000fea0003800000 */
[----:B------:R-:W2:Y:S01]  /*11590*/  S2R R9, SR_TID.X ;  /* 0x0000000000097919 */ /* 0x000ea20000002100 */
[----:B---3--:R-:W-:-:S04]  /*115a0*/  IMAD.MOV.U32 R2, RZ, RZ, 0xb000 ;  /* 0x0000b000ff027424 */ /* 0x008fc800078e00ff */
[----:B------:R4:W-:Y:S01]  /*115b0*/  SYNCS.ARRIVE.TRANS64 RZ, [R3+URZ+0x34830], R2 ;  /* 0x0348300203ff79a7 */ /* 0x0009e2000800003f */
[----:B--2---:R-:W-:-:S04]  /*115c0*/  LOP3.LUT R9, R9, 0x1f, RZ, 0xc0, !PT ;  /* 0x0000001f09097812 */ /* 0x004fc800078ec0ff */
[----:B------:R-:W-:-:S13]  /*115d0*/  ISETP.NE.AND P0, PT, R9, RZ, PT ;  /* 0x000000ff0900720c */ /* 0x000fda0003f05270 */
[----:B----4-:R-:W-:Y:S05]  /*115e0*/  @!P0 BRA `(.L_x_464) ;  /* 0x0000000000048947 */ /* 0x010fea0003800000 */
[----:B------:R-:W-:Y:S01]  /*115f0*/  BPT.TRAP 0x1 ;  /* 0x000000040000795c */ /* 0x000fe20000300000 */
.L_x_464:
[----:B------:R-:W-:Y:S05]  /*11600*/  BSYNC B2 ;  /* 0x0000000000027941 */ /* 0x000fea0003800000 */
.L_x_463:
[----:B---3--:R-:W2:Y:S04]  /*11610*/  LDL R2, [R1+0x4] ;  /* 0x0000040001027983 */ /* 0x008ea80000100800 */
[----:B------:R-:W3:Y:S01]  /*11620*/  LDL R9, [R1+0x18] ;  /* 0x0000180001097983 */ /* 0x000ee20000100800 */
        /* <DEDUP_REMOVED lines=11> */
.L_x_465:
        /* <DEDUP_REMOVED lines=9> */
[----:B--2---:R-:W-:Y:S05]  /*11770*/  @P0 BRA.U.ANY `(.L_x_465) ;  /* 0xfffffffd00d80947 */ /* 0x004fea000393ffff */
[----:B------:R-:W-:Y:S01]  /*11780*/  IMAD.MOV.U32 R14, RZ, RZ, 0x40 ;  /* 0x00000040ff0e7424 */ /* 0x000fe200078e00ff */
[----:B------:R-:W-:Y:S01]  /*11790*/  PLOP3.LUT P0, PT, PT, PT, PT, 0x80, 0x0 ;  /* 0x000000000000781c */ /* 0x000fe20003f0f070 */
[----:B------:R-:W-:Y:S01]  /*117a0*/  VIADD R2, R2, 0x23c00 ;  /* 0x00023c0002027836 */ /* 0x000fe20000000000 */
[----:B------:R-:W-:Y:S01]  /*117b0*/  UMOV UR6, 0x0 ;  /* 0x0000000000067882 */ /* 0x000fe20000000000 */
[----:B------:R-:W-:Y:S01]  /*117c0*/  UMOV UR7, 0x14f00000 ;  /* 0x14f0000000077882 */ /* 0x000fe20000000000 */
[----:B------:R-:W-:-:S15]  /*117d0*/  R2UR UR10, R14 ;  /* 0x000000000e0a72ca */ /* 0x000fde00000e0000 */
.L_x_466:
        /* <DEDUP_REMOVED lines=10> */
[----:B------:R-:W2:Y:S04]  /*11880*/  LDL.LU R12, [R1+0x10] ;  /* 0x00001000010c7983 */ /* 0x000ea80000300800 */
[----:B------:R-:W3:Y:S01]  /*11890*/  LDL R10, [R1+0x8] ;  /* 0x00000800010a7983 */ /* 0x000ee20000100800 */
[----:B------:R-:W-:Y:S01]  /*118a0*/  BSSY B2, `(.L_x_467) ;  /* 0x0000005000027945 */ /* 0x000fe20003800000 */
[----:B--2---:R-:W-:Y:S01]  /*118b0*/  SHF.L.U32 R3, R12, 0x1f, RZ ;  /* 0x0000001f0c037819 */ /* 0x004fe200000006ff */
[----:B---3--:R-:W-:-:S04]  /*118c0*/  IMAD R2, R10, 0x8, R6 ;  /* 0x000000080a027824 */ /* 0x008fc800078e0206 */
[----:B------:R-:W2:Y:S02]  /*118d0*/  SYNCS.PHASECHK.TRANS64.TRYWAIT P0, [R2+URZ+0x60], R3 ;  /* 0x00006003020075a7 */ /* 0x000ea4000800017f */
[----:B--2---:R-:W-:Y:S05]  /*118e0*/  @!P0 BRA `(.L_x_468) ;  /* 0x00000030003c8947 */ /* 0x004fea0003800000 */
.L_x_554:
[----:B------:R-:W-:Y:S05]  /*118f0*/  BSYNC B2 ;  /* 0x0000000000027941 */ /* 0x000fea0003800000 */
.L_x_467:
[----:B------:R-:W-:Y:S01]  /*11900*/  BSSY B2, `(.L_x_469) ;  /* 0x000000b000027945 */ /* 0x000fe20003800000 */
[----:B------:R-:W-:Y:S02]  /*11910*/  IMAD.MOV.U32 R12, RZ, RZ, 0x0 ;  /* 0x00000000ff0c7424 */ /* 0x000fe400078e00ff */
[----:B------:R-:W-:Y:S01]  /*11920*/  IMAD.MOV.U32 R13, RZ, RZ, 0x14f00000 ;  /* 0x14f00000ff0d7424 */ /* 0x000fe200078e00ff */
[----:B------:R-:W-:Y:S06]  /*11930*/  @P1 BRA `(.L_x_470) ;  /* 0x00000000001c1947 */ /* 0x000fec0003800000 */
[----:B------:R-:W3:Y:S01]  /*11940*/  S2R R9, SR_TID.X ;  /* 0x0000000000097919 */ /* 0x000ee20000002100 */
[----:B--2---:R-:W-:-:S04]  /*11950*/  IMAD.MOV.U32 R3, RZ, RZ, 0xb000 ;  /* 0x0000b000ff037424 */ /* 0x004fc800078e00ff */
[----:B------:R4:W-:Y:S01]  /*11960*/  SYNCS.ARRIVE.TRANS64 RZ, [R2+URZ+0x50], R3 ;  /* 0x0000500302ff79a7 */ /* 0x0009e2000800003f */
[----:B---3--:R-:W-:-:S04]  /*11970*/  LOP3.LUT R9, R9, 0x1f, RZ, 0xc0, !PT ;  /* 0x0000001f09097812 */ /* 0x008fc800078ec0ff */
[----:B------:R-:W-:-:S13]  /*11980*/  ISETP.NE.AND P0, PT, R9, RZ, PT ;  /* 0x000000ff0900720c */ /* 0x000fda0003f05270 */
[----:B----4-:R-:W-:Y:S05]  /*11990*/  @!P0 BRA `(.L_x_470) ;  /* 0x0000000000048947 */ /* 0x010fea0003800000 */
[----:B------:R-:W-:Y:S01]  /*119a0*/  BPT.TRAP 0x1 ;  /* 0x000000040000795c */ /* 0x000fe20000300000 */
.L_x_470:
[----:B------:R-:W-:Y:S05]  /*119b0*/  BSYNC B2 ;  /* 0x0000000000027941 */ /* 0x000fea0003800000 */
.L_x_469:
[----:B------:R-:W3:Y:S04]  /*119c0*/  LDL R15, [R1+0x4] ;  /* 0x00000400010f7983 */ /* 0x000ee80000100800 */
[----:B--2---:R-:W3:Y:S04]  /*119d0*/  LDL.LU R3, [R1+0x8] ;  /* 0x0000080001037983 */ /* 0x004ee80000300800 */
[----:B------:R-:W2:Y:S04]  /*119e0*/  LDL R10, [R1+0x18] ;  /* 0x00001800010a7983 */ /* 0x000ea80000100800 */
[----:B------:R-:W2:Y:S01]  /*119f0*/  LDL.LU R9, [R1+0x14] ;  /* 0x0000140001097983 */ /* 0x000ea20000300800 */
[----:B------:R-:W-:Y:S01]  /*11a00*/  R2UR UR10, R11 ;  /* 0x000000000b0a72ca */ /* 0x000fe200000e0000 */
[----:B------:R-:W-:Y:S01]  /*11a10*/  UIADD3 UR4, UP0, UR36, 0x470, URZ ;  /* 0x0000047024047890 */ /* 0x000fe2000ff1e03f */
[----:B------:R-:W-:Y:S01]  /*11a20*/  R2UR UR6, R12 ;  /* 0x000000000c0672ca */ /* 0x000fe200000e0000 */
[----:B------:R-:W-:Y:S01]  /*11a30*/  VIADD R2, R2, 0x50 ;  /* 0x0000005002027836 */ /* 0x000fe20000000000 */
[----:B------:R-:W-:Y:S01]  /*11a40*/  R2UR UR7, R13 ;  /* 0x000000000d0772ca */ /* 0x000fe200000e0000 */
[----:B------:R-:W-:Y:S01]  /*11a50*/  UIADD3.X UR5, URZ, UR37, URZ, UP0, !UPT ;  /* 0x000000253f057290 */ /* 0x000fe200087fe43f */
[----:B------:R-:W-:Y:S01]  /*11a60*/  PLOP3.LUT P0, PT, PT, PT, PT, 0x80, 0x0 ;  /* 0x000000000000781c */ /* 0x000fe20003f0f070 */
[----:B---3--:R-:W-:-:S02]  /*11a70*/  IMAD R3, R3, 0xb000, R15 ;  /* 0x0000b00003037824 */ /* 0x008fc400078e020f */
[----:B--2---:R-:W-:Y:S02]  /*11a80*/  IMAD R9, R9, 0xb0, R10 ;  /* 0x000000b009097824 */ /* 0x004fe400078e020a */
[----:B------:R-:W-:-:S08]  /*11a90*/  VIADD R10, R3, 0x400 ;  /* 0x00000400030a7836 */ /* 0x000fd00000000000 */
.L_x_471:
        /* <DEDUP_REMOVED lines=10> */
[----:B--2---:R-:W-:Y:S05]  /*11b40*/  @P0 BRA.U.ANY `(.L_x_471) ;  /* 0xfffffffd00d40947 */ /* 0x004fea000393ffff */
[----:B------:R-:W-:Y:S01]  /*11b50*/  R2UR UR10, R14 ;  /* 0x000000000e0a72ca */ /* 0x000fe200000e0000 */
[----:B------:R-:W-:Y:S01]  /*11b60*/  VIADD R3, R3, 0x5c00 ;  /* 0x00005c0003037836 */ /* 0x000fe20000000000 */
[----:B------:R-:W-:Y:S02]  /*11b70*/  R2UR UR6, R12 ;  /* 0x000000000c0672ca */ /* 0x000fe400000e0000 */
[----:B------:R-:W-:Y:S02]  /*11b80*/  R2UR UR7, R13 ;  /* 0x000000000d0772ca */ /* 0x000fe400000e0000 */
[----:B------:R-:W-:-:S13]  /*11b90*/  PLOP3.LUT P0, PT, PT, PT, PT, 0x80, 0x0 ;  /* 0x000000000000781c */ /* 0x000fda0003f0f070 */
.L_x_472:
        /* <DEDUP_REMOVED lines=11> */
[----:B------:R2:W-:Y:S04]  /*11c50*/  STL [R1+0x14], R7 ;  /* 0x0000140701007387 */ /* 0x0005e80000100800 */
[----:B------:R2:W-:Y:S02]  /*11c60*/  STL [R1], R8 ;  /* 0x0000000801007387 */ /* 0x0005e40000100800 */
.L_x_459:
[----:B------:R-:W-:Y:S05]  /*11c70*/  BSYNC B1 ;  /* 0x0000000000017941 */ /* 0x000fea0003800000 */
.L_x_458:
[----:B------:R-:W3:Y:S01]  /*11c80*/  LDL R2, [R1+0x1c] ;  /* 0x00001c0001027983 */ /* 0x000ee20000100800 */
[----:B------:R-:W-:Y:S01]  /*11c90*/  VIADD R3, R4, 0x1 ;  /* 0x0000000104037836 */ /* 0x000fe20000000000 */
[----:B------:R-:W-:Y:S04]  /*11ca0*/  BSSY B1, `(.L_x_473) ;  /* 0x000009a000017945 */ /* 0x000fe80003800000 */
[----:B------:R-:W-:-:S04]  /*11cb0*/  ISETP.NE.AND P0, PT, R3, 0x2, PT ;  /* 0x000000020300780c */ /* 0x000fc80003f05270 */
[----:B------:R-:W-:Y:S02]  /*11cc0*/  SEL R11, R3, RZ, P0 ;  /* 0x000000ff030b7207 */ /* 0x000fe40000000000 */
[----:B---3--:R-:W-:Y:S02]  /*11cd0*/  LOP3.LUT P1, RZ, R2, 0x1, RZ, 0xc0, !PT ;  /* 0x0000000102ff7812 */ /* 0x008fe4000782c0ff */
[----:B------:R-:W-:-:S04]  /*11ce0*/  SEL R2, RZ, 0x1, P0 ;  /* 0x00000001ff027807 */ /* 0x000fc80000000000 */
[----:B------:R-:W-:-:S05]  /*11cf0*/  LOP3.LUT R10, R5, R2, RZ, 0x3c, !PT ;  /* 0x00000002050a7212 */ /* 0x000fca00078e3cff */
[----:B------:R3:W-:Y:S04]  /*11d00*/  STL [R1+0x10], R10 ;  /* 0x0000100a01007387 */ /* 0x0007e80000100800 */
[----:B------:R3:W-:Y:S01]  /*11d10*/  STL [R1+0x8], R11 ;  /* 0x0000080b01007387 */ /* 0x0007e20000100800 */
[----:B------:R-:W-:Y:S05]  /*11d20*/  @!P1 BRA `(.L_x_474) ;  /* 0x0000000800449947 */ /* 0x000fea0003800000 */
[----:B------:R-:W-:Y:S01]  /*11d30*/  ULDC.64 UR4, c[0x0][0x418] ;  /* 0x0001060000047ab9 */ /* 0x000fe20000000a00 */
[----:B--2---:R-:W-:Y:S01]  /*11d40*/  VIADD R7, R0, 0xffffffff ;  /* 0xffffffff00077836 */ /* 0x004fe20000000000 */
[----:B------:R-:W-:-:S04]  /*11d50*/  ISETP.NE.U32.AND P0, PT, RZ, UR4, PT ;  /* 0x00000004ff007c0c */ /* 0x000fc8000bf05070 */
[----:B------:R-:W-:-:S13]  /*11d60*/  ISETP.NE.AND.EX P0, PT, RZ, UR5, PT, P0 ;  /* 0x00000005ff007c0c */ /* 0x000fda000bf05300 */
[----:B------:R-:W-:Y:S05]  /*11d70*/  @!P0 BRA `(.L_x_475) ;  /* 0x00000000004c8947 */ /* 0x000fea0003800000 */
[----:B------:R-:W2:Y:S01]  /*11d80*/  LDL R13, [R1+0x20] ;  /* 0x00002000010d7983 */ /* 0x000ea20000100800 */
[----:B------:R-:W4:Y:S01]  /*11d90*/  LDC R9, c[0x0][0x43c] ;  /* 0x00010f00ff097b82 */ /* 0x000f220000000800 */
[----:B------:R-:W-:Y:S02]  /*11da0*/  ULDC.64 UR6, c[0x0][0x428] ;  /* 0x00010a0000067ab9 */ /* 0x000fe40000000a00 */
[----:B------:R-:W3:Y:S01]  /*11db0*/  LDL R12, [R1+0xc] ;  /* 0x00000c00010c7983 */ /* 0x000ee20000100800 */
[----:B----4-:R-:W-:-:S13]  /*11dc0*/  ISETP.NE.AND P0, PT, R9, 0x1, PT ;  /* 0x000000010900780c */ /* 0x010fda0003f05270 */
[----:B------:R-:W4:Y:S02]  /*11dd0*/  @P0 LDC.64 R2, c[0x0][0x440] ;  /* 0x00011000ff020b82 */ /* 0x000f240000000a00 */
[----:B----45:R-:W-:-:S04]  /*11de0*/  @P0 IMAD.HI.U32 R8, R7, R2, RZ ;  /* 0x0000000207080227 */ /* 0x030fc800078e00ff */
        /* <DEDUP_REMOVED lines=12> */
.L_x_475:
[----:B------:R-:W4:Y:S01]  /*11eb0*/  LDL R2, [R1+0x4] ;  /* 0x0000040001027983 */ /* 0x000f220000100800 */
[----:B------:R-:W-:Y:S01]  /*11ec0*/  SHF.L.U32 R3, R10, 0x1f, RZ ;  /* 0x0000001f0a037819 */ /* 0x000fe200000006ff */
[----:B------:R-:W-:Y:S01]  /*11ed0*/  BSSY B2, `(.L_x_476) ;  /* 0x0000004000027945 */ /* 0x000fe20003800000 */
[----:B----4-:R-:W-:-:S04]  /*11ee0*/  IMAD R2, R11, 0x8, R2 ;  /* 0x000000080b027824 */ /* 0x010fc800078e0202 */
[----:B------:R-:W4:Y:S02]  /*11ef0*/  SYNCS.PHASECHK.TRANS64.TRYWAIT P0, [R2+URZ+0x34840], R3 ;  /* 0x03484003020075a7 */ /* 0x000f24000800017f */
[----:B----4-:R-:W-:Y:S05]  /*11f00*/  @!P0 BRA `(.L_x_477) ;  /* 0x0000002800c88947 */ /* 0x010fea0003800000 */
.L_x_555:
[----:B------:R-:W-:Y:S05]  /*11f10*/  BSYNC B2 ;  /* 0x0000000000027941 */ /* 0x000fea0003800000 */
.L_x_476:
[----:B--2---:R-:W2:Y:S01]  /*11f20*/  S2R R9, SR_TID.X ;  /* 0x0000000000097919 */ /* 0x004ea20000002100 */
[----:B------:R-:W-:Y:S01]  /*11f30*/  BSSY B2, `(.L_x_478) ;  /* 0x000000b000027945 */ /* 0x000fe20003800000 */
[----:B--2---:R-:W-:-:S04]  /*11f40*/  LOP3.LUT R9, R9, 0x7f, RZ, 0xc0, !PT ;  /* 0x0000007f09097812 */ /* 0x004fc800078ec0ff */
[----:B------:R-:W-:-:S13]  /*11f50*/  ISETP.NE.AND P1, PT, R9, RZ, PT ;  /* 0x000000ff0900720c */ /* 0x000fda0003f25270 */
[----:B------:R-:W-:Y:S05]  /*11f60*/  @P1 BRA `(.L_x_479) ;  /* 0x00000000001c1947 */ /* 0x000fea0003800000 */
[----:B------:R-:W2:Y:S01]  /*11f70*/  S2R R9, SR_TID.X ;  /* 0x0000000000097919 */ /* 0x000ea20000002100 */
[----:B----4-:R-:W-:-:S04]  /*11f80*/  IMAD.MOV.U32 R3, RZ, RZ, 0xb000 ;  /* 0x0000b000ff037424 */ /* 0x010fc800078e00ff */
[----:B------:R4:W-:Y:S01]  /*11f90*/  SYNCS.ARRIVE.TRANS64 RZ, [R2+URZ+0x34830], R3 ;  /* 0x0348300302ff79a7 */ /* 0x0009e2000800003f */
[----:B--2---:R-:W-:-:S04]  /*11fa0*/  LOP3.LUT R9, R9, 0x1f, RZ, 0xc0, !PT ;  /* 0x0000001f09097812 */ /* 0x004fc800078ec0ff */
[----:B------:R-:W-:-:S13]  /*11fb0*/  ISETP.NE.AND P0, PT, R9, RZ, PT ;  /* 0x000000ff0900720c */ /* 0x000fda0003f05270 */
[----:B----4-:R-:W-:Y:S05]  /*11fc0*/  @!P0 BRA `(.L_x_479) ;  /* 0x0000000000048947 */ /* 0x010fea0003800000 */
[----:B------:R-:W-:Y:S01]  /*11fd0*/  BPT.TRAP 0x1 ;  /* 0x000000040000795c */ /* 0x000fe20000300000 */
.L_x_479:
[----:B------:R-:W-:Y:S05]  /*11fe0*/  BSYNC B2 ;  /* 0x0000000000027941 */ /* 0x000fea0003800000 */
.L_x_478:
[----:B----4-:R-:W2:Y:S04]  /*11ff0*/  LDL R2, [R1+0x8] ;  /* 0x0000080001027983 */ /* 0x010ea80000100800 */
[----:B---3--:R-:W3:Y:S04]  /*12000*/  LDL R10, [R1+0x4] ;  /* 0x00000400010a7983 */ /* 0x008ee80000100800 */
[----:B------:R-:W4:Y:S01]  /*12010*/  LDL R9, [R1+0x18] ;  /* 0x0000180001097983 */ /* 0x000f220000100800 */
[----:B------:R-:W-:-:S05]  /*12020*/  IMAD.MOV.U32 R12, RZ, RZ, RZ ;  /* 0x000000ffff0c7224 */ /* 0x000fca00078e00ff */
[----:B------:R-:W-:Y:S01]  /*12030*/  R2UR UR10, R12 ;  /* 0x000000000c0a72ca */ /* 0x000fe200000e0000 */
[----:B------:R-:W-:Y:S01]  /*12040*/  UIADD3 UR4, UP0, UR36, 0x370, URZ ;  /* 0x0000037024047890 */ /* 0x000fe2000ff1e03f */
[----:B------:R-:W-:Y:S01]  /*12050*/  PLOP3.LUT P0, PT, PT, PT, PT, 0x80, 0x0 ;  /* 0x000000000000781c */ /* 0x000fe20003f0f070 */
[----:B------:R-:W-:Y:S01]  /*12060*/  UMOV UR6, 0x0 ;  /* 0x0000000000067882 */ /* 0x000fe20000000000 */
[----:B------:R-:W-:Y:S01]  /*12070*/  UMOV UR7, 0x14f00000 ;  /* 0x14f0000000077882 */ /* 0x000fe20000000000 */
[----:B------:R-:W-:Y:S01]  /*12080*/  UIADD3.X UR5, URZ, UR37, URZ, UP0, !UPT ;  /* 0x000000253f057290 */ /* 0x000fe200087fe43f */
[C---:B--2---:R-:W-:Y:S02]  /*12090*/  IMAD R3, R2.reuse, 0x8, R6 ;  /* 0x0000000802037824 */ /* 0x044fe400078e0206 */
[----:B---3--:R-:W-:Y:S02]  /*120a0*/  IMAD R2, R2, 0xb000, R10 ;  /* 0x0000b00002027824 */ /* 0x008fe400078e020a */
[----:B------:R-:W-:-:S02]  /*120b0*/  VIADD R3, R3, 0x30 ;  /* 0x0000003003037836 */ /* 0x000fc40000000000 */
[----:B----4-:R-:W-:Y:S02]  /*120c0*/  IMAD R9, R7, 0xb0, R9 ;  /* 0x000000b007097824 */ /* 0x010fe400078e0209 */
[----:B------:R-:W-:-:S07]  /*120d0*/  VIADD R10, R2, 0x1e400 ;  /* 0x0001e400020a7836 */ /* 0x000fce0000000000 */
.L_x_480:
        /* <DEDUP_REMOVED lines=16> */
.L_x_481:
        /* <DEDUP_REMOVED lines=10> */
[----:B------:R-:W-:Y:S01]  /*12280*/  SHF.L.U32 R5, R5, 0x1f, RZ ;  /* 0x0000001f05057819 */ /* 0x000fe200000006ff */
[----:B------:R-:W-:Y:S01]  /*12290*/  IMAD R2, R4, 0x8, R6 ;  /* 0x0000000804027824 */ /* 0x000fe200078e0206 */
[----:B------:R-:W-:Y:S03]  /*122a0*/  BSSY B2, `(.L_x_482) ;  /* 0x0000003000027945 */ /* 0x000fe60003800000 */
[----:B------:R-:W2:Y:S02]  /*122b0*/  SYNCS.PHASECHK.TRANS64.TRYWAIT P0, [R2+URZ+0x60], R5 ;  /* 0x00006005020075a7 */ /* 0x000ea4000800017f */
[----:B--2---:R-:W-:Y:S05]  /*122c0*/  @!P0 BRA `(.L_x_483) ;  /* 0x0000002400ec8947 */ /* 0x004fea0003800000 */
.L_x_556:
[----:B------:R-:W-:Y:S05]  /*122d0*/  BSYNC B2 ;  /* 0x0000000000027941 */ /* 0x000fea0003800000 */
.L_x_482:
[----:B------:R-:W-:Y:S01]  /*122e0*/  BSSY B2, `(.L_x_484) ;  /* 0x000000b000027945 */ /* 0x000fe20003800000 */
[----:B------:R-:W-:Y:S02]  /*122f0*/  IMAD.MOV.U32 R10, RZ, RZ, 0x0 ;  /* 0x00000000ff0a7424 */ /* 0x000fe400078e00ff */
[----:B------:R-:W-:Y:S01]  /*12300*/  IMAD.MOV.U32 R11, RZ, RZ, 0x14f00000 ;  /* 0x14f00000ff0b7424 */ /* 0x000fe200078e00ff */
[----:B------:R-:W-:Y:S06]  /*12310*/  @P1 BRA `(.L_x_485) ;  /* 0x00000000001c1947 */ /* 0x000fec0003800000 */
[----:B------:R-:W3:Y:S02]  /*12320*/  S2R R3, SR_TID.X ;  /* 0x0000000000037919 */ /* 0x000ee40000002100 */
[----:B---3--:R-:W-:Y:S01]  /*12330*/  LOP3.LUT R9, R3, 0x1f, RZ, 0xc0, !PT ;  /* 0x0000001f03097812 */ /* 0x008fe200078ec0ff */
[----:B------:R-:W-:-:S03]  /*12340*/  IMAD.MOV.U32 R3, RZ, RZ, 0xb000 ;  /* 0x0000b000ff037424 */ /* 0x000fc600078e00ff */
[----:B------:R-:W-:Y:S01]  /*12350*/  ISETP.NE.AND P0, PT, R9, RZ, PT ;  /* 0x000000ff0900720c */ /* 0x000fe20003f05270 */
[----:B------:R3:W-:-:S12]  /*12360*/  SYNCS.ARRIVE.TRANS64 RZ, [R2+URZ+0x50], R3 ;  /* 0x0000500302ff79a7 */ /* 0x0007d8000800003f */
[----:B---3--:R-:W-:Y:S05]  /*12370*/  @!P0 BRA `(.L_x_485) ;  /* 0x0000000000048947 */ /* 0x008fea0003800000 */
[----:B------:R-:W-:Y:S01]  /*12380*/  BPT.TRAP 0x1 ;  /* 0x000000040000795c */ /* 0x000fe20000300000 */
.L_x_485:
[----:B------:R-:W-:Y:S05]  /*12390*/  BSYNC B2 ;  /* 0x0000000000027941 */ /* 0x000fea0003800000 */
.L_x_484:
[----:B------:R-:W3:Y:S04]  /*123a0*/  LDL R9, [R1+0x4] ;  /* 0x0000040001097983 */ /* 0x000ee80000100800 */
[----:B--2---:R-:W2:Y:S04]  /*123b0*/  LDL R5, [R1+0x18] ;  /* 0x0000180001057983 */ /* 0x004ea80000100800 */
        /* <DEDUP_REMOVED lines=11> */
.L_x_486:
        /* <DEDUP_REMOVED lines=16> */
.L_x_487:
        /* <DEDUP_REMOVED lines=13> */
.L_x_474:
[----:B------:R-:W-:Y:S05]  /*12640*/  BSYNC B1 ;  /* 0x0000000000017941 */ /* 0x000fea0003800000 */
.L_x_473:
[C---:B------:R-:W-:Y:S01]  /*12650*/  ISETP.GT.AND P0, PT, R0.reuse, 0x1, PT ;  /* 0x000000010000780c */ /* 0x040fe20003f04270 */
[----:B------:R-:W-:-:S12]  /*12660*/  VIADD R0, R0, 0xfffffffe ;  /* 0xfffffffe00007836 */ /* 0x000fd80000000000 */
[----:B------:R-:W-:Y:S05]  /*12670*/  @P0 BRA `(.L_x_488) ;  /* 0xffffffec00040947 */ /* 0x000fea000383ffff */
.L_x_440:
[----:B------:R-:W-:Y:S05]  /*12680*/  BSYNC B0 ;  /* 0x0000000000007941 */ /* 0x000fea0003800000 */
.L_x_439:
[----:B------:R-:W2:Y:S01]  /*12690*/  S2R R2, SR_TID.X ;  /* 0x0000000000027919 */ /* 0x000ea20000002100 */
[----:B------:R-:W-:Y:S01]  /*126a0*/  BSSY B0, `(.L_x_489) ;  /* 0x0000010000007945 */ /* 0x000fe20003800000 */
[----:B--2-4-:R-:W-:-:S04]  /*126b0*/  LOP3.LUT R7, R2, 0x7f, RZ, 0xc0, !PT ;  /* 0x0000007f02077812 */ /* 0x014fc800078ec0ff */
[----:B------:R-:W-:-:S13]  /*126c0*/  ISETP.NE.AND P0, PT, R7, RZ, PT ;  /* 0x000000ff0700720c */ /* 0x000fda0003f05270 */
[----:B------:R-:W-:Y:S05]  /*126d0*/  @P0 BRA `(.L_x_490) ;  /* 0x0000000000300947 */ /* 0x000fea0003800000 */
[----:B------:R-:W2:Y:S01]  /*126e0*/  S2R R3, SR_LANEID ;  /* 0x0000000000037919 */ /* 0x000ea20000000000 */
[----:B------:R-:W-:Y:S01]  /*126f0*/  VOTEU.ANY UR4, UPT, PT ;  /* 0x0000000000047886 */ /* 0x000fe200038e0100 */
[----:B------:R-:W4:Y:S01]  /*12700*/  LDC.64 R4, c[0x0][0xc60] ;  /* 0x00031800ff047b82 */ /* 0x000f220000000a00 */
[----:B------:R-:W2:Y:S08]  /*12710*/  FLO.U32 R0, UR4 ;  /* 0x0000000400007d00 */ /* 0x000eb000080e0000 */
[----:B------:R-:W4:Y:S01]  /*12720*/  POPC R2, UR4 ;  /* 0x0000000400027d09 */ /* 0x000f220008000000 */
[----:B--2---:R-:W-:-:S13]  /*12730*/  ISETP.EQ.U32.AND P0, PT, R0, R3, PT ;  /* 0x000000030000720c */ /* 0x004fda0003f02070 */
[----:B----4-:R-:W2:Y:S01]  /*12740*/  @P0 ATOMG.E.ADD.STRONG.GPU PT, R5, desc[UR60][R4.64], R2 ;  /* 0x00000002040509a8 */ /* 0x010ea200081ee1fc */
[----:B------:R-:W4:Y:S02]  /*12750*/  S2R R3, SR_LTMASK ;  /* 0x0000000000037919 */ /* 0x000f240000003900 */
[----:B----4-:R-:W-:-:S06]  /*12760*/  LOP3.LUT R3, R3, UR4, RZ, 0xc0, !PT ;  /* 0x0000000403037c12 */ /* 0x010fcc000f8ec0ff */
[----:B------:R-:W4:Y:S01]  /*12770*/  POPC R3, R3 ;  /* 0x0000000300037309 */ /* 0x000f220000000000 */
[----:B--2---:R-:W4:Y:S02]  /*12780*/  SHFL.IDX PT, R0, R5, R0, 0x1f ;  /* 0x00001f0005007589 */ /* 0x004f2400000e0000 */
[----:B----4-:R-:W-:-:S07]  /*12790*/  IADD3 R16, R0, UR38, R3 ;  /* 0x0000002600107c10 */ /* 0x010fce000fffe003 */
.L_x_490:
[----:B------:R-:W-:Y:S05]  /*127a0*/  BSYNC B0 ;  /* 0x0000000000007941 */ /* 0x000fea0003800000 */
.L_x_489:
[----:B------:R-:W2:Y:S01]  /*127b0*/  LDL R0, [R1+0x1c] ;  /* 0x00001c0001007983 */ /* 0x000ea20000100800 */
[----:B------:R-:W-:Y:S01]  /*127c0*/  BSSY B0, `(.L_x_491) ;  /* 0x0000040000007945 */ /* 0x000fe20003800000 */
[----:B--2---:R-:W-:-:S13]  /*127d0*/  LOP3.LUT P0, RZ, R0, 0x1, RZ, 0xc0, !PT ;  /* 0x0000000100ff7812 */ /* 0x004fda000780c0ff */
[----:B------:R-:W-:Y:S05]  /*127e0*/  @!P0 BRA `(.L_x_492) ;  /* 0x0000000000f48947 */ /* 0x000fea0003800000 */
[----:B------:R-:W2:Y:S04]  /*127f0*/  LDL R3, [R1+0x4] ;  /* 0x0000040001037983 */ /* 0x000ea80000100800 */
[----:B------:R-:W2:Y:S04]  /*12800*/  LDL R2, [R1+0x8] ;  /* 0x0000080001027983 */ /* 0x000ea80000100800 */
[----:B------:R-:W4:Y:S01]  /*12810*/  LDL R0, [R1+0x10] ;  /* 0x0000100001007983 */ /* 0x000f220000100800 */
[----:B------:R-:W-:Y:S01]  /*12820*/  BSSY B1, `(.L_x_493) ;  /* 0x0000006000017945 */ /* 0x000fe20003800000 */
[----:B------:R-:W-:Y:S01]  /*12830*/  ISETP.NE.AND P1, PT, R7, RZ, PT ;  /* 0x000000ff0700720c */ /* 0x000fe20003f25270 */
[----:B--2---:R-:W-:Y:S01]  /*12840*/  IMAD R2, R2, 0x8, R3 ;  /* 0x0000000802027824 */ /* 0x004fe200078e0203 */
[----:B----4-:R-:W-:-:S04]  /*12850*/  SHF.L.U32 R0, R0, 0x1f, RZ ;  /* 0x0000001f00007819 */ /* 0x010fc800000006ff */
[----:B------:R-:W2:Y:S02]  /*12860*/  SYNCS.PHASECHK.TRANS64.TRYWAIT P0, [R2+URZ+0x34860], R0 ;  /* 0x03486000020075a7 */ /* 0x000ea4000800017f */
[----:B--2---:R-:W-:Y:S05]  /*12870*/  @!P0 BRA `(.L_x_494) ;  /* 0x0000002000948947 */ /* 0x004fea0003800000 */
.L_x_557:
[----:B------:R-:W-:Y:S05]  /*12880*/  BSYNC B1 ;  /* 0x0000000000017941 */ /* 0x000fea0003800000 */
.L_x_493:
[----:B------:R-:W-:Y:S04]  /*12890*/  BSSY B1, `(.L_x_495) ;  /* 0x0000009000017945 */ /* 0x000fe80003800000 */
        /* <DEDUP_REMOVED lines=8> */
.L_x_496:
[----:B------:R-:W-:Y:S05]  /*12920*/  BSYNC B1 ;  /* 0x0000000000017941 */ /* 0x000fea0003800000 */
.L_x_495:
[----:B------:R-:W4:Y:S04]  /*12930*/  LDL R5, [R1+0x4] ;  /* 0x0000040001057983 */ /* 0x000f280000100800 */
[----:B--2---:R-:W4:Y:S04]  /*12940*/  LDL R0, [R1+0x8] ;  /* 0x0000080001007983 */ /* 0x004f280000100800 */
[----:B------:R-:W2:Y:S04]  /*12950*/  LDL.LU R4, [R1+0x18] ;  /* 0x0000180001047983 */ /* 0x000ea80000300800 */
[----:B------:R-:W2:Y:S01]  /*12960*/  LDL R3, [R1+0x14] ;  /* 0x0000140001037983 */ /* 0x000ea20000100800 */
[----:B------:R-:W-:Y:S01]  /*12970*/  UIADD3 UR4, UP0, UR36, 0x470, URZ ;  /* 0x0000047024047890 */ /* 0x000fe2000ff1e03f */
[----:B------:R-:W-:Y:S01]  /*12980*/  PLOP3.LUT P0, PT, PT, PT, PT, 0x80, 0x0 ;  /* 0x000000000000781c */ /* 0x000fe20003f0f070 */
[----:B------:R-:W-:Y:S01]  /*12990*/  VIADD R2, R2, 0x34850 ;  /* 0x0003485002027836 */ /* 0x000fe20000000000 */
[----:B------:R-:W-:Y:S01]  /*129a0*/  UMOV UR6, 0x0 ;  /* 0x0000000000067882 */ /* 0x000fe20000000000 */
[----:B------:R-:W-:Y:S01]  /*129b0*/  UIADD3.X UR5, URZ, UR37, URZ, UP0, !UPT ;  /* 0x000000253f057290 */ /* 0x000fe200087fe43f */
[----:B------:R-:W-:Y:S01]  /*129c0*/  UMOV UR7, 0x14f00000 ;  /* 0x14f0000000077882 */ /* 0x000fe20000000000 */
[----:B------:R-:W-:Y:S01]  /*129d0*/  UMOV UR10, URZ ;  /* 0x0000003f000a7c82 */ /* 0x000fe20008000000 */
[----:B----4-:R-:W-:-:S02]  /*129e0*/  IMAD R0, R0, 0xb000, R5 ;  /* 0x0000b00000007824 */ /* 0x010fc400078e0205 */
[----:B--2---:R-:W-:Y:S02]  /*129f0*/  IMAD R3, R3, 0xb0, R4 ;  /* 0x000000b003037824 */ /* 0x004fe400078e0204 */
[----:B------:R-:W-:-:S07]  /*12a00*/  VIADD R4, R0, 0x400 ;  /* 0x0000040000047836 */ /* 0x000fce0000000000 */
.L_x_497:
        /* <DEDUP_REMOVED lines=11> */
[----:B------:R-:W-:Y:S01]  /*12ac0*/  PLOP3.LUT P0, PT, PT, PT, PT, 0x80, 0x0 ;  /* 0x000000000000781c */ /* 0x000fe20003f0f070 */
[----:B------:R-:W-:Y:S01]  /*12ad0*/  VIADD R0, R0, 0x5c00 ;  /* 0x00005c0000007836 */ /* 0x000fe20000000000 */
[----:B------:R-:W-:Y:S01]  /*12ae0*/  UMOV UR6, 0x0 ;  /* 0x0000000000067882 */ /* 0x000fe20000000000 */
[----:B------:R-:W-:Y:S01]  /*12af0*/  UMOV UR7, 0x14f00000 ;  /* 0x14f0000000077882 */ /* 0x000fe20000000000 */
[----:B------:R-:W-:-:S09]  /*12b00*/  UMOV UR10, 0x40 ;  /* 0x00000040000a7882 */ /* 0x000fd20000000000 */
.L_x_498:
        /* <DEDUP_REMOVED lines=11> */
.L_x_492:
[----:B------:R-:W-:Y:S05]  /*12bc0*/  BSYNC B0 ;  /* 0x0000000000007941 */ /* 0x000fea0003800000 */
.L_x_491:
[----:B------:R-:W2:Y:S04]  /*12bd0*/  LDL.LU R5, [R1+0x8] ;  /* 0x0000080001057983 */ /* 0x000ea80000300800 */
[----:B------:R-:W4:Y:S01]  /*12be0*/  LDL.LU R4, [R1+0x10] ;  /* 0x0000100001047983 */ /* 0x000f220000300800 */
[----:B--2---:R-:W-:-:S05]  /*12bf0*/  VIADD R0, R5, 0x1 ;  /* 0x0000000105007836 */ /* 0x004fca0000000000 */
[----:B------:R-:W-:-:S04]  /*12c00*/  ISETP.NE.AND P0, PT, R0, 0x2, PT ;  /* 0x000000020000780c */ /* 0x000fc80003f05270 */
[----:B------:R-:W-:Y:S02]  /*12c10*/  SEL R2, RZ, 0x1, P0 ;  /* 0x00000001ff027807 */ /* 0x000fe40000000000 */
[----:B------:R-:W-:Y:S02]  /*12c20*/  SEL R0, R0, RZ, P0 ;  /* 0x000000ff00007207 */ /* 0x000fe40000000000 */
[----:B----4-:R-:W-:-:S03]  /*12c30*/  LOP3.LUT R4, R4, R2, RZ, 0x3c, !PT ;  /* 0x0000000204047212 */ /* 0x010fc600078e3cff */
[----:B------:R2:W-:Y:S04]  /*12c40*/  STL [R1+0x8], R0 ;  /* 0x0000080001007387 */ /* 0x0005e80000100800 */
[----:B------:R2:W-:Y:S02]  /*12c50*/  STL [R1+0x10], R4 ;  /* 0x0000100401007387 */ /* 0x0005e40000100800 */
.L_x_419:
[----:B------:R-:W-:Y:S05]  /*12c60*/  BSYNC B7 ;  /* 0x0000000000077941 */ /* 0x000fea0003800000 */
.L_x_417:
[----:B--2---:R-:W2:Y:S02]  /*12c70*/  LDL R0, [R1+0x1c] ;  /* 0x00001c0001007983 */ /* 0x004ea40000100800 */
[----:B--2---:R-:W-:-:S13]  /*12c80*/  LOP3.LUT P0, RZ, R0, 0x2, RZ, 0xc0, !PT ;  /* 0x0000000200ff7812 */ /* 0x004fda000780c0ff */
[----:B------:R-:W-:Y:S05]  /*12c90*/  @!P0 BRA `(.L_x_499) ;  /* 0x0000000000288947 */ /* 0x000fea0003800000 */
[----:B------:R-:W-:Y:S05]  /*12ca0*/  WARPSYNC.ALL ;  /* 0x0000000000007948 */ /* 0x000fea0003800000 */
[----:B------:R-:W2:Y:S08]  /*12cb0*/  S2UR UR5, SR_CgaCtaId ;  /* 0x00000000000579c3 */ /* 0x000eb00000008800 */
[----:B------:R-:W-:Y:S06]  /*12cc0*/  BAR.SYNC.DEFER_BLOCKING 0x5, 0x180 ;  /* 0x0146000000007b1d */ /* 0x000fec0000010000 */
[----:B------:R-:W-:-:S02]  /*12cd0*/  UMOV UR4, 0x400 ;  /* 0x0000040000047882 */ /* 0x000fc40000000000 */
[----:B--2---:R-:W-:-:S06]  /*12ce0*/  ULEA UR4, UR5, UR4, 0x18 ;  /* 0x0000000405047291 */ /* 0x004fcc000f8ec03f */
[----:B------:R-:W-:-:S05]  /*12cf0*/  IMAD.U32 R0, RZ, RZ, UR4 ;  /* 0x00000004ff007e24 */ /* 0x000fca000f8e00ff */
[----:B------:R2:W4:Y:S04]  /*12d00*/  LDS.128 R16, [R0+0x348d0] ;  /* 0x0348d00000107984 */ /* 0x0005280000000c00 */
[----:B------:R2:W-:Y:S01]  /*12d10*/  STL [R1+0x4], R0 ;  /* 0x0000040001007387 */ /* 0x0005e20000100800 */
[----:B------:R-:W-:Y:S06]  /*12d20*/  BAR.ARV 0x4, 0x180 ;  /* 0x0106000000007b1d */ /* 0x000fec0000002000 */
[----:B------:R-:W-:Y:S05]  /*12d30*/  BRA `(.L_x_500) ;  /* 0x0000000800487947 */ /* 0x000fea0003800000 */
.L_x_499:
[----:B------:R-:W1:Y:S01]  /*12d40*/  S2R R0, SR_TID.X ;  /* 0x0000000000007919 */ /* 0x000e620000002100 */
[----:B------:R-:W-:Y:S01]  /*12d50*/  UMOV UR4, 0xffffffff ;  /* 0xffffffff00047882 */ /* 0x000fe20000000000 */
[----:B-1----:R-:W-:-:S04]  /*12d60*/  LOP3.LUT R7, R0, 0x1f, RZ, 0xc0, !PT ;  /* 0x0000001f00077812 */ /* 0x002fc800078ec0ff */
[----:B------:R-:W-:Y:S01]  /*12d70*/  ISETP.NE.AND P0, PT, R7, 0x1f, PT ;  /* 0x0000001f0700780c */ /* 0x000fe20003f05270 */
[----:B------:R-:W-:-:S12]  /*12d80*/  BRA.DIV UR4, `(.L_x_501) ;  /* 0x0000001e04647947 */ /* 0x000fd8000b800000 */
[----:B------:R-:W-:Y:S01]  /*12d90*/  IMAD.IADD R5, R19, 0x1, R7 ;  /* 0x0000000113057824 */ /* 0x000fe200078e0207 */
[----:B------:R-:W-:-:S04]  /*12da0*/  ULDC UR4, c[0x0][0xc3c] ;  /* 0x00030f0000047ab9 */ /* 0x000fc80000000800 */
[----:B------:R-:W-:-:S13]  /*12db0*/  ISETP.GE.OR P1, PT, R5, UR4, !P0 ;  /* 0x0000000405007c0c */ /* 0x000fda000c726670 */
[----:B------:R-:W1:Y:S02]  /*12dc0*/  @!P1 LDC.64 R2, c[0x0][0xc80] ;  /* 0x00032000ff029b82 */ /* 0x000e640000000a00 */
[----:B-1----:R-:W-:-:S06]  /*12dd0*/  @!P1 IMAD.WIDE R2, R5, 0x4, R2 ;  /* 0x0000000405029825 */ /* 0x002fcc00078e0202 */
[----:B------:R1:W2:Y:S01]  /*12de0*/  @!P1 LDG.E R3, desc[UR60][R2.64] ;  /* 0x0000003c02039981 */ /* 0x0002a2000c1e1900 */
[C---:B------:R-:W-:Y:S02]  /*12df0*/  ISETP.GE.U32.AND P2, PT, R7.reuse, 0x2, PT ;  /* 0x000000020700780c */ /* 0x040fe40003f46070 */
[C---:B------:R-:W-:Y:S01]  /*12e00*/  ISETP.GE.U32.AND P3, PT, R7.reuse, 0x4, PT ;  /* 0x000000040700780c */ /* 0x040fe20003f66070 */
[----:B------:R-:W-:Y:S01]  /*12e10*/  SHFL.IDX PT, R4, R16, 0x1, 0x1f ;  /* 0x00201f0010047f89 */ /* 0x000fe200000e0000 */
[C---:B------:R-:W-:Y:S02]  /*12e20*/  ISETP.GE.U32.AND P4, PT, R7.reuse, 0x8, PT ;  /* 0x000000080700780c */ /* 0x040fe40003f86070 */
[C---:B------:R-:W-:Y:S01]  /*12e30*/  ISETP.GE.U32.AND P5, PT, R7.reuse, 0x10, PT ;  /* 0x000000100700780c */ /* 0x040fe20003fa6070 */
[----:B-1----:R-:W-:Y:S02]  /*12e40*/  IMAD.MOV.U32 R2, RZ, RZ, RZ ;  /* 0x000000ffff027224 */ /* 0x002fe400078e00ff */
[----:B--2---:R-:W-:Y:S01]  /*12e50*/  @!P1 IMAD.MOV.U32 R2, RZ, RZ, R3 ;  /* 0x000000ffff029224 */ /* 0x004fe200078e0003 */
[----:B------:R-:W-:-:S04]  /*12e60*/  ISETP.NE.AND P1, PT, R7, RZ, PT ;  /* 0x000000ff0700720c */ /* 0x000fc80003f25270 */
[----:B------:R-:W1:Y:S02]  /*12e70*/  SHFL.UP PT, R14, R2, 0x1, RZ ;  /* 0x04200000020e7989 */ /* 0x000e6400000e00ff */
[----:B-1----:R-:W-:-:S05]  /*12e80*/  SEL R5, R14, RZ, P1 ;  /* 0x000000ff0e057207 */ /* 0x002fca0000800000 */
[----:B------:R-:W-:-:S05]  /*12e90*/  IMAD.IADD R3, R2, 0x1, R5 ;  /* 0x0000000102037824 */ /* 0x000fca00078e0205 */
        /* <DEDUP_REMOVED lines=11> */
[----:B------:R-:W-:Y:S02]  /*12f50*/  IMAD.IADD R3, R3, 0x1, R0 ;  /* 0x0000000103037824 */ /* 0x000fe400078e0200 */
[----:B------:R1:W2:Y:S04]  /*12f60*/  SHFL.IDX PT, R0, R16, RZ, 0x1f ;  /* 0x00001fff10007589 */ /* 0x0002a800000e0000 */
[----:B------:R1:W4:Y:S02]  /*12f70*/  SHFL.IDX PT, R6, R3, 0x1f, 0x1f ;  /* 0x03e01f0003067f89 */ /* 0x00032400000e0000 */
.L_x_567:
[----:B------:R-:W-:Y:S02]  /*12f80*/  ULDC UR4, c[0x0][0xc38] ;  /* 0x00030e0000047ab9 */ /* 0x000fe40000000800 */
[----:B-1----:R-:W-:-:S04]  /*12f90*/  IMAD.U32 R16, RZ, RZ, UR4 ;  /* 0x00000004ff107e24 */ /* 0x002fc8000f8e00ff */
[----:B----4-:R-:W-:-:S04]  /*12fa0*/  IMAD R6, R6, R16, RZ ;  /* 0x0000001006067224 */ /* 0x010fc800078e02ff */
[----:B------:R-:W-:-:S05]  /*12fb0*/  IMAD.IADD R4, R4, 0x1, R6 ;  /* 0x0000000104047824 */ /* 0x000fca00078e0206 */
[----:B--2---:R-:W-:-:S13]  /*12fc0*/  ISETP.GT.AND P6, PT, R4, R0, PT ;  /* 0x000000000400720c */ /* 0x004fda0003fc4270 */
[----:B------:R-:W-:Y:S05]  /*12fd0*/  @P6 BRA `(.L_x_502) ;  /* 0x00000000009c6947 */ /* 0x000fea0003800000 */
.L_x_507:
[----:B-1----:R-:W1:Y:S01]  /*12fe0*/  LDC R2, c[0x0][0xc3c] ;  /* 0x00030f00ff027b82 */ /* 0x002e620000000800 */
[----:B------:R-:W-:-:S05]  /*12ff0*/  VIADD R19, R19, 0x1f ;  /* 0x0000001f13137836 */ /* 0x000fca0000000000 */
[----:B-1----:R-:W-:-:S13]  /*13000*/  ISETP.GE.AND P6, PT, R19, R2, PT ;  /* 0x000000021300720c */ /* 0x002fda0003fc6270 */
[----:B------:R-:W-:Y:S05]  /*13010*/  @P6 BRA `(.L_x_503) ;  /* 0x0000000400446947 */ /* 0x000fea0003800000 */
[----:B------:R-:W1:Y:S01]  /*13020*/  S2R R3, SR_TID.X ;  /* 0x0000000000037919 */ /* 0x000e620000002100 */
[----:B------:R-:W-:Y:S01]  /*13030*/  BSSY B0, `(.L_x_504) ;  /* 0x0000009000007945 */ /* 0x000fe20003800000 */
[----:B-1----:R-:W-:-:S05]  /*13040*/  LOP3.LUT R3, R3, 0x1f, RZ, 0xc0, !PT ;  /* 0x0000001f03037812 */ /* 0x002fca00078ec0ff */
[----:B------:R-:W-:-:S05]  /*13050*/  IMAD.IADD R5, R19, 0x1, R3 ;  /* 0x0000000113057824 */ /* 0x000fca00078e0203 */
[----:B------:R-:W-:Y:S01]  /*13060*/  ISETP.GE.OR P6, PT, R5, R2, !P0 ;  /* 0x000000020500720c */ /* 0x000fe200047c6670 */
[----:B------:R-:W-:-:S12]  /*13070*/  IMAD.MOV.U32 R2, RZ, RZ, RZ ;  /* 0x000000ffff027224 */ /* 0x000fd800078e00ff */
[----:B------:R-:W-:Y:S05]  /*13080*/  @P6 BRA `(.L_x_505) ;  /* 0x00000000000c6947 */ /* 0x000fea0003800000 */
[----:B------:R-:W1:Y:S02]  /*13090*/  LDC.64 R2, c[0x0][0xc80] ;  /* 0x00032000ff027b82 */ /* 0x000e640000000a00 */
[----:B-1----:R-:W-:-:S06]  /*130a0*/  IMAD.WIDE R2, R5, 0x4, R2 ;  /* 0x0000000405027825 */ /* 0x002fcc00078e0202 */
[----:B------:R1:W5:Y:S02]  /*130b0*/  LDG.E R2, desc[UR60][R2.64] ;  /* 0x0000003c02027981 */ /* 0x000364000c1e1900 */
.L_x_505:
[----:B------:R-:W-:Y:S05]  /*130c0*/  BSYNC B0 ;  /* 0x0000000000007941 */ /* 0x000fea0003800000 */
.L_x_504:
[----:B------:R-:W-:-:S03]  /*130d0*/  UMOV UR4, 0xffffffff ;  /* 0xffffffff00047882 */ /* 0x000fc60000000000 */
[----:B------:R-:W-:Y:S05]  /*130e0*/  BRA.DIV UR4, `(.L_x_506) ;  /* 0x0000001e04c47947 */ /* 0x000fea000b800000 */
[----:B-----5:R-:W1:Y:S02]  /*130f0*/  SHFL.UP PT, R14, R2, 0x1, RZ ;  /* 0x04200000020e7989 */ /* 0x020e6400000e00ff */
        /* <DEDUP_REMOVED lines=14> */
[----:B------:R1:W2:Y:S02]  /*131e0*/  SHFL.IDX PT, R6, R3, 0x1f, 0x1f ;  /* 0x03e01f0003067f89 */ /* 0x0002a400000e0000 */
.L_x_575:
[----:B------:R-:W-:Y:S02]  /*131f0*/  ULDC UR4, c[0x0][0xc38] ;  /* 0x00030e0000047ab9 */ /* 0x000fe40000000800 */
[----:B------:R-:W-:-:S04]  /*13200*/  IMAD.U32 R16, RZ, RZ, UR4 ;  /* 0x00000004ff107e24 */ /* 0x000fc8000f8e00ff */
[----:B--2---:R-:W-:-:S04]  /*13210*/  IMAD R6, R6, R16, RZ ;  /* 0x0000001006067224 */ /* 0x004fc800078e02ff */
[----:B------:R-:W-:-:S05]  /*13220*/  IMAD.IADD R4, R6, 0x1, R4 ;  /* 0x0000000106047824 */ /* 0x000fca00078e0204 */
[----:B------:R-:W-:-:S13]  /*13230*/  ISETP.GT.AND P6, PT, R4, R0, PT ;  /* 0x000000000400720c */ /* 0x000fda0003fc4270 */
[----:B------:R-:W-:Y:S05]  /*13240*/  @!P6 BRA `(.L_x_507) ;  /* 0xfffffffc0064e947 */ /* 0x000fea000383ffff */
.L_x_502:
[----:B------:R-:W-:Y:S01]  /*13250*/  IMAD.IADD R6, R4, 0x1, -R6 ;  /* 0x0000000104067824 */ /* 0x000fe200078e0a06 */
[----:B------:R-:W-:-:S03]  /*13260*/  UMOV UR4, 0xffffffff ;  /* 0xffffffff00047882 */ /* 0x000fc60000000000 */
[----:B------:R-:W-:-:S05]  /*13270*/  IMAD R4, R3, R16, R6 ;  /* 0x0000001003047224 */ /* 0x000fca00078e0206 */
[----:B------:R-:W-:Y:S01]  /*13280*/  ISETP.GT.AND P6, PT, R4, R0, PT ;  /* 0x000000000400720c */ /* 0x000fe20003fc4270 */
[----:B------:R-:W-:-:S12]  /*13290*/  BRA.DIV UR4, `(.L_x_508) ;  /* 0x00000022041c7947 */ /* 0x000fd8000b800000 */
[----:B------:R-:W-:-:S04]  /*132a0*/  VOTE.ANY R5, PT, !P6 ;  /* 0x0000000000057806 */ /* 0x000fc800070e0100 */
[----:B------:R-:W2:Y:S02]  /*132b0*/  POPC R4, R5 ;  /* 0x0000000500047309 */ /* 0x000ea40000000000 */
[----:B--2---:R2:W4:Y:S02]  /*132c0*/  SHFL.IDX PT, R17, R2, R4, 0x1f ;  /* 0x00001f0402117589 */ /* 0x00452400000e0000 */
.L_x_579:
[----:B------:R-:W-:Y:S01]  /*132d0*/  ISETP.NE.AND P0, PT, R5, RZ, PT ;  /* 0x000000ff0500720c */ /* 0x000fe20003f05270 */
[----:B--2---:R-:W-:-:S12]  /*132e0*/  IMAD.MOV.U32 R2, RZ, RZ, RZ ;  /* 0x000000ffff027224 */ /* 0x004fd800078e00ff */
[----:B------:R-:W-:Y:S05]  /*132f0*/  @!P0 BRA `(.L_x_509) ;  /* 0x0000000000108947 */ /* 0x000fea0003800000 */
[----:B------:R-:W-:Y:S01]  /*13300*/  UMOV UR4, 0xffffffff ;  /* 0xffffffff00047882 */ /* 0x000fe20000000000 */
[----:B0-----:R-:W-:Y:S02]  /*13310*/  VIADD R12, R4, 0xffffffff ;  /* 0xffffffff040c7836 */ /* 0x001fe40000000000 */
[----:B------:R-:W-:Y:S05]  /*13320*/  BRA.DIV UR4, `(.L_x_510) ;  /* 0x0000002204407947 */ /* 0x000fea000b800000 */
[----:B------:R2:W0:Y:S02]  /*13330*/  SHFL.IDX PT, R2, R3, R12, 0x1f ;  /* 0x00001f0c03027589 */ /* 0x00042400000e0000 */
.L_x_509:
[----:B----4-:R-:W-:Y:S01]  /*13340*/  IABS R5, R17 ;  /* 0x0000001100057213 */ /* 0x010fe20000000000 */
[----:B0-----:R-:W-:Y:S02]  /*13350*/  IMAD R16, R2, R16, R6 ;  /* 0x0000001002107224 */ /* 0x001fe400078e0206 */
[----:B------:R-:W-:Y:S01]  /*13360*/  IMAD.IADD R19, R4, 0x1, R19 ;  /* 0x0000000104137824 */ /* 0x000fe200078e0213 */
[----:B------:R-:W0:Y:S01]  /*13370*/  I2F.RP R2, R5 ;  /* 0x0000000500027306 */ /* 0x000e220000209400 */
[----:B------:R-:W-:-:S07]  /*13380*/  IMAD.IADD R0, R0, 0x1, -R16 ;  /* 0x0000000100007824 */ /* 0x000fce00078e0a10 */
[----:B0-----:R-:W0:Y:S02]  /*13390*/  MUFU.RCP R2, R2 ;  /* 0x0000000200027308 */ /* 0x001e240000001000 */
[----:B0-----:R-:W-:-:S06]  /*133a0*/  VIADD R2, R2, 0xffffffe ;  /* 0x0ffffffe02027836 */ /* 0x001fcc0000000000 */
[----:B-12---:R-:W0:Y:S02]  /*133b0*/  F2I.FTZ.U32.TRUNC.NTZ R3, R2 ;  /* 0x0000000200037305 */ /* 0x006e24000021f000 */
[----:B0-----:R-:W-:-:S04]  /*133c0*/  IMAD.MOV R2, RZ, RZ, -R3 ;  /* 0x000000ffff027224 */ /* 0x001fc800078e0a03 */
[----:B------:R-:W-:Y:S02]  /*133d0*/  IMAD R6, R2, R5, RZ ;  /* 0x0000000502067224 */ /* 0x000fe400078e02ff */
[----:B------:R-:W-:-:S04]  /*133e0*/  IMAD.MOV.U32 R2, RZ, RZ, RZ ;  /* 0x000000ffff027224 */ /* 0x000fc800078e00ff */
[----:B------:R-:W-:Y:S01]  /*133f0*/  IMAD.HI.U32 R2, R3, R6, R2 ;  /* 0x0000000603027227 */ /* 0x000fe200078e0002 */
[----:B------:R-:W-:Y:S02]  /*13400*/  IABS R6, R17 ;  /* 0x0000001100067213 */ /* 0x000fe40000000000 */
[----:B------:R-:W-:-:S03]  /*13410*/  IABS R3, R0 ;  /* 0x0000000000037213 */ /* 0x000fc60000000000 */
[----:B------:R-:W-:Y:S02]  /*13420*/  IMAD.MOV R6, RZ, RZ, -R6 ;  /* 0x000000ffff067224 */ /* 0x000fe400078e0a06 */
        /* <DEDUP_REMOVED lines=16> */
.L_x_503:
[----:B------:R-:W-:Y:S01]  /*13530*/  UMOV UR4, URZ ;  /* 0x0000003f00047c82 */ /* 0x000fe20008000000 */
[----:B------:R-:W-:Y:S01]  /*13540*/  UMOV UR5, URZ ;  /* 0x0000003f00057c82 */ /* 0x000fe20008000000 */
[----:B------:R-:W-:Y:S01]  /*13550*/  ULDC UR6, c[0x0][0xc3c] ;  /* 0x00030f0000067ab9 */ /* 0x000fe20000000800 */
[----:B------:R-:W-:Y:S02]  /*13560*/  IMAD.MOV.U32 R16, RZ, RZ, R0 ;  /* 0x000000ffff107224 */ /* 0x000fe400078e0000 */
[----:B------:R-:W-:Y:S02]  /*13570*/  IMAD.U32 R17, RZ, RZ, UR4 ;  /* 0x00000004ff117e24 */ /* 0x000fe4000f8e00ff */
[----:B------:R-:W-:Y:S02]  /*13580*/  IMAD.U32 R18, RZ, RZ, UR5 ;  /* 0x00000005ff127e24 */ /* 0x000fe4000f8e00ff */
[----:B------:R-:W-:-:S07]  /*13590*/  IMAD.U32 R19, RZ, RZ, UR6 ;  /* 0x00000006ff137e24 */ /* 0x000fce000f8e00ff */
.L_x_511:
[----:B------:R1:W2:Y:S01]  /*135a0*/  LDL R2, [R1+0x4] ;  /* 0x0000040001027983 */ /* 0x0002a20000100800 */
[----:B------:R-:W4:Y:S01]  /*135b0*/  S2R R0, SR_TID.X ;  /* 0x0000000000007919 */ /* 0x000f220000002100 */
[----:B------:R-:W-:Y:S05]  /*135c0*/  WARPSYNC.ALL ;  /* 0x0000000000007948 */ /* 0x000fea0003800000 */
[----:B----4-:R-:W-:Y:S01]  /*135d0*/  LOP3.LUT R0, R0, 0x1f, RZ, 0xc0, !PT ;  /* 0x0000001f00007812 */ /* 0x010fe200078ec0ff */
[----:B------:R-:W-:Y:S03]  /*135e0*/  BAR.SYNC.DEFER_BLOCKING 0x4, 0x180 ;  /* 0x0106000000007b1d */ /* 0x000fe60000010000 */
[----:B------:R-:W-:-:S13]  /*135f0*/  ISETP.NE.AND P0, PT, R0, RZ, PT ;  /* 0x000000ff0000720c */ /* 0x000fda0003f05270 */
[----:B------:R-:W2:Y:S01]  /*13600*/  @!P0 S2R R3, SR_CgaCtaId ;  /* 0x0000000000038919 */ /* 0x000ea20000008800 */
[----:B------:R-:W-:-:S04]  /*13610*/  @!P0 MOV R0, 0x400 ;  /* 0x0000040000008802 */ /* 0x000fc80000000f00 */
[----:B--2---:R-:W-:-:S05]  /*13620*/  @!P0 LEA R2, R3, R0, 0x18 ;  /* 0x0000000003028211 */ /* 0x004fca00078ec0ff */
[----:B------:R1:W-:Y:S04]  /*13630*/  @!P0 STS.128 [R2+0x348d0], R16 ;  /* 0x0348d01002008388 */ /* 0x0003e80000000c00 */
[----:B------:R1:W-:Y:S01]  /*13640*/  @!P0 STL [R1+0x4], R2 ;  /* 0x0000040201008387 */ /* 0x0003e20000100800 */
[----:B------:R-:W-:Y:S06]  /*13650*/  BAR.ARV 0x5, 0x180 ;  /* 0x0146000000007b1d */ /* 0x000fec0000002000 */
.L_x_500:
[----:B------:R-:W-:Y:S02]  /*13660*/  ULDC UR4, c[0x0][0xc3c] ;  /* 0x00030f0000047ab9 */ /* 0x000fe40000000800 */
[----:B----4-:R-:W-:-:S13]  /*13670*/  ISETP.GE.AND P0, PT, R19, UR4, PT ;  /* 0x0000000413007c0c */ /* 0x010fda000bf06270 */
[----:B------:R-:W-:Y:S05]  /*13680*/  @!P0 BRA `(.L_x_512) ;  /* 0xffffffb000788947 */ /* 0x000fea000383ffff */
[----:B------:R-:W-:Y:S05]  /*13690*/  BSYNC B8 ;  /* 0x0000000000087941 */ /* 0x000fea0003800000 */
.L_x_413:
[----:B--2---:R-:W2:Y:S01]  /*136a0*/  LDL.LU R0, [R1+0x50] ;  /* 0x0000500001007983 */ /* 0x004ea20000300800 */
[----:B------:R-:W-:Y:S01]  /*136b0*/  BSSY B0, `(.L_x_513) ;  /* 0x000000b000007945 */ /* 0x000fe20003800000 */
[----:B------:R-:W4:Y:S01]  /*136c0*/  S2R R5, SR_CgaCtaId ;  /* 0x0000000000057919 */ /* 0x000f220000008800 */
[----:B--2---:R-:W-:-:S05]  /*136d0*/  VIADD R0, R0, 0x1 ;  /* 0x0000000100007836 */ /* 0x004fca0000000000 */
[----:B-1----:R-:W-:-:S04]  /*136e0*/  LEA.HI R2, R0, R0, RZ, 0x1 ;  /* 0x0000000000027211 */ /* 0x002fc800078f08ff */
[----:B------:R-:W-:-:S05]  /*136f0*/  LOP3.LUT R3, R2, 0xfffffffe, RZ, 0xc0, !PT ;  /* 0xfffffffe02037812 */ /* 0x000fca00078ec0ff */
[----:B------:R-:W-:Y:S01]  /*13700*/  IMAD.IADD R3, R0, 0x1, -R3 ;  /* 0x0000000100037824 */ /* 0x000fe200078e0a03 */
[----:B------:R-:W-:-:S04]  /*13710*/  MOV R0, 0x400 ;  /* 0x0000040000007802 */ /* 0x000fc80000000f00 */
[----:B----4-:R-:W-:Y:S02]  /*13720*/  LEA R0, R5, R0, 0x18 ;  /* 0x0000000005007211 */ /* 0x010fe400078ec0ff */
[----:B------:R-:W-:-:S04]  /*13730*/  SHF.L.U32 R3, R3, 0x1f, RZ ;  /* 0x0000001f03037819 */ /* 0x000fc800000006ff */
[----:B------:R-:W1:Y:S02]  /*13740*/  SYNCS.PHASECHK.TRANS64.TRYWAIT P0, [R0+URZ+0x34820], R3 ;  /* 0x03482003000075a7 */ /* 0x000e64000800017f */
[----:B-1----:R-:W-:Y:S05]  /*13750*/  @!P0 BRA `(.L_x_514) ;  /* 0x0000001c005c8947 */ /* 0x002fea0003800000 */
.L_x_582:
[----:B------:R-:W-:Y:S05]  /*13760*/  BSYNC B0 ;  /* 0x0000000000007941 */ /* 0x000fea0003800000 */
.L_x_513:
[----:B------:R-:W-:-:S03]  /*13770*/  UMOV UR4, 0xffffffff ;  /* 0xffffffff00047882 */ /* 0x000fc60000000000 */
[----:B------:R-:W-:Y:S05]  /*13780*/  BRA.DIV UR4, `(.L_x_515) ;  /* 0x0000001e04647947 */ /* 0x000fea000b800000 */
[----:B------:R-:W2:Y:S02]  /*13790*/  S2R R2, SR_TID.X ;  /* 0x0000000000027919 */ /* 0x000ea40000002100 */
[----:B--2---:R-:W-:-:S04]  /*137a0*/  SHF.R.U32.HI R2, RZ, 0x5, R2 ;  /* 0x00000005ff027819 */ /* 0x004fc80000011602 */
[----:B------:R-:W-:-:S05]  /*137b0*/  LOP3.LUT R2, R2, 0x3, RZ, 0xc0, !PT ;  /* 0x0000000302027812 */ /* 0x000fca00078ec0ff */
[----:B------:R2:W4:Y:S02]  /*137c0*/  SHFL.IDX PT, R14, R2, RZ, 0x1f ;  /* 0x00001fff020e7589 */ /* 0x00052400000e0000 */
.L_x_585:
[----:B----4-:R-:W-:Y:S01]  /*137d0*/  ISETP.NE.AND P0, PT, R14, RZ, PT ;  /* 0x000000ff0e00720c */ /* 0x010fe20003f05270 */
[----:B------:R-:W-:-:S12]  /*137e0*/  BSSY B0, `(.L_x_516) ;  /* 0x0000027000007945 */ /* 0x000fd80003800000 */
[----:B------:R-:W-:Y:S05]  /*137f0*/  @P0 BRA `(.L_x_517) ;  /* 0x0000000000940947 */ /* 0x000fea0003800000 */
[----:B------:R-:W-:-:S03]  /*13800*/  UMOV UR4, 0xffffffff ;  /* 0xffffffff00047882 */ /* 0x000fc60000000000 */
[----:B------:R-:W-:Y:S05]  /*13810*/  BRA.DIV UR4, `(.L_x_518) ;  /* 0x0000001e04747947 */ /* 0x000fea000b800000 */
[----:B------:R-:W-:-:S13]  /*13820*/  ELECT P6, URZ, PT ;  /* 0x00000000003f782f */ /* 0x000fda00038c0000 */
.L_x_588:
[----:B------:R-:W-:Y:S05]  /*13830*/  @!P6 BRA `(.L_x_517) ;  /* 0x000000000084e947 */ /* 0x000fea0003800000 */
[----:B--2---:R-:W2:Y:S02]  /*13840*/  LDL.LU R2, [R1+0x58] ;  /* 0x0000580001027983 */ /* 0x004ea40000300800 */
[----:B--2---:R-:W-:-:S04]  /*13850*/  LOP3.LUT R2, R2, 0x2, RZ, 0xfc, !PT ;  /* 0x0000000202027812 */ /* 0x004fc800078efcff */
[----:B------:R-:W-:-:S13]  /*13860*/  ISETP.NE.AND P2, PT, R2, 0x3, PT ;  /* 0x000000030200780c */ /* 0x000fda0003f45270 */
[----:B------:R-:W-:Y:S05]  /*13870*/  @!P2 BRA `(.L_x_519) ;  /* 0x000000000004a947 */ /* 0x000fea0003800000 */
[----:B------:R-:W-:Y:S01]  /*13880*/  BPT.TRAP 0x1 ;  /* 0x000000040000795c */ /* 0x000fe20000300000 */
.L_x_519:
[----:B-1----:R-:W2:Y:S04]  /*13890*/  LDL R3, [R1+0x8] ;  /* 0x0000080001037983 */ /* 0x002ea80000100800 */
[----:B------:R-:W4:Y:S01]  /*138a0*/  LDL.LU R7, [R1+0x10] ;  /* 0x0000100001077983 */ /* 0x000f220000300800 */
[----:B------:R-:W-:-:S04]  /*138b0*/  VIADD R2, R0, 0x34840 ;  /* 0x0003484000027836 */ /* 0x000fc80000000000 */
[C---:B--2---:R-:W-:Y:S02]  /*138c0*/  IMAD R6, R3.reuse, 0x8, R2 ;  /* 0x0000000803067824 */ /* 0x044fe400078e0202 */
[----:B------:R-:W-:Y:S01]  /*138d0*/  VIADD R3, R3, 0x1 ;  /* 0x0000000103037836 */ /* 0x000fe20000000000 */
[----:B----4-:R-:W-:-:S04]  /*138e0*/  SHF.L.U32 R5, R7, 0x1f, RZ ;  /* 0x0000001f07057819 */ /* 0x010fc800000006ff */
[C---:B------:R-:W-:Y:S01]  /*138f0*/  ISETP.NE.AND P1, PT, R3.reuse, 0x2, PT ;  /* 0x000000020300780c */ /* 0x040fe20003f25270 */
[----:B------:R-:W1:Y:S03]  /*13900*/  SYNCS.PHASECHK.TRANS64.TRYWAIT P0, [R6+URZ], R5 ;  /* 0x00000005060075a7 */ /* 0x000e66000800017f */
[----:B------:R-:W-:Y:S02]  /*13910*/  SEL R4, RZ, 0x1, P1 ;  /* 0x00000001ff047807 */ /* 0x000fe40000800000 */
[----:B------:R-:W-:Y:S02]  /*13920*/  SEL R3, R3, RZ, P1 ;  /* 0x000000ff03037207 */ /* 0x000fe40000800000 */
[----:B------:R-:W-:-:S03]  /*13930*/  LOP3.LUT R4, R7, R4, RZ, 0x3c, !PT ;  /* 0x0000000407047212 */ /* 0x000fc600078e3cff */
[----:B------:R-:W-:Y:S01]  /*13940*/  IMAD R7, R3, 0x8, R2 ;  /* 0x0000000803077824 */ /* 0x000fe200078e0202 */
[----:B------:R-:W-:Y:S01]  /*13950*/  SHF.L.U32 R2, R4, 0x1f, RZ ;  /* 0x0000001f04027819 */ /* 0x000fe200000006ff */
[----:B-1----:R-:W-:Y:S06]  /*13960*/  @!P0 BRA `(.L_x_520) ;  /* 0x0000001c00408947 */ /* 0x002fec0003800000 */
.L_x_589:
[----:B------:R-:W2:Y:S02]  /*13970*/  SYNCS.PHASECHK.TRANS64.TRYWAIT P0, [R7+URZ], R2 ;  /* 0x00000002070075a7 */ /* 0x000ea4000800017f */
[----:B--2---:R-:W-:Y:S05]  /*13980*/  @!P0 BRA `(.L_x_521) ;  /* 0x0000001c004c8947 */ /* 0x004fea0003800000 */
.L_x_590:
[----:B------:R-:W-:Y:S05]  /*13990*/  @!P2 BRA `(.L_x_522) ;  /* 0x000000000004a947 */ /* 0x000fea0003800000 */
[----:B------:R-:W-:Y:S01]  /*139a0*/  BPT.TRAP 0x1 ;  /* 0x000000040000795c */ /* 0x000fe20000300000 */
.L_x_522:
[----:B------:R-:W4:Y:S01]  /*139b0*/  LDL.LU R4, [R1+0x8] ;  /* 0x0000080001047983 */ /* 0x000f220000300800 */
[----:B------:R-:W-:-:S04]  /*139c0*/  VIADD R0, R0, 0x34860 ;  /* 0x0003486000007836 */ /* 0x000fc80000000000 */
[----:B----4-:R-:W-:-:S04]  /*139d0*/  IMAD R4, R4, 0x8, R0 ;  /* 0x0000000804047824 */ /* 0x010fc800078e0200 */
[----:B------:R-:W4:Y:S02]  /*139e0*/  SYNCS.PHASECHK.TRANS64.TRYWAIT P0, [R4+URZ], R5 ;  /* 0x00000005040075a7 */ /* 0x000f24000800017f */
[----:B----4-:R-:W-:Y:S05]  /*139f0*/  @!P0 BRA `(.L_x_523) ;  /* 0x0000001c00448947 */ /* 0x010fea0003800000 */
.L_x_591:
[----:B------:R-:W-:-:S07]  /*13a00*/  IMAD R3, R3, 0x8, R0 ;  /* 0x0000000803037824 */ /* 0x000fce00078e0200 */
.L_x_524:
[----:B------:R0:W0:Y:S02]  /*13a10*/  SYNCS.PHASECHK.TRANS64.TRYWAIT P0, [R3+URZ], R2 ;  /* 0x00000002030075a7 */ /* 0x000024000800017f */
[----:B0-----:R-:W-:Y:S05]  /*13a20*/  @!P0 NANOSLEEP.SYNCS 0x989680 ;  /* 0x009896800000895d */ /* 0x001fea0003900000 */
[----:B------:R-:W0:Y:S02]  /*13a30*/  @!P0 SYNCS.PHASECHK.TRANS64 P0, [R3+URZ], R2 ;  /* 0x00000002030085a7 */ /* 0x000e24000800007f */
[----:B0-----:R-:W-:Y:S05]  /*13a40*/  @!P0 BRA `(.L_x_524) ;  /* 0xfffffffc00f08947 */ /* 0x001fea000383ffff */
.L_x_517:
[----:B------:R-:W-:Y:S05]  /*13a50*/  BSYNC B0 ;  /* 0x0000000000007941 */ /* 0x000fea0003800000 */
.L_x_516:
[----:B------:R-:W-:Y:S05]  /*13a60*/  EXIT ;  /* 0x000000000000794d */ /* 0x000fea0003800000 */
.L_x_365:
[----:B0-----:R0:W1:Y:S02]  /*13a70*/  SYNCS.PHASECHK.TRANS64.TRYWAIT P1, [R0+URZ+0x34800], R3 ;  /* 0x03480003000075a7 */ /* 0x001064000802017f */
[----:B-1----:R-:W-:Y:S05]  /*13a80*/  @!P1 NANOSLEEP.SYNCS 0x989680 ;  /* 0x009896800000995d */ /* 0x002fea0003900000 */
[----:B------:R-:W1:Y:S02]  /*13a90*/  @!P1 SYNCS.PHASECHK.TRANS64 P1, [R0+URZ+0x34800], R3 ;  /* 0x03480003000095a7 */ /* 0x000e64000802007f */
[----:B-1----:R-:W-:Y:S05]  /*13aa0*/  @!P1 BRA `(.L_x_365) ;  /* 0xfffffffc00f09947 */ /* 0x002fea000383ffff */
[----:B------:R-:W-:Y:S05]  /*13ab0*/  BRA `(.L_x_525) ;  /* 0xfffffed800c87947 */ /* 0x000fea000383ffff */
.L_x_369:
[----:B-1----:R1:W2:Y:S02]  /*13ac0*/  SYNCS.PHASECHK.TRANS64.TRYWAIT P2, [R12+URZ+0x34830], R3 ;  /* 0x034830030c0075a7 */ /* 0x0022a4000804017f */
[----:B--2---:R-:W-:Y:S05]  /*13ad0*/  @!P2 NANOSLEEP.SYNCS 0x989680 ;  /* 0x009896800000a95d */ /* 0x004fea0003900000 */
[----:B------:R-:W2:Y:S02]  /*13ae0*/  @!P2 SYNCS.PHASECHK.TRANS64 P2, [R12+URZ+0x34830], R3 ;  /* 0x034830030c00a5a7 */ /* 0x000ea4000804007f */
[----:B--2---:R-:W-:Y:S05]  /*13af0*/  @!P2 BRA `(.L_x_369) ;  /* 0xfffffffc00f0a947 */ /* 0x004fea000383ffff */
[----:B------:R-:W-:Y:S05]  /*13b00*/  BRA `(.L_x_368) ;  /* 0xfffffed800ec7947 */ /* 0x000fea000383ffff */
.L_x_374:
[----:B-1----:R1:W2:Y:S02]  /*13b10*/  SYNCS.PHASECHK.TRANS64.TRYWAIT P2, [R0+URZ+0x34830], R11 ;  /* 0x0348300b000075a7 */ /* 0x0022a4000804017f */
[----:B--2---:R-:W-:Y:S05]  /*13b20*/  @!P2 NANOSLEEP.SYNCS 0x989680 ;  /* 0x009896800000a95d */ /* 0x004fea0003900000 */
[----:B------:R-:W2:Y:S02]  /*13b30*/  @!P2 SYNCS.PHASECHK.TRANS64 P2, [R0+URZ+0x34830], R11 ;  /* 0x0348300b0000a5a7 */ /* 0x000ea4000804007f */
[----:B--2---:R-:W-:Y:S05]  /*13b40*/  @!P2 BRA `(.L_x_374) ;  /* 0xfffffffc00f0a947 */ /* 0x004fea000383ffff */
[----:B------:R-:W-:Y:S05]  /*13b50*/  BRA `(.L_x_371) ;  /* 0xffffff2c00087947 */ /* 0x000fea000383ffff */
.L_x_378:
[----:B-1----:R-:W-:-:S04]  /*13b60*/  IMAD.U32 R11, RZ, RZ, UR6 ;  /* 0x00000006ff0b7e24 */ /* 0x002fc8000f8e00ff */
[----:B------:R1:W2:Y:S03]  /*13b70*/  SYNCS.PHASECHK.TRANS64.TRYWAIT P2, [R11+URZ+0x34850], R0 ;  /* 0x034850000b0075a7 */ /* 0x0002a6000804017f */
[----:B--2---:R-:W-:Y:S05]  /*13b80*/  @!P2 NANOSLEEP.SYNCS 0x989680 ;  /* 0x009896800000a95d */ /* 0x004fea0003900000 */
[----:B------:R-:W2:Y:S02]  /*13b90*/  @!P2 SYNCS.PHASECHK.TRANS64 P2, [R11+URZ+0x34850], R0 ;  /* 0x034850000b00a5a7 */ /* 0x000ea4000804007f */
[----:B--2---:R-:W-:Y:S05]  /*13ba0*/  @!P2 BRA `(.L_x_378) ;  /* 0xfffffffc00eca947 */ /* 0x004fea000383ffff */
[----:B------:R-:W-:Y:S05]  /*13bb0*/  BRA `(.L_x_375) ;  /* 0xffffff5000b47947 */ /* 0x000fea000383ffff */
.L_x_383:
[----:B-1----:R1:W2:Y:S02]  /*13bc0*/  SYNCS.PHASECHK.TRANS64.TRYWAIT P0, [R8+URZ+0x34850], R3 ;  /* 0x03485003080075a7 */ /* 0x0022a4000800017f */
[----:B--2---:R-:W-:Y:S05]  /*13bd0*/  @!P0 NANOSLEEP.SYNCS 0x989680 ;  /* 0x009896800000895d */ /* 0x004fea0003900000 */
[----:B------:R-:W2:Y:S02]  /*13be0*/  @!P0 SYNCS.PHASECHK.TRANS64 P0, [R8+URZ+0x34850], R3 ;  /* 0x03485003080085a7 */ /* 0x000ea4000800007f */
[----:B--2---:R-:W-:Y:S05]  /*13bf0*/  @!P0 BRA `(.L_x_383) ;  /* 0xfffffffc00f08947 */ /* 0x004fea000383ffff */
[----:B------:R-:W-:Y:S05]  /*13c00*/  BRA `(.L_x_382) ;  /* 0xffffff7400987947 */ /* 0x000fea000383ffff */
.L_x_425:
[----:B------:R-:W1:Y:S01]  /*13c10*/  S2R R4, SR_TID.X ;  /* 0x0000000000047919 */ /* 0x000e620000002100 */
[----:B------:R-:W-:Y:S01]  /*13c20*/  BSSY B0, `(.L_x_526) ;  /* 0x000000a000007945 */ /* 0x000fe20003800000 */
[----:B0-----:R-:W-:Y:S02]  /*13c30*/  IMAD.MOV.U32 R12, RZ, RZ, RZ ;  /* 0x000000ffff0c7224 */ /* 0x001fe400078e00ff */
[----:B------:R-:W-:Y:S02]  /*13c40*/  IMAD.MOV.U32 R11, RZ, RZ, 0x1f ;  /* 0x0000001fff0b7424 */ /* 0x000fe400078e00ff */
[----:B------:R-:W-:Y:S01]  /*13c50*/  IMAD.MOV.U32 R15, RZ, RZ, -0x1 ;  /* 0xffffffffff0f7424 */ /* 0x000fe200078e00ff */
[----:B-1----:R-:W-:-:S04]  /*13c60*/  SHF.R.U32.HI R4, RZ, 0x5, R4 ;  /* 0x00000005ff047819 */ /* 0x002fc80000011604 */
[----:B------:R-:W-:-:S05]  /*13c70*/  LOP3.LUT R4, R4, 0x3, RZ, 0xc0, !PT ;  /* 0x0000000304047812 */ /* 0x000fca00078ec0ff */
[----:B------:R-:W-:-:S07]  /*13c80*/  IMAD.MOV.U32 R13, RZ, RZ, R4 ;  /* 0x000000ffff0d7224 */ /* 0x000fce00078e0004 */
[----:B------:R-:W-:Y:S05]  /*13c90*/  WARPSYNC.COLLECTIVE R15, `(.L_x_527) ;  /* 0x000000000f087348 */ /* 0x000fea0003c00000 */
[----:B------:R0:W1:Y:S02]  /*13ca0*/  SHFL.IDX P6, R14, R13, R12, R11 ;  /* 0x0000000c0d0e7389 */ /* 0x00006400000c000b */
[----:B01----:R-:W-:Y:S01]  /*13cb0*/  ENDCOLLECTIVE ;  /* 0x000000000000791b */ /* 0x003fe20003800000 */
.L_x_527:
[----:B------:R-:W-:Y:S05]  /*13cc0*/  BSYNC B0 ;  /* 0x0000000000007941 */ /* 0x000fea0003800000 */
.L_x_526:
[----:B------:R-:W-:Y:S05]  /*13cd0*/  BRA `(.L_x_528) ;  /* 0xffffffb400c87947 */ /* 0x000fea000383ffff */
.L_x_427:
[----:B------:R-:W-:Y:S01]  /*13ce0*/  BSSY B0, `(.L_x_529) ;  /* 0x0000006000007945 */ /* 0x000fe20003800000 */
[----:B------:R-:W-:-:S07]  /*13cf0*/  IMAD.MOV.U32 R15, RZ, RZ, -0x1 ;  /* 0xffffffffff0f7424 */ /* 0x000fce00078e00ff */
[----:B01----:R-:W-:Y:S05]  /*13d00*/  WARPSYNC.COLLECTIVE R15, `(.L_x_530) ;  /* 0x000000000f0c7348 */ /* 0x003fea0003c00000 */
[----:B------:R-:W-:Y:S02]  /*13d10*/  ELECT P6, UR62, PT ;  /* 0x00000000003e782f */ /* 0x000fe400038c0000 */
[----:B------:R-:W-:Y:S01]  /*13d20*/  MOV R14, UR62 ;  /* 0x0000003e000e7c02 */ /* 0x000fe20008000f00 */
[----:B01----:R-:W-:Y:S10]  /*13d30*/  ENDCOLLECTIVE ;  /* 0x000000000000791b */ /* 0x003ff40003800000 */
.L_x_530:
[----:B------:R-:W-:Y:S05]  /*13d40*/  BSYNC B0 ;  /* 0x0000000000007941 */ /* 0x000fea0003800000 */
.L_x_529:
[----:B------:R-:W-:Y:S05]  /*13d50*/  BRA `(.L_x_531) ;  /* 0xffffffb400d47947 */ /* 0x000fea000383ffff */
.L_x_429:
[----:B-1----:R1:W2:Y:S02]  /*13d60*/  SYNCS.PHASECHK.TRANS64.TRYWAIT P0, [R0+URZ+0x34840], R2 ;  /* 0x03484002000075a7 */ /* 0x0022a4000800017f */
[----:B--2---:R-:W-:Y:S05]  /*13d70*/  @!P0 NANOSLEEP.SYNCS 0x989680 ;  /* 0x009896800000895d */ /* 0x004fea0003900000 */
[----:B------:R-:W2:Y:S02]  /*13d80*/  @!P0 SYNCS.PHASECHK.TRANS64 P0, [R0+URZ+0x34840], R2 ;  /* 0x03484002000085a7 */ /* 0x000ea4000800007f */
[----:B--2---:R-:W-:Y:S05]  /*13d90*/  @!P0 BRA `(.L_x_429) ;  /* 0xfffffffc00f08947 */ /* 0x004fea000383ffff */
[----:B------:R-:W-:Y:S05]  /*13da0*/  BRA `(.L_x_532) ;  /* 0xffffffb800407947 */ /* 0x000fea000383ffff */
.L_x_433:
[----:B------:R-:W2:Y:S01]  /*13db0*/  LDL.LU R11, [R1+0x40] ;  /* 0x00004000010b7983 */ /* 0x000ea20000300800 */
[----:B------:R-:W-:Y:S01]  /*13dc0*/  IMAD.MOV.U32 R13, RZ, RZ, R0 ;  /* 0x000000ffff0d7224 */ /* 0x000fe200078e0000 */
[----:B------:R-:W-:Y:S01]  /*13dd0*/  LOP3.LUT R8, R8, 0x7f, RZ, 0xc0, !PT ;  /* 0x0000007f08087812 */ /* 0x000fe200078ec0ff */
[----:B------:R-:W-:Y:S02]  /*13de0*/  IMAD.MOV.U32 R12, RZ, RZ, RZ ;  /* 0x000000ffff0c7224 */ /* 0x000fe400078e00ff */
[----:B------:R-:W-:Y:S01]  /*13df0*/  IMAD.MOV.U32 R15, RZ, RZ, -0x1 ;  /* 0xffffffffff0f7424 */ /* 0x000fe200078e00ff */
[----:B------:R-:W-:-:S05]  /*13e00*/  SHF.R.U32.HI R5, RZ, 0x3, R8 ;  /* 0x00000003ff057819 */ /* 0x000fca0000011608 */
[----:B------:R-:W-:-:S04]  /*13e10*/  IMAD.IADD R2, R5, 0x1, R17 ;  /* 0x0000000105027824 */ /* 0x000fc800078e0211 */
[----:B------:R-:W-:Y:S02]  /*13e20*/  VIADD R5, R2, 0x10 ;  /* 0x0000001002057836 */ /* 0x000fe40000000000 */
[----:B--2---:R-:W-:Y:S02]  /*13e30*/  IMAD R3, R11, R7, RZ ;  /* 0x000000070b037224 */ /* 0x004fe400078e02ff */
[----:B------:R-:W-:-:S03]  /*13e40*/  IMAD.MOV.U32 R11, RZ, RZ, 0x181f ;  /* 0x0000181fff0b7424 */ /* 0x000fc600078e00ff */
[----:B------:R-:W-:-:S13]  /*13e50*/  ISETP.GE.AND P2, PT, R2, R3, PT ;  /* 0x000000030200720c */ /* 0x000fda0003f46270 */
[----:B-----5:R-:W-:Y:S05]  /*13e60*/  WARPSYNC.COLLECTIVE R15, `(.L_x_533) ;  /* 0x000000000f087348 */ /* 0x020fea0003c00000 */
[----:B------:R0:W1:Y:S02]  /*13e70*/  SHFL.IDX P6, R14, R13, R12, R11 ;  /* 0x0000000c0d0e7389 */ /* 0x00006400000c000b */
[----:B01---5:R-:W-:Y:S01]  /*13e80*/  ENDCOLLECTIVE ;  /* 0x000000000000791b */ /* 0x023fe20003800000 */
.L_x_533:
[----:B------:R-:W-:Y:S02]  /*13e90*/  IMAD.MOV.U32 R13, RZ, RZ, R4 ;  /* 0x000000ffff0d7224 */ /* 0x000fe400078e0004 */
[----:B------:R-:W-:-:S07]  /*13ea0*/  IMAD.MOV.U32 R6, RZ, RZ, R14 ;  /* 0x000000ffff067224 */ /* 0x000fce00078e000e */
[----:B------:R-:W-:Y:S05]  /*13eb0*/  WARPSYNC.COLLECTIVE R15, `(.L_x_534) ;  /* 0x000000000f087348 */ /* 0x000fea0003c00000 */
[----:B------:R0:W1:Y:S02]  /*13ec0*/  SHFL.IDX P6, R14, R13, R12, R11 ;  /* 0x0000000c0d0e7389 */ /* 0x00006400000c000b */
[----:B01----:R-:W-:Y:S01]  /*13ed0*/  ENDCOLLECTIVE ;  /* 0x000000000000791b */ /* 0x003fe20003800000 */
.L_x_534:
[----:B------:R-:W-:Y:S02]  /*13ee0*/  IMAD.MOV.U32 R13, RZ, RZ, R0 ;  /* 0x000000ffff0d7224 */ /* 0x000fe400078e0000 */
[----:B------:R-:W-:Y:S02]  /*13ef0*/  IMAD.MOV.U32 R12, RZ, RZ, 0x1 ;  /* 0x00000001ff0c7424 */ /* 0x000fe400078e00ff */
[----:B------:R-:W-:-:S07]  /*13f00*/  IMAD.MOV.U32 R7, RZ, RZ, R14 ;  /* 0x000000ffff077224 */ /* 0x000fce00078e000e */
[----:B------:R-:W-:Y:S05]  /*13f10*/  WARPSYNC.COLLECTIVE R15, `(.L_x_535) ;  /* 0x000000000f087348 */ /* 0x000fea0003c00000 */
[----:B------:R0:W1:Y:S02]  /*13f20*/  SHFL.IDX P6, R14, R13, R12, R11 ;  /* 0x0000000c0d0e7389 */ /* 0x00006400000c000b */
[----:B01----:R-:W-:Y:S01]  /*13f30*/  ENDCOLLECTIVE ;  /* 0x000000000000791b */ /* 0x003fe20003800000 */
.L_x_535:
[----:B------:R-:W-:-:S05]  /*13f40*/  @!P2 LEA R7, P3, R10, R7, 0x1 ;  /* 0x000000070a07a211 */ /* 0x000fca00078608ff */
[----:B------:R-:W-:-:S05]  /*13f50*/  @!P2 IMAD.X R6, RZ, RZ, R6, P3 ;  /* 0x000000ffff06a224 */ /* 0x000fca00018e0606 */
[----:B------:R-:W-:Y:S01]  /*13f60*/  @!P2 LOP3.LUT R7, R7, R6, RZ, 0x3c, !PT ;  /* 0x000000060707a212 */ /* 0x000fe200078e3cff */
[----:B------:R-:W-:-:S03]  /*13f70*/  IMAD.MOV.U32 R13, RZ, RZ, R4 ;  /* 0x000000ffff0d7224 */ /* 0x000fc600078e0004 */
[----:B------:R-:W-:-:S04]  /*13f80*/  @!P2 LOP3.LUT R6, R7, R6, RZ, 0x3c, !PT ;  /* 0x000000060706a212 */ /* 0x000fc800078e3cff */
[----:B------:R-:W-:Y:S01]  /*13f90*/  @!P2 LOP3.LUT R7, R7, R6, RZ, 0x3c, !PT ;  /* 0x000000060707a212 */ /* 0x000fe200078e3cff */
[----:B------:R-:W-:-:S07]  /*13fa0*/  IMAD.MOV.U32 R8, RZ, RZ, R14 ;  /* 0x000000ffff087224 */ /* 0x000fce00078e000e */
[----:B------:R-:W-:Y:S05]  /*13fb0*/  WARPSYNC.COLLECTIVE R15, `(.L_x_536) ;  /* 0x000000000f087348 */ /* 0x000fea0003c00000 */
[----:B------:R0:W1:Y:S02]  /*13fc0*/  SHFL.IDX P6, R14, R13, R12, R11 ;  /* 0x0000000c0d0e7389 */ /* 0x00006400000c000b */
[----:B01----:R-:W-:Y:S01]  /*13fd0*/  ENDCOLLECTIVE ;  /* 0x000000000000791b */ /* 0x003fe20003800000 */
.L_x_536:
[----:B------:R-:W-:Y:S01]  /*13fe0*/  @!PT LDS RZ, [RZ] ;  /* 0x00000000fffff984 */ /* 0x000fe20000000800 */
[----:B------:R-:W-:Y:S01]  /*13ff0*/  @!PT LDS RZ, [RZ] ;  /* 0x00000000fffff984 */ /* 0x000fe20000000800 */
[----:B------:R-:W-:Y:S01]  /*14000*/  @!PT LDS RZ, [RZ] ;  /* 0x00000000fffff984 */ /* 0x000fe20000000800 */
[----:B------:R0:W-:Y:S04]  /*14010*/  @!P2 LDGSTS.E.BYPASS.LTC128B.128 [R9+0x16400], desc[UR60][R6.64], !P0 ;  /* 0x164000000609afae */ /* 0x0001e8000c101d7c */
[----:B------:R0:W-:Y:S01]  /*14020*/  @!P2 LDGSTS.E.BYPASS.LTC128B.128 [R9+0x1a400], desc[UR60][R6.64+0x80], !P1 ;  /* 0x1a4000800609afae */ /* 0x0001e2000c901d7c */
[----:B------:R-:W-:Y:S01]  /*14030*/  ISETP.GE.AND P2, PT, R5, R3, PT ;  /* 0x000000030500720c */ /* 0x000fe20003f46270 */
[----:B------:R-:W-:Y:S02]  /*14040*/  IMAD.MOV.U32 R13, RZ, RZ, R0 ;  /* 0x000000ffff0d7224 */ /* 0x000fe400078e0000 */
[----:B------:R-:W-:Y:S02]  /*14050*/  IMAD.MOV.U32 R12, RZ, RZ, 0x2 ;  /* 0x00000002ff0c7424 */ /* 0x000fe400078e00ff */
[----:B------:R-:W-:-:S08]  /*14060*/  IMAD.MOV.U32 R5, RZ, RZ, R14 ;  /* 0x000000ffff057224 */ /* 0x000fd000078e000e */
[----:B0-----:R-:W-:Y:S05]  /*14070*/  WARPSYNC.COLLECTIVE R15, `(.L_x_537) ;  /* 0x000000000f087348 */ /* 0x001fea0003c00000 */
[----:B------:R1:W2:Y:S02]  /*14080*/  SHFL.IDX P6, R14, R13, R12, R11 ;  /* 0x0000000c0d0e7389 */ /* 0x0002a400000c000b */
[----:B012---:R-:W-:Y:S01]  /*14090*/  ENDCOLLECTIVE ;  /* 0x000000000000791b */ /* 0x007fe20003800000 */
.L_x_537:
[----:B------:R-:W-:Y:S01]  /*140a0*/  @!P2 LEA R7, P3, R10, R5, 0x1 ;  /* 0x000000050a07a211 */ /* 0x000fe200078608ff */
[----:B------:R-:W-:-:S04]  /*140b0*/  VIADD R5, R2, 0x20 ;  /* 0x0000002002057836 */ /* 0x000fc80000000000 */
[----:B------:R-:W-:Y:S02]  /*140c0*/  @!P2 IMAD.X R6, RZ, RZ, R8, P3 ;  /* 0x000000ffff06a224 */ /* 0x000fe400018e0608 */
[----:B------:R-:W-:-:S03]  /*140d0*/  VIADD R8, R2, 0x60 ;  /* 0x0000006002087836 */ /* 0x000fc60000000000 */
[----:B------:R-:W-:Y:S01]  /*140e0*/  @!P2 LOP3.LUT R7, R7, R6, RZ, 0x3c, !PT ;  /* 0x000000060707a212 */ /* 0x000fe200078e3cff */
[----:B------:R-:W-:-:S03]  /*140f0*/  IMAD.MOV.U32 R13, RZ, RZ, R4 ;  /* 0x000000ffff0d7224 */ /* 0x000fc600078e0004 */
[----:B------:R-:W-:-:S04]  /*14100*/  @!P2 LOP3.LUT R6, R7, R6, RZ, 0x3c, !PT ;  /* 0x000000060706a212 */ /* 0x000fc800078e3cff */
[----:B------:R-:W-:-:S05]  /*14110*/  @!P2 LOP3.LUT R7, R7, R6, RZ, 0x3c, !PT ;  /* 0x000000060707a212 */ /* 0x000fca00078e3cff */
[----:B------:R-:W-:Y:S01]  /*14120*/  @!PT LDS RZ, [RZ] ;  /* 0x00000000fffff984 */ /* 0x000fe20000000800 */
[----:B------:R-:W-:Y:S01]  /*14130*/  @!PT LDS RZ, [RZ] ;  /* 0x00000000fffff984 */ /* 0x000fe20000000800 */
[----:B------:R-:W-:Y:S01]  /*14140*/  @!PT LDS RZ, [RZ] ;  /* 0x00000000fffff984 */ /* 0x000fe20000000800 */
[----:B------:R-:W-:Y:S04]  /*14150*/  @!P2 LDGSTS.E.BYPASS.LTC128B.128 [R9+0x16c00], desc[UR60][R6.64], !P0 ;  /* 0x16c000000609afae */ /* 0x000fe8000c101d7c */
[----:B------:R0:W-:Y:S01]  /*14160*/  @!P2 LDGSTS.E.BYPASS.LTC128B.128 [R9+0x1ac00], desc[UR60][R6.64+0x80], !P1 ;  /* 0x1ac000800609afae */ /* 0x0001e2000c901d7c */
[----:B------:R-:W-:Y:S01]  /*14170*/  ISETP.GE.AND P2, PT, R5, R3, PT ;  /* 0x000000030500720c */ /* 0x000fe20003f46270 */
[----:B0-----:R-:W-:-:S12]  /*14180*/  IMAD.MOV.U32 R6, RZ, RZ, R14 ;  /* 0x000000ffff067224 */ /* 0x001fd800078e000e */
[----:B------:R-:W-:Y:S05]  /*14190*/  WARPSYNC.COLLECTIVE R15, `(.L_x_538) ;  /* 0x000000000f087348 */ /* 0x000fea0003c00000 */
[----:B------:R0:W1:Y:S02]  /*141a0*/  SHFL.IDX P6, R14, R13, R12, R11 ;  /* 0x0000000c0d0e7389 */ /* 0x00006400000c000b */
[----:B01----:R-:W-:Y:S01]  /*141b0*/  ENDCOLLECTIVE ;  /* 0x000000000000791b */ /* 0x003fe20003800000 */
.L_x_538:
[----:B------:R-:W-:Y:S02]  /*141c0*/  IMAD.MOV.U32 R13, RZ, RZ, R0 ;  /* 0x000000ffff0d7224 */ /* 0x000fe400078e0000 */
[----:B------:R-:W-:Y:S02]  /*141d0*/  IMAD.MOV.U32 R12, RZ, RZ, 0x3 ;  /* 0x00000003ff0c7424 */ /* 0x000fe400078e00ff */
[----:B------:R-:W-:-:S07]  /*141e0*/  IMAD.MOV.U32 R5, RZ, RZ, R14 ;  /* 0x000000ffff057224 */ /* 0x000fce00078e000e */
[----:B------:R-:W-:Y:S05]  /*141f0*/  WARPSYNC.COLLECTIVE R15, `(.L_x_539) ;  /* 0x000000000f087348 */ /* 0x000fea0003c00000 */
[----:B------:R0:W1:Y:S02]  /*14200*/  SHFL.IDX P6, R14, R13, R12, R11 ;  /* 0x0000000c0d0e7389 */ /* 0x00006400000c000b */
[----:B01----:R-:W-:Y:S01]  /*14210*/  ENDCOLLECTIVE ;  /* 0x000000000000791b */ /* 0x003fe20003800000 */
.L_x_539:
[----:B------:R-:W-:-:S05]  /*14220*/  @!P2 LEA R5, P3, R10, R5, 0x1 ;  /* 0x000000050a05a211 */ /* 0x000fca00078608ff */
[----:B------:R-:W-:-:S04]  /*14230*/  @!P2 IMAD.X R6, RZ, RZ, R6, P3 ;  /* 0x000000ffff06a224 */ /* 0x000fc800018e0606 */
[----:B------:R-:W-:Y:S02]  /*14240*/  @!P2 IMAD.MOV.U32 R7, RZ, RZ, R6 ;  /* 0x000000ffff07a224 */ /* 0x000fe400078e0006 */
[----:B------:R-:W-:Y:S02]  /*14250*/  @!P2 IMAD.MOV.U32 R6, RZ, RZ, R5 ;  /* 0x000000ffff06a224 */ /* 0x000fe400078e0005 */
[----:B------:R-:W-:Y:S02]  /*14260*/  IMAD.MOV.U32 R13, RZ, RZ, R4 ;  /* 0x000000ffff0d7224 */ /* 0x000fe400078e0004 */
[----:B------:R-:W-:Y:S01]  /*14270*/  VIADD R5, R2, 0x30 ;  /* 0x0000003002057836 */ /* 0x000fe20000000000 */
        /* <DEDUP_REMOVED lines=10> */
.L_x_540:
[----:B------:R-:W-:Y:S02]  /*14320*/  IMAD.MOV.U32 R13, RZ, RZ, R0 ;  /* 0x000000ffff0d7224 */ /* 0x000fe400078e0000 */
[----:B------:R-:W-:Y:S02]  /*14330*/  IMAD.MOV.U32 R12, RZ, RZ, 0x4 ;  /* 0x00000004ff0c7424 */ /* 0x000fe400078e00ff */
[----:B------:R-:W-:-:S07]  /*14340*/  IMAD.MOV.U32 R5, RZ, RZ, R14 ;  /* 0x000000ffff057224 */ /* 0x000fce00078e000e */
[----:B------:R-:W-:Y:S05]  /*14350*/  WARPSYNC.COLLECTIVE R15, `(.L_x_541) ;  /* 0x000000000f087348 */ /* 0x000fea0003c00000 */
[----:B------:R0:W1:Y:S02]  /*14360*/  SHFL.IDX P6, R14, R13, R12, R11 ;  /* 0x0000000c0d0e7389 */ /* 0x00006400000c000b */
[----:B01----:R-:W-:Y:S01]  /*14370*/  ENDCOLLECTIVE ;  /* 0x000000000000791b */ /* 0x003fe20003800000 */
.L_x_541:
        /* <DEDUP_REMOVED lines=16> */
.L_x_542:
[----:B------:R-:W-:Y:S02]  /*14480*/  IMAD.MOV.U32 R13, RZ, RZ, R0 ;  /* 0x000000ffff0d7224 */ /* 0x000fe400078e0000 */
[----:B------:R-:W-:Y:S02]  /*14490*/  IMAD.MOV.U32 R12, RZ, RZ, 0x5 ;  /* 0x00000005ff0c7424 */ /* 0x000fe400078e00ff */
[----:B------:R-:W-:-:S07]  /*144a0*/  IMAD.MOV.U32 R5, RZ, RZ, R14 ;  /* 0x000000ffff057224 */ /* 0x000fce00078e000e */
[----:B------:R-:W-:Y:S05]  /*144b0*/  WARPSYNC.COLLECTIVE R15, `(.L_x_543) ;  /* 0x000000000f087348 */ /* 0x000fea0003c00000 */
[----:B------:R0:W1:Y:S02]  /*144c0*/  SHFL.IDX P6, R14, R13, R12, R11 ;  /* 0x0000000c0d0e7389 */ /* 0x00006400000c000b */
[----:B01----:R-:W-:Y:S01]  /*144d0*/  ENDCOLLECTIVE ;  /* 0x000000000000791b */ /* 0x003fe20003800000 */
.L_x_543:
        /* <DEDUP_REMOVED lines=16> */
.L_x_544:
[----:B------:R-:W-:Y:S02]  /*145e0*/  IMAD.MOV.U32 R13, RZ, RZ, R0 ;  /* 0x000000ffff0d7224 */ /* 0x000fe400078e0000 */
[----:B------:R-:W-:Y:S02]  /*145f0*/  IMAD.MOV.U32 R12, RZ, RZ, 0x6 ;  /* 0x00000006ff0c7424 */ /* 0x000fe400078e00ff */
[----:B------:R-:W-:-:S07]  /*14600*/  IMAD.MOV.U32 R5, RZ, RZ, R14 ;  /* 0x000000ffff057224 */ /* 0x000fce00078e000e */
[----:B------:R-:W-:Y:S05]  /*14610*/  WARPSYNC.COLLECTIVE R15, `(.L_x_545) ;  /* 0x000000000f087348 */ /* 0x000fea0003c00000 */
[----:B------:R0:W1:Y:S02]  /*14620*/  SHFL.IDX P6, R14, R13, R12, R11 ;  /* 0x0000000c0d0e7389 */ /* 0x00006400000c000b */
[----:B01----:R-:W-:Y:S01]  /*14630*/  ENDCOLLECTIVE ;  /* 0x000000000000791b */ /* 0x003fe20003800000 */
.L_x_545:
[----:B------:R-:W-:-:S05]  /*14640*/  @!P2 LEA R5, P3, R10, R5, 0x1 ;  /* 0x000000050a05a211 */ /* 0x000fca00078608ff */
[----:B------:R-:W-:-:S04]  /*14650*/  @!P2 IMAD.X R6, RZ, RZ, R6, P3 ;  /* 0x000000ffff06a224 */ /* 0x000fc800018e0606 */
[----:B------:R-:W-:Y:S02]  /*14660*/  @!P2 IMAD.MOV.U32 R7, RZ, RZ, R6 ;  /* 0x000000ffff07a224 */ /* 0x000fe400078e0006 */
[----:B------:R-:W-:Y:S02]  /*14670*/  @!P2 IMAD.MOV.U32 R6, RZ, RZ, R5 ;  /* 0x000000ffff06a224 */ /* 0x000fe400078e0005 */
[----:B------:R-:W-:-:S03]  /*14680*/  IMAD.MOV.U32 R13, RZ, RZ, R4 ;  /* 0x000000ffff0d7224 */ /* 0x000fc600078e0004 */
        /* <DEDUP_REMOVED lines=10> */
.L_x_546:
[----:B------:R-:W-:Y:S02]  /*14730*/  IMAD.MOV.U32 R13, RZ, RZ, R0 ;  /* 0x000000ffff0d7224 */ /* 0x000fe400078e0000 */
[----:B------:R-:W-:Y:S02]  /*14740*/  IMAD.MOV.U32 R12, RZ, RZ, 0x7 ;  /* 0x00000007ff0c7424 */ /* 0x000fe400078e00ff */
[----:B------:R-:W-:-:S07]  /*14750*/  IMAD.MOV.U32 R5, RZ, RZ, R14 ;  /* 0x000000ffff057224 */ /* 0x000fce00078e000e */
[----:B------:R-:W-:Y:S05]  /*14760*/  WARPSYNC.COLLECTIVE R15, `(.L_x_547) ;  /* 0x000000000f087348 */ /* 0x000fea0003c00000 */
[----:B------:R0:W1:Y:S02]  /*14770*/  SHFL.IDX P6, R14, R13, R12, R11 ;  /* 0x0000000c0d0e7389 */ /* 0x00006400000c000b */
[----:B01----:R-:W-:Y:S01]  /*14780*/  ENDCOLLECTIVE ;  /* 0x000000000000791b */ /* 0x003fe20003800000 */
.L_x_547:
[----:B------:R-:W-:-:S05]  /*14790*/  @!P2 LEA R5, P3, R10, R5, 0x1 ;  /* 0x000000050a05a211 */ /* 0x000fca00078608ff */
[----:B------:R-:W-:-:S04]  /*147a0*/  @!P2 IMAD.X R6, RZ, RZ, R6, P3 ;  /* 0x000000ffff06a224 */ /* 0x000fc800018e0606 */
[----:B------:R-:W-:Y:S02]  /*147b0*/  @!P2 IMAD.MOV.U32 R7, RZ, RZ, R6 ;  /* 0x000000ffff07a224 */ /* 0x000fe400078e0006 */
[----:B------:R-:W-:Y:S02]  /*147c0*/  IMAD.MOV.U32 R13, RZ, RZ, R4 ;  /* 0x000000ffff0d7224 */ /* 0x000fe400078e0004 */
[----:B------:R-:W-:-:S05]  /*147d0*/  @!P2 IMAD.MOV.U32 R6, RZ, RZ, R5 ;  /* 0x000000ffff06a224 */ /* 0x000fca00078e0005 */
[----:B------:R-:W-:Y:S01]  /*147e0*/  @!PT LDS RZ, [RZ] ;  /* 0x00000000fffff984 */ /* 0x000fe20000000800 */
[----:B------:R-:W-:Y:S01]  /*147f0*/  @!PT LDS RZ, [RZ] ;  /* 0x00000000fffff984 */ /* 0x000fe20000000800 */
[----:B------:R-:W-:Y:S01]  /*14800*/  @!PT LDS RZ, [RZ] ;  /* 0x00000000fffff984 */ /* 0x000fe20000000800 */
[----:B------:R0:W-:Y:S01]  /*14810*/  @!P2 LDGSTS.E.BYPASS.LTC128B.128 [R9+0x19400], desc[UR60][R6.64], !P0 ;  /* 0x194000000609afae */ /* 0x0001e2000c101d7c */
[----:B------:R-:W-:-:S03]  /*14820*/  IMAD.MOV.U32 R0, RZ, RZ, R14 ;  /* 0x000000ffff007224 */ /* 0x000fc600078e000e */
[----:B------:R0:W-:Y:S04]  /*14830*/  @!P2 LDGSTS.E.BYPASS.LTC128B.128 [R9+0x1d400], desc[UR60][R6.64+0x80], !P1 ;  /* 0x1d4000800609afae */ /* 0x0001e8000c901d7c */
[----:B0-----:R-:W-:Y:S05]  /*14840*/  WARPSYNC.COLLECTIVE R15, `(.L_x_548) ;  /* 0x000000000f087348 */ /* 0x001fea0003c00000 */
[----:B------:R1:W2:Y:S02]  /*14850*/  SHFL.IDX P6, R14, R13, R12, R11 ;  /* 0x0000000c0d0e7389 */ /* 0x0002a400000c000b */
[----:B012---:R-:W-:Y:S01]  /*14860*/  ENDCOLLECTIVE ;  /* 0x000000000000791b */ /* 0x007fe20003800000 */
.L_x_548:
[----:B------:R-:W-:Y:S01]  /*14870*/  IMAD.MOV.U32 R4, RZ, RZ, R14 ;  /* 0x000000ffff047224 */ /* 0x000fe200078e000e */
[----:B------:R-:W-:Y:S06]  /*14880*/  BRA `(.L_x_549) ;  /* 0xffffffbc00107947 */ /* 0x000fec000383ffff */
.L_x_438:
[----:B0-----:R-:W2:Y:S02]  /*14890*/  LDL R2, [R1+0x4] ;  /* 0x0000040001027983 */ /* 0x001ea40000100800 */
[----:B--2---:R0:W1:Y:S02]  /*148a0*/  SYNCS.PHASECHK.TRANS64.TRYWAIT P0, [R2+URZ+0x34820], R0 ;  /* 0x03482000020075a7 */ /* 0x004064000800017f */
[----:B-1----:R-:W-:Y:S05]  /*148b0*/  @!P0 NANOSLEEP.SYNCS 0x989680 ;  /* 0x009896800000895d */ /* 0x002fea0003900000 */
[----:B------:R-:W1:Y:S02]  /*148c0*/  @!P0 SYNCS.PHASECHK.TRANS64 P0, [R2+URZ+0x34820], R0 ;  /* 0x03482000020085a7 */ /* 0x000e64000800007f */
[----:B-1----:R-:W-:Y:S05]  /*148d0*/  @!P0 BRA `(.L_x_438) ;  /* 0xfffffffc00ec8947 */ /* 0x002fea000383ffff */
[----:B------:R-:W-:Y:S05]  /*148e0*/  BRA `(.L_x_550) ;  /* 0xffffffbc00847947 */ /* 0x000fea000383ffff */
.L_x_447:
[----:B-1----:R1:W2:Y:S02]  /*148f0*/  SYNCS.PHASECHK.TRANS64.TRYWAIT P0, [R3+URZ+0x34840], R2 ;  /* 0x03484002030075a7 */ /* 0x0022a4000800017f */
[----:B--2---:R-:W-:Y:S05]  /*14900*/  @!P0 NANOSLEEP.SYNCS 0x989680 ;  /* 0x009896800000895d */ /* 0x004fea0003900000 */
[----:B------:R-:W2:Y:S02]  /*14910*/  @!P0 SYNCS.PHASECHK.TRANS64 P0, [R3+URZ+0x34840], R2 ;  /* 0x03484002030085a7 */ /* 0x000ea4000800007f */
[----:B--2---:R-:W-:Y:S05]  /*14920*/  @!P0 BRA `(.L_x_447) ;  /* 0xfffffffc00f08947 */ /* 0x004fea000383ffff */
[----:B------:R-:W-:Y:S05]  /*14930*/  BRA `(.L_x_551) ;  /* 0xffffffc000507947 */ /* 0x000fea000383ffff */
.L_x_453:
[----:B0-----:R0:W1:Y:S02]  /*14940*/  SYNCS.PHASECHK.TRANS64.TRYWAIT P0, [R3+URZ+0x60], R2 ;  /* 0x00006002030075a7 */ /* 0x001064000800017f */
[----:B-1----:R-:W-:Y:S05]  /*14950*/  @!P0 NANOSLEEP.SYNCS 0x989680 ;  /* 0x009896800000895d */ /* 0x002fea0003900000 */
[----:B------:R-:W1:Y:S02]  /*14960*/  @!P0 SYNCS.PHASECHK.TRANS64 P0, [R3+URZ+0x60], R2 ;  /* 0x00006002030085a7 */ /* 0x000e64000800007f */
[----:B-1----:R-:W-:Y:S05]  /*14970*/  @!P0 BRA `(.L_x_453) ;  /* 0xfffffffc00f08947 */ /* 0x002fea000383ffff */
[----:B------:R-:W-:Y:S05]  /*14980*/  BRA `(.L_x_552) ;  /* 0xffffffc4002c7947 */ /* 0x000fea000383ffff */
.L_x_462:
[----:B---3--:R3:W4:Y:S02]  /*14990*/  SYNCS.PHASECHK.TRANS64.TRYWAIT P0, [R3+URZ+0x34840], R2 ;  /* 0x03484002030075a7 */ /* 0x008724000800017f */
[----:B----4-:R-:W-:Y:S05]  /*149a0*/  @!P0 NANOSLEEP.SYNCS 0x989680 ;  /* 0x009896800000895d */ /* 0x010fea0003900000 */
[----:B------:R-:W4:Y:S02]  /*149b0*/  @!P0 SYNCS.PHASECHK.TRANS64 P0, [R3+URZ+0x34840], R2 ;  /* 0x03484002030085a7 */ /* 0x000f24000800007f */
[----:B----4-:R-:W-:Y:S05]  /*149c0*/  @!P0 BRA `(.L_x_462) ;  /* 0xfffffffc00f08947 */ /* 0x010fea000383ffff */
[----:B------:R-:W-:Y:S05]  /*149d0*/  BRA `(.L_x_553) ;  /* 0xffffffc800d47947 */ /* 0x000fea000383ffff */
.L_x_468:
[----:B--2---:R2:W3:Y:S02]  /*149e0*/  SYNCS.PHASECHK.TRANS64.TRYWAIT P0, [R2+URZ+0x60], R3 ;  /* 0x00006003020075a7 */ /* 0x0044e4000800017f */
[----:B---3--:R-:W-:Y:S05]  /*149f0*/  @!P0 NANOSLEEP.SYNCS 0x989680 ;  /* 0x009896800000895d */ /* 0x008fea0003900000 */
[----:B------:R-:W3:Y:S02]  /*14a00*/  @!P0 SYNCS.PHASECHK.TRANS64 P0, [R2+URZ+0x60], R3 ;  /* 0x00006003020085a7 */ /* 0x000ee4000800007f */
[----:B---3--:R-:W-:Y:S05]  /*14a10*/  @!P0 BRA `(.L_x_468) ;  /* 0xfffffffc00f08947 */ /* 0x008fea000383ffff */
[----:B------:R-:W-:Y:S05]  /*14a20*/  BRA `(.L_x_554) ;  /* 0xffffffcc00b07947 */ /* 0x000fea000383ffff */
.L_x_477:
[----:B----4-:R4:W0:Y:S02]  /*14a30*/  SYNCS.PHASECHK.TRANS64.TRYWAIT P0, [R2+URZ+0x34840], R3 ;  /* 0x03484003020075a7 */ /* 0x010824000800017f */
[----:B0-----:R-:W-:Y:S05]  /*14a40*/  @!P0 NANOSLEEP.SYNCS 0x989680 ;  /* 0x009896800000895d */ /* 0x001fea0003900000 */
[----:B------:R-:W0:Y:S02]  /*14a50*/  @!P0 SYNCS.PHASECHK.TRANS64 P0, [R2+URZ+0x34840], R3 ;  /* 0x03484003020085a7 */ /* 0x000e24000800007f */
[----:B0-----:R-:W-:Y:S05]  /*14a60*/  @!P0 BRA `(.L_x_477) ;  /* 0xfffffffc00f08947 */ /* 0x001fea000383ffff */
[----:B------:R-:W-:Y:S05]  /*14a70*/  BRA `(.L_x_555) ;  /* 0xffffffd400247947 */ /* 0x000fea000383ffff */
.L_x_483:
[----:B--2---:R2:W3:Y:S02]  /*14a80*/  SYNCS.PHASECHK.TRANS64.TRYWAIT P0, [R2+URZ+0x60], R5 ;  /* 0x00006005020075a7 */ /* 0x0044e4000800017f */
[----:B---3--:R-:W-:Y:S05]  /*14a90*/  @!P0 NANOSLEEP.SYNCS 0x989680 ;  /* 0x009896800000895d */ /* 0x008fea0003900000 */
[----:B------:R-:W3:Y:S02]  /*14aa0*/  @!P0 SYNCS.PHASECHK.TRANS64 P0, [R2+URZ+0x60], R5 ;  /* 0x00006005020085a7 */ /* 0x000ee4000800007f */
[----:B---3--:R-:W-:Y:S05]  /*14ab0*/  @!P0 BRA `(.L_x_483) ;  /* 0xfffffffc00f08947 */ /* 0x008fea000383ffff */
[----:B------:R-:W-:Y:S05]  /*14ac0*/  BRA `(.L_x_556) ;  /* 0xffffffd800007947 */ /* 0x000fea000383ffff */
.L_x_494:
[----:B--2---:R2:W4:Y:S02]  /*14ad0*/  SYNCS.PHASECHK.TRANS64.TRYWAIT P0, [R2+URZ+0x34860], R0 ;  /* 0x03486000020075a7 */ /* 0x004524000800017f */
[----:B----4-:R-:W-:Y:S05]  /*14ae0*/  @!P0 NANOSLEEP.SYNCS 0x989680 ;  /* 0x009896800000895d */ /* 0x010fea0003900000 */
[----:B------:R-:W4:Y:S02]  /*14af0*/  @!P0 SYNCS.PHASECHK.TRANS64 P0, [R2+URZ+0x34860], R0 ;  /* 0x03486000020085a7 */ /* 0x000f24000800007f */
[----:B----4-:R-:W-:Y:S05]  /*14b00*/  @!P0 BRA `(.L_x_494) ;  /* 0xfffffffc00f08947 */ /* 0x010fea000383ffff */
[----:B------:R-:W-:Y:S05]  /*14b10*/  BRA `(.L_x_557) ;  /* 0xffffffdc00587947 */ /* 0x000fea000383ffff */
.L_x_501:
[----:B------:R-:W-:Y:S01]  /*14b20*/  BSSY B0, `(.L_x_558) ;  /* 0x0000008000007945 */ /* 0x000fe20003800000 */
[----:B------:R-:W-:Y:S02]  /*14b30*/  IMAD.MOV.U32 R13, RZ, RZ, R16 ;  /* 0x000000ffff0d7224 */ /* 0x000fe400078e0010 */
[----:B0-----:R-:W-:Y:S02]  /*14b40*/  IMAD.MOV.U32 R12, RZ, RZ, RZ ;  /* 0x000000ffff0c7224 */ /* 0x001fe400078e00ff */
[----:B---3--:R-:W-:Y:S02]  /*14b50*/  IMAD.MOV.U32 R11, RZ, RZ, 0x1f ;  /* 0x0000001fff0b7424 */ /* 0x008fe400078e00ff */
[----:B------:R-:W-:-:S07]  /*14b60*/  IMAD.MOV.U32 R15, RZ, RZ, -0x1 ;  /* 0xffffffffff0f7424 */ /* 0x000fce00078e00ff */
[----:B-----5:R-:W-:Y:S05]  /*14b70*/  WARPSYNC.COLLECTIVE R15, `(.L_x_559) ;  /* 0x000000000f087348 */ /* 0x020fea0003c00000 */
[----:B------:R0:W1:Y:S02]  /*14b80*/  SHFL.IDX P6, R14, R13, R12, R11 ;  /* 0x0000000c0d0e7389 */ /* 0x00006400000c000b */
[----:B01---5:R-:W-:Y:S01]  /*14b90*/  ENDCOLLECTIVE ;  /* 0x000000000000791b */ /* 0x023fe20003800000 */
.L_x_559:
[----:B------:R-:W-:Y:S05]  /*14ba0*/  BSYNC B0 ;  /* 0x0000000000007941 */ /* 0x000fea0003800000 */
.L_x_558:
[----:B------:R-:W-:Y:S02]  /*14bb0*/  IMAD.MOV.U32 R13, RZ, RZ, R16 ;  /* 0x000000ffff0d7224 */ /* 0x000fe400078e0010 */
[----:B------:R-:W-:Y:S02]  /*14bc0*/  IMAD.MOV.U32 R12, RZ, RZ, 0x1 ;  /* 0x00000001ff0c7424 */ /* 0x000fe400078e00ff */
[----:B------:R-:W-:Y:S02]  /*14bd0*/  IMAD.MOV.U32 R11, RZ, RZ, 0x1f ;  /* 0x0000001fff0b7424 */ /* 0x000fe400078e00ff */
[----:B------:R-:W-:Y:S02]  /*14be0*/  IMAD.MOV.U32 R15, RZ, RZ, -0x1 ;  /* 0xffffffffff0f7424 */ /* 0x000fe400078e00ff */
[----:B------:R-:W-:Y:S02]  /*14bf0*/  IMAD.IADD R5, R19, 0x1, R7 ;  /* 0x0000000113057824 */ /* 0x000fe400078e0207 */
[----:B------:R-:W-:-:S07]  /*14c00*/  IMAD.MOV.U32 R0, RZ, RZ, R14 ;  /* 0x000000ffff007224 */ /* 0x000fce00078e000e */
[----:B------:R-:W-:Y:S05]  /*14c10*/  WARPSYNC.COLLECTIVE R15, `(.L_x_560) ;  /* 0x000000000f087348 */ /* 0x000fea0003c00000 */
[----:B------:R0:W1:Y:S02]  /*14c20*/  SHFL.IDX P6, R14, R13, R12, R11 ;  /* 0x0000000c0d0e7389 */ /* 0x00006400000c000b */
[----:B01----:R-:W-:Y:S01]  /*14c30*/  ENDCOLLECTIVE ;  /* 0x000000000000791b */ /* 0x003fe20003800000 */
.L_x_560:
[----:B------:R-:W-:Y:S02]  /*14c40*/  ULDC UR4, c[0x0][0xc3c] ;  /* 0x00030f0000047ab9 */ /* 0x000fe40000000800 */
[----:B------:R-:W-:-:S13]  /*14c50*/  ISETP.GE.OR P1, PT, R5, UR4, !P0 ;  /* 0x0000000405007c0c */ /* 0x000fda000c726670 */
[----:B------:R-:W0:Y:S01]  /*14c60*/  @!P1 LDC.64 R2, c[0x0][0xc80] ;  /* 0x00032000ff029b82 */ /* 0x000e220000000a00 */
[----:B------:R-:W-:Y:S02]  /*14c70*/  IMAD.MOV.U32 R11, RZ, RZ, RZ ;  /* 0x000000ffff0b7224 */ /* 0x000fe400078e00ff */
[----:B------:R-:W-:Y:S02]  /*14c80*/  IMAD.MOV.U32 R4, RZ, RZ, R14 ;  /* 0x000000ffff047224 */ /* 0x000fe400078e000e */
[----:B0-----:R-:W-:-:S06]  /*14c90*/  @!P1 IMAD.WIDE R2, R5, 0x4, R2 ;  /* 0x0000000405029825 */ /* 0x001fcc00078e0202 */
[----:B------:R0:W2:Y:S01]  /*14ca0*/  @!P1 LDG.E R3, desc[UR60][R2.64] ;  /* 0x0000003c02039981 */ /* 0x0000a2000c1e1900 */
[C---:B------:R-:W-:Y:S02]  /*14cb0*/  ISETP.GE.U32.AND P2, PT, R7.reuse, 0x2, PT ;  /* 0x000000020700780c */ /* 0x040fe40003f46070 */
[C---:B------:R-:W-:Y:S02]  /*14cc0*/  ISETP.GE.U32.AND P3, PT, R7.reuse, 0x4, PT ;  /* 0x000000040700780c */ /* 0x040fe40003f66070 */
[C---:B------:R-:W-:Y:S02]  /*14cd0*/  ISETP.GE.U32.AND P4, PT, R7.reuse, 0x8, PT ;  /* 0x000000080700780c */ /* 0x040fe40003f86070 */
[C---:B------:R-:W-:Y:S01]  /*14ce0*/  ISETP.GE.U32.AND P5, PT, R7.reuse, 0x10, PT ;  /* 0x000000100700780c */ /* 0x040fe20003fa6070 */
[----:B0-----:R-:W-:Y:S02]  /*14cf0*/  IMAD.MOV.U32 R2, RZ, RZ, RZ ;  /* 0x000000ffff027224 */ /* 0x001fe400078e00ff */
[----:B--2---:R-:W-:Y:S01]  /*14d00*/  @!P1 IMAD.MOV.U32 R2, RZ, RZ, R3 ;  /* 0x000000ffff029224 */ /* 0x004fe200078e0003 */
[----:B------:R-:W-:-:S03]  /*14d10*/  ISETP.NE.AND P1, PT, R7, RZ, PT ;  /* 0x000000ff0700720c */ /* 0x000fc60003f25270 */
[----:B------:R-:W-:-:S10]  /*14d20*/  IMAD.MOV.U32 R13, RZ, RZ, R2 ;  /* 0x000000ffff0d7224 */ /* 0x000fd400078e0002 */
[----:B------:R-:W-:Y:S05]  /*14d30*/  WARPSYNC.COLLECTIVE R15, `(.L_x_561) ;  /* 0x000000000f087348 */ /* 0x000fea0003c00000 */
[----:B------:R0:W1:Y:S02]  /*14d40*/  SHFL.UP P6, R14, R13, R12, R11 ;  /* 0x0400000c0d0e7389 */ /* 0x00006400000c000b */
[----:B01----:R-:W-:Y:S01]  /*14d50*/  ENDCOLLECTIVE ;  /* 0x000000000000791b */ /* 0x003fe20003800000 */
.L_x_561:
[----:B------:R-:W-:Y:S01]  /*14d60*/  IMAD.MOV.U32 R12, RZ, RZ, 0x2 ;  /* 0x00000002ff0c7424 */ /* 0x000fe200078e00ff */
[----:B------:R-:W-:-:S05]  /*14d70*/  SEL R5, R14, RZ, P1 ;  /* 0x000000ff0e057207 */ /* 0x000fca0000800000 */
[----:B------:R-:W-:-:S04]  /*14d80*/  IMAD.IADD R3, R2, 0x1, R5 ;  /* 0x0000000102037824 */ /* 0x000fc800078e0205 */
[----:B------:R-:W-:-:S07]  /*14d90*/  IMAD.MOV.U32 R13, RZ, RZ, R3 ;  /* 0x000000ffff0d7224 */ /* 0x000fce00078e0003 */
[----:B------:R-:W-:Y:S05]  /*14da0*/  WARPSYNC.COLLECTIVE R15, `(.L_x_562) ;  /* 0x000000000f087348 */ /* 0x000fea0003c00000 */
[----:B------:R0:W1:Y:S02]  /*14db0*/  SHFL.UP P6, R14, R13, R12, R11 ;  /* 0x0400000c0d0e7389 */ /* 0x00006400000c000b */
[----:B01----:R-:W-:Y:S01]  /*14dc0*/  ENDCOLLECTIVE ;  /* 0x000000000000791b */ /* 0x003fe20003800000 */
.L_x_562:
[----:B------:R-:W-:Y:S02]  /*14dd0*/  IMAD.MOV.U32 R12, RZ, RZ, 0x4 ;  /* 0x00000004ff0c7424 */ /* 0x000fe400078e00ff */
[----:B------:R-:W-:-:S05]  /*14de0*/  IMAD.MOV.U32 R5, RZ, RZ, R14 ;  /* 0x000000ffff057224 */ /* 0x000fca00078e000e */
[----:B------:R-:W-:-:S05]  /*14df0*/  SEL R6, R5, RZ, P2 ;  /* 0x000000ff05067207 */ /* 0x000fca0001000000 */
[----:B------:R-:W-:-:S04]  /*14e00*/  IMAD.IADD R3, R3, 0x1, R6 ;  /* 0x0000000103037824 */ /* 0x000fc800078e0206 */
[----:B------:R-:W-:-:S07]  /*14e10*/  IMAD.MOV.U32 R13, RZ, RZ, R3 ;  /* 0x000000ffff0d7224 */ /* 0x000fce00078e0003 */
[----:B------:R-:W-:Y:S05]  /*14e20*/  WARPSYNC.COLLECTIVE R15, `(.L_x_563) ;  /* 0x000000000f087348 */ /* 0x000fea0003c00000 */
[----:B------:R0:W1:Y:S02]  /*14e30*/  SHFL.UP P6, R14, R13, R12, R11 ;  /* 0x0400000c0d0e7389 */ /* 0x00006400000c000b */
[----:B01----:R-:W-:Y:S01]  /*14e40*/  ENDCOLLECTIVE ;  /* 0x000000000000791b */ /* 0x003fe20003800000 */
.L_x_563:
        /* <DEDUP_REMOVED lines=8> */
.L_x_564:
        /* <DEDUP_REMOVED lines=8> */
.L_x_565:
[----:B------:R-:W-:Y:S02]  /*14f50*/  IMAD.MOV.U32 R12, RZ, RZ, 0x1f ;  /* 0x0000001fff0c7424 */ /* 0x000fe400078e00ff */
[----:B------:R-:W-:Y:S02]  /*14f60*/  IMAD.MOV.U32 R11, RZ, RZ, 0x1f ;  /* 0x0000001fff0b7424 */ /* 0x000fe400078e00ff */
[----:B------:R-:W-:-:S05]  /*14f70*/  IMAD.MOV.U32 R5, RZ, RZ, R14 ;  /* 0x000000ffff057224 */ /* 0x000fca00078e000e */
[----:B------:R-:W-:-:S05]  /*14f80*/  SEL R6, R5, RZ, P5 ;  /* 0x000000ff05067207 */ /* 0x000fca0002800000 */
[----:B------:R-:W-:-:S04]  /*14f90*/  IMAD.IADD R3, R3, 0x1, R6 ;  /* 0x0000000103037824 */ /* 0x000fc800078e0206 */
[----:B------:R-:W-:-:S07]  /*14fa0*/  IMAD.MOV.U32 R13, RZ, RZ, R3 ;  /* 0x000000ffff0d7224 */ /* 0x000fce00078e0003 */
[----:B------:R-:W-:Y:S05]  /*14fb0*/  WARPSYNC.COLLECTIVE R15, `(.L_x_566) ;  /* 0x000000000f087348 */ /* 0x000fea0003c00000 */
[----:B------:R0:W1:Y:S02]  /*14fc0*/  SHFL.IDX P6, R14, R13, R12, R11 ;  /* 0x0000000c0d0e7389 */ /* 0x00006400000c000b */
[----:B01----:R-:W-:Y:S01]  /*14fd0*/  ENDCOLLECTIVE ;  /* 0x000000000000791b */ /* 0x003fe20003800000 */
.L_x_566:
[----:B------:R-:W-:Y:S01]  /*14fe0*/  IMAD.MOV.U32 R6, RZ, RZ, R14 ;  /* 0x000000ffff067224 */ /* 0x000fe200078e000e */
[----:B------:R-:W-:Y:S06]  /*14ff0*/  BRA `(.L_x_567) ;  /* 0xffffffdc00e07947 */ /* 0x000fec000383ffff */
.L_x_506:
[----:B------:R-:W-:Y:S01]  /*15000*/  BSSY B0, `(.L_x_568) ;  /* 0x0000008000007945 */ /* 0x000fe20003800000 */
[----:B-----5:R-:W-:Y:S02]  /*15010*/  IMAD.MOV.U32 R13, RZ, RZ, R2 ;  /* 0x000000ffff0d7224 */ /* 0x020fe400078e0002 */
[----:B0-----:R-:W-:Y:S02]  /*15020*/  IMAD.MOV.U32 R12, RZ, RZ, 0x1 ;  /* 0x00000001ff0c7424 */ /* 0x001fe400078e00ff */
[----:B---3--:R-:W-:Y:S02]  /*15030*/  IMAD.MOV.U32 R11, RZ, RZ, RZ ;  /* 0x000000ffff0b7224 */ /* 0x008fe400078e00ff */
[----:B------:R-:W-:-:S07]  /*15040*/  IMAD.MOV.U32 R15, RZ, RZ, -0x1 ;  /* 0xffffffffff0f7424 */ /* 0x000fce00078e00ff */
[----:B-1----:R-:W-:Y:S05]  /*15050*/  WARPSYNC.COLLECTIVE R15, `(.L_x_569) ;  /* 0x000000000f087348 */ /* 0x002fea0003c00000 */
[----:B------:R0:W2:Y:S02]  /*15060*/  SHFL.UP P6, R14, R13, R12, R11 ;  /* 0x0400000c0d0e7389 */ /* 0x0000a400000c000b */
[----:B012---:R-:W-:Y:S01]  /*15070*/  ENDCOLLECTIVE ;  /* 0x000000000000791b */ /* 0x007fe20003800000 */
.L_x_569:
[----:B------:R-:W-:Y:S05]  /*15080*/  BSYNC B0 ;  /* 0x0000000000007941 */ /* 0x000fea0003800000 */
.L_x_568:
[----:B------:R-:W-:Y:S01]  /*15090*/  SEL R3, R14, RZ, P1 ;  /* 0x000000ff0e037207 */ /* 0x000fe20000800000 */
[----:B------:R-:W-:Y:S02]  /*150a0*/  IMAD.MOV.U32 R12, RZ, RZ, 0x2 ;  /* 0x00000002ff0c7424 */ /* 0x000fe400078e00ff */
[----:B------:R-:W-:Y:S02]  /*150b0*/  IMAD.MOV.U32 R11, RZ, RZ, RZ ;  /* 0x000000ffff0b7224 */ /* 0x000fe400078e00ff */
[----:B------:R-:W-:Y:S02]  /*150c0*/  IMAD.IADD R3, R2, 0x1, R3 ;  /* 0x0000000102037824 */ /* 0x000fe400078e0203 */
[----:B------:R-:W-:Y:S02]  /*150d0*/  IMAD.MOV.U32 R15, RZ, RZ, -0x1 ;  /* 0xffffffffff0f7424 */ /* 0x000fe400078e00ff */
[----:B------:R-:W-:-:S07]  /*150e0*/  IMAD.MOV.U32 R13, RZ, RZ, R3 ;  /* 0x000000ffff0d7224 */ /* 0x000fce00078e0003 */
[----:B------:R-:W-:Y:S05]  /*150f0*/  WARPSYNC.COLLECTIVE R15, `(.L_x_570) ;  /* 0x000000000f087348 */ /* 0x000fea0003c00000 */
[----:B------:R0:W1:Y:S02]  /*15100*/  SHFL.UP P6, R14, R13, R12, R11 ;  /* 0x0400000c0d0e7389 */ /* 0x00006400000c000b */
[----:B01----:R-:W-:Y:S01]  /*15110*/  ENDCOLLECTIVE ;  /* 0x000000000000791b */ /* 0x003fe20003800000 */
.L_x_570:
[----:B------:R-:W-:Y:S01]  /*15120*/  IMAD.MOV.U32 R12, RZ, RZ, 0x4 ;  /* 0x00000004ff0c7424 */ /* 0x000fe200078e00ff */
[----:B------:R-:W-:-:S05]  /*15130*/  SEL R14, R14, RZ, P2 ;  /* 0x000000ff0e0e7207 */ /* 0x000fca0001000000 */
[----:B------:R-:W-:-:S04]  /*15140*/  IMAD.IADD R3, R3, 0x1, R14 ;  /* 0x0000000103037824 */ /* 0x000fc800078e020e */
[----:B------:R-:W-:-:S07]  /*15150*/  IMAD.MOV.U32 R13, RZ, RZ, R3 ;  /* 0x000000ffff0d7224 */ /* 0x000fce00078e0003 */
[----:B------:R-:W-:Y:S05]  /*15160*/  WARPSYNC.COLLECTIVE R15, `(.L_x_571) ;  /* 0x000000000f087348 */ /* 0x000fea0003c00000 */
[----:B------:R0:W1:Y:S02]  /*15170*/  SHFL.UP P6, R14, R13, R12, R11 ;  /* 0x0400000c0d0e7389 */ /* 0x00006400000c000b */
[----:B01----:R-:W-:Y:S01]  /*15180*/  ENDCOLLECTIVE ;  /* 0x000000000000791b */ /* 0x003fe20003800000 */
.L_x_571:
[----:B------:R-:W-:Y:S01]  /*15190*/  IMAD.MOV.U32 R12, RZ, RZ, 0x8 ;  /* 0x00000008ff0c7424 */ /* 0x000fe200078e00ff */
[----:B------:R-:W-:-:S05]  /*151a0*/  SEL R14, R14, RZ, P3 ;  /* 0x000000ff0e0e7207 */ /* 0x000fca0001800000 */
[----:B------:R-:W-:-:S04]  /*151b0*/  IMAD.IADD R3, R3, 0x1, R14 ;  /* 0x0000000103037824 */ /* 0x000fc800078e020e */
[----:B------:R-:W-:-:S07]  /*151c0*/  IMAD.MOV.U32 R13, RZ, RZ, R3 ;  /* 0x000000ffff0d7224 */ /* 0x000fce00078e0003 */
[----:B------:R-:W-:Y:S05]  /*151d0*/  WARPSYNC.COLLECTIVE R15, `(.L_x_572) ;  /* 0x000000000f087348 */ /* 0x000fea0003c00000 */
[----:B------:R0:W1:Y:S02]  /*151e0*/  SHFL.UP P6, R14, R13, R12, R11 ;  /* 0x0400000c0d0e7389 */ /* 0x00006400000c000b */
[----:B01----:R-:W-:Y:S01]  /*151f0*/  ENDCOLLECTIVE ;  /* 0x000000000000791b */ /* 0x003fe20003800000 */
.L_x_572:
[----:B------:R-:W-:Y:S01]  /*15200*/  IMAD.MOV.U32 R12, RZ, RZ, 0x10 ;  /* 0x00000010ff0c7424 */ /* 0x000fe200078e00ff */
[----:B------:R-:W-:-:S05]  /*15210*/  SEL R14, R14, RZ, P4 ;  /* 0x000000ff0e0e7207 */ /* 0x000fca0002000000 */
[----:B------:R-:W-:-:S04]  /*15220*/  IMAD.IADD R3, R3, 0x1, R14 ;  /* 0x0000000103037824 */ /* 0x000fc800078e020e */
[----:B------:R-:W-:-:S07]  /*15230*/  IMAD.MOV.U32 R13, RZ, RZ, R3 ;  /* 0x000000ffff0d7224 */ /* 0x000fce00078e0003 */
[----:B------:R-:W-:Y:S05]  /*15240*/  WARPSYNC.COLLECTIVE R15, `(.L_x_573) ;  /* 0x000000000f087348 */ /* 0x000fea0003c00000 */
[----:B------:R0:W1:Y:S02]  /*15250*/  SHFL.UP P6, R14, R13, R12, R11 ;  /* 0x0400000c0d0e7389 */ /* 0x00006400000c000b */
[----:B01----:R-:W-:Y:S01]  /*15260*/  ENDCOLLECTIVE ;  /* 0x000000000000791b */ /* 0x003fe20003800000 */
.L_x_573:
[----:B------:R-:W-:Y:S02]  /*15270*/  IMAD.MOV.U32 R12, RZ, RZ, 0x1f ;  /* 0x0000001fff0c7424 */ /* 0x000fe400078e00ff */
[----:B------:R-:W-:Y:S01]  /*15280*/  IMAD.MOV.U32 R11, RZ, RZ, 0x1f ;  /* 0x0000001fff0b7424 */ /* 0x000fe200078e00ff */
[----:B------:R-:W-:-:S05]  /*15290*/  SEL R14, R14, RZ, P5 ;  /* 0x000000ff0e0e7207 */ /* 0x000fca0002800000 */
[----:B------:R-:W-:-:S04]  /*152a0*/  IMAD.IADD R3, R3, 0x1, R14 ;  /* 0x0000000103037824 */ /* 0x000fc800078e020e */
[----:B------:R-:W-:-:S07]  /*152b0*/  IMAD.MOV.U32 R13, RZ, RZ, R3 ;  /* 0x000000ffff0d7224 */ /* 0x000fce00078e0003 */
[----:B------:R-:W-:Y:S05]  /*152c0*/  WARPSYNC.COLLECTIVE R15, `(.L_x_574) ;  /* 0x000000000f087348 */ /* 0x000fea0003c00000 */
[----:B------:R0:W1:Y:S02]  /*152d0*/  SHFL.IDX P6, R14, R13, R12, R11 ;  /* 0x0000000c0d0e7389 */ /* 0x00006400000c000b */
[----:B01----:R-:W-:Y:S01]  /*152e0*/  ENDCOLLECTIVE ;  /* 0x000000000000791b */ /* 0x003fe20003800000 */
.L_x_574:
[----:B------:R-:W-:Y:S01]  /*152f0*/  IMAD.MOV.U32 R6, RZ, RZ, R14 ;  /* 0x000000ffff067224 */ /* 0x000fe200078e000e */
[----:B------:R-:W-:Y:S06]  /*15300*/  BRA `(.L_x_575) ;  /* 0xffffffdc00b87947 */ /* 0x000fec000383ffff */
.L_x_508:
[----:B------:R-:W-:Y:S01]  /*15310*/  BSSY B0, `(.L_x_576) ;  /* 0x0000006000007945 */ /* 0x000fe20003800000 */
[----:B------:R-:W-:Y:S01]  /*15320*/  PLOP3.LUT P6, PT, P6, PT, PT, 0x8, 0x0 ;  /* 0x000000000000781c */ /* 0x000fe200037ce170 */
[----:B------:R-:W-:-:S12]  /*15330*/  IMAD.MOV.U32 R15, RZ, RZ, -0x1 ;  /* 0xffffffffff0f7424 */ /* 0x000fd800078e00ff */
[----:B01-3-5:R-:W-:Y:S05]  /*15340*/  WARPSYNC.COLLECTIVE R15, `(.L_x_577) ;  /* 0x000000000f087348 */ /* 0x02bfea0003c00000 */
[----:B------:R-:W-:Y:S01]  /*15350*/  VOTE.ANY R14, PT, P6 ;  /* 0x00000000000e7806 */ /* 0x000fe200030e0100 */
[----:B01-3-5:R-:W-:Y:S06]  /*15360*/  ENDCOLLECTIVE ;  /* 0x000000000000791b */ /* 0x02bfec0003800000 */
.L_x_577:
[----:B------:R-:W-:Y:S05]  /*15370*/  BSYNC B0 ;  /* 0x0000000000007941 */ /* 0x000fea0003800000 */
.L_x_576:
[----:B------:R-:W-:Y:S02]  /*15380*/  IMAD.MOV.U32 R5, RZ, RZ, R14 ;  /* 0x000000ffff057224 */ /* 0x000fe400078e000e */
[----:B------:R-:W-:Y:S02]  /*15390*/  IMAD.MOV.U32 R13, RZ, RZ, R2 ;  /* 0x000000ffff0d7224 */ /* 0x000fe400078e0002 */
[----:B------:R-:W0:Y:S01]  /*153a0*/  POPC R4, R5 ;  /* 0x0000000500047309 */ /* 0x000e220000000000 */
[----:B------:R-:W-:Y:S02]  /*153b0*/  IMAD.MOV.U32 R11, RZ, RZ, 0x1f ;  /* 0x0000001fff0b7424 */ /* 0x000fe400078e00ff */
[----:B------:R-:W-:Y:S02]  /*153c0*/  IMAD.MOV.U32 R15, RZ, RZ, -0x1 ;  /* 0xffffffffff0f7424 */ /* 0x000fe400078e00ff */
[----:B0-----:R-:W-:-:S07]  /*153d0*/  IMAD.MOV.U32 R12, RZ, RZ, R4 ;  /* 0x000000ffff0c7224 */ /* 0x001fce00078e0004 */
[----:B------:R-:W-:Y:S05]  /*153e0*/  WARPSYNC.COLLECTIVE R15, `(.L_x_578) ;  /* 0x000000000f087348 */ /* 0x000fea0003c00000 */
[----:B------:R0:W1:Y:S02]  /*153f0*/  SHFL.IDX P6, R14, R13, R12, R11 ;  /* 0x0000000c0d0e7389 */ /* 0x00006400000c000b */
[----:B01----:R-:W-:Y:S01]  /*15400*/  ENDCOLLECTIVE ;  /* 0x000000000000791b */ /* 0x003fe20003800000 */
.L_x_578:
[----:B------:R-:W-:Y:S01]  /*15410*/  IMAD.MOV.U32 R17, RZ, RZ, R14 ;  /* 0x000000ffff117224 */ /* 0x000fe200078e000e */
[----:B------:R-:W-:Y:S06]  /*15420*/  BRA `(.L_x_579) ;  /* 0xffffffdc00a87947 */ /* 0x000fec000383ffff */
.L_x_510:
[----:B------:R-:W-:Y:S01]  /*15430*/  BSSY B0, `(.L_x_580) ;  /* 0x0000007000007945 */ /* 0x000fe20003800000 */
[----:B------:R-:W-:Y:S02]  /*15440*/  IMAD.MOV.U32 R13, RZ, RZ, R3 ;  /* 0x000000ffff0d7224 */ /* 0x000fe400078e0003 */
[----:B---3--:R-:W-:Y:S02]  /*15450*/  IMAD.MOV.U32 R11, RZ, RZ, 0x1f ;  /* 0x0000001fff0b7424 */ /* 0x008fe400078e00ff */
[----:B------:R-:W-:-:S07]  /*15460*/  IMAD.MOV.U32 R15, RZ, RZ, -0x1 ;  /* 0xffffffffff0f7424 */ /* 0x000fce00078e00ff */
[----:B-1--45:R-:W-:Y:S05]  /*15470*/  WARPSYNC.COLLECTIVE R15, `(.L_x_581) ;  /* 0x000000000f087348 */ /* 0x032fea0003c00000 */
[----:B------:R0:W2:Y:S02]  /*15480*/  SHFL.IDX P6, R14, R13, R12, R11 ;  /* 0x0000000c0d0e7389 */ /* 0x0000a400000c000b */
[----:B012-45:R-:W-:Y:S01]  /*15490*/  ENDCOLLECTIVE ;  /* 0x000000000000791b */ /* 0x037fe20003800000 */
.L_x_581:
[----:B------:R-:W-:Y:S05]  /*154a0*/  BSYNC B0 ;  /* 0x0000000000007941 */ /* 0x000fea0003800000 */
.L_x_580:
[----:B------:R-:W-:Y:S01]  /*154b0*/  IMAD.MOV.U32 R2, RZ, RZ, R14 ;  /* 0x000000ffff027224 */ /* 0x000fe200078e000e */
[----:B------:R-:W-:Y:S06]  /*154c0*/  BRA `(.L_x_509) ;  /* 0xffffffdc009c7947 */ /* 0x000fec000383ffff */
.L_x_514:
[----:B-1----:R1:W2:Y:S02]  /*154d0*/  SYNCS.PHASECHK.TRANS64.TRYWAIT P0, [R0+URZ+0x34820], R3 ;  /* 0x03482003000075a7 */ /* 0x0022a4000800017f */
[----:B--2---:R-:W-:Y:S05]  /*154e0*/  @!P0 NANOSLEEP.SYNCS 0x989680 ;  /* 0x009896800000895d */ /* 0x004fea0003900000 */
[----:B------:R-:W2:Y:S02]  /*154f0*/  @!P0 SYNCS.PHASECHK.TRANS64 P0, [R0+URZ+0x34820], R3 ;  /* 0x03482003000085a7 */ /* 0x000ea4000800007f */
[----:B--2---:R-:W-:Y:S05]  /*15500*/  @!P0 BRA `(.L_x_514) ;  /* 0xfffffffc00f08947 */ /* 0x004fea000383ffff */
[----:B------:R-:W-:Y:S05]  /*15510*/  BRA `(.L_x_582) ;  /* 0xffffffe000907947 */ /* 0x000fea000383ffff */
.L_x_515:
[----:B------:R-:W2:Y:S01]  /*15520*/  S2R R2, SR_TID.X ;  /* 0x0000000000027919 */ /* 0x000ea20000002100 */
[----:B------:R-:W-:Y:S01]  /*15530*/  BSSY B0, `(.L_x_583) ;  /* 0x000000a000007945 */ /* 0x000fe20003800000 */
[----:B0-----:R-:W-:Y:S02]  /*15540*/  IMAD.MOV.U32 R12, RZ, RZ, RZ ;  /* 0x000000ffff0c7224 */ /* 0x001fe400078e00ff */
[----:B---3--:R-:W-:Y:S02]  /*15550*/  IMAD.MOV.U32 R11, RZ, RZ, 0x1f ;  /* 0x0000001fff0b7424 */ /* 0x008fe400078e00ff */
[----:B------:R-:W-:Y:S01]  /*15560*/  IMAD.MOV.U32 R15, RZ, RZ, -0x1 ;  /* 0xffffffffff0f7424 */ /* 0x000fe200078e00ff */
[----:B--2---:R-:W-:-:S04]  /*15570*/  SHF.R.U32.HI R2, RZ, 0x5, R2 ;  /* 0x00000005ff027819 */ /* 0x004fc80000011602 */
[----:B------:R-:W-:-:S05]  /*15580*/  LOP3.LUT R2, R2, 0x3, RZ, 0xc0, !PT ;  /* 0x0000000302027812 */ /* 0x000fca00078ec0ff */
[----:B------:R-:W-:-:S07]  /*15590*/  IMAD.MOV.U32 R13, RZ, RZ, R2 ;  /* 0x000000ffff0d7224 */ /* 0x000fce00078e0002 */
[----:B-1---5:R-:W-:Y:S05]  /*155a0*/  WARPSYNC.COLLECTIVE R15, `(.L_x_584) ;  /* 0x000000000f087348 */ /* 0x022fea0003c00000 */
[----:B------:R0:W2:Y:S02]  /*155b0*/  SHFL.IDX P6, R14, R13, R12, R11 ;  /* 0x0000000c0d0e7389 */ /* 0x0000a400000c000b */
[----:B012--5:R-:W-:Y:S01]  /*155c0*/  ENDCOLLECTIVE ;  /* 0x000000000000791b */ /* 0x027fe20003800000 */
.L_x_584:
[----:B------:R-:W-:Y:S05]  /*155d0*/  BSYNC B0 ;  /* 0x0000000000007941 */ /* 0x000fea0003800000 */
.L_x_583:
[----:B------:R-:W-:Y:S05]  /*155e0*/  BRA `(.L_x_585) ;  /* 0xffffffe000787947 */ /* 0x000fea000383ffff */
.L_x_518:
[----:B------:R-:W-:Y:S01]  /*155f0*/  BSSY B1, `(.L_x_586) ;  /* 0x0000006000017945 */ /* 0x000fe20003800000 */
[----:B------:R-:W-:-:S07]  /*15600*/  IMAD.MOV.U32 R15, RZ, RZ, -0x1 ;  /* 0xffffffffff0f7424 */ /* 0x000fce00078e00ff */
[----:B0123-5:R-:W-:Y:S05]  /*15610*/  WARPSYNC.COLLECTIVE R15, `(.L_x_587) ;  /* 0x000000000f0c7348 */ /* 0x02ffea0003c00000 */
[----:B------:R-:W-:Y:S02]  /*15620*/  ELECT P6, UR62, PT ;  /* 0x00000000003e782f */ /* 0x000fe400038c0000 */
[----:B------:R-:W-:Y:S01]  /*15630*/  MOV R14, UR62 ;  /* 0x0000003e000e7c02 */ /* 0x000fe20008000f00 */
[----:B0123-5:R-:W-:Y:S10]  /*15640*/  ENDCOLLECTIVE ;  /* 0x000000000000791b */ /* 0x02fff40003800000 */
.L_x_587:
[----:B------:R-:W-:Y:S05]  /*15650*/  BSYNC B1 ;  /* 0x0000000000017941 */ /* 0x000fea0003800000 */
.L_x_586:
[----:B------:R-:W-:Y:S05]  /*15660*/  BRA `(.L_x_588) ;  /* 0xffffffe000707947 */ /* 0x000fea000383ffff */
.L_x_520:
[----:B-1----:R1:W2:Y:S02]  /*15670*/  SYNCS.PHASECHK.TRANS64.TRYWAIT P0, [R6+URZ], R5 ;  /* 0x00000005060075a7 */ /* 0x0022a4000800017f */
[----:B--2---:R-:W-:Y:S05]  /*15680*/  @!P0 NANOSLEEP.SYNCS 0x989680 ;  /* 0x009896800000895d */ /* 0x004fea0003900000 */
[----:B------:R-:W2:Y:S02]  /*15690*/  @!P0 SYNCS.PHASECHK.TRANS64 P0, [R6+URZ], R5 ;  /* 0x00000005060085a7 */ /* 0x000ea4000800007f */
[----:B--2---:R-:W-:Y:S05]  /*156a0*/  @!P0 BRA `(.L_x_520) ;  /* 0xfffffffc00f08947 */ /* 0x004fea000383ffff */
[----:B------:R-:W-:Y:S05]  /*156b0*/  BRA `(.L_x_589) ;  /* 0xffffffe000ac7947 */ /* 0x000fea000383ffff */
.L_x_521:
[----:B--2---:R2:W4:Y:S02]  /*156c0*/  SYNCS.PHASECHK.TRANS64.TRYWAIT P0, [R7+URZ], R2 ;  /* 0x00000002070075a7 */ /* 0x004524000800017f */
[----:B----4-:R-:W-:Y:S05]  /*156d0*/  @!P0 NANOSLEEP.SYNCS 0x989680 ;  /* 0x009896800000895d */ /* 0x010fea0003900000 */
[----:B------:R-:W4:Y:S02]  /*156e0*/  @!P0 SYNCS.PHASECHK.TRANS64 P0, [R7+URZ], R2 ;  /* 0x00000002070085a7 */ /* 0x000f24000800007f */
[----:B----4-:R-:W-:Y:S05]  /*156f0*/  @!P0 BRA `(.L_x_521) ;  /* 0xfffffffc00f08947 */ /* 0x010fea000383ffff */
[----:B------:R-:W-:Y:S05]  /*15700*/  BRA `(.L_x_590) ;  /* 0xffffffe000a07947 */ /* 0x000fea000383ffff */
.L_x_523:
[----:B----4-:R4:W0:Y:S02]  /*15710*/  SYNCS.PHASECHK.TRANS64.TRYWAIT P0, [R4+URZ], R5 ;  /* 0x00000005040075a7 */ /* 0x010824000800017f */
[----:B0-----:R-:W-:Y:S05]  /*15720*/  @!P0 NANOSLEEP.SYNCS 0x989680 ;  /* 0x009896800000895d */ /* 0x001fea0003900000 */
[----:B------:R-:W0:Y:S02]  /*15730*/  @!P0 SYNCS.PHASECHK.TRANS64 P0, [R4+URZ], R5 ;  /* 0x00000005040085a7 */ /* 0x000e24000800007f */
[----:B0-----:R-:W-:Y:S05]  /*15740*/  @!P0 BRA `(.L_x_523) ;  /* 0xfffffffc00f08947 */ /* 0x001fea000383ffff */
[----:B------:R-:W-:Y:S05]  /*15750*/  BRA `(.L_x_591) ;  /* 0xffffffe000a87947 */ /* 0x000fea000383ffff */
.L_x_592:
        /* <DEDUP_REMOVED lines=10> */
.L_x_3219:


//--------------------- .text._ZN7cutlass13device_kernelIN5flash11enable_sm90INS1_16FlashAttnFwdSm90INS1_25CollectiveMainloopFwdSm90ILi2EN4cute5tupleIJNS5_1CILi1EEES8_S8_EEENS6_IJNS7_ILi128EEENS7_ILi176EEESA_EEELi128ENS_10bfloat16_tEfNS_4arch4Sm90ELb0ELb0ELb0ELb1ELb0ELb1ELb0ELb1ELb1ELb1ELb0ELb0EEENS1_21CollectiveEpilogueFwdINS6_IJSA_SA_SB_EEES9_SD_SF_Li256ELb1ELb1ELb0ELb0EEENS1_36VarlenDynamicPersistentTileSchedulerILi128ELi176ELi256ELi128ELb0ELb1ELb1ELb0ELb1ELb1EEEEEEEEEvNT_6ParamsE --------------------------
	.section	.text._ZN7cutlass13device_kernelIN5flash11enable_sm90INS1_16FlashAttnFwdSm90INS1_25CollectiveMainloopFwdSm90ILi2EN4cute5tupleIJNS5_1CILi1EEES8_S8_EEENS6_IJNS7_ILi128EEENS7_ILi176EEESA_EEELi128ENS_10bfloat16_tEfNS_4arch4Sm90ELb0ELb0ELb0ELb1ELb0ELb1ELb0ELb1ELb1ELb1ELb0ELb0EEENS1_21CollectiveEpilogueFwdINS6_IJSA_SA_SB_EEES9_SD_SF_Li256ELb1ELb1ELb0ELb0EEENS1_36VarlenDynamicPersistentTileSchedulerILi128ELi176ELi256ELi128ELb0ELb1ELb1ELb0ELb1ELb1EEEEEEEEEvNT_6ParamsE,"ax",@progbits
	.align	128
.text._ZN7cutlass13device_kernelIN5flash11enable_sm90INS1_16FlashAttnFwdSm90INS1_25CollectiveMainloopFwdSm90ILi2EN4cute5tupleIJNS5_1CILi1EEES8_S8_EEENS6_IJNS7_ILi128EEENS7_ILi176EEESA_EEELi128ENS_10bfloat16_tEfNS_4arch4Sm90ELb0ELb0ELb0ELb1ELb0ELb1ELb0ELb1ELb1ELb1ELb0ELb0EEENS1_21CollectiveEpilogueFwdINS6_IJSA_SA_SB_EEES9_SD_SF_Li256ELb1ELb1ELb0ELb0EEENS1_36VarlenDynamicPersistentTileSchedulerILi128ELi176ELi256ELi128ELb0ELb1ELb1ELb0ELb1ELb1EEEEEEEEEvNT_6ParamsE:
        .type           _ZN7cutlass13device_kernelIN5flash11enable_sm90INS1_16FlashAttnFwdSm90INS1_25CollectiveMainloopFwdSm90ILi2EN4cute5tupleIJNS5_1CILi1EEES8_S8_EEENS6_IJNS7_ILi128EEENS7_ILi176EEESA_EEELi128ENS_10bfloat16_tEfNS_4arch4Sm90ELb0ELb0ELb0ELb1ELb0ELb1ELb0ELb1ELb1ELb1ELb0ELb0EEENS1_21CollectiveEpilogueFwdINS6_IJSA_SA_SB_EEES9_SD_SF_Li256ELb1ELb1ELb0ELb0EEENS1_36VarlenDynamicPersistentTileSchedulerILi128ELi176ELi256ELi128ELb0ELb1ELb1ELb0ELb1ELb1EEEEEEEEEvNT_6ParamsE,@function
        .size           _ZN7cutlass13device_kernelIN5flash11enable_sm90INS1_16FlashAttnFwdSm90INS1_25CollectiveMainloopFwdSm90ILi2EN4cute5tupleIJNS5_1CILi1EEES8_S8_EEENS6_IJNS7_ILi128EEENS7_ILi176EEESA_EEELi128ENS_10bfloat16_tEfNS_4arch4Sm90ELb0ELb0ELb0ELb1ELb0ELb1ELb0ELb1ELb1ELb1ELb0ELb0EEENS1_21CollectiveEpilogueFwdINS6_IJSA_SA_SB_EEES9_SD_SF_Li256ELb1ELb1ELb0ELb0EEENS1_36VarlenDynamicPersistentTileSchedulerILi128ELi176ELi256ELi128ELb0ELb1ELb1ELb0ELb1ELb1EEEEEEEEEvNT_6ParamsE,(.L_x_3220 - _ZN7cutlass13device_kernelIN5flash11enable_sm90INS1_16FlashAttnFwdSm90INS1_25CollectiveMainloopFwdSm90ILi2EN4cute5tupleIJNS5_1CILi1EEES8_S8_EEENS6_IJNS7_ILi128EEENS7_ILi176EEESA_EEELi128ENS_10bfloat16_tEfNS_4arch4Sm90ELb0ELb0ELb0ELb1ELb0ELb1ELb0ELb1ELb1ELb1ELb0ELb0EEENS1_21CollectiveEpilogueFwdINS6_IJSA_SA_SB_EEES9_SD_SF_Li256ELb1ELb1ELb0ELb0EEENS1_36VarlenDynamicPersistentTileSchedulerILi128ELi176ELi256ELi128ELb0ELb1ELb1ELb0ELb1ELb1EEEEEEEEEvNT_6ParamsE)
        .other          _ZN7cutlass13device_kernelIN5flash11enable_sm90INS1_16FlashAttnFwdSm90INS1_25CollectiveMainloopFwdSm90ILi2EN4cute5tupleIJNS5_1CILi1EEES8_S8_EEENS6_IJNS7_ILi128EEENS7_ILi176EEESA_EEELi128ENS_10bfloat16_tEfNS_4arch4Sm90ELb0ELb0ELb0ELb1ELb0ELb1ELb0ELb1ELb1ELb1ELb0ELb0EEENS1_21CollectiveEpilogueFwdINS6_IJSA_SA_SB_EEES9_SD_SF_Li256ELb1ELb1ELb0ELb0EEENS1_36VarlenDynamicPersistentTileSchedulerILi128ELi176ELi256ELi128ELb0ELb1ELb1ELb0ELb1ELb1EEEEEEEEEvNT_6ParamsE,@"STO_CUDA_ENTRY STV_DEFAULT"
_ZN7cutlass13device_kernelIN5flash11enable_sm90INS1_16FlashAttnFwdSm90INS1_25CollectiveMainloopFwdSm90ILi2EN4cute5tupleIJNS5_1CILi1EEES8_S8_EEENS6_IJNS7_ILi128EEENS7_ILi176EEESA_EEELi128ENS_10bfloat16_tEfNS_4arch4Sm90ELb0ELb0ELb0ELb1ELb0ELb1ELb0ELb1ELb1ELb1ELb0ELb0EEENS1_21CollectiveEpilogueFwdINS6_IJSA_SA_SB_EEES9_SD_SF_Li256ELb1ELb1ELb0ELb0EEENS1_36VarlenDynamicPersistentTileSchedulerILi128ELi176ELi256ELi128ELb0ELb1ELb1ELb0ELb1ELb1EEEEEEEEEvNT_6ParamsE:
        /* <DEDUP_REMOVED lines=12> */
[----:B------:R-:W-:Y:S02]  /*00c0*/  UIADD3 UR10, UP2, UR4, 0x570, URZ ;  /* 0x00000570040a7890 */ /* 0x000fe4000ff5e03f */
[----:B------:R-:W-:Y:S02]  /*00d0*/  UIADD3 UR4, UP3, UR4, 0x670, URZ ;  /* 0x0000067004047890 */ /* 0x000fe4000ff7e03f */
[----:B------:R-:W-:-:S02]  /*00e0*/  UIADD3.X UR7, URZ, UR5, URZ, UP0, !UPT ;  /* 0x000000053f077290 */ /* 0x000fc400087fe43f */
[----:B------:R-:W-:Y:S02]  /*00f0*/  UIADD3.X UR9, URZ, UR5, URZ, UP1, !UPT ;  /* 0x000000053f097290 */ /* 0x000fe40008ffe43f */
[----:B------:R-:W-:Y:S02]  /*0100*/  UIADD3.X UR11, URZ, UR5, URZ, UP2, !UPT ;  /* 0x000000053f0b7290 */ /* 0x000fe400097fe43f */
[----:B------:R-:W-:-:S03]  /*0110*/  UIADD3.X UR5, URZ, UR5, URZ, UP3, !UPT ;  /* 0x000000053f057290 */ /* 0x000fc60009ffe43f */
[----:B------:R0:W-:Y:S02]  /*0120*/  UTMACCTL.PF [UR6] ;  /* 0x00000000060079b9 */ /* 0x0001e40008040000 */
[----:B------:R0:W-:Y:S02]  /*0130*/  UTMACCTL.PF [UR8] ;  /* 0x00000000080079b9 */ /* 0x0001e40008040000 */
[----:B------:R0:W-:Y:S02]  /*0140*/  UTMACCTL.PF [UR10] ;  /* 0x000000000a0079b9 */ /* 0x0001e40008040000 */
[----:B------:R0:W-:Y:S02]  /*0150*/  UTMACCTL.PF [UR4] ;  /* 0x00000000040079b9 */ /* 0x0001e40008040000 */
[----:B0-----:R-:W-:Y:S01]  /*0160*/  NOP ;  /* 0x0000000000007918 */ /* 0x001fe20000000000 */
.L_x_594:
[----:B------:R-:W-:Y:S05]  /*0170*/  BSYNC B0 ;  /* 0x0000000000007941 */ /* 0x000fea0003800000 */
.L_x_593:
        /* <DEDUP_REMOVED lines=40> */
.L_x_595:
        /* <DEDUP_REMOVED lines=22> */
.L_x_596:
        /* <DEDUP_REMOVED lines=18> */
.L_x_597:
        /* <DEDUP_REMOVED lines=22> */
.L_x_598:
        /* <DEDUP_REMOVED lines=22> */
.L_x_599:
[----:B--2---:R-:W-:Y:S01]  /*0940*/  ISETP.NE.AND P0, PT, R3, RZ, PT ;  /* 0x000000ff0300720c */ /* 0x004fe20003f05270 */
[----:B------:R-:W-:Y:S01]  /*0950*/  IMAD.MOV.U32 R3, RZ, RZ, 0x1 ;  /* 0x00000001ff037424 */ /* 0x000fe200078e00ff */
[----:B------:R-:W-:Y:S01]  /*0960*/  NOP ;  /* 0x0000000000007918 */ /* 0x000fe20000000000 */
[----:B------:R-:W-:Y:S03]  /*0970*/  BSSY B9, `(.L_x_600) ;  /* 0x00025c1000097945 */ /* 0x000fe60003800000 */
[----:B------:R-:W-:-:S05]  /*0980*/  SEL R3, R3, 0x2, !P0 ;  /* 0x0000000203037807 */ /* 0x000fca0004000000 */
[----:B------:R2:W-:Y:S01]  /*0990*/  STL [R1+0x68], R3 ;  /* 0x0000680301007387 */ /* 0x0005e20000100800 */
[----:B01-34-:R-:W-:Y:S06]  /*09a0*/  BAR.SYNC.DEFER_BLOCKING 0x0 ;  /* 0x0000000000007b1d */ /* 0x01bfec0000010000 */
[----:B------:R-:W-:Y:S05]  /*09b0*/  @!P0 BRA `(.L_x_601) ;  /* 0x000001e800948947 */ /* 0x000fea0003800000 */
.L_x_602:
[----:B------:R-:W-:-:S08]  /*09c0*/  NOP ;  /* 0x0000000000007918 */ /* 0x000fd00000000000 */
[----:B------:R-:W0:Y:S02]  /*09d0*/  USETMAXREG.TRY_ALLOC.CTAPOOL UP0, 0xf0 ;  /* 0x000000f0000079c8 */ /* 0x000e240008000600 */
[----:B0-----:R-:W-:-:S13]  /*09e0*/  PLOP3.LUT P0, PT, PT, PT, UP0, 0x80, 0x0 ;  /* 0x000000000000781c */ /* 0x001fda0003f0f008 */
[----:B------:R-:W-:Y:S05]  /*09f0*/  @!P0 BRA `(.L_x_602) ;  /* 0xfffffffc00f08947 */ /* 0x000fea000383ffff */
[----:B--2---:R-:W2:Y:S01]  /*0a00*/  LDL.LU R3, [R1+0x4] ;  /* 0x0000040001037983 */ /* 0x004ea20000300800 */
[----:B------:R-:W-:Y:S01]  /*0a10*/  SHF.R.U32.HI R2, RZ, 0x7, R0 ;  /* 0x00000007ff027819 */ /* 0x000fe20000011600 */
[----:B------:R-:W0:Y:S01]  /*0a20*/  S2UR UR5, SR_CgaCtaId ;  /* 0x00000000000579c3 */ /* 0x000e220000008800 */
[----:B------:R-:W-:-:S07]  /*0a30*/  UMOV UR4, 0x400 ;  /* 0x0000040000047882 */ /* 0x000fce0000000000 */
[----:B------:R-:W-:Y:S06]  /*0a40*/  BAR.ARV 0x8, 0x180 ;  /* 0x0206000000007b1d */ /* 0x000fec0000002000 */
[----:B------:R-:W-:-:S13]  /*0a50*/  ISETP.NE.AND P0, PT, R2, 0x1, PT ;  /* 0x000000010200780c */ /* 0x000fda0003f05270 */
[----:B------:R-:W-:Y:S06]  /*0a60*/  @!P0 BAR.ARV 0x9, 0x100 ;  /* 0x0244000000008b1d */ /* 0x000fec0000002000 */
[----:B0-----:R-:W-:Y:S02]  /*0a70*/  ULEA UR4, UR5, UR4, 0x18 ;  /* 0x0000000405047291 */ /* 0x001fe4000f8ec03f */
[----:B------:R-:W-:Y:S04]  /*0a80*/  BAR.SYNC.DEFER_BLOCKING 0x5, 0x180 ;  /* 0x0146000000007b1d */ /* 0x000fe80000010000 */
[----:B------:R-:W-:-:S02]  /*0a90*/  IMAD.U32 R2, RZ, RZ, UR4 ;  /* 0x00000004ff027e24 */ /* 0x000fc4000f8e00ff */
[----:B------:R-:W-:-:S03]  /*0aa0*/  ULDC UR4, c[0x0][0xc3c] ;  /* 0x00030f0000047ab9 */ /* 0x000fc60000000800 */
[----:B------:R-:W0:Y:S01]  /*0ab0*/  LDS.128 R124, [R2+0x348d0] ;  /* 0x0348d000027c7984 */ /* 0x000e220000000c00 */
[----:B------:R-:W-:Y:S06]  /*0ac0*/  BAR.ARV 0x4, 0x180 ;  /* 0x0106000000007b1d */ /* 0x000fec0000002000 */
[----:B--2---:R-:W-:-:S04]  /*0ad0*/  LOP3.LUT R3, R3, 0xffffffdf, RZ, 0xc0, !PT ;  /* 0xffffffdf03037812 */ /* 0x004fc800078ec0ff */
[----:B------:R-:W-:Y:S02]  /*0ae0*/  @P0 LOP3.LUT R3, R3, 0x20, RZ, 0xfc, !PT ;  /* 0x0000002003030812 */ /* 0x000fe400078efcff */
[----:B0-----:R-:W-:-:S03]  /*0af0*/  ISETP.GE.AND P0, PT, R127, UR4, PT ;  /* 0x000000047f007c0c */ /* 0x001fc6000bf06270 */
[----:B------:R0:W-:Y:S10]  /*0b00*/  STL [R1+0x4], R3 ;  /* 0x0000040301007387 */ /* 0x0001f40000100800 */
[----:B0-----:R-:W-:Y:S05]  /*0b10*/  @P0 BRA `(.L_x_603) ;  /* 0x0000025800980947 */ /* 0x001fea0003800000 */
[----:B------:R-:W2:Y:S01]  /*0b20*/  LDL R15, [R1+0x68] ;  /* 0x00006800010f7983 */ /* 0x000ea20000100800 */
[----:B------:R-:W-:Y:S01]  /*0b30*/  VIADD R13, R0, 0xffffff80 ;  /* 0xffffff80000d7836 */ /* 0x000fe20000000000 */
[----:B------:R-:W-:Y:S01]  /*0b40*/  CS2R R222, SRZ ;  /* 0x0000000000de7805 */ /* 0x000fe2000001ff00 */
[----:B------:R-:W-:Y:S02]  /*0b50*/  IMAD.MOV.U32 R23, RZ, RZ, RZ ;  /* 0x000000ffff177224 */ /* 0x000fe400078e00ff */
[----:B------:R-:W-:Y:S01]  /*0b60*/  IMAD.MOV.U32 R233, RZ, RZ, RZ ;  /* 0x000000ffffe97224 */ /* 0x000fe200078e00ff */
[----:B------:R-:W-:-:S04]  /*0b70*/  SHF.R.S32.HI R0, RZ, 0x1f, R13 ;  /* 0x0000001fff007819 */ /* 0x000fc8000001140d */
[CC--:B------:R-:W-:Y:S02]  /*0b80*/  LEA.HI R3, R0.reuse, R13.reuse, RZ, 0x7 ;  /* 0x0000000d00037211 */ /* 0x0c0fe400078f38ff */
[CC--:B------:R-:W-:Y:S02]  /*0b90*/  LEA.HI R5, R0.reuse, R13.reuse, RZ, 0x5 ;  /* 0x0000000d00057211 */ /* 0x0c0fe400078f28ff */
[----:B------:R-:W-:Y:S02]  /*0ba0*/  LOP3.LUT R4, R3, 0xffffff80, RZ, 0xc0, !PT ;  /* 0xffffff8003047812 */ /* 0x000fe400078ec0ff */
[----:B------:R-:W-:Y:S01]  /*0bb0*/  SHF.R.S32.HI R14, RZ, 0x7, R3 ;  /* 0x00000007ff0e7819 */ /* 0x000fe20000011403 */
[----:B------:R-:W-:Y:S01]  /*0bc0*/  IMAD.SHL.U32 R6, R5, 0x20, RZ ;  /* 0x0000002005067824 */ /* 0x000fe200078e00ff */
[CC--:B------:R-:W-:Y:S01]  /*0bd0*/  LEA.HI R12, R0.reuse, R13.reuse, RZ, 0x2 ;  /* 0x0000000d000c7211 */ /* 0x0c0fe200078f10ff */
[----:B------:R-:W-:Y:S01]  /*0be0*/  IMAD.IADD R16, R13, 0x1, -R4 ;  /* 0x000000010d107824 */ /* 0x000fe200078e0a04 */
[----:B------:R-:W-:-:S02]  /*0bf0*/  LEA.HI R4, R0, R13, RZ, 0x4 ;  /* 0x0000000d00047211 */ /* 0x000fc400078f20ff */
[----:B------:R-:W-:Y:S02]  /*0c00*/  LEA.HI R3, R3, R14, RZ, 0x1 ;  /* 0x0000000e03037211 */ /* 0x000fe400078f08ff */
[----:B------:R-:W-:Y:S02]  /*0c10*/  SHF.R.S32.HI R8, RZ, 0x1f, R16 ;  /* 0x0000001fff087819 */ /* 0x000fe40000011410 */
[----:B------:R-:W-:Y:S02]  /*0c20*/  SHF.R.S32.HI R7, RZ, 0x4, R4 ;  /* 0x00000004ff077819 */ /* 0x000fe40000011404 */
[----:B------:R-:W-:Y:S02]  /*0c30*/  LEA.HI R9, R8, R16, RZ, 0x2 ;  /* 0x0000001008097211 */ /* 0x000fe400078f10ff */
[----:B------:R-:W-:Y:S02]  /*0c40*/  LOP3.LUT R5, R4, 0x3fffff0, RZ, 0xc0, !PT ;  /* 0x03fffff004057812 */ /* 0x000fe400078ec0ff */
[----:B------:R-:W-:-:S02]  /*0c50*/  SHF.R.S32.HI R10, RZ, 0x2, R9 ;  /* 0x00000002ff0a7819 */ /* 0x000fc40000011409 */
[----:B------:R-:W-:Y:S01]  /*0c60*/  SHF.R.S32.HI R11, RZ, 0x1f, R9 ;  /* 0x0000001fff0b7819 */ /* 0x000fe20000011409 */
[----:B------:R-:W-:Y:S01]  /*0c70*/  IMAD.IADD R5, R13, 0x1, -R5 ;  /* 0x000000010d057824 */ /* 0x000fe200078e0a05 */
[----:B------:R-:W-:Y:S02]  /*0c80*/  LEA.HI R8, R8, R16, RZ, 0x5 ;  /* 0x0000001008087211 */ /* 0x000fe400078f28ff */
[----:B------:R-:W-:Y:S02]  /*0c90*/  LEA.HI R11, R11, R10, RZ, 0x3 ;  /* 0x0000000a0b0b7211 */ /* 0x000fe400078f18ff */
[----:B------:R-:W-:Y:S02]  /*0ca0*/  LEA.HI R4, R4, R7, RZ, 0x1 ;  /* 0x0000000704047211 */ /* 0x000fe400078f08ff */
[----:B------:R-:W-:Y:S02]  /*0cb0*/  LOP3.LUT R11, R11, 0xfffffff8, RZ, 0xc0, !PT ;  /* 0xfffffff80b0b7812 */ /* 0x000fe400078ec0ff */
[----:B------:R-:W-:-:S02]  /*0cc0*/  SHF.R.S32.HI R8, RZ, 0x5, R8 ;  /* 0x00000005ff087819 */ /* 0x000fc40000011408 */
[----:B------:R-:W-:Y:S01]  /*0cd0*/  LOP3.LUT R3, R3, 0x3fffffe, RZ, 0xc0, !PT ;  /* 0x03fffffe03037812 */ /* 0x000fe200078ec0ff */
[----:B------:R-:W-:Y:S01]  /*0ce0*/  IMAD.IADD R11, R10, 0x1, -R11 ;  /* 0x000000010a0b7824 */ /* 0x000fe200078e0a0b */
[----:B------:R-:W-:Y:S01]  /*0cf0*/  LOP3.LUT R6, R6, 0xfffffc00, RZ, 0xc0, !PT ;  /* 0xfffffc0006067812 */ /* 0x000fe200078ec0ff */
[----:B------:R-:W-:Y:S01]  /*0d00*/  IMAD.MOV.U32 R10, RZ, RZ, -0x2 ;  /* 0xfffffffeff0a7424 */ /* 0x000fe200078e00ff */
[----:B------:R-:W-:Y:S01]  /*0d10*/  LOP3.LUT R4, R4, 0x1ffffffe, RZ, 0xc0, !PT ;  /* 0x1ffffffe04047812 */ /* 0x000fe200078ec0ff */
[----:B------:R-:W-:Y:S01]  /*0d20*/  IMAD R8, R8, 0x10, R11 ;  /* 0x0000001008087824 */ /* 0x000fe200078e020b */
[----:B------:R-:W-:Y:S01]  /*0d30*/  LOP3.LUT R9, R9, 0x7ffffffc, RZ, 0xc0, !PT ;  /* 0x7ffffffc09097812 */ /* 0x000fe200078ec0ff */
[----:B------:R-:W-:Y:S01]  /*0d40*/  IMAD.IADD R3, R14, 0x1, -R3 ;  /* 0x000000010e037824 */ /* 0x000fe200078e0a03 */
[----:B------:R-:W-:Y:S01]  /*0d50*/  LOP3.LUT R12, R12, 0xfffffffc, RZ, 0xc0, !PT ;  /* 0xfffffffc0c0c7812 */ /* 0x000fe200078ec0ff */
[----:B------:R-:W-:Y:S02]  /*0d60*/  IMAD R5, R5, 0x40, R6 ;  /* 0x0000004005057824 */ /* 0x000fe400078e0206 */
[----:B------:R-:W-:-:S02]  /*0d70*/  IMAD.IADD R4, R7, 0x1, -R4 ;  /* 0x0000000107047824 */ /* 0x000fc400078e0a04 */
[----:B------:R-:W-:Y:S02]  /*0d80*/  IMAD.IADD R9, R16, 0x1, -R9 ;  /* 0x0000000110097824 */ /* 0x000fe400078e0a09 */
[----:B------:R-:W-:Y:S01]  /*0d90*/  IMAD R14, R3, 0x40, R8 ;  /* 0x00000040030e7824 */ /* 0x000fe200078e0208 */
[-C--:B------:R-:W-:Y:S01]  /*0da0*/  LEA.HI R3, R0, R13.reuse, RZ, 0x6 ;  /* 0x0000000d00037211 */ /* 0x080fe200078f30ff */
[----:B------:R-:W-:Y:S01]  /*0db0*/  IMAD R5, R4, 0x8, R5 ;  /* 0x0000000804057824 */ /* 0x000fe200078e0205 */
[----:B------:R-:W-:Y:S01]  /*0dc0*/  LEA.HI R0, R0, R13, RZ, 0x3 ;  /* 0x0000000d00007211 */ /* 0x000fe200078f18ff */
[----:B------:R-:W-:Y:S02]  /*0dd0*/  IMAD R4, R9, R10, 0xb0 ;  /* 0x000000b009047424 */ /* 0x000fe400078e020a */
[----:B------:R-:W-:Y:S01]  /*0de0*/  IMAD.IADD R12, R13, 0x1, -R12 ;  /* 0x000000010d0c7824 */ /* 0x000fe200078e0a0c */
[----:B------:R-:W-:Y:S01]  /*0df0*/  STL [R1+0x90], R5 ;  /* 0x0000900501007387 */ /* 0x000fe20000100800 */
[----:B------:R-:W-:-:S03]  /*0e00*/  SHF.R.S32.HI R22, RZ, 0x3, R0 ;  /* 0x00000003ff167819 */ /* 0x000fc60000011400 */
[----:B------:R0:W-:Y:S01]  /*0e10*/  STL [R1+0x88], R4 ;  /* 0x0000880401007387 */ /* 0x0001e20000100800 */
[----:B------:R-:W-:Y:S01]  /*0e20*/  LEA.HI R6, R12, R12, RZ, 0x1 ;  /* 0x0000000c0c067211 */ /* 0x000fe200078f08ff */
[C---:B------:R-:W-:Y:S02]  /*0e30*/  VIADD R28, R22.reuse, 0x20 ;  /* 0x00000020161c7836 */ /* 0x040fe40000000000 */
[----:B------:R-:W-:Y:S01]  /*0e40*/  VIADD R27, R22, 0x40 ;  /* 0x00000040161b7836 */ /* 0x000fe20000000000 */
[----:B------:R-:W-:Y:S01]  /*0e50*/  LOP3.LUT R7, R6, 0x1ffffffe, RZ, 0xc0, !PT ;  /* 0x1ffffffe06077812 */ /* 0x000fe200078ec0ff */
[C---:B------:R-:W-:Y:S01]  /*0e60*/  VIADD R26, R22.reuse, 0x60 ;  /* 0x00000060161a7836 */ /* 0x040fe20000000000 */
[----:B------:R-:W-:Y:S01]  /*0e70*/  STL [R1+0x84], R14 ;  /* 0x0000840e01007387 */ /* 0x000fe20000100800 */
[----:B------:R-:W-:Y:S01]  /*0e80*/  VIADD R25, R22, 0x80 ;  /* 0x0000008016197836 */ /* 0x000fe20000000000 */
[----:B------:R-:W-:Y:S01]  /*0e90*/  SHF.R.S32.HI R6, RZ, 0x1f, R27 ;  /* 0x0000001fff067819 */ /* 0x000fe2000001141b */
[----:B0-----:R-:W-:Y:S01]  /*0ea0*/  IMAD.SHL.U32 R4, R3, 0x8, RZ ;  /* 0x0000000803047824 */ /* 0x001fe200078e00ff */
[----:B------:R-:W-:Y:S01]  /*0eb0*/  LOP3.LUT R3, R0, 0xfffffff8, RZ, 0xc0, !PT ;  /* 0xfffffff800037812 */ /* 0x000fe200078ec0ff */
[C---:B------:R-:W-:Y:S01]  /*0ec0*/  IMAD.SHL.U32 R0, R22.reuse, 0x40, RZ ;  /* 0x0000004016007824 */ /* 0x040fe200078e00ff */
[----:B------:R-:W-:Y:S01]  /*0ed0*/  SHF.R.S32.HI R9, RZ, 0x1f, R26 ;  /* 0x0000001fff097819 */ /* 0x000fe2000001141a */
[----:B------:R-:W-:Y:S01]  /*0ee0*/  VIADD R24, R22, 0xa0 ;  /* 0x000000a016187836 */ /* 0x000fe20000000000 */
[----:B------:R-:W-:Y:S01]  /*0ef0*/  LOP3.LUT R20, R4, 0xfffffe00, RZ, 0xc0, !PT ;  /* 0xfffffe0004147812 */ /* 0x000fe200078ec0ff */
[----:B------:R-:W-:Y:S01]  /*0f00*/  IMAD.IADD R18, R13, 0x1, -R3 ;  /* 0x000000010d127824 */ /* 0x000fe200078e0a03 */
[----:B------:R-:W-:Y:S01]  /*0f10*/  SHF.R.S32.HI R4, RZ, 0x1f, R28 ;  /* 0x0000001fff047819 */ /* 0x000fe2000001141c */
[----:B------:R-:W-:Y:S01]  /*0f20*/  IMAD.SHL.U32 R5, R27, 0x40, RZ ;  /* 0x000000401b057824 */ /* 0x000fe200078e00ff */
[----:B------:R-:W-:Y:S01]  /*0f30*/  SHF.R.S32.HI R3, RZ, 0x1f, R22 ;  /* 0x0000001fff037819 */ /* 0x000fe20000011416 */
[----:B------:R-:W-:Y:S01]  /*0f40*/  IMAD.SHL.U32 R16, R18, 0x8, RZ ;  /* 0x0000000812107824 */ /* 0x000fe200078e00ff */
[----:B------:R-:W-:Y:S01]  /*0f50*/  LOP3.LUT R3, R0, 0x1c0, RZ, 0xc0, !PT ;  /* 0x000001c000037812 */ /* 0x000fe200078ec0ff */
[----:B------:R-:W-:Y:S01]  /*0f60*/  IMAD.SHL.U32 R0, R28, 0x40, RZ ;  /* 0x000000401c007824 */ /* 0x000fe200078e00ff */
[----:B------:R-:W-:Y:S01]  /*0f70*/  LEA.HI R4, R4, R28, RZ, 0x3 ;  /* 0x0000001c04047211 */ /* 0x000fe200078f18ff */
[----:B------:R-:W-:Y:S01]  /*0f80*/  IMAD.SHL.U32 R8, R26, 0x40, RZ ;  /* 0x000000401a087824 */ /* 0x000fe200078e00ff */
[----:B------:R-:W-:Y:S01]  /*0f90*/  SHF.R.S32.HI R11, RZ, 0x1f, R25 ;  /* 0x0000001fff0b7819 */ /* 0x000fe20000011419 */
[----:B------:R-:W-:Y:S01]  /*0fa0*/  IMAD.IADD R7, R12, 0x1, -R7 ;  /* 0x000000010c077824 */ /* 0x000fe200078e0a07 */
[----:B------:R-:W-:Y:S01]  /*0fb0*/  SHF.R.U32.HI R21, RZ, 0x3, R3 ;  /* 0x00000003ff157819 */ /* 0x000fe20000011603 */
[----:B------:R-:W-:Y:S01]  /*0fc0*/  IMAD.SHL.U32 R4, R4, 0x40, RZ ;  /* 0x0000004004047824 */ /* 0x000fe200078e00ff */
[----:B------:R-:W-:Y:S01]  /*0fd0*/  LEA.HI R6, R6, R27, RZ, 0x3 ;  /* 0x0000001b06067211 */ /* 0x000fe200078f18ff */
[----:B------:R-:W-:Y:S01]  /*0fe0*/  IMAD.SHL.U32 R10, R25, 0x40, RZ ;  /* 0x00000040190a7824 */ /* 0x000fe200078e00ff */
[----:B------:R-:W-:Y:S01]  /*0ff0*/  LOP3.LUT R3, R3, 0x38, R16, 0xf8, !PT ;  /* 0x0000003803037812 */ /* 0x000fe200078ef810 */
[----:B------:R-:W-:Y:S01]  /*1000*/  IMAD.SHL.U32 R12, R24, 0x40, RZ ;  /* 0x00000040180c7824 */ /* 0x000fe200078e00ff */
[----:B------:R-:W-:Y:S01]  /*1010*/  SHF.R.S32.HI R13, RZ, 0x1f, R24 ;  /* 0x0000001fff0d7819 */ /* 0x000fe20000011418 */
[----:B------:R-:W-:Y:S01]  /*1020*/  IMAD.SHL.U32 R6, R6, 0x40, RZ ;  /* 0x0000004006067824 */ /* 0x000fe200078e00ff */
[----:B------:R-:W-:Y:S01]  /*1030*/  LEA.HI R9, R9, R26, RZ, 0x3 ;  /* 0x0000001a09097211 */ /* 0x000fe200078f18ff */
[----:B------:R-:W-:Y:S01]  /*1040*/  STL [R1+0x6c], RZ ;  /* 0x00006cff01007387 */ /* 0x000fe20000100800 */
[----:B------:R-:W-:Y:S01]  /*1050*/  LOP3.LUT R0, R0, 0x1c0, RZ, 0xc0, !PT ;  /* 0x000001c000007812 */ /* 0x000fe200078ec0ff */
[----:B------:R-:W-:Y:S01]  /*1060*/  IMAD.SHL.U32 R18, R18, 0x4, RZ ;  /* 0x0000000412127824 */ /* 0x000fe200078e00ff */
[----:B------:R-:W-:Y:S01]  /*1070*/  LEA.HI R11, R11, R25, RZ, 0x3 ;  /* 0x000000190b0b7211 */ /* 0x000fe200078f18ff */
[----:B------:R-:W-:Y:S01]  /*1080*/  IMAD.SHL.U32 R9, R9, 0x40, RZ ;  /* 0x0000004009097824 */ /* 0x000fe200078e00ff */
[----:B------:R-:W-:Y:S01]  /*1090*/  LOP3.LUT R3, R20, R3, R21, 0xf6, !PT ;  /* 0x0000000314037212 */ /* 0x000fe200078ef615 */
[----:B------:R-:W-:Y:S01]  /*10a0*/  VIADD R220, R18, 0x20 ;  /* 0x0000002012dc7836 */ /* 0x000fe20000000000 */
[----:B------:R-:W-:Y:S01]  /*10b0*/  LEA.HI R13, R13, R24, RZ, 0x3 ;  /* 0x000000180d0d7211 */ /* 0x000fe200078f18ff */
[----:B------:R-:W-:Y:S01]  /*10c0*/  IMAD.SHL.U32 R11, R11, 0x40, RZ ;  /* 0x000000400b0b7824 */ /* 0x000fe200078e00ff */
[----:B------:R-:W-:Y:S01]  /*10d0*/  LOP3.LUT R5, R5, 0x1c0, RZ, 0xc0, !PT ;  /* 0x000001c005057812 */ /* 0x000fe200078ec0ff */
[----:B------:R-:W-:Y:S01]  /*10e0*/  VIADD R221, R16, 0x40 ;  /* 0x0000004010dd7836 */ /* 0x000fe20000000000 */
[----:B------:R-:W-:Y:S01]  /*10f0*/  SHF.R.U32.HI R20, RZ, 0x3, R0 ;  /* 0x00000003ff147819 */ /* 0x000fe20000011600 */
[----:B------:R-:W-:Y:S01]  /*1100*/  IMAD.SHL.U32 R13, R13, 0x40, RZ ;  /* 0x000000400d0d7824 */ /* 0x000fe200078e00ff */
[----:B------:R-:W-:-:S02]  /*1110*/  LOP3.LUT R8, R8, 0x1c0, RZ, 0xc0, !PT ;  /* 0x000001c008087812 */ /* 0x000fc400078ec0ff */
[----:B------:R-:W-:Y:S02]  /*1120*/  LOP3.LUT R0, R0, 0x38, R16, 0xf8, !PT ;  /* 0x0000003800007812 */ /* 0x000fe400078ef810 */
[----:B------:R-:W-:Y:S02]  /*1130*/  LOP3.LUT R4, R4, 0xfffffe00, RZ, 0xc0, !PT ;  /* 0xfffffe0004047812 */ /* 0x000fe400078ec0ff */
[----:B------:R-:W-:Y:S02]  /*1140*/  LOP3.LUT R24, R10, 0x1c0, RZ, 0xc0, !PT ;  /* 0x000001c00a187812 */ /* 0x000fe400078ec0ff */
[----:B------:R-:W-:Y:S02]  /*1150*/  LOP3.LUT R10, R12, 0x1c0, RZ, 0xc0, !PT ;  /* 0x000001c00c0a7812 */ /* 0x000fe400078ec0ff */
[----:B------:R-:W-:Y:S02]  /*1160*/  LOP3.LUT R6, R6, 0xfffffe00, RZ, 0xc0, !PT ;  /* 0xfffffe0006067812 */ /* 0x000fe400078ec0ff */
[----:B------:R-:W-:-:S02]  /*1170*/  SHF.R.U32.HI R12, RZ, 0x3, R5 ;  /* 0x00000003ff0c7819 */ /* 0x000fc40000011605 */
[----:B------:R-:W-:Y:S02]  /*1180*/  SHF.R.U32.HI R10, RZ, 0x3, R8 ;  /* 0x00000003ff0a7819 */ /* 0x000fe40000011608 */
[----:B------:R-:W-:Y:S02]  /*1190*/  LOP3.LUT R0, R4, R0, R20, 0xf6, !PT ;  /* 0x0000000004007212 */ /* 0x000fe400078ef614 */
[----:B------:R-:W-:Y:S02]  /*11a0*/  SHF.R.S32.HI R17, RZ, 0x1f, R16 ;  /* 0x0000001fff117819 */ /* 0x000fe40000011410 */
[----:B--2---:R-:W-:Y:S01]  /*11b0*/  LOP3.LUT R224, R15, 0x1, RZ, 0xfc, !PT ;  /* 0x000000010fe07812 */ /* 0x004fe200078efcff */
[----:B------:R-:W-:-:S04]  /*11c0*/  VIADD R15, R2, 0x16400 ;  /* 0x00016400020f7836 */ /* 0x000fc80000000000 */
[----:B------:R-:W-:Y:S01]  /*11d0*/  IMAD R0, R0, 0x2, R15 ;  /* 0x0000000200007824 */ /* 0x000fe200078e020f */
[----:B------:R-:W-:Y:S04]  /*11e0*/  STL [R1+0x74], R15 ;  /* 0x0000740f01007387 */ /* 0x000fe80000100800 */
[----:B------:R0:W-:Y:S04]  /*11f0*/  STL [R1+0x3c], R3 ;  /* 0x00003c0301007387 */ /* 0x0001e80000100800 */
[----:B------:R-:W-:Y:S04]  /*1200*/  STL [R1+0x4c], R4 ;  /* 0x00004c0401007387 */ /* 0x000fe80000100800 */
[----:B------:R1:W-:Y:S01]  /*1210*/  STL [R1+0x48], R6 ;  /* 0x0000480601007387 */ /* 0x0003e20000100800 */
[----:B0-----:R-:W-:-:S02]  /*1220*/  LOP3.LUT R3, R5, 0x38, R16, 0xf8, !PT ;  /* 0x0000003805037812 */ /* 0x001fc400078ef810 */
[----:B------:R-:W-:Y:S02]  /*1230*/  LOP3.LUT R5, R8, 0x38, R16, 0xf8, !PT ;  /* 0x0000003808057812 */ /* 0x000fe400078ef810 */
[----:B------:R-:W-:Y:S02]  /*1240*/  LOP3.LUT R8, R9, 0xfffffe00, RZ, 0xc0, !PT ;  /* 0xfffffe0009087812 */ /* 0x000fe400078ec0ff */
[----:B------:R-:W-:Y:S02]  /*1250*/  LOP3.LUT R9, R11, 0xfffffe00, RZ, 0xc0, !PT ;  /* 0xfffffe000b097812 */ /* 0x000fe400078ec0ff */
[----:B------:R-:W-:Y:S02]  /*1260*/  LOP3.LUT R3, R6, R3, R12, 0xf6, !PT ;  /* 0x0000000306037212 */ /* 0x000fe400078ef60c */
[----:B-1----:R-:W-:Y:S01]  /*1270*/  LOP3.LUT R6, R13, 0xfffffe00, RZ, 0xc0, !PT ;  /* 0xfffffe000d067812 */ /* 0x002fe200078ec0ff */
[----:B------:R-:W-:Y:S01]  /*1280*/  STL [R1+0x5c], R9 ;  /* 0x00005c0901007387 */ /* 0x000fe20000100800 */
[----:B------:R-:W-:Y:S01]  /*1290*/  LOP3.LUT R5, R8, R5, R10, 0xf6, !PT ;  /* 0x0000000508057212 */ /* 0x000fe200078ef60a */
[----:B------:R-:W-:-:S02]  /*12a0*/  IMAD R4, R3, 0x2, R15 ;  /* 0x0000000203047824 */ /* 0x000fc400078e020f */
[----:B------:R-:W-:Y:S02]  /*12b0*/  STL [R1+0x40], R8 ;  /* 0x0000400801007387 */ /* 0x000fe40000100800 */
[----:B------:R-:W-:Y:S02]  /*12c0*/  IMAD R3, R5, 0x2, R15 ;  /* 0x0000000205037824 */ /* 0x000fe400078e020f */
[----:B------:R-:W-:Y:S04]  /*12d0*/  STL [R1+0x58], R6 ;  /* 0x0000580601007387 */ /* 0x000fe80000100800 */
[----:B------:R0:W-:Y:S04]  /*12e0*/  STL [R1+0x80], R0 ;  /* 0x0000800001007387 */ /* 0x0001e80000100800 */
[----:B------:R1:W-:Y:S01]  /*12f0*/  STL [R1+0x7c], R4 ;  /* 0x00007c0401007387 */ /* 0x0003e20000100800 */
[----:B0-----:R-:W-:-:S05]  /*1300*/  IMAD R0, R7, 0x8, R14 ;  /* 0x0000000807007824 */ /* 0x001fca00078e020e */
[----:B------:R1:W-:Y:S04]  /*1310*/  STL [R1+0x8c], R0 ;  /* 0x00008c0001007387 */ /* 0x0003e80000100800 */
[----:B------:R1:W-:Y:S02]  /*1320*/  STL [R1+0x78], R3 ;  /* 0x0000780301007387 */ /* 0x0003e40000100800 */
.L_x_821:
[----:B01----:R-:W0:Y:S01]  /*1330*/  LDC.64 R4, c[0x0][0xc88] ;  /* 0x00032200ff047b82 */ /* 0x003e220000000a00 */
[----:B------:R-:W-:Y:S01]  /*1340*/  ULDC.64 UR4, c[0x0][0x208] ;  /* 0x0000820000047ab9 */ /* 0x000fe20000000a00 */
[----:B0-----:R-:W-:-:S05]  /*1350*/  IMAD.WIDE R4, R127, 0x4, R4 ;  /* 0x000000047f047825 */ /* 0x001fca00078e0204 */
[----:B--2---:R-:W2:Y:S01]  /*1360*/  LDG.E R10, desc[UR4][R4.64] ;  /* 0x00000004040a7981 */ /* 0x004ea2000c1e1900 */
[----:B------:R-:W-:Y:S05]  /*1370*/  YIELD ;  /* 0x0000000000007946 */ /* 0x000fea0003800000 */
[----:B------:R-:W-:Y:S01]  /*1380*/  ULDC.64 UR4, c[0x0][0xa28] ;  /* 0x00028a0000047ab9 */ /* 0x000fe20000000a00 */
[----:B------:R-:W-:Y:S01]  /*1390*/  ULDC.64 UR8, c[0x0][0xa18] ;  /* 0x0002860000087ab9 */ /* 0x000fe20000000a00 */
[----:B------:R-:W-:Y:S01]  /*13a0*/  ISETP.NE.U32.AND P1, PT, RZ, UR4, PT ;  /* 0x00000004ff007c0c */ /* 0x000fe2000bf25070 */
[----:B------:R-:W-:Y:S01]  /*13b0*/  ULDC.64 UR6, c[0x0][0xa08] ;  /* 0x0002820000067ab9 */ /* 0x000fe20000000a00 */
[----:B------:R-:W-:Y:S01]  /*13c0*/  IMAD.MOV.U32 R3, RZ, RZ, RZ ;  /* 0x000000ffff037224 */ /* 0x000fe200078e00ff */
[----:B------:R-:W-:Y:S01]  /*13d0*/  ISETP.NE.U32.AND P0, PT, RZ, UR6, PT ;  /* 0x00000006ff007c0c */ /* 0x000fe2000bf05070 */
[----:B------:R-:W-:Y:S01]  /*13e0*/  ULDC.64 UR10, c[0x0][0x208] ;  /* 0x00008200000a7ab9 */ /* 0x000fe20000000a00 */
[----:B------:R-:W-:Y:S01]  /*13f0*/  ISETP.NE.AND.EX P1, PT, RZ, UR5, PT, P1 ;  /* 0x00000005ff007c0c */ /* 0x000fe2000bf25310 */
[----:B------:R-:W-:Y:S01]  /*1400*/  IMAD.MOV.U32 R29, RZ, RZ, RZ ;  /* 0x000000ffff1d7224 */ /* 0x000fe200078e00ff */
[----:B------:R-:W-:-:S02]  /*1410*/  ISETP.NE.AND.EX P0, PT, RZ, UR7, PT, P0 ;  /* 0x00000007ff007c0c */ /* 0x000fc4000bf05300 */
[----:B--2---:R-:W-:Y:S01]  /*1420*/  SHF.R.S32.HI R0, RZ, 0x1f, R10 ;  /* 0x0000001fff007819 */ /* 0x004fe2000001140a */
[----:B------:R0:W-:Y:S08]  /*1430*/  STL [R1+0x60], R10 ;  /* 0x0000600a01007387 */ /* 0x0001f00000100800 */
[C---:B------:R-:W-:Y:S01]  /*1440*/  @P1 LEA R6, P2, R10.reuse, UR4, 0x2 ;  /* 0x000000040a061c11 */ /* 0x040fe2000f8410ff */
[C---:B------:R-:W-:Y:S01]  /*1450*/  IMAD.SHL.U32 R28, R10.reuse, 0x4, RZ ;  /* 0x000000040a1c7824 */ /* 0x040fe200078e00ff */
[----:B------:R-:W-:-:S02]  /*1460*/  SHF.L.U64.HI R30, R10, 0x2, R0 ;  /* 0x000000020a1e7819 */ /* 0x000fc40000010200 */
[----:B----4-:R-:W-:Y:S02]  /*1470*/  @P1 LEA.HI.X R7, R10, UR5, R0, 0x2, P2 ;  /* 0x000000050a071c11 */ /* 0x010fe400090f1400 */
[----:B------:R-:W-:Y:S01]  /*1480*/  ISETP.NE.U32.AND P2, PT, RZ, UR8, PT ;  /* 0x00000008ff007c0c */ /* 0x000fe2000bf45070 */
[----:B------:R-:W-:Y:S01]  /*1490*/  ULDC UR4, c[0x0][0x288] ;  /* 0x0000a20000047ab9 */ /* 0x000fe20000000800 */
[----:B------:R-:W-:Y:S01]  /*14a0*/  IADD3 R8, P3, R28, UR6, RZ ;  /* 0x000000061c087c10 */ /* 0x000fe2000ff7e0ff */
[----:B------:R-:W-:Y:S01]  /*14b0*/  IMAD.U32 R160, RZ, RZ, UR4 ;  /* 0x00000004ffa07e24 */ /* 0x000fe2000f8e00ff */
[----:B------:R-:W-:Y:S01]  /*14c0*/  ISETP.NE.AND.EX P2, PT, RZ, UR9, PT, P2 ;  /* 0x00000009ff007c0c */ /* 0x000fe2000bf45320 */
[----:B------:R-:W-:Y:S01]  /*14d0*/  ULDC.64 UR4, c[0x0][0x418] ;  /* 0x0001060000047ab9 */ /* 0x000fe20000000a00 */
[----:B------:R0:W5:Y:S01]  /*14e0*/  @P1 LDG.E R3, desc[UR10][R6.64] ;  /* 0x0000000a06031981 */ /* 0x000162000c1e1900 */
[----:B------:R-:W-:Y:S01]  /*14f0*/  UISETP.NE.U32.AND UP0, UPT, UR4, URZ, UPT ;  /* 0x0000003f0400728c */ /* 0x000fe2000bf05070 */
[----:B------:R-:W-:-:S02]  /*1500*/  IADD3.X R9, R30, UR7, RZ, P3, !PT ;  /* 0x000000071e097c10 */ /* 0x000fc40009ffe4ff */
[----:B------:R-:W-:Y:S01]  /*1510*/  ULDC UR4, c[0x0][0x424] ;  /* 0x0001090000047ab9 */ /* 0x000fe20000000800 */
[----:B------:R-:W-:Y:S02]  /*1520*/  UISETP.NE.AND.EX UP0, UPT, UR5, URZ, UPT, UP0 ;  /* 0x0000003f0500728c */ /* 0x000fe4000bf05300 */
[----:B------:R0:W5:Y:S01]  /*1530*/  @P0 LDG.E R29, desc[UR10][R8.64] ;  /* 0x0000000a081d0981 */ /* 0x000162000c1e1900 */
[----:B------:R-:W-:Y:S01]  /*1540*/  ULDC UR5, c[0x0][0x2f0] ;  /* 0x0000bc0000057ab9 */ /* 0x000fe20000000800 */
[----:B------:R-:W-:Y:S02]  /*1550*/  USEL UR4, UR4, 0x1, UP0 ;  /* 0x0000000104047887 */ /* 0x000fe40008000000 */
[----:B------:R-:W-:Y:S02]  /*1560*/  @P2 IADD3 R4, P1, R28, UR8, RZ ;  /* 0x000000081c042c10 */ /* 0x000fe4000ff3e0ff */
[----:B------:R-:W-:Y:S02]  /*1570*/  UIMAD UR4, UR4, UR5, URZ ;  /* 0x00000005040472a4 */ /* 0x000fe4000f8e023f */
[----:B------:R-:W-:Y:S01]  /*1580*/  @P2 IADD3.X R5, R30, UR9, RZ, P1, !PT ;  /* 0x000000091e052c10 */ /* 0x000fe20008ffe4ff */
[----:B------:R-:W-:-:S02]  /*1590*/  ULDC UR5, c[0x0][0x348] ;  /* 0x0000d20000057ab9 */ /* 0x000fc40000000800 */
[----:B------:R-:W-:Y:S02]  /*15a0*/  IMAD.U32 R25, RZ, RZ, UR5 ;  /* 0x00000005ff197e24 */ /* 0x000fe4000f8e00ff */
[----:B------:R0:W5:Y:S01]  /*15b0*/  @P2 LDG.E R160, desc[UR10][R4.64] ;  /* 0x0000000a04a02981 */ /* 0x000162000c1e1900 */
[----:B------:R-:W-:Y:S02]  /*15c0*/  IMAD.U32 R26, RZ, RZ, UR4 ;  /* 0x00000004ff1a7e24 */ /* 0x000fe4000f8e00ff */
[----:B------:R-:W-:Y:S01]  /*15d0*/  IMAD.MOV.U32 R27, RZ, RZ, R10 ;  /* 0x000000ffff1b7224 */ /* 0x000fe200078e000a */
[----:B---3--:R-:W-:Y:S06]  /*15e0*/  @P2 BRA `(.L_x_604) ;  /* 0x0000000000282947 */ /* 0x008fec0003800000 */
[----:B------:R-:W-:Y:S02]  /*15f0*/  ULDC.64 UR4, c[0x0][0xa00] ;  /* 0x0002800000047ab9 */ /* 0x000fe40000000a00 */
[----:B------:R-:W-:-:S04]  /*1600*/  ISETP.NE.U32.AND P1, PT, RZ, UR4, PT ;  /* 0x00000004ff007c0c */ /* 0x000fc8000bf25070 */
[----:B------:R-:W-:-:S13]  /*1610*/  ISETP.NE.AND.EX P1, PT, RZ, UR5, PT, P1 ;  /* 0x00000005ff007c0c */ /* 0x000fda000bf25310 */
[----:B------:R-:W-:Y:S05]  /*1620*/  @!P1 BRA `(.L_x_604) ;  /* 0x0000000000189947 */ /* 0x000fea0003800000 */
[----:B0-----:R-:W0:Y:S01]  /*1630*/  LDC.64 R4, c[0x0][0xa00] ;  /* 0x00028000ff047b82 */ /* 0x001e220000000a00 */
[----:B------:R-:W-:Y:S01]  /*1640*/  ULDC.64 UR4, c[0x0][0x208] ;  /* 0x0000820000047ab9 */ /* 0x000fe20000000a00 */
[----:B0-----:R-:W-:-:S05]  /*1650*/  IMAD.WIDE R4, R27, 0x4, R4 ;  /* 0x000000041b047825 */ /* 0x001fca00078e0204 */
[----:B-----5:R-:W2:Y:S04]  /*1660*/  LDG.E R160, desc[UR4][R4.64] ;  /* 0x0000000404a07981 */ /* 0x020ea8000c1e1900 */
[----:B------:R-:W2:Y:S02]  /*1670*/  LDG.E R7, desc[UR4][R4.64+0x4] ;  /* 0x0000040404077981 */ /* 0x000ea4000c1e1900 */
[----:B--2---:R-:W-:-:S07]  /*1680*/  IMAD.IADD R160, R7, 0x1, -R160 ;  /* 0x0000000107a07824 */ /* 0x004fce00078e0aa0 */
.L_x_604:
[----:B------:R-:W-:Y:S01]  /*1690*/  ULDC.64 UR4, c[0x0][0xa20] ;  /* 0x0002880000047ab9 */ /* 0x000fe20000000a00 */
[----:B------:R1:W-:Y:S01]  /*16a0*/  STL [R1+0x70], R125 ;  /* 0x0000707d01007387 */ /* 0x0003e20000100800 */
[----:B------:R-:W-:-:S03]  /*16b0*/  ISETP.NE.U32.AND P1, PT, RZ, UR4, PT ;  /* 0x00000004ff007c0c */ /* 0x000fc6000bf25070 */
[----:B------:R1:W-:Y:S01]  /*16c0*/  STL [R1+0x64], R126 ;  /* 0x0000647e01007387 */ /* 0x0003e20000100800 */
[----:B------:R-:W-:-:S13]  /*16d0*/  ISETP.NE.AND.EX P1, PT, RZ, UR5, PT, P1 ;  /* 0x00000005ff007c0c */ /* 0x000fda000bf25310 */
[----:B-1----:R-:W-:Y:S05]  /*16e0*/  @!P1 BRA `(.L_x_605) ;  /* 0x0000000000149947 */ /* 0x002fea0003800000 */
[----:B0-----:R-:W-:Y:S01]  /*16f0*/  IADD3 R4, P0, R28, UR4, RZ ;  /* 0x000000041c047c10 */ /* 0x001fe2000ff1e0ff */
[----:B------:R-:W-:-:S03]  /*1700*/  ULDC.64 UR6, c[0x0][0x208] ;  /* 0x0000820000067ab9 */ /* 0x000fc60000000a00 */
[----:B------:R-:W-:-:S05]  /*1710*/  IADD3.X R5, R30, UR5, RZ, P0, !PT ;  /* 0x000000051e057c10 */ /* 0x000fca00087fe4ff */
[----:B------:R1:W5:Y:S01]  /*1720*/  LDG.E R26, desc[UR6][R4.64] ;  /* 0x00000006041a7981 */ /* 0x000362000c1e1900 */
[----:B------:R-:W-:Y:S05]  /*1730*/  BRA `(.L_x_606) ;  /* 0x0000000000147947 */ /* 0x000fea0003800000 */
.L_x_605:
[----:B------:R-:W-:Y:S05]  /*1740*/  @!P0 BRA `(.L_x_606) ;  /* 0x0000000000108947 */ /* 0x000fea0003800000 */
[----:B------:R-:W-:Y:S02]  /*1750*/  ULDC.64 UR4, c[0x0][0x208] ;  /* 0x0000820000047ab9 */ /* 0x000fe40000000a00 */
[----:B0-----:R-:W2:Y:S04]  /*1760*/  LDG.E R5, desc[UR4][R8.64] ;  /* 0x0000000408057981 */ /* 0x001ea8000c1e1900 */
[----:B------:R-:W2:Y:S02]  /*1770*/  LDG.E R26, desc[UR4][R8.64+0x4] ;  /* 0x00000404081a7981 */ /* 0x000ea4000c1e1900 */
[----:B--2---:R-:W-:-:S07]  /*1780*/  IMAD.IADD R26, R26, 0x1, -R5 ;  /* 0x000000011a1a7824 */ /* 0x004fce00078e0a05 */
.L_x_606:
[----:B------:R-:W-:Y:S01]  /*1790*/  ULDC.64 UR4, c[0x0][0xa10] ;  /* 0x0002840000047ab9 */ /* 0x000fe20000000a00 */
[----:B------:R-:W-:Y:S01]  /*17a0*/  ULDC.64 UR6, c[0x0][0x208] ;  /* 0x0000820000067ab9 */ /* 0x000fe20000000a00 */
[----:B------:R-:W-:-:S04]  /*17b0*/  ISETP.NE.U32.AND P0, PT, RZ, UR4, PT ;  /* 0x00000004ff007c0c */ /* 0x000fc8000bf05070 */
[----:B------:R-:W-:Y:S01]  /*17c0*/  ISETP.NE.AND.EX P0, PT, RZ, UR5, PT, P0 ;  /* 0x00000005ff007c0c */ /* 0x000fe2000bf05300 */
[----:B0----5:R-:W-:Y:S01]  /*17d0*/  IMAD.IADD R8, R26, 0x1, -R3 ;  /* 0x000000011a087824 */ /* 0x021fe200078e0a03 */
[----:B------:R-:W-:-:S11]  /*17e0*/  ULDC.64 UR4, c[0x0][0xa30] ;  /* 0x00028c0000047ab9 */ /* 0x000fd60000000a00 */
[----:B-1----:R-:W0:Y:S02]  /*17f0*/  @P0 LDC.64 R4, c[0x0][0xa10] ;  /* 0x00028400ff040b82 */ /* 0x002e240000000a00 */
[----:B0-----:R-:W-:-:S05]  /*1800*/  @P0 IMAD.WIDE R4, R27, 0x4, R4 ;  /* 0x000000041b040825 */ /* 0x001fca00078e0204 */
[----:B------:R-:W2:Y:S04]  /*1810*/  @P0 LDG.E R0, desc[UR6][R4.64] ;  /* 0x0000000604000981 */ /* 0x000ea8000c1e1900 */
[----:B------:R0:W2:Y:S01]  /*1820*/  @P0 LDG.E R9, desc[UR6][R4.64+0x4] ;  /* 0x0000040604090981 */ /* 0x0000a2000c1e1900 */
[----:B------:R-:W-:Y:S01]  /*1830*/  ISETP.NE.U32.AND P1, PT, RZ, UR4, PT ;  /* 0x00000004ff007c0c */ /* 0x000fe2000bf25070 */
[----:B------:R-:W-:-:S03]  /*1840*/  IMAD.MOV.U32 R148, RZ, RZ, R26 ;  /* 0x000000ffff947224 */ /* 0x000fc600078e001a */
[----:B------:R-:W-:Y:S01]  /*1850*/  ISETP.NE.AND.EX P1, PT, RZ, UR5, PT, P1 ;  /* 0x00000005ff007c0c */ /* 0x000fe2000bf25310 */
[----:B0-----:R-:W-:-:S05]  /*1860*/  IMAD.MOV R4, RZ, RZ, -R8 ;  /* 0x000000ffff047224 */ /* 0x001fca00078e0a08 */
[----:B------:R-:W-:-:S07]  /*1870*/  VIMNMX R4, RZ, R4, !PT ;  /* 0x00000004ff047248 */ /* 0x000fce0007fe0100 */
[----:B------:R-:W-:-:S04]  /*1880*/  @P1 IADD3 R6, P2, R28, UR4, RZ ;  /* 0x000000041c061c10 */ /* 0x000fc8000ff5e0ff */
[----:B------:R-:W-:-:S05]  /*1890*/  @P1 IADD3.X R7, R30, UR5, RZ, P2, !PT ;  /* 0x000000051e071c10 */ /* 0x000fca00097fe4ff */
[----:B------:R0:W5:Y:S01]  /*18a0*/  @P1 LDG.E R148, desc[UR6][R6.64] ;  /* 0x0000000606941981 */ /* 0x000162000c1e1900 */
[----:B--2---:R-:W-:-:S04]  /*18b0*/  @P0 IMAD.IADD R25, R9, 0x1, -R0 ;  /* 0x0000000109190824 */ /* 0x004fc800078e0a00 */
[----:B------:R-:W-:-:S04]  /*18c0*/  IMAD.IADD R161, R8, 0x1, R25 ;  /* 0x0000000108a17824 */ /* 0x000fc800078e0219 */
[----:B------:R-:W-:-:S04]  /*18d0*/  VIADD R0, R161, 0xaf ;  /* 0x000000afa1007836 */ /* 0x000fc80000000000 */
[----:B------:R-:W-:-:S05]  /*18e0*/  IMAD.HI R0, R0, 0x2e8ba2e9, RZ ;  /* 0x2e8ba2e900007827 */ /* 0x000fca00078e02ff */
[----:B------:R-:W-:-:S04]  /*18f0*/  SHF.R.U32.HI R163, RZ, 0x1f, R0 ;  /* 0x0000001fffa37819 */ /* 0x000fc80000011600 */
[----:B------:R-:W-:-:S05]  /*1900*/  LEA.HI.SX32 R163, R0, R163, 0x1b ;  /* 0x000000a300a37211 */ /* 0x000fca00078fdaff */
[----:B------:R-:W-:-:S05]  /*1910*/  IMAD R0, R163, 0xb0, -R8 ;  /* 0x000000b0a3007824 */ /* 0x000fca00078e0a08 */
[----:B------:R-:W-:-:S04]  /*1920*/  VIMNMX R3, R0, R25, PT ;  /* 0x0000001900037248 */ /* 0x000fc80003fe0100 */
[----:B------:R-:W-:Y:S01]  /*1930*/  ISETP.GT.AND P0, PT, R3, R4, PT ;  /* 0x000000040300720c */ /* 0x000fe20003f04270 */
[----:B------:R-:W-:-:S05]  /*1940*/  IMAD.WIDE.U32 R4, R4, -0x45d1745d, RZ ;  /* 0xba2e8ba304047825 */ /* 0x000fca00078e00ff */
[----:B------:R-:W-:-:S05]  /*1950*/  SHF.R.U32.HI R131, RZ, 0x7, R5 ;  /* 0x00000007ff837819 */ /* 0x000fca0000011605 */
[----:B------:R-:W-:Y:S02]  /*1960*/  IMAD.MOV.U32 R24, RZ, RZ, R131 ;  /* 0x000000ffff187224 */ /* 0x000fe400078e0083 */
[----:B------:R-:W-:-:S04]  /*1970*/  @P0 VIADD R0, R3, 0xaf ;  /* 0x000000af03000836 */ /* 0x000fc80000000000 */
[----:B------:R-:W-:-:S05]  /*1980*/  @P0 IMAD.HI R0, R0, 0x2e8ba2e9, RZ ;  /* 0x2e8ba2e900000827 */ /* 0x000fca00078e02ff */
[----:B------:R-:W-:-:S04]  /*1990*/  @P0 SHF.R.U32.HI R3, RZ, 0x1f, R0 ;  /* 0x0000001fff030819 */ /* 0x000fc80000011600 */
[----:B------:R-:W-:Y:S02]  /*19a0*/  @P0 LEA.HI.SX32 R24, R0, R3, 0x1b ;  /* 0x0000000300180211 */ /* 0x000fe400078fdaff */
[----:B------:R-:W-:Y:S02]  /*19b0*/  PLOP3.LUT P0, PT, PT, PT, PT, 0x80, 0x0 ;  /* 0x000000000000781c */ /* 0x000fe40003f0f070 */
[----:B------:R-:W-:-:S13]  /*19c0*/  ISETP.GT.AND P1, PT, R24, R131, PT ;  /* 0x000000831800720c */ /* 0x000fda0003f24270 */
[----:B0-----:R-:W-:Y:S05]  /*19d0*/  @!P1 BRA `(.L_x_607) ;  /* 0x000000ac00909947 */ /* 0x001fea0003800000 */
[----:B------:R-:W-:Y:S01]  /*19e0*/  VIADD R0, R2, 0x1e400 ;  /* 0x0001e40002007836 */ /* 0x000fe20000000000 */
[----:B------:R-:W-:Y:S04]  /*19f0*/  BSSY B6, `(.L_x_608) ;  /* 0x0000013000067945 */ /* 0x000fe80003800000 */
[----:B------:R-:W-:-:S13]  /*1a00*/  LOP3.LUT P0, RZ, R0, 0x3ff, RZ, 0xc0, !PT ;  /* 0x000003ff00ff7812 */ /* 0x000fda000780c0ff */
[----:B------:R-:W-:Y:S05]  /*1a10*/  @!P0 BRA `(.L_x_609) ;  /* 0x0000000000408947 */ /* 0x000fea0003800000 */
        /* <DEDUP_REMOVED lines=15> */
[----:B-1---5:R-:W-:Y:S05]  /*1b10*/  CALL.ABS.NOINC R14 ;  /* 0x000000000e007343 */ /* 0x022fea0003c00000 */
.L_x_609:
[----:B------:R-:W-:Y:S05]  /*1b20*/  BSYNC B6 ;  /* 0x0000000000067941 */ /* 0x000fea0003800000 */
.L_x_608:
        /* <DEDUP_REMOVED lines=20> */
.L_x_611:
[----:B------:R-:W-:Y:S05]  /*1c70*/  BSYNC B6 ;  /* 0x0000000000067941 */ /* 0x000fea0003800000 */
.L_x_610:
[----:B------:R-:W-:Y:S01]  /*1c80*/  ULDC.64 UR4, c[0x0][0x9f8] ;  /* 0x00027e0000047ab9 */ /* 0x000fe20000000a00 */
[----:B------:R-:W-:Y:S01]  /*1c90*/  ULDC.64 UR6, c[0x0][0x208] ;  /* 0x0000820000067ab9 */ /* 0x000fe20000000a00 */
[----:B------:R-:W-:Y:S01]  /*1ca0*/  ISETP.NE.U32.AND P0, PT, RZ, UR4, PT ;  /* 0x00000004ff007c0c */ /* 0x000fe2000bf05070 */
[----:B------:R-:W2:Y:S01]  /*1cb0*/  LDL.LU R31, [R1+0x4] ;  /* 0x00000400011f7983 */ /* 0x000ea20000300800 */
[----:B------:R-:W0:Y:S02]  /*1cc0*/  LDC.64 R42, c[0x0][0x300] ;  /* 0x0000c000ff2a7b82 */ /* 0x000e240000000a00 */
[----:B------:R-:W-:Y:S01]  /*1cd0*/  ISETP.NE.AND.EX P0, PT, RZ, UR5, PT, P0 ;  /* 0x00000005ff007c0c */ /* 0x000fe2000bf05300 */
[----:B------:R-:W1:Y:S01]  /*1ce0*/  S2R R21, SR_TID.X ;  /* 0x0000000000157919 */ /* 0x000e620000002100 */
[----:B------:R-:W-:Y:S01]  /*1cf0*/  IMAD.IADD R119, R29, 0x1, R26 ;  /* 0x000000011d777824 */ /* 0x000fe200078e021a */
[----:B------:R-:W-:Y:S01]  /*1d00*/  SHF.R.S32.HI R8, RZ, 0x1f, R126 ;  /* 0x0000001fff087819 */ /* 0x000fe2000001147e */
[----:B------:R-:W3:Y:S02]  /*1d10*/  LDL R26, [R1+0x48] ;  /* 0x00004800011a7983 */ /* 0x000ee40000100800 */
[----:B------:R-:W4:Y:S02]  /*1d20*/  LDC R13, c[0x0][0x3f4] ;  /* 0x0000fd00ff0d7b82 */ /* 0x000f240000000800 */
[----:B------:R-:W3:Y:S05]  /*1d30*/  LDL R14, [R1+0x40] ;  /* 0x00004000010e7983 */ /* 0x000eea0000100800 */
[----:B------:R-:W-:Y:S01]  /*1d40*/  @P0 IADD3 R4, P1, R28, UR4, RZ ;  /* 0x000000041c040c10 */ /* 0x000fe2000ff3e0ff */
[----:B------:R-:W2:Y:S03]  /*1d50*/  LDC.64 R108, c[0x0][0x3f8] ;  /* 0x0000fe00ff6c7b82 */ /* 0x000ea60000000a00 */
[----:B------:R-:W-:Y:S01]  /*1d60*/  @P0 IADD3.X R5, R30, UR5, RZ, P1, !PT ;  /* 0x000000051e050c10 */ /* 0x000fe20008ffe4ff */
[----:B------:R-:W-:-:S04]  /*1d70*/  ULDC.64 UR4, c[0x0][0x308] ;  /* 0x0000c20000047ab9 */ /* 0x000fc80000000a00 */
[----:B------:R1:W3:Y:S01]  /*1d80*/  @P0 LDG.E R27, desc[UR6][R4.64] ;  /* 0x00000006041b0981 */ /* 0x0002e2000c1e1900 */
[----:B------:R-:W-:Y:S01]  /*1d90*/  SHF.R.S32.HI R15, RZ, 0x1f, R119 ;  /* 0x0000001fff0f7819 */ /* 0x000fe20000011477 */
[----:B------:R-:W-:Y:S01]  /*1da0*/  ULDC.64 UR6, c[0x0][0xa08] ;  /* 0x0002820000067ab9 */ /* 0x000fe20000000a00 */
[-C--:B0-----:R-:W-:Y:S01]  /*1db0*/  IMAD.WIDE.U32 R6, R119, R42.reuse, RZ ;  /* 0x0000002a77067225 */ /* 0x081fe200078e00ff */
[----:B------:R-:W-:Y:S01]  /*1dc0*/  ISETP.NE.U32.AND P0, PT, RZ, UR6, PT ;  /* 0x00000006ff007c0c */ /* 0x000fe2000bf05070 */
[----:B------:R-:W0:Y:S01]  /*1dd0*/  LDC.64 R114, c[0x0][0x408] ;  /* 0x00010200ff727b82 */ /* 0x000e220000000a00 */
[----:B------:R-:W-:Y:S01]  /*1de0*/  SHF.R.S32.HI R20, RZ, 0x1f, R22 ;  /* 0x0000001fff147819 */ /* 0x000fe20000011416 */
[----:B------:R-:W-:Y:S01]  /*1df0*/  IMAD R0, R15, R42, RZ ;  /* 0x0000002a0f007224 */ /* 0x000fe200078e02ff */
[----:B----4-:R-:W-:Y:S02]  /*1e00*/  ISETP.GE.AND P2, PT, R16, R13, PT ;  /* 0x0000000d1000720c */ /* 0x010fe40003f46270 */
[----:B------:R-:W-:Y:S01]  /*1e10*/  ISETP.NE.AND.EX P0, PT, RZ, UR7, PT, P0 ;  /* 0x00000007ff007c0c */ /* 0x000fe2000bf05300 */
[----:B------:R-:W-:Y:S01]  /*1e20*/  IMAD R3, R119, R43, R0 ;  /* 0x0000002b77037224 */ /* 0x000fe200078e0200 */
[----:B-1----:R-:W-:-:S02]  /*1e30*/  SHF.R.U32.HI R21, RZ, 0x7, R21 ;  /* 0x00000007ff157819 */ /* 0x002fc40000011615 */
[----:B------:R-:W-:Y:S01]  /*1e40*/  SHF.R.S32.HI R19, RZ, 0x1f, R18 ;  /* 0x0000001fff137819 */ /* 0x000fe20000011412 */
[----:B------:R-:W-:Y:S01]  /*1e50*/  IMAD.IADD R7, R7, 0x1, R3 ;  /* 0x0000000107077824 */ /* 0x000fe200078e0203 */
[----:B------:R-:W-:Y:S01]  /*1e60*/  ISETP.NE.AND P6, PT, R21, 0x1, PT ;  /* 0x000000011500780c */ /* 0x000fe20003fc5270 */
[----:B------:R-:W-:Y:S02]  /*1e70*/  IMAD R3, R8, UR4, RZ ;  /* 0x0000000408037c24 */ /* 0x000fe4000f8e02ff */
[----:B------:R-:W-:-:S04]  /*1e80*/  IMAD.WIDE.U32 R4, R126, UR4, R6 ;  /* 0x000000047e047c25 */ /* 0x000fc8000f8e0006 */
[----:B------:R-:W-:Y:S01]  /*1e90*/  IMAD R3, R126, UR5, R3 ;  /* 0x000000057e037c24 */ /* 0x000fe2000f8e0203 */
[----:B------:R-:W-:Y:S01]  /*1ea0*/  ULDC.64 UR4, c[0x0][0x310] ;  /* 0x0000c40000047ab9 */ /* 0x000fe20000000a00 */
[----:B--2---:R-:W-:Y:S02]  /*1eb0*/  LOP3.LUT R31, R31, 0xfffffffe, RZ, 0xc0, !PT ;  /* 0xfffffffe1f1f7812 */ /* 0x004fe400078ec0ff */
[----:B------:R-:W-:Y:S01]  /*1ec0*/  IMAD.IADD R5, R5, 0x1, R3 ;  /* 0x0000000105057824 */ /* 0x000fe200078e0203 */
[----:B---3--:R-:W-:Y:S02]  /*1ed0*/  SHF.R.S32.HI R0, RZ, 0x1f, R27 ;  /* 0x0000001fff007819 */ /* 0x008fe4000001141b */
[----:B------:R-:W-:Y:S01]  /*1ee0*/  SEL R103, R27, RZ, !P0 ;  /* 0x000000ff1b677207 */ /* 0x000fe20004000000 */
[----:B------:R-:W-:Y:S01]  /*1ef0*/  VIADD R9, R22, 0x40 ;  /* 0x0000004016097836 */ /* 0x000fe20000000000 */
[----:B------:R-:W-:Y:S01]  /*1f00*/  SEL R6, R0, RZ, !P0 ;  /* 0x000000ff00067207 */ /* 0x000fe20004000000 */
[----:B------:R-:W2:Y:S01]  /*1f10*/  LDL R27, [R1+0x4c] ;  /* 0x00004c00011b7983 */ /* 0x000ea20000100800 */
[----:B------:R-:W-:Y:S01]  /*1f20*/  @P2 LOP3.LUT R31, R31, 0x1, RZ, 0xfc, !PT ;  /* 0x000000011f1f2812 */ /* 0x000fe200078efcff */
[----:B------:R-:W-:-:S04]  /*1f30*/  IMAD.WIDE.U32 R100, R103, UR4, R4 ;  /* 0x0000000467647c25 */ /* 0x000fc8000f8e0004 */
[----:B------:R-:W-:Y:S02]  /*1f40*/  IMAD R0, R6, UR4, RZ ;  /* 0x0000000406007c24 */ /* 0x000fe4000f8e02ff */
[----:B------:R-:W-:Y:S02]  /*1f50*/  VIADD R32, R22, 0x20 ;  /* 0x0000002016207836 */ /* 0x000fe40000000000 */
[----:B------:R-:W-:Y:S01]  /*1f60*/  IMAD R11, R103, UR5, R0 ;  /* 0x00000005670b7c24 */ /* 0x000fe2000f8e0200 */
[----:B------:R-:W-:Y:S05]  /*1f70*/  @!P6 WARPSYNC.ALL ;  /* 0x000000000000e948 */ /* 0x000fea0003800000 */
[----:B------:R-:W-:Y:S01]  /*1f80*/  ULDC.64 UR4, c[0x0][0x330] ;  /* 0x0000cc0000047ab9 */ /* 0x000fe20000000a00 */
[----:B------:R1:W-:Y:S01]  /*1f90*/  STL [R1+0x4], R31 ;  /* 0x0000041f01007387 */ /* 0x0003e20000100800 */
[----:B------:R-:W-:-:S02]  /*1fa0*/  IMAD R3, R8, UR4, RZ ;  /* 0x0000000408037c24 */ /* 0x000fc4000f8e02ff */
[C---:B------:R-:W-:Y:S01]  /*1fb0*/  IMAD.WIDE.U32 R4, R126.reuse, UR4, R16 ;  /* 0x000000047e047c25 */ /* 0x040fe2000f8e0010 */
[----:B------:R-:W3:Y:S03]  /*1fc0*/  LDL R8, [R1+0x5c] ;  /* 0x00005c0001087983 */ /* 0x000ee60000100800 */
[----:B------:R-:W-:Y:S01]  /*1fd0*/  IMAD R3, R126, UR5, R3 ;  /* 0x000000057e037c24 */ /* 0x000fe2000f8e0203 */
[----:B------:R-:W4:Y:S01]  /*1fe0*/  LDL R12, [R1+0x58] ;  /* 0x00005800010c7983 */ /* 0x000f220000100800 */
[----:B------:R-:W-:Y:S01]  /*1ff0*/  IMAD R0, R20, R108, RZ ;  /* 0x0000006c14007224 */ /* 0x000fe200078e02ff */
[----:B------:R-:W-:Y:S01]  /*2000*/  ULDC.64 UR4, c[0x0][0x338] ;  /* 0x0000ce0000047ab9 */ /* 0x000fe20000000a00 */
[----:B------:R-:W-:Y:S01]  /*2010*/  IMAD.IADD R5, R5, 0x1, R3 ;  /* 0x0000000105057824 */ /* 0x000fe200078e0203 */
[----:B------:R-:W-:Y:S01]  /*2020*/  SEL R3, R13, RZ, P2 ;  /* 0x000000ff0d037207 */ /* 0x000fe20001000000 */
[----:B------:R-:W-:-:S02]  /*2030*/  IMAD R7, R22, R109, R0 ;  /* 0x0000006d16077224 */ /* 0x000fc400078e0200 */
[----:B-1----:R-:W-:Y:S02]  /*2040*/  VIADD R31, R22, 0x40 ;  /* 0x00000040161f7836 */ /* 0x002fe40000000000 */
[----:B------:R-:W-:Y:S02]  /*2050*/  IMAD R0, R6, UR4, RZ ;  /* 0x0000000406007c24 */ /* 0x000fe4000f8e02ff */
[----:B------:R-:W-:Y:S02]  /*2060*/  IMAD.IADD R3, R16, 0x1, R3 ;  /* 0x0000000110037824 */ /* 0x000fe400078e0203 */
[----:B------:R-:W-:Y:S02]  /*2070*/  IMAD.SHL.U32 R31, R31, 0x40, RZ ;  /* 0x000000401f1f7824 */ /* 0x000fe400078e00ff */
[C---:B------:R-:W-:Y:S01]  /*2080*/  IMAD R45, R103.reuse, UR5, R0 ;  /* 0x00000005672d7c24 */ /* 0x040fe2000f8e0200 */
[----:B------:R-:W-:Y:S01]  /*2090*/  SHF.R.S32.HI R0, RZ, 0x1f, R3 ;  /* 0x0000001fff007819 */ /* 0x000fe20000011403 */
[----:B------:R-:W-:Y:S01]  /*20a0*/  IMAD.WIDE.U32 R102, R103, UR4, R4 ;  /* 0x0000000467667c25 */ /* 0x000fe2000f8e0004 */
[----:B------:R-:W-:Y:S01]  /*20b0*/  LOP3.LUT R31, R31, 0x1c0, RZ, 0xc0, !PT ;  /* 0x000001c01f1f7812 */ /* 0x000fe200078ec0ff */
[----:B------:R-:W-:Y:S01]  /*20c0*/  ULDC UR4, c[0x0][0x2f4] ;  /* 0x0000bd0000047ab9 */ /* 0x000fe20000000800 */
[----:B------:R-:W-:Y:S01]  /*20d0*/  LEA.HI R10, R0, R3, RZ, 0x3 ;  /* 0x00000003000a7211 */ /* 0x000fe200078f18ff */
[----:B0-----:R-:W-:-:S02]  /*20e0*/  IMAD R4, R20, R114, RZ ;  /* 0x0000007214047224 */ /* 0x001fc400078e02ff */
[C---:B------:R-:W-:Y:S02]  /*20f0*/  VIADD R28, R22.reuse, 0x20 ;  /* 0x00000020161c7836 */ /* 0x040fe40000000000 */
[C---:B------:R-:W-:Y:S01]  /*2100*/  IMAD R5, R22.reuse, R115, R4 ;  /* 0x0000007316057224 */ /* 0x040fe200078e0204 */
[----:B------:R-:W-:Y:S01]  /*2110*/  LOP3.LUT R4, R31, 0x38, R10, 0xf8, !PT ;  /* 0x000000381f047812 */ /* 0x000fe200078ef80a */
[-C--:B------:R-:W-:Y:S01]  /*2120*/  IMAD.WIDE.U32 R110, R22, R114.reuse, R18 ;  /* 0x00000072166e7225 */ /* 0x080fe200078e0012 */
[----:B------:R-:W0:Y:S01]  /*2130*/  S2R R31, SR_TID.X ;  /* 0x00000000001f7919 */ /* 0x000e220000002100 */
[----:B------:R-:W-:Y:S02]  /*2140*/  LEA.HI R0, R0, R3, RZ, 0x6 ;  /* 0x0000000300007211 */ /* 0x000fe400078f30ff */
[----:B------:R-:W-:Y:S02]  /*2150*/  IMAD.WIDE.U32 R112, R22, R114, R16 ;  /* 0x0000007216707225 */ /* 0x000fe400078e0010 */
[----:B------:R-:W-:-:S02]  /*2160*/  SHF.R.S32.HI R3, RZ, 0x6, R0 ;  /* 0x00000006ff037819 */ /* 0x000fc40000011400 */
[C---:B------:R-:W-:Y:S01]  /*2170*/  SHF.L.U64.HI R117, R42.reuse, 0x5, R43 ;  /* 0x000000052a757819 */ /* 0x040fe2000001022b */
[----:B------:R-:W-:Y:S02]  /*2180*/  IMAD.SHL.U32 R116, R42, 0x20, RZ ;  /* 0x000000202a747824 */ /* 0x000fe400078e00ff */
[----:B------:R-:W-:Y:S02]  /*2190*/  IMAD R145, R3, 0x2c00, R26 ;  /* 0x00002c0003917824 */ /* 0x000fe400078e021a */
[----:B------:R-:W-:Y:S02]  /*21a0*/  VIADD R26, R22, 0x80 ;  /* 0x00000080161a7836 */ /* 0x000fe40000000000 */
[----:B------:R-:W-:Y:S02]  /*21b0*/  IMAD.SHL.U32 R9, R9, 0x40, RZ ;  /* 0x0000004009097824 */ /* 0x000fe400078e00ff */
[----:B------:R-:W-:Y:S02]  /*21c0*/  IMAD.SHL.U32 R26, R26, 0x40, RZ ;  /* 0x000000401a1a7824 */ /* 0x000fe400078e00ff */
[----:B------:R-:W-:Y:S01]  /*21d0*/  IMAD.SHL.U32 R32, R32, 0x40, RZ ;  /* 0x0000004020207824 */ /* 0x000fe200078e00ff */
[----:B------:R-:W-:Y:S01]  /*21e0*/  LOP3.LUT R9, R9, 0x1c0, RZ, 0xc0, !PT ;  /* 0x000001c009097812 */ /* 0x000fe200078ec0ff */
[----:B------:R-:W-:Y:S01]  /*21f0*/  IMAD.SHL.U32 R28, R28, 0x40, RZ ;  /* 0x000000401c1c7824 */ /* 0x000fe200078e00ff */
[----:B------:R-:W-:Y:S01]  /*2200*/  LOP3.LUT R26, R26, 0x1c0, RZ, 0xc0, !PT ;  /* 0x000001c01a1a7812 */ /* 0x000fe200078ec0ff */
[C---:B------:R-:W-:Y:S01]  /*2210*/  VIADD R29, R22.reuse, 0xa0 ;  /* 0x000000a0161d7836 */ /* 0x040fe20000000000 */
[----:B------:R-:W-:Y:S01]  /*2220*/  SHF.R.U32.HI R9, RZ, 0x3, R9 ;  /* 0x00000003ff097819 */ /* 0x000fe20000011609 */
[----:B------:R-:W-:Y:S01]  /*2230*/  IMAD.WIDE.U32 R104, R22, R108, R18 ;  /* 0x0000006c16687225 */ /* 0x000fe200078e0012 */
[----:B------:R-:W-:-:S02]  /*2240*/  SHF.R.U32.HI R165, RZ, 0x3, R26 ;  /* 0x00000003ffa57819 */ /* 0x000fc4000001161a */
[--C-:B------:R-:W-:Y:S01]  /*2250*/  LOP3.LUT R6, R26, 0x38, R10.reuse, 0xf8, !PT ;  /* 0x000000381a067812 */ /* 0x100fe200078ef80a */
[----:B0-----:R-:W-:Y:S01]  /*2260*/  VIADD R31, R31, 0xffffff80 ;  /* 0xffffff801f1f7836 */ /* 0x001fe20000000000 */
[----:B------:R-:W-:Y:S02]  /*2270*/  LOP3.LUT R32, R32, 0x1c0, RZ, 0xc0, !PT ;  /* 0x000001c020207812 */ /* 0x000fe400078ec0ff */
[----:B------:R-:W-:Y:S02]  /*2280*/  LOP3.LUT R28, R28, 0x1c0, RZ, 0xc0, !PT ;  /* 0x000001c01c1c7812 */ /* 0x000fe400078ec0ff */
[----:B------:R-:W-:Y:S02]  /*2290*/  SHF.R.S32.HI R26, RZ, 0x1f, R31 ;  /* 0x0000001fff1a7819 */ /* 0x000fe4000001141f */
[----:B------:R-:W-:Y:S02]  /*22a0*/  LOP3.LUT R4, R4, R9, RZ, 0x3c, !PT ;  /* 0x0000000904047212 */ /* 0x000fe400078e3cff */
[----:B------:R-:W-:-:S02]  /*22b0*/  LOP3.LUT R0, R32, 0x38, R10, 0xf8, !PT ;  /* 0x0000003820007812 */ /* 0x000fc400078ef80a */
[----:B------:R-:W-:Y:S02]  /*22c0*/  SHF.R.U32.HI R28, RZ, 0x3, R28 ;  /* 0x00000003ff1c7819 */ /* 0x000fe4000001161c */
[----:B------:R-:W-:Y:S01]  /*22d0*/  LEA.HI R26, R26, R31, RZ, 0x6 ;  /* 0x0000001f1a1a7211 */ /* 0x000fe200078f30ff */
[----:B------:R-:W-:Y:S02]  /*22e0*/  IMAD.IADD R111, R111, 0x1, R5 ;  /* 0x000000016f6f7824 */ /* 0x000fe400078e0205 */
[----:B------:R-:W-:Y:S01]  /*22f0*/  IMAD.IADD R113, R5, 0x1, R113 ;  /* 0x0000000105717824 */ /* 0x000fe200078e0271 */
[----:B------:R-:W-:Y:S01]  /*2300*/  LOP3.LUT R5, R0, R28, RZ, 0x3c, !PT ;  /* 0x0000001c00057212 */ /* 0x000fe200078e3cff */
[----:B------:R-:W-:Y:S01]  /*2310*/  IMAD.IADD R145, R145, 0x1, R4 ;  /* 0x0000000191917824 */ /* 0x000fe200078e0204 */
[----:B------:R-:W-:Y:S01]  /*2320*/  LOP3.LUT R0, R10, 0x38, RZ, 0xc0, !PT ;  /* 0x000000380a007812 */ /* 0x000fe200078ec0ff */
[----:B------:R-:W-:Y:S02]  /*2330*/  IMAD.SHL.U32 R26, R26, 0x8, RZ ;  /* 0x000000081a1a7824 */ /* 0x000fe400078e00ff */
[----:B------:R-:W-:-:S03]  /*2340*/  IMAD.SHL.U32 R28, R22, 0x40, RZ ;  /* 0x00000040161c7824 */ /* 0x000fc600078e00ff */
[----:B------:R-:W-:Y:S02]  /*2350*/  LOP3.LUT R26, R26, 0xfffffe00, RZ, 0xc0, !PT ;  /* 0xfffffe001a1a7812 */ /* 0x000fe400078ec0ff */
[----:B------:R-:W-:Y:S02]  /*2360*/  LOP3.LUT R0, R0, 0x1c0, R28, 0xf8, !PT ;  /* 0x000001c000007812 */ /* 0x000fe400078ef81c */
[----:B-----5:R-:W-:Y:S01]  /*2370*/  SHF.R.S32.HI R9, RZ, 0x1f, R148 ;  /* 0x0000001fff097819 */ /* 0x020fe20000011494 */
[C---:B------:R-:W-:Y:S02]  /*2380*/  IMAD R147, R3.reuse, 0x2c00, R26 ;  /* 0x00002c0003937824 */ /* 0x040fe400078e021a */
[----:B------:R-:W-:Y:S02]  /*2390*/  IMAD R144, R3, 0x2c00, R14 ;  /* 0x00002c0003907824 */ /* 0x000fe400078e020e */
[C---:B------:R-:W-:Y:S01]  /*23a0*/  IMAD.WIDE.U32 R158, R22.reuse, R42, R116 ;  /* 0x0000002a169e7225 */ /* 0x040fe200078e0074 */
[----:B------:R-:W-:-:S02]  /*23b0*/  IADD3 R118, P0, R22, R119, RZ ;  /* 0x0000007716767210 */ /* 0x000fc40007f1e0ff */
[----:B------:R-:W-:-:S03]  /*23c0*/  IADD3 R126, P1, R116, R158, RZ ;  /* 0x0000009e747e7210 */ /* 0x000fc60007f3e0ff */
[----:B------:R-:W-:Y:S01]  /*23d0*/  IMAD.X R119, R20, 0x1, R15, P0 ;  /* 0x0000000114777824 */ /* 0x000fe200000e060f */
[----:B------:R-:W-:Y:S01]  /*23e0*/  IADD3 R128, P0, R126, R116, RZ ;  /* 0x000000747e807210 */ /* 0x000fe20007f1e0ff */
[----:B------:R-:W-:Y:S02]  /*23f0*/  IMAD.SHL.U32 R29, R29, 0x40, RZ ;  /* 0x000000401d1d7824 */ /* 0x000fe400078e00ff */
[----:B------:R-:W-:-:S03]  /*2400*/  IMAD.WIDE.U32 R106, R22, R108, R16 ;  /* 0x0000006c166a7225 */ /* 0x000fc600078e0010 */
[----:B------:R-:W-:Y:S01]  /*2410*/  LOP3.LUT R29, R29, 0x1c0, RZ, 0xc0, !PT ;  /* 0x000001c01d1d7812 */ /* 0x000fe200078ec0ff */
[----:B------:R-:W-:-:S03]  /*2420*/  IMAD.WIDE.U32 R120, R22, R42, R16 ;  /* 0x0000002a16787225 */ /* 0x000fc600078e0010 */
[----:B------:R-:W-:Y:S01]  /*2430*/  SHF.R.U32.HI R164, RZ, 0x3, R29 ;  /* 0x00000003ffa47819 */ /* 0x000fe2000001161d */
[----:B------:R-:W-:Y:S02]  /*2440*/  IMAD.IADD R105, R105, 0x1, R7 ;  /* 0x0000000169697824 */ /* 0x000fe400078e0207 */
[----:B------:R-:W-:Y:S01]  /*2450*/  IMAD.IADD R107, R7, 0x1, R107 ;  /* 0x00000001076b7824 */ /* 0x000fe200078e026b */
[----:B------:R-:W-:Y:S01]  /*2460*/  LOP3.LUT R7, R29, 0x38, R10, 0xf8, !PT ;  /* 0x000000381d077812 */ /* 0x000fe200078ef80a */
[----:B------:R-:W-:Y:S01]  /*2470*/  IMAD.IADD R14, R101, 0x1, R11 ;  /* 0x00000001650e7824 */ /* 0x000fe200078e020b */
[C-C-:B------:R-:W-:Y:S01]  /*2480*/  SHF.L.U64.HI R141, R42.reuse, 0x6, R43.reuse ;  /* 0x000000062a8d7819 */ /* 0x140fe2000001022b */
[----:B------:R-:W-:Y:S01]  /*2490*/  IMAD R41, R43, 0xb0, RZ ;  /* 0x000000b02b297824 */ /* 0x000fe200078e02ff */
[----:B------:R-:W-:Y:S01]  /*24a0*/  SHF.L.U64.HI R132, R42, 0x7, R43 ;  /* 0x000000072a847819 */ /* 0x000fe2000001022b */
[----:B------:R-:W-:Y:S01]  /*24b0*/  IMAD.SHL.U32 R37, R108, 0x20, RZ ;  /* 0x000000206c257824 */ /* 0x000fe200078e00ff */
[----:B------:R-:W-:Y:S01]  /*24c0*/  LOP3.LUT R6, R6, R165, RZ, 0x3c, !PT ;  /* 0x000000a506067212 */ /* 0x000fe200078e3cff */
[C---:B------:R-:W-:Y:S01]  /*24d0*/  IMAD.SHL.U32 R36, R108.reuse, 0x40, RZ ;  /* 0x000000406c247824 */ /* 0x040fe200078e00ff */
[----:B------:R-:W-:Y:S01]  /*24e0*/  LOP3.LUT R7, R7, R164, RZ, 0x3c, !PT ;  /* 0x000000a407077212 */ /* 0x000fe200078e3cff */
[C---:B------:R-:W-:Y:S01]  /*24f0*/  IMAD.SHL.U32 R35, R108.reuse, 0x80, RZ ;  /* 0x000000806c237824 */ /* 0x040fe200078e00ff */
[----:B------:R-:W-:Y:S01]  /*2500*/  SHF.L.U64.HI R40, R108, 0x5, R109 ;  /* 0x000000056c287819 */ /* 0x000fe2000001026d */
[----:B------:R-:W-:Y:S01]  /*2510*/  IMAD.WIDE.U32 R104, R148, R108, R104 ;  /* 0x0000006c94687225 */ /* 0x000fe200078e0068 */
[----:B------:R-:W-:-:S02]  /*2520*/  SHF.L.U64.HI R39, R108, 0x6, R109 ;  /* 0x000000066c277819 */ /* 0x000fc4000001026d */
[----:B------:R-:W-:Y:S01]  /*2530*/  SHF.L.U64.HI R38, R108, 0x7, R109 ;  /* 0x000000076c267819 */ /* 0x000fe2000001026d */
[----:B------:R-:W-:Y:S01]  /*2540*/  IMAD.WIDE.U32 R106, R148, R108, R106 ;  /* 0x0000006c946a7225 */ /* 0x000fe200078e006a */
[C-C-:B------:R-:W-:Y:S02]  /*2550*/  SHF.L.U64.HI R34, R114.reuse, 0x5, R115.reuse ;  /* 0x0000000572227819 */ /* 0x140fe40000010273 */
[C-C-:B------:R-:W-:Y:S01]  /*2560*/  SHF.L.U64.HI R33, R114.reuse, 0x6, R115.reuse ;  /* 0x0000000672217819 */ /* 0x140fe20000010273 */
[----:B------:R-:W-:Y:S01]  /*2570*/  IMAD R135, R115, 0xb0, RZ ;  /* 0x000000b073877824 */ /* 0x000fe200078e02ff */
[C---:B------:R-:W-:Y:S01]  /*2580*/  SHF.L.U64.HI R32, R114.reuse, 0x7, R115 ;  /* 0x0000000772207819 */ /* 0x040fe20000010273 */
[C---:B------:R-:W-:Y:S02]  /*2590*/  IMAD.SHL.U32 R31, R114.reuse, 0x20, RZ ;  /* 0x00000020721f7824 */ /* 0x040fe400078e00ff */
[C---:B------:R-:W-:Y:S02]  /*25a0*/  IMAD.SHL.U32 R30, R114.reuse, 0x40, RZ ;  /* 0x00000040721e7824 */ /* 0x040fe400078e00ff */
[----:B------:R-:W-:-:S02]  /*25b0*/  IMAD.SHL.U32 R29, R114, 0x80, RZ ;  /* 0x00000080721d7824 */ /* 0x000fc400078e00ff */
[----:B------:R-:W-:-:S04]  /*25c0*/  IMAD.WIDE.U32 R110, R148, R114, R110 ;  /* 0x00000072946e7225 */ /* 0x000fc800078e006e */
[----:B------:R-:W-:-:S04]  /*25d0*/  IMAD.WIDE.U32 R112, R148, R114, R112 ;  /* 0x0000007294707225 */ /* 0x000fc800078e0070 */
[----:B------:R-:W-:-:S04]  /*25e0*/  IMAD.WIDE.U32 R156, R42, 0xb0, RZ ;  /* 0x000000b02a9c7825 */ /* 0x000fc800078e00ff */
[----:B------:R-:W-:Y:S02]  /*25f0*/  VIADD R162, R21, 0x8 ;  /* 0x0000000815a27836 */ /* 0x000fe40000000000 */
[----:B------:R-:W-:Y:S02]  /*2600*/  IMAD.IADD R41, R157, 0x1, R41 ;  /* 0x000000019d297824 */ /* 0x000fe400078e0229 */
[----:B--2---:R-:W-:Y:S02]  /*2610*/  IMAD R146, R3, 0x2c00, R27 ;  /* 0x00002c0003927824 */ /* 0x004fe400078e021b */
[----:B------:R-:W-:-:S04]  /*2620*/  VIADD R27, R22, 0x60 ;  /* 0x00000060161b7836 */ /* 0x000fc80000000000 */
[----:B------:R-:W-:-:S05]  /*2630*/  IMAD.SHL.U32 R27, R27, 0x40, RZ ;  /* 0x000000401b1b7824 */ /* 0x000fca00078e00ff */
[----:B------:R-:W-:-:S04]  /*2640*/  LOP3.LUT R27, R27, 0x1c0, RZ, 0xc0, !PT ;  /* 0x000001c01b1b7812 */ /* 0x000fc800078ec0ff */
[----:B------:R-:W-:Y:S01]  /*2650*/  LOP3.LUT R4, R27, 0x38, R10, 0xf8, !PT ;  /* 0x000000381b047812 */ /* 0x000fe200078ef80a */
[----:B---3--:R-:W-:Y:S02]  /*2660*/  IMAD R143, R3, 0x2c00, R8 ;  /* 0x00002c00038f7824 */ /* 0x008fe400078e0208 */
[C---:B------:R-:W-:Y:S02]  /*2670*/  IMAD.SHL.U32 R8, R22.reuse, 0x40, RZ ;  /* 0x0000004016087824 */ /* 0x040fe400078e00ff */
[----:B------:R-:W-:-:S03]  /*2680*/  VIADD R27, R22, 0x60 ;  /* 0x00000060161b7836 */ /* 0x000fc60000000000 */
[----:B------:R-:W-:Y:S01]  /*2690*/  LOP3.LUT R8, R8, 0x1c0, RZ, 0xc0, !PT ;  /* 0x000001c008087812 */ /* 0x000fe200078ec0ff */
[----:B------:R-:W-:-:S03]  /*26a0*/  IMAD.SHL.U32 R27, R27, 0x40, RZ ;  /* 0x000000401b1b7824 */ /* 0x000fc600078e00ff */
[----:B------:R-:W-:Y:S02]  /*26b0*/  SHF.R.U32.HI R8, RZ, 0x3, R8 ;  /* 0x00000003ff087819 */ /* 0x000fe40000011608 */
[----:B------:R-:W-:Y:S02]  /*26c0*/  LOP3.LUT R27, R27, 0x1c0, RZ, 0xc0, !PT ;  /* 0x000001c01b1b7812 */ /* 0x000fe400078ec0ff */
[----:B------:R-:W-:Y:S02]  /*26d0*/  LOP3.LUT R0, R0, R8, RZ, 0x3c, !PT ;  /* 0x0000000800007212 */ /* 0x000fe400078e3cff */
[----:B------:R-:W-:-:S03]  /*26e0*/  SHF.R.U32.HI R27, RZ, 0x3, R27 ;  /* 0x00000003ff1b7819 */ /* 0x000fc6000001161b */
[----:B------:R-:W-:Y:S02]  /*26f0*/  IMAD.IADD R147, R147, 0x1, R0 ;  /* 0x0000000193937824 */ /* 0x000fe400078e0200 */
[----:B------:R-:W-:Y:S02]  /*2700*/  IMAD R0, R9, R108, RZ ;  /* 0x0000006c09007224 */ /* 0x000fe400078e02ff */
[----:B------:R-:W-:Y:S01]  /*2710*/  IMAD.IADD R146, R146, 0x1, R5 ;  /* 0x0000000192927824 */ /* 0x000fe200078e0205 */
[----:B------:R-:W-:Y:S01]  /*2720*/  LOP3.LUT R5, R4, R27, RZ, 0x3c, !PT ;  /* 0x0000001b04057212 */ /* 0x000fe200078e3cff */
[----:B----4-:R-:W-:Y:S02]  /*2730*/  IMAD R142, R3, 0x2c00, R12 ;  /* 0x00002c00038e7824 */ /* 0x010fe400078e020c */
[----:B------:R-:W-:Y:S02]  /*2740*/  VIADD R3, R22, 0xa0 ;  /* 0x000000a016037836 */ /* 0x000fe40000000000 */
[----:B------:R-:W-:-:S02]  /*2750*/  IMAD R27, R148, R109, R0 ;  /* 0x0000006d941b7224 */ /* 0x000fc400078e0200 */
[----:B------:R-:W-:Y:S01]  /*2760*/  IMAD R0, R20, R42, RZ ;  /* 0x0000002a14007224 */ /* 0x000fe200078e02ff */
[----:B------:R-:W-:-:S03]  /*2770*/  SHF.R.S32.HI R149, RZ, 0x1f, R3 ;  /* 0x0000001fff957819 */ /* 0x000fc60000011403 */
[----:B------:R-:W-:-:S04]  /*2780*/  IMAD R3, R22, R43, R0 ;  /* 0x0000002b16037224 */ /* 0x000fc800078e0200 */
[----:B------:R-:W-:-:S04]  /*2790*/  IMAD.IADD R123, R3, 0x1, R159 ;  /* 0x00000001037b7824 */ /* 0x000fc800078e029f */
[----:B------:R-:W-:-:S04]  /*27a0*/  IMAD.X R124, R123, 0x1, R117, P1 ;  /* 0x000000017b7c7824 */ /* 0x000fc800008e0675 */
[--C-:B------:R-:W-:Y:S01]  /*27b0*/  IMAD.X R127, R124, 0x1, R117.reuse, P0 ;  /* 0x000000017c7f7824 */ /* 0x100fe200000e0675 */
[----:B------:R-:W-:Y:S01]  /*27c0*/  IADD3 R130, P0, R128, R116, RZ ;  /* 0x0000007480827210 */ /* 0x000fe20007f1e0ff */
[C---:B------:R-:W-:Y:S02]  /*27d0*/  VIADD R4, R22.reuse, 0x20 ;  /* 0x0000002016047836 */ /* 0x040fe40000000000 */
[----:B------:R-:W-:Y:S02]  /*27e0*/  VIADD R12, R22, 0x40 ;  /* 0x00000040160c7836 */ /* 0x000fe40000000000 */
[----:B------:R-:W-:Y:S01]  /*27f0*/  IMAD.X R129, R127, 0x1, R117, P0 ;  /* 0x000000017f817824 */ /* 0x000fe200000e0675 */
[----:B------:R-:W-:Y:S01]  /*2800*/  IADD3 R15, P0, R100, R120, RZ ;  /* 0x00000078640f7210 */ /* 0x000fe20007f1e0ff */
[----:B------:R-:W-:Y:S02]  /*2810*/  IMAD R9, R9, R114, RZ ;  /* 0x0000007209097224 */ /* 0x000fe400078e02ff */
[----:B------:R-:W-:Y:S01]  /*2820*/  IMAD.IADD R122, R121, 0x1, R3 ;  /* 0x00000001797a7824 */ /* 0x000fe200078e0203 */
[----:B------:R-:W-:Y:S01]  /*2830*/  SHF.R.S32.HI R155, RZ, 0x1f, R4 ;  /* 0x0000001fff9b7819 */ /* 0x000fe20000011404 */
[----:B------:R-:W-:Y:S01]  /*2840*/  IMAD.IADD R144, R144, 0x1, R5 ;  /* 0x0000000190907824 */ /* 0x000fe200078e0205 */
[----:B------:R-:W-:Y:S01]  /*2850*/  SHF.R.S32.HI R154, RZ, 0x1f, R12 ;  /* 0x0000001fff9a7819 */ /* 0x000fe2000001140c */
[----:B------:R-:W-:Y:S01]  /*2860*/  VIADD R8, R22, 0x60 ;  /* 0x0000006016087836 */ /* 0x000fe20000000000 */
[----:B------:R-:W-:Y:S01]  /*2870*/  IADD3 R134, P2, R130, R116, RZ ;  /* 0x0000007482867210 */ /* 0x000fe20007f5e0ff */
[----:B------:R-:W-:Y:S01]  /*2880*/  IMAD.SHL.U32 R43, R13, 0x2, RZ ;  /* 0x000000020d2b7824 */ /* 0x000fe200078e00ff */
[----:B------:R-:W-:Y:S01]  /*2890*/  IADD3 R13, P3, R100, 0x40, RZ ;  /* 0x00000040640d7810 */ /* 0x000fe20007f7e0ff */
[----:B------:R-:W-:Y:S01]  /*28a0*/  IMAD R5, R109, 0xb0, RZ ;  /* 0x000000b06d057824 */ /* 0x000fe200078e02ff */
[----:B------:R-:W-:Y:S01]  /*28b0*/  IADD3 R12, P4, R15, 0x40, RZ ;  /* 0x000000400f0c7810 */ /* 0x000fe20007f9e0ff */
[----:B------:R-:W-:Y:S01]  /*28c0*/  IMAD R9, R148, R115, R9 ;  /* 0x0000007394097224 */ /* 0x000fe200078e0209 */
[----:B------:R-:W-:Y:S01]  /*28d0*/  LOP3.LUT R20, R10, 0xfffffff8, RZ, 0xc0, !PT ;  /* 0xfffffff80a147812 */ /* 0x000fe200078ec0ff */
[----:B------:R-:W-:-:S02]  /*28e0*/  VIADD R4, R22, 0x80 ;  /* 0x0000008016047836 */ /* 0x000fc40000000000 */
[----:B------:R-:W-:Y:S01]  /*28f0*/  IMAD.WIDE.U32 R108, R108, 0xb0, RZ ;  /* 0x000000b06c6c7825 */ /* 0x000fe200078e00ff */
[----:B------:R-:W-:-:S03]  /*2900*/  SHF.R.S32.HI R153, RZ, 0x1f, R8 ;  /* 0x0000001fff997819 */ /* 0x000fc60000011408 */
[----:B------:R-:W-:-:S04]  /*2910*/  IMAD.WIDE.U32 R114, R114, 0xb0, RZ ;  /* 0x000000b072727825 */ /* 0x000fc800078e00ff */
[----:B------:R-:W-:Y:S01]  /*2920*/  IMAD.X R11, R122, 0x1, R14, P0 ;  /* 0x000000017a0b7824 */ /* 0x000fe200000e060e */
[----:B------:R-:W-:Y:S01]  /*2930*/  SHF.R.S32.HI R152, RZ, 0x1f, R4 ;  /* 0x0000001fff987819 */ /* 0x000fe20000011404 */
[----:B------:R-:W-:Y:S01]  /*2940*/  IMAD.IADD R143, R143, 0x1, R6 ;  /* 0x000000018f8f7824 */ /* 0x000fe200078e0206 */
[----:B------:R-:W-:Y:S01]  /*2950*/  ISETP.GE.AND P0, PT, R16, UR4, PT ;  /* 0x0000000410007c0c */ /* 0x000fe2000bf06270 */
[----:B------:R-:W-:Y:S01]  /*2960*/  IMAD.IADD R142, R142, 0x1, R7 ;  /* 0x000000018e8e7824 */ /* 0x000fe200078e0207 */
[----:B------:R-:W-:Y:S01]  /*2970*/  ISETP.GE.AND P1, PT, R221, UR4, PT ;  /* 0x00000004dd007c0c */ /* 0x000fe2000bf26270 */
[----:B------:R-:W-:Y:S01]  /*2980*/  IMAD.IADD R28, R105, 0x1, R27 ;  /* 0x00000001691c7824 */ /* 0x000fe200078e021b */
[----:B------:R-:W-:Y:S01]  /*2990*/  SHF.R.S32.HI R10, RZ, 0x3, R10 ;  /* 0x00000003ff0a7819 */ /* 0x000fe2000001140a */
[----:B------:R-:W-:Y:S02]  /*29a0*/  IMAD.IADD R26, R111, 0x1, R9 ;  /* 0x000000016f1a7824 */ /* 0x000fe400078e0209 */
[----:B------:R-:W-:Y:S01]  /*29b0*/  IMAD.IADD R21, R9, 0x1, R113 ;  /* 0x0000000109157824 */ /* 0x000fe200078e0271 */
[----:B------:R-:W-:Y:S01]  /*29c0*/  SHF.R.S32.HI R9, RZ, 0x1f, R20 ;  /* 0x0000001fff097819 */ /* 0x000fe20000011414 */
[----:B------:R-:W-:-:S02]  /*29d0*/  IMAD.IADD R140, R109, 0x1, R5 ;  /* 0x000000016d8c7824 */ /* 0x000fc400078e0205 */
[----:B------:R-:W-:Y:S02]  /*29e0*/  IMAD.IADD R135, R115, 0x1, R135 ;  /* 0x0000000173877824 */ /* 0x000fe400078e0287 */
[----:B------:R-:W-:Y:S02]  /*29f0*/  IMAD.IADD R27, R27, 0x1, R107 ;  /* 0x000000011b1b7824 */ /* 0x000fe400078e026b */
[----:B------:R-:W-:Y:S02]  /*2a00*/  IMAD.X R133, R129, 0x1, R117, P2 ;  /* 0x0000000181857824 */ /* 0x000fe400010e0675 */
[----:B------:R-:W-:Y:S02]  /*2a10*/  IMAD.X R8, RZ, RZ, R14, P3 ;  /* 0x000000ffff087224 */ /* 0x000fe400018e060e */
[----:B------:R-:W-:Y:S02]  /*2a20*/  IMAD.X R7, RZ, RZ, R11, P4 ;  /* 0x000000ffff077224 */ /* 0x000fe400020e060b */
[----:B------:R-:W-:Y:S01]  /*2a30*/  IMAD.IADD R6, R103, 0x1, R45 ;  /* 0x0000000167067824 */ /* 0x000fe200078e022d */
[----:B------:R-:W-:Y:S06]  /*2a40*/  @!P6 BAR.SYNC.DEFER_BLOCKING 0x9, 0x100 ;  /* 0x024400000000eb1d */ /* 0x000fec0000010000 */
.L_x_735:
[----:B--2---:R-:W2:Y:S01]  /*2a50*/  LDL R0, [R1+0x3c] ;  /* 0x00003c0001007983 */ /* 0x004ea20000100800 */
[----:B0-----:R-:W0:Y:S03]  /*2a60*/  LDC R84, c[0x0][0x3f4] ;  /* 0x0000fd00ff547b82 */ /* 0x001e260000000800 */
[----:B---34-:R-:W3:Y:S01]  /*2a70*/  LDL.LU R51, [R1+0x4] ;  /* 0x0000040001337983 */ /* 0x018ee20000300800 */
[----:B------:R-:W-:Y:S01]  /*2a80*/  VIADD R24, R24, 0xffffffff ;  /* 0xffffffff18187836 */ /* 0x000fe20000000000 */
[----:B------:R-:W-:Y:S05]  /*2a90*/  YIELD ;  /* 0x0000000000007946 */ /* 0x000fea0003800000 */
[----:B------:R-:W-:Y:S01]  /*2aa0*/  ISETP.GT.AND P3, PT, R24, R131, PT ;  /* 0x000000831800720c */ /* 0x000fe20003f64270 */
[----:B------:R-:W-:Y:S01]  /*2ab0*/  BSSY B0, `(.L_x_612) ;  /* 0x0000924000007945 */ /* 0x000fe20003800000 */
[----:B0-----:R-:W-:Y:S01]  /*2ac0*/  ISETP.GE.AND P2, PT, R84, 0x1, PT ;  /* 0x000000015400780c */ /* 0x001fe20003f46270 */
[----:B--2---:R-:W-:Y:S01]  /*2ad0*/  IMAD R5, R23, 0x5800, R0 ;  /* 0x0000580017057824 */ /* 0x004fe200078e0200 */
[----:B---3--:R-:W-:-:S03]  /*2ae0*/  LOP3.LUT R51, R51, 0xffffffef, RZ, 0xc0, !PT ;  /* 0xffffffef33337812 */ /* 0x008fc600078ec0ff */
[----:B------:R-:W-:-:S06]  /*2af0*/  IMAD R5, R5, 0x2, R2 ;  /* 0x0000000205057824 */ /* 0x000fcc00078e0202 */
[----:B------:R-:W-:-:S05]  /*2b00*/  @P3 LOP3.LUT R51, R51, 0x10, RZ, 0xfc, !PT ;  /* 0x0000001033333812 */ /* 0x000fca00078efcff */
[----:B------:R0:W-:Y:S01]  /*2b10*/  STL [R1+0x4], R51 ;  /* 0x0000043301007387 */ /* 0x0001e20000100800 */
[----:B------:R-:W-:Y:S05]  /*2b20*/  @!P2 BRA `(.L_x_613) ;  /* 0x000000880018a947 */ /* 0x000fea0003800000 */
[----:B------:R-:W-:Y:S01]  /*2b30*/  ULDC.U8 UR4, c[0x0][0x410] ;  /* 0x0001040000047ab9 */ /* 0x000fe20000000000 */
[----:B------:R-:W-:Y:S01]  /*2b40*/  SHF.R.S32.HI R3, RZ, 0x1f, R24 ;  /* 0x0000001fff037819 */ /* 0x000fe20000011418 */
[-C--:B------:R-:W-:Y:S01]  /*2b50*/  IMAD R4, R140, R24.reuse, RZ ;  /* 0x000000188c047224 */ /* 0x080fe200078e02ff */
[----:B------:R-:W-:Y:S01]  /*2b60*/  ISETP.NE.AND P2, PT, RZ, UR4, PT ;  /* 0x00000004ff007c0c */ /* 0x000fe2000bf45270 */
[-C--:B------:R-:W-:Y:S02]  /*2b70*/  IMAD R0, R41, R24.reuse, RZ ;  /* 0x0000001829007224 */ /* 0x080fe400078e02ff */
[----:B------:R-:W-:Y:S02]  /*2b80*/  IMAD R44, R135, R24, RZ ;  /* 0x00000018872c7224 */ /* 0x000fe400078e02ff */
[----:B------:R-:W-:Y:S02]  /*2b90*/  IMAD R47, R3, R108, R4 ;  /* 0x0000006c032f7224 */ /* 0x000fe400078e0204 */
[----:B------:R-:W-:-:S02]  /*2ba0*/  IMAD R4, R24, -0xb0, R25 ;  /* 0xffffff5018047824 */ /* 0x000fc400078e0219 */
[C---:B------:R-:W-:Y:S02]  /*2bb0*/  IMAD R45, R3.reuse, R156, R0 ;  /* 0x0000009c032d7224 */ /* 0x040fe400078e0200 */
[----:B------:R-:W-:Y:S01]  /*2bc0*/  IMAD R49, R3, R114, R44 ;  /* 0x0000007203317224 */ /* 0x000fe200078e022c */
[----:B------:R-:W-:Y:S01]  /*2bd0*/  VIMNMX R4, R4, 0xb0, PT ;  /* 0x000000b004047848 */ /* 0x000fe20003fe0100 */
[----:B------:R-:W-:-:S04]  /*2be0*/  IMAD.WIDE.U32 R136, R156, R24, RZ ;  /* 0x000000189c887225 */ /* 0x000fc800078e00ff */
[----:B------:R-:W-:-:S04]  /*2bf0*/  IMAD.WIDE.U32 R96, R108, R24, RZ ;  /* 0x000000186c607225 */ /* 0x000fc800078e00ff */
[----:B------:R-:W-:-:S04]  /*2c00*/  IMAD.WIDE.U32 R94, R114, R24, RZ ;  /* 0x00000018725e7225 */ /* 0x000fc800078e00ff */
[----:B------:R-:W-:Y:S02]  /*2c10*/  IMAD.IADD R92, R137, 0x1, R45 ;  /* 0x00000001895c7824 */ /* 0x000fe400078e022d */
[----:B------:R-:W-:Y:S02]  /*2c20*/  IMAD.IADD R3, R97, 0x1, R47 ;  /* 0x0000000161037824 */ /* 0x000fe400078e022f */
[----:B------:R-:W-:Y:S01]  /*2c30*/  IMAD.IADD R0, R95, 0x1, R49 ;  /* 0x000000015f007824 */ /* 0x000fe200078e0231 */
[----:B------:R-:W-:Y:S06]  /*2c40*/  @!P2 BRA `(.L_x_614) ;  /* 0x00000040008ca947 */ /* 0x000fec0003800000 */
[----:B------:R-:W-:Y:S01]  /*2c50*/  ISETP.GE.AND P3, PT, R22, R4, PT ;  /* 0x000000041600720c */ /* 0x000fe20003f66270 */
[----:B------:R-:W-:Y:S01]  /*2c60*/  BSSY B1, `(.L_x_615) ;  /* 0x000001c000017945 */ /* 0x000fe20003800000 */
[----:B------:R-:W-:Y:S02]  /*2c70*/  CS2R R80, SRZ ;  /* 0x0000000000507805 */ /* 0x000fe4000001ff00 */
[----:B------:R-:W-:Y:S02]  /*2c80*/  CS2R R90, SRZ ;  /* 0x00000000005a7805 */ /* 0x000fe4000001ff00 */
[----:B------:R-:W-:Y:S02]  /*2c90*/  CS2R R138, SRZ ;  /* 0x00000000008a7805 */ /* 0x000fe4000001ff00 */
[----:B------:R-:W-:Y:S02]  /*2ca0*/  CS2R R98, SRZ ;  /* 0x0000000000627805 */ /* 0x000fe4000001ff00 */
[----:B------:R-:W-:-:S03]  /*2cb0*/  CS2R R150, SRZ ;  /* 0x0000000000967805 */ /* 0x000fc6000001ff00 */
[----:B------:R-:W-:Y:S05]  /*2cc0*/  @P3 BRA `(.L_x_616) ;  /* 0x0000000000543947 */ /* 0x000fea0003800000 */
[----:B------:R-:W-:Y:S01]  /*2cd0*/  IADD3 R45, P2, R104, R96, RZ ;  /* 0x00000060682d7210 */ /* 0x000fe20007f5e0ff */
[----:B------:R-:W-:Y:S01]  /*2ce0*/  ULDC.64 UR4, c[0x0][0x3e8] ;  /* 0x0000fa0000047ab9 */ /* 0x000fe20000000a00 */
[----:B------:R-:W-:Y:S02]  /*2cf0*/  CS2R R138, SRZ ;  /* 0x00000000008a7805 */ /* 0x000fe4000001ff00 */
[----:B------:R-:W-:Y:S01]  /*2d00*/  CS2R R150, SRZ ;  /* 0x0000000000967805 */ /* 0x000fe2000001ff00 */
[----:B------:R-:W-:Y:S01]  /*2d10*/  ULDC.64 UR6, c[0x0][0x208] ;  /* 0x0000820000067ab9 */ /* 0x000fe20000000a00 */
[----:B------:R-:W-:Y:S01]  /*2d20*/  IMAD.X R46, R3, 0x1, R28, P2 ;  /* 0x00000001032e7824 */ /* 0x000fe200010e061c */
[----:B------:R-:W-:-:S04]  /*2d30*/  LEA R44, P2, R45, UR4, 0x1 ;  /* 0x000000042d2c7c11 */ /* 0x000fc8000f8408ff */
[----:B------:R-:W-:Y:S01]  /*2d40*/  LEA.HI.X R45, R45, UR5, R46, 0x1, P2 ;  /* 0x000000052d2d7c11 */ /* 0x000fe200090f0c2e */
[----:B------:R-:W-:Y:S01]  /*2d50*/  ULDC.64 UR4, c[0x0][0x400] ;  /* 0x0001000000047ab9 */ /* 0x000fe20000000a00 */
[----:B------:R-:W-:-:S05]  /*2d60*/  IADD3 R47, P2, R110, R94, RZ ;  /* 0x0000005e6e2f7210 */ /* 0x000fca0007f5e0ff */
[----:B------:R-:W-:Y:S01]  /*2d70*/  IMAD.X R48, R0, 0x1, R26, P2 ;  /* 0x0000000100307824 */ /* 0x000fe200010e061a */
[----:B------:R-:W-:-:S04]  /*2d80*/  LEA R46, P2, R47, UR4, 0x1 ;  /* 0x000000042f2e7c11 */ /* 0x000fc8000f8408ff */
[----:B------:R-:W-:Y:S02]  /*2d90*/  LEA.HI.X R47, R47, UR5, R48, 0x1, P2 ;  /* 0x000000052f2f7c11 */ /* 0x000fe400090f0c30 */
[----:B------:R-:W-:Y:S02]  /*2da0*/  ISETP.GE.AND P2, PT, R18, R84, PT ;  /* 0x000000541200720c */ /* 0x000fe40003f46270 */
[----:B------:R-:W-:Y:S02]  /*2db0*/  CS2R R90, SRZ ;  /* 0x00000000005a7805 */ /* 0x000fe4000001ff00 */
[----:B------:R-:W-:-:S09]  /*2dc0*/  CS2R R98, SRZ ;  /* 0x0000000000627805 */ /* 0x000fd2000001ff00 */
[----:B------:R1:W5:Y:S04]  /*2dd0*/  @!P2 LDG.E.64 R138, desc[UR6][R44.64] ;  /* 0x000000062c8aa981 */ /* 0x000368000c1e1b00 */
[----:B------:R1:W5:Y:S01]  /*2de0*/  @!P2 LDG.E.64 R150, desc[UR6][R46.64] ;  /* 0x000000062e96a981 */ /* 0x000362000c1e1b00 */
[----:B------:R-:W-:-:S13]  /*2df0*/  ISETP.GE.AND P2, PT, R220, R84, PT ;  /* 0x00000054dc00720c */ /* 0x000fda0003f46270 */
[----:B------:R1:W5:Y:S04]  /*2e00*/  @!P2 LDG.E.64 R90, desc[UR6][R44.64+0x40] ;  /* 0x000040062c5aa981 */ /* 0x000368000c1e1b00 */
[----:B------:R1:W5:Y:S02]  /*2e10*/  @!P2 LDG.E.64 R98, desc[UR6][R46.64+0x40] ;  /* 0x000040062e62a981 */ /* 0x000364000c1e1b00 */
.L_x_616:
[----:B------:R-:W-:Y:S05]  /*2e20*/  BSYNC B1 ;  /* 0x0000000000017941 */ /* 0x000fea0003800000 */
.L_x_615:
[----:B-1----:R-:W-:Y:S01]  /*2e30*/  VIADD R47, R22, 0x20 ;  /* 0x00000020162f7836 */ /* 0x002fe20000000000 */
[----:B------:R-:W-:Y:S01]  /*2e40*/  BSSY B1, `(.L_x_617) ;  /* 0x0000029000017945 */ /* 0x000fe20003800000 */
[----:B-----5:R-:W-:Y:S01]  /*2e50*/  IMAD.MOV.U32 R44, RZ, RZ, R90 ;  /* 0x000000ffff2c7224 */ /* 0x020fe200078e005a */
[----:B------:R-:W-:Y:S01]  /*2e60*/  CS2R R86, SRZ ;  /* 0x0000000000567805 */ /* 0x000fe2000001ff00 */
[----:B------:R-:W-:Y:S01]  /*2e70*/  IMAD.MOV.U32 R45, RZ, RZ, R91 ;  /* 0x000000ffff2d7224 */ /* 0x000fe200078e005b */
[----:B------:R-:W-:Y:S01]  /*2e80*/  ISETP.GE.AND P4, PT, R47, R4, PT ;  /* 0x000000042f00720c */ /* 0x000fe20003f86270 */
[----:B------:R-:W-:Y:S01]  /*2e90*/  IMAD.MOV.U32 R46, RZ, RZ, R138 ;  /* 0x000000ffff2e7224 */ /* 0x000fe200078e008a */
[----:B------:R-:W-:Y:S01]  /*2ea0*/  PRMT R93, R93, 0x5410, R44 ;  /* 0x000054105d5d7816 */ /* 0x000fe2000000002c */
[----:B------:R-:W-:Y:S01]  /*2eb0*/  IMAD.MOV.U32 R44, RZ, RZ, R139 ;  /* 0x000000ffff2c7224 */ /* 0x000fe200078e008b */
[----:B------:R-:W-:Y:S01]  /*2ec0*/  PRMT R166, R166, 0x5410, R45 ;  /* 0x00005410a6a67816 */ /* 0x000fe2000000002d */
[----:B------:R-:W-:Y:S01]  /*2ed0*/  IMAD.MOV.U32 R45, RZ, RZ, R98 ;  /* 0x000000ffff2d7224 */ /* 0x000fe200078e0062 */
[----:B------:R-:W-:Y:S01]  /*2ee0*/  PRMT R167, R167, 0x5410, R46 ;  /* 0x00005410a7a77816 */ /* 0x000fe2000000002e */
[----:B------:R-:W-:Y:S01]  /*2ef0*/  IMAD.MOV.U32 R46, RZ, RZ, R99 ;  /* 0x000000ffff2e7224 */ /* 0x000fe200078e0063 */
[----:B------:R-:W-:-:S02]  /*2f00*/  PRMT R185, R44, 0x7610, R185 ;  /* 0x000076102cb97816 */ /* 0x000fc400000000b9 */
[----:B------:R-:W-:Y:S02]  /*2f10*/  CS2R R82, SRZ ;  /* 0x0000000000527805 */ /* 0x000fe4000001ff00 */
[----:B------:R-:W-:Y:S01]  /*2f20*/  PRMT R204, R45, 0x7610, R204 ;  /* 0x000076102dcc7816 */ /* 0x000fe200000000cc */
[----:B------:R-:W-:Y:S01]  /*2f30*/  IMAD.MOV.U32 R49, RZ, RZ, R150 ;  /* 0x000000ffff317224 */ /* 0x000fe200078e0096 */
[----:B------:R-:W-:Y:S01]  /*2f40*/  PRMT R205, R46, 0x7610, R205 ;  /* 0x000076102ecd7816 */ /* 0x000fe200000000cd */
[----:B------:R-:W-:Y:S01]  /*2f50*/  IMAD.MOV.U32 R50, RZ, RZ, R151 ;  /* 0x000000ffff327224 */ /* 0x000fe200078e0097 */
[----:B------:R-:W-:Y:S01]  /*2f60*/  CS2R R88, SRZ ;  /* 0x0000000000587805 */ /* 0x000fe2000001ff00 */
[----:B------:R-:W-:Y:S06]  /*2f70*/  @P4 BRA `(.L_x_618) ;  /* 0x0000000000544947 */ /* 0x000fec0003800000 */
[----:B------:R-:W-:Y:S01]  /*2f80*/  IADD3 R45, P2, P5, R104, R96, R37 ;  /* 0x00000060682d7210 */ /* 0x000fe20007d5e025 */
[----:B------:R-:W-:Y:S01]  /*2f90*/  ULDC.64 UR4, c[0x0][0x3e8] ;  /* 0x0000fa0000047ab9 */ /* 0x000fe20000000a00 */
[----:B------:R-:W-:Y:S02]  /*2fa0*/  CS2R R86, SRZ ;  /* 0x0000000000567805 */ /* 0x000fe4000001ff00 */
[----:B------:R-:W-:Y:S02]  /*2fb0*/  CS2R R88, SRZ ;  /* 0x0000000000587805 */ /* 0x000fe4000001ff00 */
[----:B------:R-:W-:Y:S01]  /*2fc0*/  IADD3.X R46, R28, R3, R40, P2, P5 ;  /* 0x000000031c2e7210 */ /* 0x000fe200017ea428 */
[----:B------:R-:W-:Y:S01]  /*2fd0*/  ULDC.64 UR6, c[0x0][0x208] ;  /* 0x0000820000067ab9 */ /* 0x000fe20000000a00 */
[----:B------:R-:W-:-:S04]  /*2fe0*/  IADD3 R47, P2, P5, R110, R94, R31 ;  /* 0x0000005e6e2f7210 */ /* 0x000fc80007d5e01f */
[----:B------:R-:W-:Y:S02]  /*2ff0*/  IADD3.X R48, R26, R0, R34, P2, P5 ;  /* 0x000000001a307210 */ /* 0x000fe400017ea422 */
[----:B------:R-:W-:-:S04]  /*3000*/  LEA R44, P2, R45, UR4, 0x1 ;  /* 0x000000042d2c7c11 */ /* 0x000fc8000f8408ff */
[----:B------:R-:W-:Y:S01]  /*3010*/  LEA.HI.X R45, R45, UR5, R46, 0x1, P2 ;  /* 0x000000052d2d7c11 */ /* 0x000fe200090f0c2e */
[----:B------:R-:W-:Y:S02]  /*3020*/  ULDC.64 UR4, c[0x0][0x400] ;  /* 0x0001000000047ab9 */ /* 0x000fe40000000a00 */
        /* <DEDUP_REMOVED lines=10> */
.L_x_618:
[----:B------:R-:W-:Y:S05]  /*30d0*/  BSYNC B1 ;  /* 0x0000000000017941 */ /* 0x000fea0003800000 */
.L_x_617:
[----:B------:R-:W-:Y:S01]  /*30e0*/  VIADD R48, R22, 0x40 ;  /* 0x0000004016307836 */ /* 0x000fe20000000000 */
[----:B0-----:R-:W-:Y:S01]  /*30f0*/  LOP3.LUT R51, R51, 0xfffffffb, RZ, 0xc0, !PT ;  /* 0xfffffffb33337812 */ /* 0x001fe200078ec0ff */
[----:B-1---5:R-:W-:Y:S01]  /*3100*/  IMAD.MOV.U32 R44, RZ, RZ, R80 ;  /* 0x000000ffff2c7224 */ /* 0x022fe200078e0050 */
[----:B------:R-:W-:Y:S01]  /*3110*/  BSSY B1, `(.L_x_619) ;  /* 0x000002e000017945 */ /* 0x000fe20003800000 */
        /* <DEDUP_REMOVED lines=11> */
[----:B------:R-:W-:Y:S02]  /*31d0*/  PRMT R169, R169, 0x5410, R44 ;  /* 0x00005410a9a97816 */ /* 0x000fe4000000002c */
[----:B------:R-:W-:Y:S02]  /*31e0*/  CS2R R72, SRZ ;  /* 0x0000000000487805 */ /* 0x000fe4000001ff00 */
[----:B------:R-:W-:Y:S02]  /*31f0*/  PRMT R85, R85, 0x5410, R45 ;  /* 0x0000541055557816 */ /* 0x000fe4000000002d */
[----:B------:R-:W-:Y:S02]  /*3200*/  CS2R R76, SRZ ;  /* 0x00000000004c7805 */ /* 0x000fe4000001ff00 */
[----:B------:R-:W-:-:S02]  /*3210*/  @P2 LOP3.LUT R51, R51, 0x4, RZ, 0xfc, !PT ;  /* 0x0000000433332812 */ /* 0x000fc400078efcff */
[----:B------:R-:W-:Y:S02]  /*3220*/  CS2R R74, SRZ ;  /* 0x00000000004a7805 */ /* 0x000fe4000001ff00 */
[----:B------:R-:W-:Y:S02]  /*3230*/  PRMT R175, R46, 0x7610, R175 ;  /* 0x000076102eaf7816 */ /* 0x000fe400000000af */
[----:B------:R-:W-:Y:S02]  /*3240*/  CS2R R78, SRZ ;  /* 0x00000000004e7805 */ /* 0x000fe4000001ff00 */
[----:B------:R-:W-:Y:S01]  /*3250*/  PRMT R174, R47, 0x7610, R174 ;  /* 0x000076102fae7816 */ /* 0x000fe200000000ae */
[----:B------:R0:W-:Y:S01]  /*3260*/  STL [R1+0x4], R51 ;  /* 0x0000043301007387 */ /* 0x0001e20000100800 */
[----:B------:R-:W-:Y:S02]  /*3270*/  IMAD.MOV.U32 R49, RZ, RZ, R88 ;  /* 0x000000ffff317224 */ /* 0x000fe400078e0058 */
[----:B------:R-:W-:Y:S01]  /*3280*/  IMAD.MOV.U32 R50, RZ, RZ, R89 ;  /* 0x000000ffff327224 */ /* 0x000fe200078e0059 */
        /* <DEDUP_REMOVED lines=22> */
.L_x_620:
[----:B------:R-:W-:Y:S05]  /*33f0*/  BSYNC B1 ;  /* 0x0000000000017941 */ /* 0x000fea0003800000 */
.L_x_619:
[----:B------:R-:W-:Y:S01]  /*3400*/  IMAD.MOV.U32 R53, RZ, RZ, R51 ;  /* 0x000000ffff357224 */ /* 0x000fe200078e0033 */
[----:B------:R-:W-:Y:S01]  /*3410*/  BSSY B1, `(.L_x_621) ;  /* 0x0000039000017945 */ /* 0x000fe20003800000 */
[----:B0-----:R-:W-:Y:S01]  /*3420*/  VIADD R51, R22, 0x60 ;  /* 0x0000006016337836 */ /* 0x001fe20000000000 */
[----:B------:R-:W-:Y:S01]  /*3430*/  PRMT R206, R49, 0x7610, R206 ;  /* 0x0000761031ce7816 */ /* 0x000fe200000000ce */
[----:B-1---5:R-:W-:Y:S01]  /*3440*/  IMAD.MOV.U32 R44, RZ, RZ, R72 ;  /* 0x000000ffff2c7224 */ /* 0x022fe200078e0048 */
[----:B------:R-:W-:Y:S01]  /*3450*/  LOP3.LUT R53, R53, 0xfffffff7, RZ, 0xc0, !PT ;  /* 0xfffffff735357812 */ /* 0x000fe200078ec0ff */
        /* <DEDUP_REMOVED lines=15> */
[----:B------:R-:W-:Y:S01]  /*3550*/  @P2 LOP3.LUT R53, R53, 0x8, RZ, 0xfc, !PT ;  /* 0x0000000835352812 */ /* 0x000fe200078efcff */
[----:B------:R-:W-:Y:S01]  /*3560*/  IMAD.MOV.U32 R49, RZ, RZ, R78 ;  /* 0x000000ffff317224 */ /* 0x000fe200078e004e */
[----:B------:R-:W-:Y:S01]  /*3570*/  PRMT R167, R47, 0x7610, R167 ;  /* 0x000076102fa77816 */ /* 0x000fe200000000a7 */
[----:B------:R-:W-:-:S02]  /*3580*/  IMAD.MOV.U32 R48, RZ, RZ, R79 ;  /* 0x000000ffff307224 */ /* 0x000fc400078e004f */
[----:B------:R0:W-:Y:S01]  /*3590*/  STL [R1+0x4], R53 ;  /* 0x0000043501007387 */ /* 0x0001e20000100800 */
[----:B------:R-:W-:Y:S05]  /*35a0*/  @P2 BRA `(.L_x_622) ;  /* 0x00000000007c2947 */ /* 0x000fea0003800000 */
[----:B------:R-:W1:Y:S01]  /*35b0*/  LDC.64 R44, c[0x0][0x3f8] ;  /* 0x0000fe00ff2c7b82 */ /* 0x000e620000000a00 */
[----:B------:R-:W-:Y:S01]  /*35c0*/  IMAD.MOV.U32 R46, RZ, RZ, R96 ;  /* 0x000000ffff2e7224 */ /* 0x000fe200078e0060 */
[----:B------:R-:W-:Y:S01]  /*35d0*/  ULDC.64 UR4, c[0x0][0x3e8] ;  /* 0x0000fa0000047ab9 */ /* 0x000fe20000000a00 */
[----:B------:R-:W-:Y:S01]  /*35e0*/  IMAD.MOV.U32 R47, RZ, RZ, R3 ;  /* 0x000000ffff2f7224 */ /* 0x000fe200078e0003 */
[----:B------:R-:W-:Y:S02]  /*35f0*/  CS2R R68, SRZ ;  /* 0x0000000000447805 */ /* 0x000fe4000001ff00 */
[----:B------:R-:W-:Y:S01]  /*3600*/  CS2R R70, SRZ ;  /* 0x0000000000467805 */ /* 0x000fe2000001ff00 */
[----:B------:R-:W-:Y:S01]  /*3610*/  ULDC.64 UR6, c[0x0][0x208] ;  /* 0x0000820000067ab9 */ /* 0x000fe20000000a00 */
[----:B-1----:R-:W-:-:S04]  /*3620*/  IMAD.WIDE.U32 R46, R44, 0x60, R46 ;  /* 0x000000602c2e7825 */ /* 0x002fc800078e002e */
[----:B------:R-:W-:Y:S01]  /*3630*/  IMAD R45, R45, 0x60, RZ ;  /* 0x000000602d2d7824 */ /* 0x000fe200078e02ff */
[----:B------:R-:W-:Y:S01]  /*3640*/  IADD3 R51, P2, R104, R46, RZ ;  /* 0x0000002e68337210 */ /* 0x000fe20007f5e0ff */
[----:B------:R-:W-:-:S03]  /*3650*/  IMAD.MOV.U32 R46, RZ, RZ, R94 ;  /* 0x000000ffff2e7224 */ /* 0x000fc600078e005e */
[----:B------:R-:W-:Y:S01]  /*3660*/  IADD3.X R52, R28, R47, R45, P2, !PT ;  /* 0x0000002f1c347210 */ /* 0x000fe200017fe42d */
[----:B------:R-:W-:Y:S01]  /*3670*/  IMAD.MOV.U32 R47, RZ, RZ, R0 ;  /* 0x000000ffff2f7224 */ /* 0x000fe200078e0000 */
[----:B------:R-:W1:Y:S02]  /*3680*/  LDC.64 R44, c[0x0][0x408] ;  /* 0x00010200ff2c7b82 */ /* 0x000e640000000a00 */
[----:B-1----:R-:W-:-:S04]  /*3690*/  IMAD.WIDE.U32 R46, R44, 0x60, R46 ;  /* 0x000000602c2e7825 */ /* 0x002fc800078e002e */
[----:B------:R-:W-:Y:S01]  /*36a0*/  IMAD R45, R45, 0x60, RZ ;  /* 0x000000602d2d7824 */ /* 0x000fe200078e02ff */
[----:B------:R-:W-:-:S04]  /*36b0*/  IADD3 R50, P2, R110, R46, RZ ;  /* 0x0000002e6e327210 */ /* 0x000fc80007f5e0ff */
[----:B------:R-:W-:Y:S02]  /*36c0*/  IADD3.X R47, R26, R47, R45, P2, !PT ;  /* 0x0000002f1a2f7210 */ /* 0x000fe400017fe42d */
        /* <DEDUP_REMOVED lines=13> */
.L_x_622:
[----:B------:R-:W-:Y:S05]  /*37a0*/  BSYNC B1 ;  /* 0x0000000000017941 */ /* 0x000fea0003800000 */
.L_x_621:
[----:B-1----:R-:W-:Y:S01]  /*37b0*/  VIADD R47, R22, 0x80 ;  /* 0x00000080162f7836 */ /* 0x002fe20000000000 */
[----:B------:R-:W-:Y:S01]  /*37c0*/  BSSY B1, `(.L_x_623) ;  /* 0x000002a000017945 */ /* 0x000fe20003800000 */
[----:B------:R-:W-:Y:S01]  /*37d0*/  IMAD.MOV.U32 R46, RZ, RZ, R53 ;  /* 0x000000ffff2e7224 */ /* 0x000fe200078e0035 */
[----:B------:R-:W-:Y:S01]  /*37e0*/  PRMT R184, R49, 0x7610, R184 ;  /* 0x0000761031b87816 */ /* 0x000fe200000000b8 */
[----:B-----5:R-:W-:Y:S01]  /*37f0*/  IMAD.MOV.U32 R44, RZ, RZ, R64 ;  /* 0x000000ffff2c7224 */ /* 0x020fe200078e0040 */
[----:B------:R-:W-:Y:S01]  /*3800*/  ISETP.GE.AND P2, PT, R47, R4, PT ;  /* 0x000000042f00720c */ /* 0x000fe20003f46270 */
[----:B------:R-:W-:Y:S01]  /*3810*/  IMAD.MOV.U32 R45, RZ, RZ, R65 ;  /* 0x000000ffff2d7224 */ /* 0x000fe200078e0041 */
[----:B------:R-:W-:Y:S02]  /*3820*/  LOP3.LUT R46, R46, 0xfffffffd, RZ, 0xc0, !PT ;  /* 0xfffffffd2e2e7812 */ /* 0x000fe400078ec0ff */
[----:B------:R-:W-:Y:S02]  /*3830*/  CS2R R56, SRZ ;  /* 0x0000000000387805 */ /* 0x000fe4000001ff00 */
[----:B------:R-:W-:-:S02]  /*3840*/  PRMT R188, R48, 0x7610, R188 ;  /* 0x0000761030bc7816 */ /* 0x000fc400000000bc */
[----:B------:R-:W-:Y:S02]  /*3850*/  CS2R R48, SRZ ;  /* 0x0000000000307805 */ /* 0x000fe4000001ff00 */
[----:B------:R-:W-:Y:S02]  /*3860*/  PRMT R168, R44, 0x7610, R168 ;  /* 0x000076102ca87816 */ /* 0x000fe400000000a8 */
[----:B------:R-:W-:Y:S02]  /*3870*/  CS2R R60, SRZ ;  /* 0x00000000003c7805 */ /* 0x000fe4000001ff00 */
[----:B------:R-:W-:Y:S02]  /*3880*/  PRMT R169, R45, 0x7610, R169 ;  /* 0x000076102da97816 */ /* 0x000fe400000000a9 */
[----:B------:R-:W-:Y:S02]  /*3890*/  CS2R R58, SRZ ;  /* 0x00000000003a7805 */ /* 0x000fe4000001ff00 */
[----:B------:R-:W-:-:S02]  /*38a0*/  CS2R R62, SRZ ;  /* 0x00000000003e7805 */ /* 0x000fc4000001ff00 */
[----:B0-----:R-:W-:Y:S02]  /*38b0*/  CS2R R52, SRZ ;  /* 0x0000000000347805 */ /* 0x001fe4000001ff00 */
[----:B------:R-:W-:Y:S02]  /*38c0*/  CS2R R50, SRZ ;  /* 0x0000000000327805 */ /* 0x000fe4000001ff00 */
[----:B------:R-:W-:Y:S02]  /*38d0*/  @P2 LOP3.LUT R46, R46, 0x2, RZ, 0xfc, !PT ;  /* 0x000000022e2e2812 */ /* 0x000fe400078efcff */
[----:B------:R-:W-:-:S03]  /*38e0*/  CS2R R54, SRZ ;  /* 0x0000000000367805 */ /* 0x000fc6000001ff00 */
[----:B------:R0:W-:Y:S01]  /*38f0*/  STL [R1+0x4], R46 ;  /* 0x0000042e01007387 */ /* 0x0001e20000100800 */
[----:B------:R-:W-:Y:S05]  /*3900*/  @P2 BRA `(.L_x_624) ;  /* 0x0000000000542947 */ /* 0x000fea0003800000 */
        /* <DEDUP_REMOVED lines=8> */
[----:B0-----:R-:W-:-:S04]  /*3990*/  LEA R46, P2, R44, UR4, 0x1 ;  /* 0x000000042c2e7c11 */ /* 0x001fc8000f8408ff */
        /* <DEDUP_REMOVED lines=12> */
.L_x_624:
[----:B------:R-:W-:Y:S05]  /*3a60*/  BSYNC B1 ;  /* 0x0000000000017941 */ /* 0x000fea0003800000 */
.L_x_623:
[----:B-1----:R-:W-:Y:S01]  /*3a70*/  VIADD R44, R22, 0xa0 ;  /* 0x000000a0162c7836 */ /* 0x002fe20000000000 */
[----:B------:R-:W-:Y:S04]  /*3a80*/  BSSY B1, `(.L_x_625) ;  /* 0x0000020000017945 */ /* 0x000fe80003800000 */
[----:B------:R-:W-:-:S13]  /*3a90*/  ISETP.GE.AND P5, PT, R44, R4, PT ;  /* 0x000000042c00720c */ /* 0x000fda0003fa6270 */
        /* <DEDUP_REMOVED lines=10> */
[----:B------:R-:W-:-:S04]  /*3b40*/  IADD3 R3, P2, R104, R96, RZ ;  /* 0x0000006068037210 */ /* 0x000fc80007f5e0ff */
[----:B------:R-:W-:Y:S02]  /*3b50*/  IADD3.X R96, R28, R97, R45, P2, !PT ;  /* 0x000000611c607210 */ /* 0x000fe400017fe42d */
        /* <DEDUP_REMOVED lines=8> */
[----:B0-----:R-:W-:-:S04]  /*3be0*/  LEA R46, P2, R0, UR4, 0x1 ;  /* 0x00000004002e7c11 */ /* 0x001fc8000f8408ff */
        /* <DEDUP_REMOVED lines=9> */
.L_x_626:
[----:B------:R-:W-:Y:S05]  /*3c80*/  BSYNC B1 ;  /* 0x0000000000017941 */ /* 0x000fea0003800000 */
.L_x_625:
[----:B------:R-:W-:Y:S01]  /*3c90*/  IMAD.MOV.U32 R0, RZ, RZ, R68 ;  /* 0x000000ffff007224 */ /* 0x000fe200078e0044 */
[----:B------:R-:W-:Y:S01]  /*3ca0*/  ISETP.NE.AND P2, PT, R224, 0x3, PT ;  /* 0x00000003e000780c */ /* 0x000fe20003f45270 */
[----:B------:R-:W-:Y:S02]  /*3cb0*/  IMAD.MOV.U32 R3, RZ, RZ, R69 ;  /* 0x000000ffff037224 */ /* 0x000fe400078e0045 */
[----:B-1----:R-:W-:Y:S01]  /*3cc0*/  IMAD.MOV.U32 R44, RZ, RZ, R66 ;  /* 0x000000ffff2c7224 */ /* 0x002fe200078e0042 */
[----:B------:R-:W-:Y:S01]  /*3cd0*/  PRMT R200, R0, 0x7610, R200 ;  /* 0x0000761000c87816 */ /* 0x000fe200000000c8 */
[----:B-----5:R-:W-:Y:S01]  /*3ce0*/  IMAD.MOV.U32 R0, RZ, RZ, R57 ;  /* 0x000000ffff007224 */ /* 0x020fe200078e0039 */
[----:B------:R-:W-:Y:S01]  /*3cf0*/  PRMT R201, R3, 0x7610, R201 ;  /* 0x0000761003c97816 */ /* 0x000fe200000000c9 */
[----:B------:R-:W-:Y:S01]  /*3d00*/  IMAD.MOV.U32 R3, RZ, RZ, R70 ;  /* 0x000000ffff037224 */ /* 0x000fe200078e0046 */
        /* <DEDUP_REMOVED lines=31> */
[----:B------:R-:W-:Y:S01]  /*3f00*/  PRMT R96, R0, 0x7610, R96 ;  /* 0x0000761000607816 */ /* 0x000fe20000000060 */
[----:B------:R-:W-:Y:S01]  /*3f10*/  IMAD.MOV.U32 R0, RZ, RZ, R55 ;  /* 0x000000ffff007224 */ /* 0x000fe200078e0037 */
[----:B------:R-:W-:Y:S01]  /*3f20*/  PRMT R97, R3, 0x7610, R97 ;  /* 0x0000761003617816 */ /* 0x000fe20000000061 */
[----:B------:R-:W-:-:S03]  /*3f30*/  IMAD.MOV.U32 R3, RZ, RZ, R54 ;  /* 0x000000ffff037224 */ /* 0x000fc600078e0036 */
[----:B------:R-:W-:Y:S02]  /*3f40*/  PRMT R195, R0, 0x7610, R195 ;  /* 0x0000761000c37816 */ /* 0x000fe400000000c3 */
[----:B------:R-:W-:Y:S01]  /*3f50*/  PRMT R193, R3, 0x7610, R193 ;  /* 0x0000761003c17816 */ /* 0x000fe200000000c1 */
[----:B------:R-:W-:Y:S06]  /*3f60*/  @!P2 BRA `(.L_x_627) ;  /* 0x000000000004a947 */ /* 0x000fec0003800000 */
[----:B------:R-:W-:Y:S01]  /*3f70*/  BPT.TRAP 0x1 ;  /* 0x000000040000795c */ /* 0x000fe20000300000 */
.L_x_627:
[----:B------:R-:W-:Y:S01]  /*3f80*/  IMAD R3, R23, 0x8, R2 ;  /* 0x0000000817037824 */ /* 0x000fe200078e0202 */
[----:B------:R-:W-:Y:S01]  /*3f90*/  SHF.L.U32 R0, R223, 0x1f, RZ ;  /* 0x0000001fdf007819 */ /* 0x000fe200000006ff */
[----:B------:R-:W-:Y:S03]  /*3fa0*/  BSSY B1, `(.L_x_628) ;  /* 0x0000003000017945 */ /* 0x000fe60003800000 */
[----:B------:R-:W1:Y:S02]  /*3fb0*/  SYNCS.PHASECHK.TRANS64.TRYWAIT P6, [R3+URZ+0x34890], R0 ;  /* 0x03489000030075a7 */ /* 0x000e6400080c017f */
[----:B-1----:R-:W-:Y:S05]  /*3fc0*/  @!P6 BRA `(.L_x_629) ;  /* 0x000002240074e947 */ /* 0x002fea0003800000 */
.L_x_977:
[----:B------:R-:W-:Y:S05]  /*3fd0*/  BSYNC B1 ;  /* 0x0000000000017941 */ /* 0x000fea0003800000 */
.L_x_628:
[----:B------:R-:W-:Y:S04]  /*3fe0*/  BSSY B1, `(.L_x_630) ;  /* 0x0000079000017945 */ /* 0x000fe80003800000 */
[----:B------:R-:W-:Y:S05]  /*3ff0*/  @P3 BRA `(.L_x_631) ;  /* 0x0000000400dc3947 */ /* 0x000fea0003800000 */
[----:B------:R-:W-:Y:S01]  /*4000*/  IADD3 R179, P3, R120, R136, RZ ;  /* 0x0000008878b37210 */ /* 0x000fe20007f7e0ff */
[----:B------:R-:W-:Y:S04]  /*4010*/  BSSY B2, `(.L_x_632) ;  /* 0x000003b000027945 */ /* 0x000fe80003800000 */
[----:B------:R-:W-:Y:S01]  /*4020*/  IMAD.X R181, R92, 0x1, R122, P3 ;  /* 0x000000015cb57824 */ /* 0x000fe200018e067a */
[----:B------:R-:W-:Y:S07]  /*4030*/  @P0 BRA `(.L_x_633) ;  /* 0x0000000000e00947 */ /* 0x000fee0003800000 */
[----:B0-----:R0:W2:Y:S01]  /*4040*/  LDS.128 R44, [R5+0x1e400] ;  /* 0x01e40000052c7984 */ /* 0x0010a20000000c00 */
[----:B------:R-:W-:Y:S01]  /*4050*/  ISETP.GE.AND P3, PT, R18, R84, PT ;  /* 0x000000541200720c */ /* 0x000fe20003f66270 */
[----:B------:R-:W-:-:S12]  /*4060*/  BSSY B3, `(.L_x_634) ;  /* 0x000002e000037945 */ /* 0x000fd80003800000 */
[----:B0-----:R-:W-:Y:S05]  /*4070*/  @P3 BRA `(.L_x_635) ;  /* 0x0000000000b03947 */ /* 0x001fea0003800000 */
[--C-:B------:R-:W-:Y:S02]  /*4080*/  SHF.R.U64 R94, R138, 0x10, R139.reuse ;  /* 0x000000108a5e7819 */ /* 0x100fe4000000128b */
[----:B------:R-:W-:Y:S02]  /*4090*/  SHF.R.U32.HI R95, RZ, 0x10, R139 ;  /* 0x00000010ff5f7819 */ /* 0x000fe4000001168b */
[----:B------:R-:W-:Y:S02]  /*40a0*/  SHF.R.U64 R139, R150, 0x10, R151 ;  /* 0x00000010968b7819 */ /* 0x000fe40000001297 */
[----:B------:R-:W-:Y:S02]  /*40b0*/  PRMT R94, R167, 0x5432, R94 ;  /* 0x00005432a75e7816 */ /* 0x000fe4000000005e */
[----:B------:R-:W-:Y:S02]  /*40c0*/  PRMT R139, R186, 0x5410, R139 ;  /* 0x00005410ba8b7816 */ /* 0x000fe4000000008b */
[----:B------:R-:W-:-:S02]  /*40d0*/  SHF.R.U32.HI R150, RZ, 0x10, R151 ;  /* 0x00000010ff967819 */ /* 0x000fc40000011697 */
[C---:B--2---:R-:W-:Y:S01]  /*40e0*/  LOP3.LUT R151, R45.reuse, 0xffff0000, RZ, 0xc0, !PT ;  /* 0xffff00002d977812 */ /* 0x044fe200078ec0ff */
[----:B------:R-:W-:Y:S01]  /*40f0*/  IMAD.U32 R45, R45, 0x10000, RZ ;  /* 0x000100002d2d7824 */ /* 0x000fe200078e00ff */
[----:B------:R-:W-:Y:S02]  /*4100*/  LOP3.LUT R186, R139, 0xffff0000, RZ, 0xc0, !PT ;  /* 0xffff00008bba7812 */ /* 0x000fe400078ec0ff */
[C---:B------:R-:W-:Y:S01]  /*4110*/  LOP3.LUT R138, R94.reuse, 0xffff0000, RZ, 0xc0, !PT ;  /* 0xffff00005e8a7812 */ /* 0x040fe200078ec0ff */
[----:B------:R-:W-:Y:S01]  /*4120*/  IMAD.U32 R94, R94, 0x10000, RZ ;  /* 0x000100005e5e7824 */ /* 0x000fe200078e00ff */
[----:B------:R-:W-:Y:S01]  /*4130*/  PRMT R150, R168, 0x5432, R150 ;  /* 0x00005432a8967816 */ /* 0x000fe20000000096 */
[----:B------:R-:W-:Y:S01]  /*4140*/  FMUL.FTZ R190, R151, R186 ;  /* 0x000000ba97be7220 */ /* 0x000fe20000410000 */
[----:B------:R-:W-:Y:S01]  /*4150*/  PRMT R95, R185, 0x5410, R95 ;  /* 0x00005410b95f7816 */ /* 0x000fe2000000005f */
[-C--:B------:R-:W-:Y:S02]  /*4160*/  FMUL.FTZ R151, R151, R138.reuse ;  /* 0x0000008a97977220 */ /* 0x080fe40000410000 */
[----:B------:R-:W-:-:S02]  /*4170*/  FFMA.FTZ R138, R45, R138, -R190 ;  /* 0x0000008a2d8a7223 */ /* 0x000fc400000108be */
[----:B------:R-:W-:Y:S01]  /*4180*/  FFMA.FTZ R45, R45, R186, R151 ;  /* 0x000000ba2d2d7223 */ /* 0x000fe20000010097 */
[----:B------:R-:W-:Y:S01]  /*4190*/  LOP3.LUT R186, R46, 0xffff0000, RZ, 0xc0, !PT ;  /* 0xffff00002eba7812 */ /* 0x000fe200078ec0ff */
[----:B------:R-:W-:Y:S02]  /*41a0*/  IMAD.U32 R151, R150, 0x10000, RZ ;  /* 0x0001000096977824 */ /* 0x000fe400078e00ff */
[C---:B------:R-:W-:Y:S01]  /*41b0*/  IMAD.U32 R185, R95.reuse, 0x10000, RZ ;  /* 0x000100005fb97824 */ /* 0x040fe200078e00ff */
[----:B------:R-:W-:Y:S01]  /*41c0*/  LOP3.LUT R95, R95, 0xffff0000, RZ, 0xc0, !PT ;  /* 0xffff00005f5f7812 */ /* 0x000fe200078ec0ff */
[----:B------:R-:W-:Y:S01]  /*41d0*/  FMUL.FTZ R187, R186, R151 ;  /* 0x00000097babb7220 */ /* 0x000fe20000410000 */
[----:B------:R-:W-:Y:S02]  /*41e0*/  IMAD.U32 R46, R46, 0x10000, RZ ;  /* 0x000100002e2e7824 */ /* 0x000fe400078e00ff */
[-C--:B------:R-:W-:Y:S01]  /*41f0*/  FMUL.FTZ R186, R186, R185.reuse ;  /* 0x000000b9baba7220 */ /* 0x080fe20000410000 */
[----:B------:R-:W-:Y:S01]  /*4200*/  F2FP.BF16.F32.PACK_AB R45, R45, R138 ;  /* 0x0000008a2d2d723e */ /* 0x000fe200000010ff */
[----:B------:R-:W-:-:S02]  /*4210*/  FFMA.FTZ R187, R46, R185, -R187 ;  /* 0x000000b92ebb7223 */ /* 0x000fc400000108bb */
[----:B------:R-:W-:Y:S01]  /*4220*/  FFMA.FTZ R186, R46, R151, R186 ;  /* 0x000000972eba7223 */ /* 0x000fe200000100ba */
[----:B------:R-:W-:Y:S01]  /*4230*/  LOP3.LUT R151, R150, 0xffff0000, RZ, 0xc0, !PT ;  /* 0xffff000096977812 */ /* 0x000fe200078ec0ff */
[C---:B------:R-:W-:Y:S01]  /*4240*/  IMAD.U32 R150, R47.reuse, 0x10000, RZ ;  /* 0x000100002f967824 */ /* 0x040fe200078e00ff */
[----:B------:R-:W-:-:S05]  /*4250*/  LOP3.LUT R46, R47, 0xffff0000, RZ, 0xc0, !PT ;  /* 0xffff00002f2e7812 */ /* 0x000fca00078ec0ff */
[C---:B------:R-:W-:Y:S01]  /*4260*/  FMUL.FTZ R47, R46.reuse, R151 ;  /* 0x000000972e2f7220 */ /* 0x040fe20000410000 */
[----:B------:R-:W-:-:S03]  /*4270*/  FMUL.FTZ R46, R46, R95 ;  /* 0x0000005f2e2e7220 */ /* 0x000fc60000410000 */
[C---:B------:R-:W-:Y:S01]  /*4280*/  FFMA.FTZ R47, R150.reuse, R95, -R47 ;  /* 0x0000005f962f7223 */ /* 0x040fe2000001082f */
[----:B------:R-:W-:Y:S01]  /*4290*/  FFMA.FTZ R46, R150, R151, R46 ;  /* 0x00000097962e7223 */ /* 0x000fe2000001002e */
[C---:B------:R-:W-:Y:S01]  /*42a0*/  LOP3.LUT R95, R44.reuse, 0xffff0000, RZ, 0xc0, !PT ;  /* 0xffff00002c5f7812 */ /* 0x040fe200078ec0ff */
[----:B------:R-:W-:Y:S02]  /*42b0*/  IMAD.U32 R150, R139, 0x10000, RZ ;  /* 0x000100008b967824 */ /* 0x000fe400078e00ff */
[----:B------:R-:W-:Y:S01]  /*42c0*/  IMAD.U32 R139, R44, 0x10000, RZ ;  /* 0x000100002c8b7824 */ /* 0x000fe200078e00ff */
[----:B------:R-:W-:Y:S01]  /*42d0*/  F2FP.BF16.F32.PACK_AB R47, R46, R47 ;  /* 0x0000002f2e2f723e */ /* 0x000fe200000010ff */
[C---:B------:R-:W-:Y:S01]  /*42e0*/  FMUL.FTZ R44, R95.reuse, R150 ;  /* 0x000000965f2c7220 */ /* 0x040fe20000410000 */
[-C--:B------:R-:W-:Y:S01]  /*42f0*/  FMUL.FTZ R95, R95, R94.reuse ;  /* 0x0000005e5f5f7220 */ /* 0x080fe20000410000 */
[----:B------:R-:W-:Y:S02]  /*4300*/  F2FP.BF16.F32.PACK_AB R46, R186, R187 ;  /* 0x000000bbba2e723e */ /* 0x000fe400000010ff */
[C---:B------:R-:W-:Y:S01]  /*4310*/  FFMA.FTZ R44, R139.reuse, R94, -R44 ;  /* 0x0000005e8b2c7223 */ /* 0x040fe2000001082c */
[----:B------:R-:W-:-:S05]  /*4320*/  FFMA.FTZ R95, R139, R150, R95 ;  /* 0x000000968b5f7223 */ /* 0x000fca000001005f */
[----:B------:R-:W-:-:S07]  /*4330*/  F2FP.BF16.F32.PACK_AB R44, R95, R44 ;  /* 0x0000002c5f2c723e */ /* 0x000fce00000010ff */
.L_x_635:
[----:B------:R-:W-:Y:S05]  /*4340*/  BSYNC B3 ;  /* 0x0000000000037941 */ /* 0x000fea0003800000 */
.L_x_634:
[----:B------:R-:W-:Y:S01]  /*4350*/  IADD3 R95, P3, R179, R100, RZ ;  /* 0x00000064b35f7210 */ /* 0x000fe20007f7e0ff */
[----:B------:R-:W-:Y:S01]  /*4360*/  ULDC.64 UR4, c[0x0][0x2e8] ;  /* 0x0000ba0000047ab9 */ /* 0x000fe20000000a00 */
[----:B------:R-:W-:-:S03]  /*4370*/  ULDC.64 UR6, c[0x0][0x208] ;  /* 0x0000820000067ab9 */ /* 0x000fc60000000a00 */
[----:B------:R-:W-:Y:S01]  /*4380*/  IMAD.X R138, R181, 0x1, R14, P3 ;  /* 0x00000001b58a7824 */ /* 0x000fe200018e060e */
[----:B------:R-:W-:-:S04]  /*4390*/  LEA R94, P3, R95, UR4, 0x1 ;  /* 0x000000045f5e7c11 */ /* 0x000fc8000f8608ff */
[----:B------:R-:W-:-:S05]  /*43a0*/  LEA.HI.X R95, R95, UR5, R138, 0x1, P3 ;  /* 0x000000055f5f7c11 */ /* 0x000fca00098f0c8a */
[----:B--2---:R2:W-:Y:S04]  /*43b0*/  STG.E.128 desc[UR6][R94.64], R44 ;  /* 0x0000002c5e007986 */ /* 0x0045e8000c101d06 */
.L_x_633:
[----:B------:R-:W-:Y:S05]  /*43c0*/  BSYNC B2 ;  /* 0x0000000000027941 */ /* 0x000fea0003800000 */
.L_x_632:
[----:B------:R-:W-:Y:S05]  /*43d0*/  @P1 BRA `(.L_x_631) ;  /* 0x0000000000e41947 */ /* 0x000fea0003800000 */
[----:B0-2---:R0:W2:Y:S01]  /*43e0*/  LDS.128 R44, [R5+0x23c00] ;  /* 0x023c0000052c7984 */ /* 0x0050a20000000c00 */
[----:B------:R-:W-:Y:S01]  /*43f0*/  IADD3 R179, P3, R179, R13, RZ ;  /* 0x0000000db3b37210 */ /* 0x000fe20007f7e0ff */
[----:B------:R-:W-:Y:S04]  /*4400*/  BSSY B2, `(.L_x_636) ;  /* 0x0000031000027945 */ /* 0x000fe80003800000 */
[----:B------:R-:W-:Y:S01]  /*4410*/  IMAD.X R94, R181, 0x1, R8, P3 ;  /* 0x00000001b55e7824 */ /* 0x000fe200018e0608 */
[----:B------:R-:W-:-:S13]  /*4420*/  ISETP.GE.AND P3, PT, R220, R84, PT ;  /* 0x00000054dc00720c */ /* 0x000fda0003f66270 */
[----:B0-----:R-:W-:Y:S05]  /*4430*/  @P3 BRA `(.L_x_637) ;  /* 0x0000000000b43947 */ /* 0x001fea0003800000 */
[----:B------:R-:W-:Y:S02]  /*4440*/  SHF.R.U64 R95, R98, 0x10, R99 ;  /* 0x00000010625f7819 */ /* 0x000fe40000001263 */
[----:B------:R-:W-:Y:S02]  /*4450*/  SHF.R.U64 R90, R90, 0x10, R91 ;  /* 0x000000105a5a7819 */ /* 0x000fe4000000125b */
[----:B------:R-:W-:Y:S02]  /*4460*/  PRMT R95, R204, 0x5410, R95 ;  /* 0x00005410cc5f7816 */ /* 0x000fe4000000005f */
[----:B------:R-:W-:Y:S02]  /*4470*/  PRMT R90, R93, 0x5432, R90 ;  /* 0x000054325d5a7816 */ /* 0x000fe4000000005a */
[----:B--2---:R-:W-:Y:S02]  /*4480*/  LOP3.LUT R139, R45, 0xffff0000, RZ, 0xc0, !PT ;  /* 0xffff00002d8b7812 */ /* 0x004fe400078ec0ff */
[----:B------:R-:W-:-:S02]  /*4490*/  LOP3.LUT R150, R95, 0xffff0000, RZ, 0xc0, !PT ;  /* 0xffff00005f967812 */ /* 0x000fc400078ec0ff */
[C---:B------:R-:W-:Y:S01]  /*44a0*/  LOP3.LUT R98, R90.reuse, 0xffff0000, RZ, 0xc0, !PT ;  /* 0xffff00005a627812 */ /* 0x040fe200078ec0ff */
[----:B------:R-:W-:Y:S01]  /*44b0*/  IMAD.U32 R90, R90, 0x10000, RZ ;  /* 0x000100005a5a7824 */ /* 0x000fe200078e00ff */
[----:B------:R-:W-:Y:S01]  /*44c0*/  SHF.R.U32.HI R138, RZ, 0x10, R91 ;  /* 0x00000010ff8a7819 */ /* 0x000fe2000001165b */
[----:B------:R-:W-:Y:S02]  /*44d0*/  IMAD.U32 R91, R45, 0x10000, RZ ;  /* 0x000100002d5b7824 */ /* 0x000fe400078e00ff */
[C---:B------:R-:W-:Y:S01]  /*44e0*/  FMUL.FTZ R186, R139.reuse, R150 ;  /* 0x000000968bba7220 */ /* 0x040fe20000410000 */
[----:B------:R-:W-:Y:S01]  /*44f0*/  SHF.R.U32.HI R99, RZ, 0x10, R99 ;  /* 0x00000010ff637819 */ /* 0x000fe20000011663 */
[-C--:B------:R-:W-:Y:S02]  /*4500*/  FMUL.FTZ R45, R139, R98.reuse ;  /* 0x000000628b2d7220 */ /* 0x080fe40000410000 */
[----:B------:R-:W-:Y:S01]  /*4510*/  FFMA.FTZ R98, R91, R98, -R186 ;  /* 0x000000625b627223 */ /* 0x000fe200000108ba */
[----:B------:R-:W-:Y:S01]  /*4520*/  PRMT R99, R205, 0x5410, R99 ;  /* 0x00005410cd637816 */ /* 0x000fe20000000063 */
[----:B------:R-:W-:Y:S01]  /*4530*/  FFMA.FTZ R91, R91, R150, R45 ;  /* 0x000000965b5b7223 */ /* 0x000fe2000001002d */
[----:B------:R-:W-:Y:S01]  /*4540*/  PRMT R45, R166, 0x5432, R138 ;  /* 0x00005432a62d7816 */ /* 0x000fe2000000008a */
[----:B------:R-:W-:Y:S01]  /*4550*/  IMAD.U32 R150, R47, 0x10000, RZ ;  /* 0x000100002f967824 */ /* 0x000fe200078e00ff */
[----:B------:R-:W-:Y:S01]  /*4560*/  LOP3.LUT R138, R46, 0xffff0000, RZ, 0xc0, !PT ;  /* 0xffff00002e8a7812 */ /* 0x000fe200078ec0ff */
[C---:B------:R-:W-:Y:S01]  /*4570*/  IMAD.U32 R139, R99.reuse, 0x10000, RZ ;  /* 0x00010000638b7824 */ /* 0x040fe200078e00ff */
[----:B------:R-:W-:Y:S01]  /*4580*/  LOP3.LUT R99, R99, 0xffff0000, RZ, 0xc0, !PT ;  /* 0xffff000063637812 */ /* 0x000fe200078ec0ff */
[C---:B------:R-:W-:Y:S01]  /*4590*/  IMAD.U32 R151, R45.reuse, 0x10000, RZ ;  /* 0x000100002d977824 */ /* 0x040fe200078e00ff */
[----:B------:R-:W-:Y:S01]  /*45a0*/  LOP3.LUT R45, R45, 0xffff0000, RZ, 0xc0, !PT ;  /* 0xffff00002d2d7812 */ /* 0x000fe200078ec0ff */
[----:B------:R-:W-:Y:S01]  /*45b0*/  FMUL.FTZ R181, R138, R139 ;  /* 0x0000008b8ab57220 */ /* 0x000fe20000410000 */
[----:B------:R-:W-:-:S02]  /*45c0*/  IMAD.U32 R46, R46, 0x10000, RZ ;  /* 0x000100002e2e7824 */ /* 0x000fc400078e00ff */
[-C--:B------:R-:W-:Y:S01]  /*45d0*/  FMUL.FTZ R138, R138, R151.reuse ;  /* 0x000000978a8a7220 */ /* 0x080fe20000410000 */
[----:B------:R-:W-:Y:S01]  /*45e0*/  F2FP.BF16.F32.PACK_AB R91, R91, R98 ;  /* 0x000000625b5b723e */ /* 0x000fe200000010ff */
[C---:B------:R-:W-:Y:S02]  /*45f0*/  FFMA.FTZ R181, R46.reuse, R151, -R181 ;  /* 0x000000972eb57223 */ /* 0x040fe400000108b5 */
[----:B------:R-:W-:Y:S01]  /*4600*/  FFMA.FTZ R138, R46, R139, R138 ;  /* 0x0000008b2e8a7223 */ /* 0x000fe2000001008a */
        /* <DEDUP_REMOVED lines=14> */
[----:B------:R-:W-:Y:S01]  /*46f0*/  F2FP.BF16.F32.PACK_AB R44, R45, R44 ;  /* 0x0000002c2d2c723e */ /* 0x000fe200000010ff */
[----:B------:R-:W-:-:S07]  /*4700*/  IMAD.MOV.U32 R45, RZ, RZ, R91 ;  /* 0x000000ffff2d7224 */ /* 0x000fce00078e005b */
.L_x_637:
[----:B------:R-:W-:Y:S05]  /*4710*/  BSYNC B2 ;  /* 0x0000000000027941 */ /* 0x000fea0003800000 */
.L_x_636:
[----:B------:R-:W-:Y:S01]  /*4720*/  ULDC.64 UR4, c[0x0][0x2e8] ;  /* 0x0000ba0000047ab9 */ /* 0x000fe20000000a00 */
[----:B------:R-:W-:Y:S01]  /*4730*/  ULDC.64 UR6, c[0x0][0x208] ;  /* 0x0000820000067ab9 */ /* 0x000fe20000000a00 */
[----:B------:R-:W-:-:S04]  /*4740*/  LEA R90, P3, R179, UR4, 0x1 ;  /* 0x00000004b35a7c11 */ /* 0x000fc8000f8608ff */
[----:B------:R-:W-:-:S05]  /*4750*/  LEA.HI.X R91, R179, UR5, R94, 0x1, P3 ;  /* 0x00000005b35b7c11 */ /* 0x000fca00098f0c5e */
[----:B--2---:R3:W-:Y:S04]  /*4760*/  STG.E.128 desc[UR6][R90.64], R44 ;  /* 0x0000002c5a007986 */ /* 0x0047e8000c101d06 */
.L_x_631:
[----:B------:R-:W-:Y:S05]  /*4770*/  BSYNC B1 ;  /* 0x0000000000017941 */ /* 0x000fea0003800000 */
.L_x_630:
[----:B------:R-:W-:Y:S04]  /*4780*/  BSSY B1, `(.L_x_638) ;  /* 0x000007a000017945 */ /* 0x000fe80003800000 */
[----:B------:R-:W-:Y:S05]  /*4790*/  @P4 BRA `(.L_x_639) ;  /* 0x0000000400e04947 */ /* 0x000fea0003800000 */
[----:B---3--:R-:W-:Y:S01]  /*47a0*/  IADD3 R90, P3, P4, R158, R136, R16 ;  /* 0x000000889e5a7210 */ /* 0x008fe20007c7e010 */
[----:B------:R-:W-:Y:S03]  /*47b0*/  BSSY B2, `(.L_x_640) ;  /* 0x000003c000027945 */ /* 0x000fe60003800000 */
[----:B------:R-:W-:Y:S01]  /*47c0*/  IADD3.X R91, R123, R92, R17, P3, P4 ;  /* 0x0000005c7b5b7210 */ /* 0x000fe20001fe8411 */
[----:B------:R-:W-:Y:S08]  /*47d0*/  @P0 BRA `(.L_x_641) ;  /* 0x0000000000e40947 */ /* 0x000ff00003800000 */
[----:B0-2---:R0:W2:Y:S01]  /*47e0*/  LDS.128 R44, [R5+0x1f400] ;  /* 0x01f40000052c7984 */ /* 0x0050a20000000c00 */
[----:B------:R-:W-:Y:S01]  /*47f0*/  IADD3 R94, P3, R90, R100, RZ ;  /* 0x000000645a5e7210 */ /* 0x000fe20007f7e0ff */
[----:B------:R-:W-:Y:S04]  /*4800*/  BSSY B3, `(.L_x_642) ;  /* 0x0000031000037945 */ /* 0x000fe80003800000 */
[----:B------:R-:W-:Y:S01]  /*4810*/  IMAD.X R95, R91, 0x1, R14, P3 ;  /* 0x000000015b5f7824 */ /* 0x000fe200018e060e */
[----:B------:R-:W-:-:S13]  /*4820*/  ISETP.GE.AND P3, PT, R18, R84, PT ;  /* 0x000000541200720c */ /* 0x000fda0003f66270 */
[----:B0-----:R-:W-:Y:S05]  /*4830*/  @P3 BRA `(.L_x_643) ;  /* 0x0000000000b43947 */ /* 0x001fea0003800000 */
[--C-:B------:R-:W-:Y:S02]  /*4840*/  SHF.R.U64 R86, R86, 0x10, R87.reuse ;  /* 0x0000001056567819 */ /* 0x100fe40000001257 */
[----:B------:R-:W-:Y:S02]  /*4850*/  SHF.R.U32.HI R98, RZ, 0x10, R87 ;  /* 0x00000010ff627819 */ /* 0x000fe40000011657 */
[--C-:B------:R-:W-:Y:S02]  /*4860*/  SHF.R.U64 R87, R88, 0x10, R89.reuse ;  /* 0x0000001058577819 */ /* 0x100fe40000001259 */
[----:B------:R-:W-:Y:S02]  /*4870*/  SHF.R.U32.HI R99, RZ, 0x10, R89 ;  /* 0x00000010ff637819 */ /* 0x000fe40000011659 */
[----:B------:R-:W-:Y:S01]  /*4880*/  PRMT R89, R206, 0x5410, R87 ;  /* 0x00005410ce597816 */ /* 0x000fe20000000057 */
[----:B--2---:R-:W-:Y:S01]  /*4890*/  IMAD.U32 R87, R45, 0x10000, RZ ;  /* 0x000100002d577824 */ /* 0x004fe200078e00ff */
[----:B------:R-:W-:-:S02]  /*48a0*/  PRMT R86, R169, 0x5432, R86 ;  /* 0x00005432a9567816 */ /* 0x000fc40000000056 */
[----:B------:R-:W-:Y:S02]  /*48b0*/  LOP3.LUT R139, R45, 0xffff0000, RZ, 0xc0, !PT ;  /* 0xffff00002d8b7812 */ /* 0x000fe400078ec0ff */
[----:B------:R-:W-:Y:S02]  /*48c0*/  LOP3.LUT R138, R89, 0xffff0000, RZ, 0xc0, !PT ;  /* 0xffff0000598a7812 */ /* 0x000fe400078ec0ff */
[C---:B------:R-:W-:Y:S01]  /*48d0*/  LOP3.LUT R88, R86.reuse, 0xffff0000, RZ, 0xc0, !PT ;  /* 0xffff000056587812 */ /* 0x040fe200078ec0ff */
[----:B------:R-:W-:Y:S02]  /*48e0*/  IMAD.U32 R86, R86, 0x10000, RZ ;  /* 0x0001000056567824 */ /* 0x000fe400078e00ff */
[C---:B------:R-:W-:Y:S02]  /*48f0*/  FMUL.FTZ R150, R139.reuse, R138 ;  /* 0x0000008a8b967220 */ /* 0x040fe40000410000 */
[-C--:B------:R-:W-:Y:S02]  /*4900*/  FMUL.FTZ R45, R139, R88.reuse ;  /* 0x000000588b2d7220 */ /* 0x080fe40000410000 */
[----:B------:R-:W-:-:S02]  /*4910*/  FFMA.FTZ R88, R87, R88, -R150 ;  /* 0x0000005857587223 */ /* 0x000fc40000010896 */
[----:B------:R-:W-:Y:S01]  /*4920*/  FFMA.FTZ R87, R87, R138, R45 ;  /* 0x0000008a57577223 */ /* 0x000fe2000001002d */
[----:B------:R-:W-:Y:S02]  /*4930*/  PRMT R45, R85, 0x5432, R98 ;  /* 0x00005432552d7816 */ /* 0x000fe40000000062 */
[----:B------:R-:W-:Y:S02]  /*4940*/  PRMT R98, R207, 0x5410, R99 ;  /* 0x00005410cf627816 */ /* 0x000fe40000000063 */
[----:B------:R-:W-:Y:S01]  /*4950*/  LOP3.LUT R138, R46, 0xffff0000, RZ, 0xc0, !PT ;  /* 0xffff00002e8a7812 */ /* 0x000fe200078ec0ff */
[C---:B------:R-:W-:Y:S01]  /*4960*/  IMAD.U32 R139, R45.reuse, 0x10000, RZ ;  /* 0x000100002d8b7824 */ /* 0x040fe200078e00ff */
[----:B------:R-:W-:Y:S01]  /*4970*/  LOP3.LUT R45, R45, 0xffff0000, RZ, 0xc0, !PT ;  /* 0xffff00002d2d7812 */ /* 0x000fe200078ec0ff */
[----:B------:R-:W-:Y:S01]  /*4980*/  IMAD.U32 R99, R98, 0x10000, RZ ;  /* 0x0001000062637824 */ /* 0x000fe200078e00ff */
[----:B------:R-:W-:Y:S01]  /*4990*/  F2FP.BF16.F32.PACK_AB R87, R87, R88 ;  /* 0x000000585757723e */ /* 0x000fe200000010ff */
[----:B------:R-:W-:-:S02]  /*49a0*/  IMAD.U32 R46, R46, 0x10000, RZ ;  /* 0x000100002e2e7824 */ /* 0x000fc400078e00ff */
[C---:B------:R-:W-:Y:S01]  /*49b0*/  FMUL.FTZ R151, R138.reuse, R99 ;  /* 0x000000638a977220 */ /* 0x040fe20000410000 */
[----:B------:R-:W-:-:S03]  /*49c0*/  FMUL.FTZ R138, R138, R139 ;  /* 0x0000008b8a8a7220 */ /* 0x000fc60000410000 */
[C---:B------:R-:W-:Y:S01]  /*49d0*/  FFMA.FTZ R151, R46.reuse, R139, -R151 ;  /* 0x0000008b2e977223 */ /* 0x040fe20000010897 */
        /* <DEDUP_REMOVED lines=19> */
.L_x_643:
[----:B------:R-:W-:Y:S05]  /*4b10*/  BSYNC B3 ;  /* 0x0000000000037941 */ /* 0x000fea0003800000 */
.L_x_642:
[----:B------:R-:W-:Y:S01]  /*4b20*/  ULDC.64 UR4, c[0x0][0x2e8] ;  /* 0x0000ba0000047ab9 */ /* 0x000fe20000000a00 */
[----:B------:R-:W-:Y:S01]  /*4b30*/  ULDC.64 UR6, c[0x0][0x208] ;  /* 0x0000820000067ab9 */ /* 0x000fe20000000a00 */
[----:B------:R-:W-:-:S04]  /*4b40*/  LEA R86, P3, R94, UR4, 0x1 ;  /* 0x000000045e567c11 */ /* 0x000fc8000f8608ff */
[----:B------:R-:W-:-:S05]  /*4b50*/  LEA.HI.X R87, R94, UR5, R95, 0x1, P3 ;  /* 0x000000055e577c11 */ /* 0x000fca00098f0c5f */
[----:B--2---:R3:W-:Y:S04]  /*4b60*/  STG.E.128 desc[UR6][R86.64], R44 ;  /* 0x0000002c56007986 */ /* 0x0047e8000c101d06 */
.L_x_641:
[----:B------:R-:W-:Y:S05]  /*4b70*/  BSYNC B2 ;  /* 0x0000000000027941 */ /* 0x000fea0003800000 */
.L_x_640:
[----:B------:R-:W-:Y:S05]  /*4b80*/  @P1 BRA `(.L_x_639) ;  /* 0x0000000000e41947 */ /* 0x000fea0003800000 */
[----:B0-23--:R0:W2:Y:S01]  /*4b90*/  LDS.128 R44, [R5+0x24c00] ;  /* 0x024c0000052c7984 */ /* 0x00d0a20000000c00 */
[----:B------:R-:W-:Y:S01]  /*4ba0*/  IADD3 R90, P3, R90, R13, RZ ;  /* 0x0000000d5a5a7210 */ /* 0x000fe20007f7e0ff */
[----:B------:R-:W-:Y:S04]  /*4bb0*/  BSSY B2, `(.L_x_644) ;  /* 0x0000031000027945 */ /* 0x000fe80003800000 */
[----:B------:R-:W-:Y:S01]  /*4bc0*/  IMAD.X R91, R91, 0x1, R8, P3 ;  /* 0x000000015b5b7824 */ /* 0x000fe200018e0608 */
[----:B------:R-:W-:-:S13]  /*4bd0*/  ISETP.GE.AND P3, PT, R220, R84, PT ;  /* 0x00000054dc00720c */ /* 0x000fda0003f66270 */
[----:B0-----:R-:W-:Y:S05]  /*4be0*/  @P3 BRA `(.L_x_645) ;  /* 0x0000000000b43947 */ /* 0x001fea0003800000 */
[----:B------:R-:W-:Y:S01]  /*4bf0*/  SHF.R.U64 R82, R82, 0x10, R83 ;  /* 0x0000001052527819 */ /* 0x000fe20000001253 */
[----:B--2---:R-:W-:Y:S01]  /*4c00*/  IMAD.U32 R86, R46, 0x10000, RZ ;  /* 0x000100002e567824 */ /* 0x004fe200078e00ff */
[----:B------:R-:W-:Y:S02]  /*4c10*/  SHF.R.U64 R80, R80, 0x10, R81 ;  /* 0x0000001050507819 */ /* 0x000fe40000001251 */
[----:B------:R-:W-:Y:S02]  /*4c20*/  PRMT R175, R175, 0x5410, R82 ;  /* 0x00005410afaf7816 */ /* 0x000fe40000000052 */
[----:B------:R-:W-:Y:S02]  /*4c30*/  PRMT R177, R177, 0x5410, R80 ;  /* 0x00005410b1b17816 */ /* 0x000fe40000000050 */
[----:B------:R-:W-:Y:S02]  /*4c40*/  SHF.R.U32.HI R87, RZ, 0x10, R83 ;  /* 0x00000010ff577819 */ /* 0x000fe40000011653 */
[----:B------:R-:W-:-:S02]  /*4c50*/  SHF.R.U32.HI R81, RZ, 0x10, R81 ;  /* 0x00000010ff517819 */ /* 0x000fc40000011651 */
[----:B------:R-:W-:Y:S02]  /*4c60*/  LOP3.LUT R89, R45, 0xffff0000, RZ, 0xc0, !PT ;  /* 0xffff00002d597812 */ /* 0x000fe400078ec0ff */
[C---:B------:R-:W-:Y:S01]  /*4c70*/  LOP3.LUT R80, R175.reuse, 0xffff0000, RZ, 0xc0, !PT ;  /* 0xffff0000af507812 */ /* 0x040fe200078ec0ff */
[----:B------:R-:W-:Y:S01]  /*4c80*/  IMAD.U32 R175, R175, 0x10000, RZ ;  /* 0x00010000afaf7824 */ /* 0x000fe200078e00ff */
[C---:B------:R-:W-:Y:S01]  /*4c90*/  LOP3.LUT R82, R177.reuse, 0xffff0000, RZ, 0xc0, !PT ;  /* 0xffff0000b1527812 */ /* 0x040fe200078ec0ff */
[----:B------:R-:W-:Y:S01]  /*4ca0*/  IMAD.U32 R177, R177, 0x10000, RZ ;  /* 0x00010000b1b17824 */ /* 0x000fe200078e00ff */
[----:B------:R-:W-:Y:S01]  /*4cb0*/  PRMT R174, R174, 0x5410, R87 ;  /* 0x00005410aeae7816 */ /* 0x000fe20000000057 */
[----:B------:R-:W-:Y:S01]  /*4cc0*/  FMUL.FTZ R88, R89, R80 ;  /* 0x0000005059587220 */ /* 0x000fe20000410000 */
[----:B------:R-:W-:Y:S01]  /*4cd0*/  PRMT R176, R176, 0x5410, R81 ;  /* 0x00005410b0b07816 */ /* 0x000fe20000000051 */
[----:B------:R-:W-:Y:S01]  /*4ce0*/  IMAD.U32 R81, R45, 0x10000, RZ ;  /* 0x000100002d517824 */ /* 0x000fe200078e00ff */
[----:B------:R-:W-:Y:S01]  /*4cf0*/  LOP3.LUT R46, R46, 0xffff0000, RZ, 0xc0, !PT ;  /* 0xffff00002e2e7812 */ /* 0x000fe200078ec0ff */
[----:B------:R-:W-:Y:S01]  /*4d00*/  FMUL.FTZ R89, R89, R82 ;  /* 0x0000005259597220 */ /* 0x000fe20000410000 */
[----:B------:R-:W-:-:S02]  /*4d10*/  IMAD.U32 R45, R174, 0x10000, RZ ;  /* 0x00010000ae2d7824 */ /* 0x000fc400078e00ff */
[C---:B------:R-:W-:Y:S01]  /*4d20*/  FFMA.FTZ R88, R81.reuse, R82, -R88 ;  /* 0x0000005251587223 */ /* 0x040fe20000010858 */
[----:B------:R-:W-:Y:S02]  /*4d30*/  IMAD.U32 R87, R176, 0x10000, RZ ;  /* 0x00010000b0577824 */ /* 0x000fe400078e00ff */
[----:B------:R-:W-:Y:S01]  /*4d40*/  FFMA.FTZ R89, R81, R80, R89 ;  /* 0x0000005051597223 */ /* 0x000fe20000010059 */
[----:B------:R-:W-:Y:S01]  /*4d50*/  FMUL.FTZ R81, R46, R45 ;  /* 0x0000002d2e517220 */ /* 0x000fe20000410000 */
[C---:B------:R-:W-:Y:S01]  /*4d60*/  IMAD.U32 R80, R44.reuse, 0x10000, RZ ;  /* 0x000100002c507824 */ /* 0x040fe200078e00ff */
[----:B------:R-:W-:Y:S01]  /*4d70*/  LOP3.LUT R44, R44, 0xffff0000, RZ, 0xc0, !PT ;  /* 0xffff00002c2c7812 */ /* 0x000fe200078ec0ff */
[-C--:B------:R-:W-:Y:S01]  /*4d80*/  FMUL.FTZ R95, R46, R87.reuse ;  /* 0x000000572e5f7220 */ /* 0x080fe20000410000 */
[----:B------:R-:W-:Y:S01]  /*4d90*/  LOP3.LUT R83, R47, 0xffff0000, RZ, 0xc0, !PT ;  /* 0xffff00002f537812 */ /* 0x000fe200078ec0ff */
[----:B------:R-:W-:Y:S01]  /*4da0*/  FFMA.FTZ R81, R86, R87, -R81 ;  /* 0x0000005756517223 */ /* 0x000fe20000010851 */
[----:B------:R-:W-:Y:S01]  /*4db0*/  LOP3.LUT R174, R174, 0xffff0000, RZ, 0xc0, !PT ;  /* 0xffff0000aeae7812 */ /* 0x000fe200078ec0ff */
[----:B------:R-:W-:Y:S01]  /*4dc0*/  FFMA.FTZ R86, R86, R45, R95 ;  /* 0x0000002d56567223 */ /* 0x000fe2000001005f */
[----:B------:R-:W-:Y:S01]  /*4dd0*/  LOP3.LUT R176, R176, 0xffff0000, RZ, 0xc0, !PT ;  /* 0xffff0000b0b07812 */ /* 0x000fe200078ec0ff */
[C---:B------:R-:W-:Y:S01]  /*4de0*/  FMUL.FTZ R45, R44.reuse, R175 ;  /* 0x000000af2c2d7220 */ /* 0x040fe20000410000 */
[----:B------:R-:W-:Y:S01]  /*4df0*/  FMUL.FTZ R44, R44, R177 ;  /* 0x000000b12c2c7220 */ /* 0x000fe20000410000 */
[----:B------:R-:W-:Y:S01]  /*4e00*/  FMUL.FTZ R46, R83, R174 ;  /* 0x000000ae532e7220 */ /* 0x000fe20000410000 */
[----:B------:R-:W-:-:S02]  /*4e10*/  IMAD.U32 R47, R47, 0x10000, RZ ;  /* 0x000100002f2f7824 */ /* 0x000fc400078e00ff */
[-C--:B------:R-:W-:Y:S01]  /*4e20*/  FMUL.FTZ R83, R83, R176.reuse ;  /* 0x000000b053537220 */ /* 0x080fe20000410000 */
[C---:B------:R-:W-:Y:S01]  /*4e30*/  FFMA.FTZ R45, R80.reuse, R177, -R45 ;  /* 0x000000b1502d7223 */ /* 0x040fe2000001082d */
[----:B------:R-:W-:Y:S01]  /*4e40*/  FFMA.FTZ R44, R80, R175, R44 ;  /* 0x000000af502c7223 */ /* 0x000fe2000001002c */
[C---:B------:R-:W-:Y:S01]  /*4e50*/  FFMA.FTZ R176, R47.reuse, R176, -R46 ;  /* 0x000000b02fb07223 */ /* 0x040fe2000001082e */
[----:B------:R-:W-:Y:S01]  /*4e60*/  FFMA.FTZ R83, R47, R174, R83 ;  /* 0x000000ae2f537223 */ /* 0x000fe20000010053 */
[----:B------:R-:W-:Y:S02]  /*4e70*/  F2FP.BF16.F32.PACK_AB R88, R89, R88 ;  /* 0x000000585958723e */ /* 0x000fe400000010ff */
[----:B------:R-:W-:Y:S02]  /*4e80*/  F2FP.BF16.F32.PACK_AB R44, R44, R45 ;  /* 0x0000002d2c2c723e */ /* 0x000fe400000010ff */
[----:B------:R-:W-:Y:S01]  /*4e90*/  F2FP.BF16.F32.PACK_AB R47, R83, R176 ;  /* 0x000000b0532f723e */ /* 0x000fe200000010ff */
[----:B------:R-:W-:Y:S01]  /*4ea0*/  IMAD.MOV.U32 R45, RZ, RZ, R88 ;  /* 0x000000ffff2d7224 */ /* 0x000fe200078e0058 */
[----:B------:R-:W-:-:S07]  /*4eb0*/  F2FP.BF16.F32.PACK_AB R46, R86, R81 ;  /* 0x00000051562e723e */ /* 0x000fce00000010ff */
.L_x_645:
[----:B------:R-:W-:Y:S05]  /*4ec0*/  BSYNC B2 ;  /* 0x0000000000027941 */ /* 0x000fea0003800000 */
.L_x_644:
[----:B------:R-:W-:Y:S01]  /*4ed0*/  ULDC.64 UR4, c[0x0][0x2e8] ;  /* 0x0000ba0000047ab9 */ /* 0x000fe20000000a00 */
[----:B------:R-:W-:Y:S01]  /*4ee0*/  ULDC.64 UR6, c[0x0][0x208] ;  /* 0x0000820000067ab9 */ /* 0x000fe20000000a00 */
[----:B------:R-:W-:-:S04]  /*4ef0*/  LEA R80, P3, R90, UR4, 0x1 ;  /* 0x000000045a507c11 */ /* 0x000fc8000f8608ff */
[----:B------:R-:W-:-:S05]  /*4f00*/  LEA.HI.X R81, R90, UR5, R91, 0x1, P3 ;  /* 0x000000055a517c11 */ /* 0x000fca00098f0c5b */
[----:B--2---:R4:W-:Y:S04]  /*4f10*/  STG.E.128 desc[UR6][R80.64], R44 ;  /* 0x0000002c50007986 */ /* 0x0049e8000c101d06 */
.L_x_639:
[----:B------:R-:W-:Y:S05]  /*4f20*/  BSYNC B1 ;  /* 0x0000000000017941 */ /* 0x000fea0003800000 */
.L_x_638:
[----:B--2---:R-:W2:Y:S01]  /*4f30*/  LDL R94, [R1+0x4] ;  /* 0x00000400015e7983 */ /* 0x004ea20000100800 */
[----:B------:R-:W-:Y:S01]  /*4f40*/  BSSY B1, `(.L_x_646) ;  /* 0x000007b000017945 */ /* 0x000fe20003800000 */
[----:B--2---:R-:W-:-:S13]  /*4f50*/  LOP3.LUT P3, RZ, R94, 0x4, RZ, 0xc0, !PT ;  /* 0x000000045eff7812 */ /* 0x004fda000786c0ff */
[----:B------:R-:W-:Y:S05]  /*4f60*/  @P3 BRA `(.L_x_647) ;  /* 0x0000000400e03947 */ /* 0x000fea0003800000 */
[----:B----4-:R-:W-:Y:S01]  /*4f70*/  IADD3 R80, P3, P4, R126, R136, R16 ;  /* 0x000000887e507210 */ /* 0x010fe20007c7e010 */
[----:B------:R-:W-:Y:S03]  /*4f80*/  BSSY B2, `(.L_x_648) ;  /* 0x000003c000027945 */ /* 0x000fe60003800000 */
[----:B------:R-:W-:Y:S01]  /*4f90*/  IADD3.X R81, R124, R92, R17, P3, P4 ;  /* 0x0000005c7c517210 */ /* 0x000fe20001fe8411 */
[----:B------:R-:W-:Y:S08]  /*4fa0*/  @P0 BRA `(.L_x_649) ;  /* 0x0000000000e40947 */ /* 0x000ff00003800000 */
[----:B0--3--:R0:W2:Y:S01]  /*4fb0*/  LDS.128 R44, [R5+0x20400] ;  /* 0x02040000052c7984 */ /* 0x0090a20000000c00 */
[----:B------:R-:W-:Y:S01]  /*4fc0*/  IADD3 R82, P3, R80, R100, RZ ;  /* 0x0000006450527210 */ /* 0x000fe20007f7e0ff */
[----:B------:R-:W-:Y:S04]  /*4fd0*/  BSSY B3, `(.L_x_650) ;  /* 0x0000031000037945 */ /* 0x000fe80003800000 */
[----:B------:R-:W-:Y:S01]  /*4fe0*/  IMAD.X R83, R81, 0x1, R14, P3 ;  /* 0x0000000151537824 */ /* 0x000fe200018e060e */
[----:B------:R-:W-:-:S13]  /*4ff0*/  ISETP.GE.AND P3, PT, R18, R84, PT ;  /* 0x000000541200720c */ /* 0x000fda0003f66270 */
[----:B0-----:R-:W-:Y:S05]  /*5000*/  @P3 BRA `(.L_x_651) ;  /* 0x0000000000b43947 */ /* 0x001fea0003800000 */
[--C-:B------:R-:W-:Y:S02]  /*5010*/  SHF.R.U64 R87, R78, 0x10, R79.reuse ;  /* 0x000000104e577819 */ /* 0x100fe4000000124f */
[----:B------:R-:W-:Y:S02]  /*5020*/  SHF.R.U32.HI R79, RZ, 0x10, R79 ;  /* 0x00000010ff4f7819 */ /* 0x000fe4000001164f */
[--C-:B------:R-:W-:Y:S01]  /*5030*/  SHF.R.U64 R86, R76, 0x10, R77.reuse ;  /* 0x000000104c567819 */ /* 0x100fe2000000124d */
[----:B--2---:R-:W-:Y:S01]  /*5040*/  IMAD.U32 R76, R46, 0x10000, RZ ;  /* 0x000100002e4c7824 */ /* 0x004fe200078e00ff */
[----:B------:R-:W-:Y:S02]  /*5050*/  SHF.R.U32.HI R89, RZ, 0x10, R77 ;  /* 0x00000010ff597819 */ /* 0x000fe4000001164d */
[----:B------:R-:W-:Y:S02]  /*5060*/  PRMT R184, R184, 0x5410, R87 ;  /* 0x00005410b8b87816 */ /* 0x000fe40000000057 */
[----:B------:R-:W-:-:S02]  /*5070*/  PRMT R188, R188, 0x5410, R79 ;  /* 0x00005410bcbc7816 */ /* 0x000fc4000000004f */
[----:B------:R-:W-:Y:S01]  /*5080*/  PRMT R173, R173, 0x5410, R86 ;  /* 0x00005410adad7816 */ /* 0x000fe20000000056 */
[C---:B------:R-:W-:Y:S01]  /*5090*/  IMAD.U32 R86, R45.reuse, 0x10000, RZ ;  /* 0x000100002d567824 */ /* 0x040fe200078e00ff */
[----:B------:R-:W-:Y:S01]  /*50a0*/  PRMT R172, R172, 0x5410, R89 ;  /* 0x00005410acac7816 */ /* 0x000fe20000000059 */
[----:B------:R-:W-:Y:S01]  /*50b0*/  IMAD.U32 R78, R188, 0x10000, RZ ;  /* 0x00010000bc4e7824 */ /* 0x000fe200078e00ff */
[----:B------:R-:W-:Y:S02]  /*50c0*/  LOP3.LUT R77, R46, 0xffff0000, RZ, 0xc0, !PT ;  /* 0xffff00002e4d7812 */ /* 0x000fe400078ec0ff */
[----:B------:R-:W-:Y:S01]  /*50d0*/  LOP3.LUT R79, R45, 0xffff0000, RZ, 0xc0, !PT ;  /* 0xffff00002d4f7812 */ /* 0x000fe200078ec0ff */
[----:B------:R-:W-:Y:S01]  /*50e0*/  IMAD.U32 R87, R172, 0x10000, RZ ;  /* 0x00010000ac577824 */ /* 0x000fe200078e00ff */
[----:B------:R-:W-:Y:S01]  /*50f0*/  LOP3.LUT R89, R184, 0xffff0000, RZ, 0xc0, !PT ;  /* 0xffff0000b8597812 */ /* 0x000fe200078ec0ff */
[----:B------:R-:W-:Y:S01]  /*5100*/  FMUL.FTZ R95, R77, R78 ;  /* 0x0000004e4d5f7220 */ /* 0x000fe20000410000 */
[----:B------:R-:W-:Y:S01]  /*5110*/  LOP3.LUT R88, R173, 0xffff0000, RZ, 0xc0, !PT ;  /* 0xffff0000ad587812 */ /* 0x000fe200078ec0ff */
[----:B------:R-:W-:Y:S01]  /*5120*/  IMAD.U32 R45, R44, 0x10000, RZ ;  /* 0x000100002c2d7824 */ /* 0x000fe200078e00ff */
[----:B------:R-:W-:Y:S01]  /*5130*/  LOP3.LUT R46, R47, 0xffff0000, RZ, 0xc0, !PT ;  /* 0xffff00002f2e7812 */ /* 0x000fe200078ec0ff */
[----:B------:R-:W-:Y:S01]  /*5140*/  FMUL.FTZ R91, R79, R89 ;  /* 0x000000594f5b7220 */ /* 0x000fe20000410000 */
[-C--:B------:R-:W-:Y:S01]  /*5150*/  FMUL.FTZ R77, R77, R87.reuse ;  /* 0x000000574d4d7220 */ /* 0x080fe20000410000 */
[-C--:B------:R-:W-:Y:S01]  /*5160*/  FMUL.FTZ R90, R79, R88.reuse ;  /* 0x000000584f5a7220 */ /* 0x080fe20000410000 */
[----:B------:R-:W-:Y:S01]  /*5170*/  LOP3.LUT R188, R188, 0xffff0000, RZ, 0xc0, !PT ;  /* 0xffff0000bcbc7812 */ /* 0x000fe200078ec0ff */
[----:B------:R-:W-:Y:S01]  /*5180*/  IMAD.U32 R184, R184, 0x10000, RZ ;  /* 0x00010000b8b87824 */ /* 0x000fe200078e00ff */
[----:B------:R-:W-:Y:S01]  /*5190*/  LOP3.LUT R172, R172, 0xffff0000, RZ, 0xc0, !PT ;  /* 0xffff0000acac7812 */ /* 0x000fe200078ec0ff */
[----:B------:R-:W-:Y:S01]  /*51a0*/  IMAD.U32 R173, R173, 0x10000, RZ ;  /* 0x00010000adad7824 */ /* 0x000fe200078e00ff */
[----:B------:R-:W-:Y:S01]  /*51b0*/  LOP3.LUT R44, R44, 0xffff0000, RZ, 0xc0, !PT ;  /* 0xffff00002c2c7812 */ /* 0x000fe200078ec0ff */
[----:B------:R-:W-:Y:S01]  /*51c0*/  FFMA.FTZ R79, R86, R88, -R91 ;  /* 0x00000058564f7223 */ /* 0x000fe2000001085b */
[----:B------:R-:W-:Y:S01]  /*51d0*/  FFMA.FTZ R87, R76, R87, -R95 ;  /* 0x000000574c577223 */ /* 0x000fe2000001085f */
[----:B------:R-:W-:Y:S01]  /*51e0*/  FFMA.FTZ R86, R86, R89, R90 ;  /* 0x0000005956567223 */ /* 0x000fe2000001005a */
[----:B------:R-:W-:Y:S01]  /*51f0*/  FFMA.FTZ R76, R76, R78, R77 ;  /* 0x0000004e4c4c7223 */ /* 0x000fe2000001004d */
[C---:B------:R-:W-:Y:S01]  /*5200*/  FMUL.FTZ R78, R46.reuse, R188 ;  /* 0x000000bc2e4e7220 */ /* 0x040fe20000410000 */
[----:B------:R-:W-:Y:S01]  /*5210*/  FMUL.FTZ R89, R46, R172 ;  /* 0x000000ac2e597220 */ /* 0x000fe20000410000 */
[CC--:B------:R-:W-:Y:S01]  /*5220*/  FMUL.FTZ R46, R44.reuse, R184.reuse ;  /* 0x000000b82c2e7220 */ /* 0x0c0fe20000410000 */
[----:B------:R-:W-:Y:S01]  /*5230*/  FMUL.FTZ R77, R44, R173 ;  /* 0x000000ad2c4d7220 */ /* 0x000fe20000410000 */
[----:B------:R-:W-:Y:S01]  /*5240*/  IMAD.U32 R47, R47, 0x10000, RZ ;  /* 0x000100002f2f7824 */ /* 0x000fe200078e00ff */
[----:B------:R-:W-:Y:S01]  /*5250*/  F2FP.BF16.F32.PACK_AB R76, R76, R87 ;  /* 0x000000574c4c723e */ /* 0x000fe200000010ff */
[C---:B------:R-:W-:Y:S01]  /*5260*/  FFMA.FTZ R46, R45.reuse, R173, -R46 ;  /* 0x000000ad2d2e7223 */ /* 0x040fe2000001082e */
[----:B------:R-:W-:Y:S01]  /*5270*/  FFMA.FTZ R77, R45, R184, R77 ;  /* 0x000000b82d4d7223 */ /* 0x000fe2000001004d */
[C---:B------:R-:W-:Y:S01]  /*5280*/  FFMA.FTZ R78, R47.reuse, R172, -R78 ;  /* 0x000000ac2f4e7223 */ /* 0x040fe2000001084e */
[----:B------:R-:W-:Y:S01]  /*5290*/  FFMA.FTZ R89, R47, R188, R89 ;  /* 0x000000bc2f597223 */ /* 0x000fe20000010059 */
[----:B------:R-:W-:-:S02]  /*52a0*/  F2FP.BF16.F32.PACK_AB R45, R86, R79 ;  /* 0x0000004f562d723e */ /* 0x000fc400000010ff */
[----:B------:R-:W-:Y:S01]  /*52b0*/  F2FP.BF16.F32.PACK_AB R44, R77, R46 ;  /* 0x0000002e4d2c723e */ /* 0x000fe200000010ff */
[----:B------:R-:W-:Y:S01]  /*52c0*/  IMAD.MOV.U32 R46, RZ, RZ, R76 ;  /* 0x000000ffff2e7224 */ /* 0x000fe200078e004c */
[----:B------:R-:W-:-:S07]  /*52d0*/  F2FP.BF16.F32.PACK_AB R47, R89, R78 ;  /* 0x0000004e592f723e */ /* 0x000fce00000010ff */
.L_x_651:
[----:B------:R-:W-:Y:S05]  /*52e0*/  BSYNC B3 ;  /* 0x0000000000037941 */ /* 0x000fea0003800000 */
.L_x_650:
[----:B------:R-:W-:Y:S01]  /*52f0*/  ULDC.64 UR4, c[0x0][0x2e8] ;  /* 0x0000ba0000047ab9 */ /* 0x000fe20000000a00 */
[----:B------:R-:W-:Y:S01]  /*5300*/  ULDC.64 UR6, c[0x0][0x208] ;  /* 0x0000820000067ab9 */ /* 0x000fe20000000a00 */
[----:B------:R-:W-:-:S04]  /*5310*/  LEA R76, P3, R82, UR4, 0x1 ;  /* 0x00000004524c7c11 */ /* 0x000fc8000f8608ff */
[----:B------:R-:W-:-:S05]  /*5320*/  LEA.HI.X R77, R82, UR5, R83, 0x1, P3 ;  /* 0x00000005524d7c11 */ /* 0x000fca00098f0c53 */
[----:B--2---:R2:W-:Y:S04]  /*5330*/  STG.E.128 desc[UR6][R76.64], R44 ;  /* 0x0000002c4c007986 */ /* 0x0045e8000c101d06 */
.L_x_649:
[----:B------:R-:W-:Y:S05]  /*5340*/  BSYNC B2 ;  /* 0x0000000000027941 */ /* 0x000fea0003800000 */
.L_x_648:
[----:B------:R-:W-:Y:S05]  /*5350*/  @P1 BRA `(.L_x_647) ;  /* 0x0000000000e41947 */ /* 0x000fea0003800000 */
[----:B0-23--:R0:W2:Y:S01]  /*5360*/  LDS.128 R44, [R5+0x25c00] ;  /* 0x025c0000052c7984 */ /* 0x00d0a20000000c00 */
[----:B------:R-:W-:Y:S01]  /*5370*/  IADD3 R80, P3, R80, R13, RZ ;  /* 0x0000000d50507210 */ /* 0x000fe20007f7e0ff */
[----:B------:R-:W-:Y:S04]  /*5380*/  BSSY B2, `(.L_x_652) ;  /* 0x0000031000027945 */ /* 0x000fe80003800000 */
[----:B------:R-:W-:Y:S01]  /*5390*/  IMAD.X R81, R81, 0x1, R8, P3 ;  /* 0x0000000151517824 */ /* 0x000fe200018e0608 */
[----:B------:R-:W-:-:S13]  /*53a0*/  ISETP.GE.AND P3, PT, R220, R84, PT ;  /* 0x00000054dc00720c */ /* 0x000fda0003f66270 */
[----:B0-----:R-:W-:Y:S05]  /*53b0*/  @P3 BRA `(.L_x_653) ;  /* 0x0000000000b43947 */ /* 0x001fea0003800000 */
[----:B------:R-:W-:Y:S02]  /*53c0*/  SHF.R.U64 R77, R74, 0x10, R75 ;  /* 0x000000104a4d7819 */ /* 0x000fe4000000124b */
[----:B------:R-:W-:Y:S01]  /*53d0*/  SHF.R.U64 R78, R72, 0x10, R73 ;  /* 0x00000010484e7819 */ /* 0x000fe20000001249 */
[----:B--2---:R-:W-:Y:S01]  /*53e0*/  IMAD.U32 R72, R46, 0x10000, RZ ;  /* 0x000100002e487824 */ /* 0x004fe200078e00ff */
[----:B------:R-:W-:Y:S01]  /*53f0*/  SHF.R.U32.HI R74, RZ, 0x10, R75 ;  /* 0x00000010ff4a7819 */ /* 0x000fe2000001164b */
[----:B------:R-:W-:Y:S01]  /*5400*/  IMAD.U32 R75, R45, 0x10000, RZ ;  /* 0x000100002d4b7824 */ /* 0x000fe200078e00ff */
[----:B------:R-:W-:Y:S02]  /*5410*/  SHF.R.U32.HI R76, RZ, 0x10, R73 ;  /* 0x00000010ff4c7819 */ /* 0x000fe40000011649 */
[----:B------:R-:W-:Y:S02]  /*5420*/  PRMT R93, R93, 0x5410, R78 ;  /* 0x000054105d5d7816 */ /* 0x000fe4000000004e */
[----:B------:R-:W-:-:S02]  /*5430*/  PRMT R166, R166, 0x5410, R77 ;  /* 0x00005410a6a67816 */ /* 0x000fc4000000004d */
[----:B------:R-:W-:Y:S02]  /*5440*/  PRMT R167, R167, 0x5410, R74 ;  /* 0x00005410a7a77816 */ /* 0x000fe4000000004a */
[----:B------:R-:W-:Y:S02]  /*5450*/  PRMT R85, R85, 0x5410, R76 ;  /* 0x0000541055557816 */ /* 0x000fe4000000004c */
[----:B------:R-:W-:Y:S01]  /*5460*/  LOP3.LUT R73, R46, 0xffff0000, RZ, 0xc0, !PT ;  /* 0xffff00002e497812 */ /* 0x000fe200078ec0ff */
[----:B------:R-:W-:Y:S01]  /*5470*/  IMAD.U32 R79, R167, 0x10000, RZ ;  /* 0x00010000a74f7824 */ /* 0x000fe200078e00ff */
[----:B------:R-:W-:Y:S01]  /*5480*/  LOP3.LUT R74, R45, 0xffff0000, RZ, 0xc0, !PT ;  /* 0xffff00002d4a7812 */ /* 0x000fe200078ec0ff */
[----:B------:R-:W-:Y:S01]  /*5490*/  IMAD.U32 R77, R85, 0x10000, RZ ;  /* 0x00010000554d7824 */ /* 0x000fe200078e00ff */
[----:B------:R-:W-:Y:S01]  /*54a0*/  LOP3.LUT R78, R166, 0xffff0000, RZ, 0xc0, !PT ;  /* 0xffff0000a64e7812 */ /* 0x000fe200078ec0ff */
[----:B------:R-:W-:Y:S01]  /*54b0*/  FMUL.FTZ R87, R73, R79 ;  /* 0x0000004f49577220 */ /* 0x000fe20000410000 */
[----:B------:R-:W-:Y:S01]  /*54c0*/  LOP3.LUT R76, R93, 0xffff0000, RZ, 0xc0, !PT ;  /* 0xffff00005d4c7812 */ /* 0x000fe200078ec0ff */
[----:B------:R-:W-:Y:S01]  /*54d0*/  FMUL.FTZ R73, R73, R77 ;  /* 0x0000004d49497220 */ /* 0x000fe20000410000 */
[----:B------:R-:W-:Y:S01]  /*54e0*/  LOP3.LUT R46, R47, 0xffff0000, RZ, 0xc0, !PT ;  /* 0xffff00002f2e7812 */ /* 0x000fe200078ec0ff */
[C---:B------:R-:W-:Y:S01]  /*54f0*/  FMUL.FTZ R82, R74.reuse, R78 ;  /* 0x0000004e4a527220 */ /* 0x040fe20000410000 */
[----:B------:R-:W-:Y:S01]  /*5500*/  LOP3.LUT R167, R167, 0xffff0000, RZ, 0xc0, !PT ;  /* 0xffff0000a7a77812 */ /* 0x000fe200078ec0ff */
[----:B------:R-:W-:Y:S01]  /*5510*/  FMUL.FTZ R83, R74, R76 ;  /* 0x0000004c4a537220 */ /* 0x000fe20000410000 */
[----:B------:R-:W-:Y:S01]  /*5520*/  LOP3.LUT R85, R85, 0xffff0000, RZ, 0xc0, !PT ;  /* 0xffff000055557812 */ /* 0x000fe200078ec0ff */
[----:B------:R-:W-:Y:S01]  /*5530*/  IMAD.U32 R166, R166, 0x10000, RZ ;  /* 0x00010000a6a67824 */ /* 0x000fe200078e00ff */
[----:B------:R-:W-:Y:S01]  /*5540*/  LOP3.LUT R74, R44, 0xffff0000, RZ, 0xc0, !PT ;  /* 0xffff00002c4a7812 */ /* 0x000fe200078ec0ff */
[----:B------:R-:W-:-:S02]  /*5550*/  IMAD.U32 R93, R93, 0x10000, RZ ;  /* 0x000100005d5d7824 */ /* 0x000fc400078e00ff */
[C---:B------:R-:W-:Y:S01]  /*5560*/  FFMA.FTZ R83, R75.reuse, R78, R83 ;  /* 0x0000004e4b537223 */ /* 0x040fe20000010053 */
[----:B------:R-:W-:Y:S02]  /*5570*/  IMAD.U32 R45, R44, 0x10000, RZ ;  /* 0x000100002c2d7824 */ /* 0x000fe400078e00ff */
[----:B------:R-:W-:Y:S01]  /*5580*/  FFMA.FTZ R44, R75, R76, -R82 ;  /* 0x0000004c4b2c7223 */ /* 0x000fe20000010852 */
[C---:B------:R-:W-:Y:S01]  /*5590*/  FFMA.FTZ R87, R72.reuse, R77, -R87 ;  /* 0x0000004d48577223 */ /* 0x040fe20000010857 */
[----:B------:R-:W-:Y:S01]  /*55a0*/  FFMA.FTZ R72, R72, R79, R73 ;  /* 0x0000004f48487223 */ /* 0x000fe20000010049 */
[C---:B------:R-:W-:Y:S01]  /*55b0*/  FMUL.FTZ R76, R46.reuse, R167 ;  /* 0x000000a72e4c7220 */ /* 0x040fe20000410000 */
[----:B------:R-:W-:Y:S01]  /*55c0*/  FMUL.FTZ R78, R46, R85 ;  /* 0x000000552e4e7220 */ /* 0x000fe20000410000 */
[----:B------:R-:W-:Y:S02]  /*55d0*/  IMAD.U32 R47, R47, 0x10000, RZ ;  /* 0x000100002f2f7824 */ /* 0x000fe400078e00ff */
[CC--:B------:R-:W-:Y:S01]  /*55e0*/  FMUL.FTZ R46, R74.reuse, R166.reuse ;  /* 0x000000a64a2e7220 */ /* 0x0c0fe20000410000 */
[----:B------:R-:W-:Y:S01]  /*55f0*/  FMUL.FTZ R73, R74, R93 ;  /* 0x0000005d4a497220 */ /* 0x000fe20000410000 */
[----:B------:R-:W-:Y:S01]  /*5600*/  F2FP.BF16.F32.PACK_AB R72, R72, R87 ;  /* 0x000000574848723e */ /* 0x000fe200000010ff */
[----:B------:R-:W-:Y:S01]  /*5610*/  FFMA.FTZ R76, R47, R85, -R76 ;  /* 0x000000552f4c7223 */ /* 0x000fe2000001084c */
[C---:B------:R-:W-:Y:S01]  /*5620*/  FFMA.FTZ R46, R45.reuse, R93, -R46 ;  /* 0x0000005d2d2e7223 */ /* 0x040fe2000001082e */
[----:B------:R-:W-:Y:S01]  /*5630*/  FFMA.FTZ R73, R45, R166, R73 ;  /* 0x000000a62d497223 */ /* 0x000fe20000010049 */
[----:B------:R-:W-:Y:S01]  /*5640*/  FFMA.FTZ R47, R47, R167, R78 ;  /* 0x000000a72f2f7223 */ /* 0x000fe2000001004e */
[----:B------:R-:W-:-:S03]  /*5650*/  F2FP.BF16.F32.PACK_AB R45, R83, R44 ;  /* 0x0000002c532d723e */ /* 0x000fc600000010ff */
[----:B------:R-:W-:Y:S01]  /*5660*/  F2FP.BF16.F32.PACK_AB R44, R73, R46 ;  /* 0x0000002e492c723e */ /* 0x000fe200000010ff */
[----:B------:R-:W-:Y:S01]  /*5670*/  IMAD.MOV.U32 R46, RZ, RZ, R72 ;  /* 0x000000ffff2e7224 */ /* 0x000fe200078e0048 */
[----:B------:R-:W-:-:S07]  /*5680*/  F2FP.BF16.F32.PACK_AB R47, R47, R76 ;  /* 0x0000004c2f2f723e */ /* 0x000fce00000010ff */
.L_x_653:
[----:B------:R-:W-:Y:S05]  /*5690*/  BSYNC B2 ;  /* 0x0000000000027941 */ /* 0x000fea0003800000 */
.L_x_652:
[----:B------:R-:W-:Y:S01]  /*56a0*/  ULDC.64 UR4, c[0x0][0x2e8] ;  /* 0x0000ba0000047ab9 */ /* 0x000fe20000000a00 */
[----:B------:R-:W-:Y:S01]  /*56b0*/  ULDC.64 UR6, c[0x0][0x208] ;  /* 0x0000820000067ab9 */ /* 0x000fe20000000a00 */
[----:B------:R-:W-:-:S04]  /*56c0*/  LEA R72, P3, R80, UR4, 0x1 ;  /* 0x0000000450487c11 */ /* 0x000fc8000f8608ff */
[----:B------:R-:W-:-:S05]  /*56d0*/  LEA.HI.X R73, R80, UR5, R81, 0x1, P3 ;  /* 0x0000000550497c11 */ /* 0x000fca00098f0c51 */
[----:B--2---:R0:W-:Y:S04]  /*56e0*/  STG.E.128 desc[UR6][R72.64], R44 ;  /* 0x0000002c48007986 */ /* 0x0041e8000c101d06 */
.L_x_647:
[----:B------:R-:W-:Y:S05]  /*56f0*/  BSYNC B1 ;  /* 0x0000000000017941 */ /* 0x000fea0003800000 */
.L_x_646:
[----:B------:R-:W-:Y:S01]  /*5700*/  LOP3.LUT P3, RZ, R94, 0x8, RZ, 0xc0, !PT ;  /* 0x000000085eff7812 */ /* 0x000fe2000786c0ff */
[----:B------:R-:W-:-:S12]  /*5710*/  BSSY B1, `(.L_x_654) ;  /* 0x000007b000017945 */ /* 0x000fd80003800000 */
[----:B------:R-:W-:Y:S05]  /*5720*/  @P3 BRA `(.L_x_655) ;  /* 0x0000000400e43947 */ /* 0x000fea0003800000 */
[----:B0-----:R-:W-:Y:S01]  /*5730*/  IADD3 R72, P3, P4, R128, R136, R16 ;  /* 0x0000008880487210 */ /* 0x001fe20007c7e010 */
[----:B------:R-:W-:Y:S03]  /*5740*/  BSSY B2, `(.L_x_656) ;  /* 0x000003c000027945 */ /* 0x000fe60003800000 */
[----:B------:R-:W-:Y:S01]  /*5750*/  IADD3.X R73, R127, R92, R17, P3, P4 ;  /* 0x0000005c7f497210 */ /* 0x000fe20001fe8411 */
[----:B------:R-:W-:Y:S08]  /*5760*/  @P0 BRA `(.L_x_657) ;  /* 0x0000000000e40947 */ /* 0x000ff00003800000 */
[----:B--234-:R0:W2:Y:S01]  /*5770*/  LDS.128 R44, [R5+0x21400] ;  /* 0x02140000052c7984 */ /* 0x01c0a20000000c00 */
[----:B------:R-:W-:Y:S01]  /*5780*/  IADD3 R74, P3, R72, R100, RZ ;  /* 0x00000064484a7210 */ /* 0x000fe20007f7e0ff */
[----:B------:R-:W-:Y:S04]  /*5790*/  BSSY B3, `(.L_x_658) ;  /* 0x0000031000037945 */ /* 0x000fe80003800000 */
[----:B------:R-:W-:Y:S01]  /*57a0*/  IMAD.X R75, R73, 0x1, R14, P3 ;  /* 0x00000001494b7824 */ /* 0x000fe200018e060e */
[----:B------:R-:W-:-:S13]  /*57b0*/  ISETP.GE.AND P3, PT, R18, R84, PT ;  /* 0x000000541200720c */ /* 0x000fda0003f66270 */
[----:B0-----:R-:W-:Y:S05]  /*57c0*/  @P3 BRA `(.L_x_659) ;  /* 0x0000000000b43947 */ /* 0x001fea0003800000 */
[----:B------:R-:W-:Y:S02]  /*57d0*/  SHF.R.U64 R77, R70, 0x10, R71 ;  /* 0x00000010464d7819 */ /* 0x000fe40000001247 */
[----:B------:R-:W-:Y:S02]  /*57e0*/  SHF.R.U64 R79, R68, 0x10, R69 ;  /* 0x00000010444f7819 */ /* 0x000fe40000001245 */
[----:B------:R-:W-:Y:S02]  /*57f0*/  SHF.R.U32.HI R70, RZ, 0x10, R71 ;  /* 0x00000010ff467819 */ /* 0x000fe40000011647 */
[----:B------:R-:W-:Y:S01]  /*5800*/  SHF.R.U32.HI R76, RZ, 0x10, R69 ;  /* 0x00000010ff4c7819 */ /* 0x000fe20000011645 */
[----:B--2---:R-:W-:Y:S01]  /*5810*/  IMAD.U32 R69, R46, 0x10000, RZ ;  /* 0x000100002e457824 */ /* 0x004fe200078e00ff */
        /* <DEDUP_REMOVED lines=9> */
[----:B------:R-:W-:Y:S01]  /*58b0*/  IMAD.U32 R202, R202, 0x10000, RZ ;  /* 0x00010000caca7824 */ /* 0x000fe200078e00ff */
[----:B------:R-:W-:Y:S01]  /*58c0*/  LOP3.LUT R71, R46, 0xffff0000, RZ, 0xc0, !PT ;  /* 0xffff00002e477812 */ /* 0x000fe200078ec0ff */
[C---:B------:R-:W-:Y:S01]  /*58d0*/  IMAD.U32 R46, R47.reuse, 0x10000, RZ ;  /* 0x000100002f2e7824 */ /* 0x040fe200078e00ff */
[----:B------:R-:W-:Y:S01]  /*58e0*/  LOP3.LUT R68, R47, 0xffff0000, RZ, 0xc0, !PT ;  /* 0xffff00002f447812 */ /* 0x000fe200078ec0ff */
[----:B------:R-:W-:Y:S01]  /*58f0*/  FMUL.FTZ R82, R70, R77 ;  /* 0x0000004d46527220 */ /* 0x000fe20000410000 */
[----:B------:R-:W-:-:S02]  /*5900*/  IMAD.U32 R47, R45, 0x10000, RZ ;  /* 0x000100002d2f7824 */ /* 0x000fc400078e00ff */
[----:B------:R-:W-:Y:S01]  /*5910*/  FMUL.FTZ R70, R70, R76 ;  /* 0x0000004c46467220 */ /* 0x000fe20000410000 */
[----:B------:R-:W-:Y:S01]  /*5920*/  FMUL.FTZ R86, R71, R80 ;  /* 0x0000005047567220 */ /* 0x000fe20000410000 */
[----:B------:R-:W-:Y:S01]  /*5930*/  LOP3.LUT R203, R203, 0xffff0000, RZ, 0xc0, !PT ;  /* 0xffff0000cbcb7812 */ /* 0x000fe200078ec0ff */
[C---:B------:R-:W-:Y:S02]  /*5940*/  IMAD.U32 R45, R44.reuse, 0x10000, RZ ;  /* 0x000100002c2d7824 */ /* 0x040fe400078e00ff */
[----:B------:R-:W-:Y:S01]  /*5950*/  FFMA.FTZ R77, R47, R77, R70 ;  /* 0x0000004d2f4d7223 */ /* 0x000fe20000010046 */
[-C--:B------:R-:W-:Y:S01]  /*5960*/  FMUL.FTZ R70, R71, R78.reuse ;  /* 0x0000004e47467220 */ /* 0x080fe20000410000 */
[----:B------:R-:W-:Y:S01]  /*5970*/  LOP3.LUT R201, R201, 0xffff0000, RZ, 0xc0, !PT ;  /* 0xffff0000c9c97812 */ /* 0x000fe200078ec0ff */
[C---:B------:R-:W-:Y:S01]  /*5980*/  FFMA.FTZ R86, R69.reuse, R78, -R86 ;  /* 0x0000004e45567223 */ /* 0x040fe20000010856 */
[----:B------:R-:W-:Y:S01]  /*5990*/  LOP3.LUT R44, R44, 0xffff0000, RZ, 0xc0, !PT ;  /* 0xffff00002c2c7812 */ /* 0x000fe200078ec0ff */
[----:B------:R-:W-:Y:S01]  /*59a0*/  FFMA.FTZ R69, R69, R80, R70 ;  /* 0x0000005045457223 */ /* 0x000fe20000010046 */
[----:B------:R-:W-:-:S02]  /*59b0*/  IMAD.U32 R200, R200, 0x10000, RZ ;  /* 0x00010000c8c87824 */ /* 0x000fc400078e00ff */
[C---:B------:R-:W-:Y:S01]  /*59c0*/  FMUL.FTZ R71, R68.reuse, R203 ;  /* 0x000000cb44477220 */ /* 0x040fe20000410000 */
[-C--:B------:R-:W-:Y:S01]  /*59d0*/  FMUL.FTZ R70, R68, R201.reuse ;  /* 0x000000c944467220 */ /* 0x080fe20000410000 */
[----:B------:R-:W-:Y:S01]  /*59e0*/  FFMA.FTZ R82, R47, R76, -R82 ;  /* 0x0000004c2f527223 */ /* 0x000fe20000010852 */
[C---:B------:R-:W-:Y:S01]  /*59f0*/  FMUL.FTZ R68, R44.reuse, R202 ;  /* 0x000000ca2c447220 */ /* 0x040fe20000410000 */
[-C--:B------:R-:W-:Y:S01]  /*5a00*/  FMUL.FTZ R47, R44, R200.reuse ;  /* 0x000000c82c2f7220 */ /* 0x080fe20000410000 */
[C---:B------:R-:W-:Y:S01]  /*5a10*/  FFMA.FTZ R71, R46.reuse, R201, -R71 ;  /* 0x000000c92e477223 */ /* 0x040fe20000010847 */
[----:B------:R-:W-:Y:S01]  /*5a20*/  FFMA.FTZ R70, R46, R203, R70 ;  /* 0x000000cb2e467223 */ /* 0x000fe20000010046 */
[C---:B------:R-:W-:Y:S01]  /*5a30*/  FFMA.FTZ R68, R45.reuse, R200, -R68 ;  /* 0x000000c82d447223 */ /* 0x040fe20000010844 */
[----:B------:R-:W-:Y:S01]  /*5a40*/  FFMA.FTZ R47, R45, R202, R47 ;  /* 0x000000ca2d2f7223 */ /* 0x000fe2000001002f */
[----:B------:R-:W-:Y:S02]  /*5a50*/  F2FP.BF16.F32.PACK_AB R45, R77, R82 ;  /* 0x000000524d2d723e */ /* 0x000fe400000010ff */
[----:B------:R-:W-:-:S02]  /*5a60*/  F2FP.BF16.F32.PACK_AB R70, R70, R71 ;  /* 0x000000474646723e */ /* 0x000fc400000010ff */
[----:B------:R-:W-:Y:S02]  /*5a70*/  F2FP.BF16.F32.PACK_AB R44, R47, R68 ;  /* 0x000000442f2c723e */ /* 0x000fe400000010ff */
[----:B------:R-:W-:Y:S01]  /*5a80*/  F2FP.BF16.F32.PACK_AB R46, R69, R86 ;  /* 0x00000056452e723e */ /* 0x000fe200000010ff */
[----:B------:R-:W-:-:S07]  /*5a90*/  IMAD.MOV.U32 R47, RZ, RZ, R70 ;  /* 0x000000ffff2f7224 */ /* 0x000fce00078e0046 */
.L_x_659:
[----:B------:R-:W-:Y:S05]  /*5aa0*/  BSYNC B3 ;  /* 0x0000000000037941 */ /* 0x000fea0003800000 */
.L_x_658:
[----:B------:R-:W-:Y:S01]  /*5ab0*/  ULDC.64 UR4, c[0x0][0x2e8] ;  /* 0x0000ba0000047ab9 */ /* 0x000fe20000000a00 */
[----:B------:R-:W-:Y:S01]  /*5ac0*/  ULDC.64 UR6, c[0x0][0x208] ;  /* 0x0000820000067ab9 */ /* 0x000fe20000000a00 */
[----:B------:R-:W-:-:S04]  /*5ad0*/  LEA R68, P3, R74, UR4, 0x1 ;  /* 0x000000044a447c11 */ /* 0x000fc8000f8608ff */
[----:B------:R-:W-:-:S05]  /*5ae0*/  LEA.HI.X R69, R74, UR5, R75, 0x1, P3 ;  /* 0x000000054a457c11 */ /* 0x000fca00098f0c4b */
[----:B--2---:R0:W-:Y:S04]  /*5af0*/  STG.E.128 desc[UR6][R68.64], R44 ;  /* 0x0000002c44007986 */ /* 0x0041e8000c101d06 */
.L_x_657:
[----:B------:R-:W-:Y:S05]  /*5b00*/  BSYNC B2 ;  /* 0x0000000000027941 */ /* 0x000fea0003800000 */
.L_x_656:
[----:B------:R-:W-:Y:S05]  /*5b10*/  @P1 BRA `(.L_x_655) ;  /* 0x0000000000e81947 */ /* 0x000fea0003800000 */
[----:B0-234-:R0:W2:Y:S01]  /*5b20*/  LDS.128 R44, [R5+0x26c00] ;  /* 0x026c0000052c7984 */ /* 0x01d0a20000000c00 */
[----:B------:R-:W-:Y:S01]  /*5b30*/  IADD3 R72, P3, R72, R13, RZ ;  /* 0x0000000d48487210 */ /* 0x000fe20007f7e0ff */
[----:B------:R-:W-:Y:S04]  /*5b40*/  BSSY B2, `(.L_x_660) ;  /* 0x0000032000027945 */ /* 0x000fe80003800000 */
[----:B------:R-:W-:Y:S01]  /*5b50*/  IMAD.X R73, R73, 0x1, R8, P3 ;  /* 0x0000000149497824 */ /* 0x000fe200018e0608 */
[----:B------:R-:W-:-:S13]  /*5b60*/  ISETP.GE.AND P3, PT, R220, R84, PT ;  /* 0x00000054dc00720c */ /* 0x000fda0003f66270 */
[----:B0-----:R-:W-:Y:S05]  /*5b70*/  @P3 BRA `(.L_x_661) ;  /* 0x0000000000b83947 */ /* 0x001fea0003800000 */
[----:B------:R-:W-:Y:S01]  /*5b80*/  SHF.R.U64 R68, R66, 0x10, R67 ;  /* 0x0000001042447819 */ /* 0x000fe20000001243 */
[----:B--2---:R-:W-:Y:S01]  /*5b90*/  IMAD.U32 R66, R47, 0x10000, RZ ;  /* 0x000100002f427824 */ /* 0x004fe200078e00ff */
[----:B------:R-:W-:Y:S01]  /*5ba0*/  SHF.R.U64 R71, R64, 0x10, R65 ;  /* 0x0000001040477819 */ /* 0x000fe20000001241 */
[----:B------:R-:W-:Y:S01]  /*5bb0*/  IMAD.U32 R64, R46, 0x10000, RZ ;  /* 0x000100002e407824 */ /* 0x000fe200078e00ff */
[----:B------:R-:W-:Y:S02]  /*5bc0*/  SHF.R.U32.HI R69, RZ, 0x10, R67 ;  /* 0x00000010ff457819 */ /* 0x000fe40000011643 */
[----:B------:R-:W-:Y:S02]  /*5bd0*/  SHF.R.U32.HI R70, RZ, 0x10, R65 ;  /* 0x00000010ff467819 */ /* 0x000fe40000011641 */
[----:B------:R-:W-:Y:S02]  /*5be0*/  PRMT R197, R197, 0x5410, R68 ;  /* 0x00005410c5c57816 */ /* 0x000fe40000000044 */
[----:B------:R-:W-:-:S02]  /*5bf0*/  PRMT R168, R168, 0x5410, R71 ;  /* 0x00005410a8a87816 */ /* 0x000fc40000000047 */
[----:B------:R-:W-:Y:S02]  /*5c00*/  PRMT R198, R198, 0x5410, R69 ;  /* 0x00005410c6c67816 */ /* 0x000fe40000000045 */
[----:B------:R-:W-:Y:S02]  /*5c10*/  LOP3.LUT R67, R47, 0xffff0000, RZ, 0xc0, !PT ;  /* 0xffff00002f437812 */ /* 0x000fe400078ec0ff */
[----:B------:R-:W-:Y:S01]  /*5c20*/  PRMT R169, R169, 0x5410, R70 ;  /* 0x00005410a9a97816 */ /* 0x000fe20000000046 */
[----:B------:R-:W-:Y:S01]  /*5c30*/  IMAD.U32 R71, R198, 0x10000, RZ ;  /* 0x00010000c6477824 */ /* 0x000fe200078e00ff */
[----:B------:R-:W-:Y:S02]  /*5c40*/  LOP3.LUT R47, R45, 0xffff0000, RZ, 0xc0, !PT ;  /* 0xffff00002d2f7812 */ /* 0x000fe400078ec0ff */
[----:B------:R-:W-:Y:S01]  /*5c50*/  LOP3.LUT R70, R197, 0xffff0000, RZ, 0xc0, !PT ;  /* 0xffff0000c5467812 */ /* 0x000fe200078ec0ff */
[----:B------:R-:W-:Y:S01]  /*5c60*/  IMAD.U32 R69, R169, 0x10000, RZ ;  /* 0x00010000a9457824 */ /* 0x000fe200078e00ff */
[----:B------:R-:W-:Y:S01]  /*5c70*/  LOP3.LUT R68, R168, 0xffff0000, RZ, 0xc0, !PT ;  /* 0xffff0000a8447812 */ /* 0x000fe200078ec0ff */
[----:B------:R-:W-:Y:S01]  /*5c80*/  IMAD.U32 R197, R197, 0x10000, RZ ;  /* 0x00010000c5c57824 */ /* 0x000fe200078e00ff */
[----:B------:R-:W-:Y:S01]  /*5c90*/  LOP3.LUT R65, R46, 0xffff0000, RZ, 0xc0, !PT ;  /* 0xffff00002e417812 */ /* 0x000fe200078ec0ff */
[----:B------:R-:W-:-:S02]  /*5ca0*/  IMAD.U32 R46, R45, 0x10000, RZ ;  /* 0x000100002d2e7824 */ /* 0x000fc400078e00ff */
[C---:B------:R-:W-:Y:S01]  /*5cb0*/  FMUL.FTZ R75, R47.reuse, R70 ;  /* 0x000000462f4b7220 */ /* 0x040fe20000410000 */
[C---:B------:R-:W-:Y:S02]  /*5cc0*/  IMAD.U32 R45, R44.reuse, 0x10000, RZ ;  /* 0x000100002c2d7824 */ /* 0x040fe400078e00ff */
[-C--:B------:R-:W-:Y:S01]  /*5cd0*/  FMUL.FTZ R47, R47, R68.reuse ;  /* 0x000000442f2f7220 */ /* 0x080fe20000410000 */
[----:B------:R-:W-:Y:S01]  /*5ce0*/  LOP3.LUT R44, R44, 0xffff0000, RZ, 0xc0, !PT ;  /* 0xffff00002c2c7812 */ /* 0x000fe200078ec0ff */
[C---:B------:R-:W-:Y:S01]  /*5cf0*/  FMUL.FTZ R77, R65.reuse, R71 ;  /* 0x00000047414d7220 */ /* 0x040fe20000410000 */
[----:B------:R-:W-:Y:S01]  /*5d00*/  LOP3.LUT R198, R198, 0xffff0000, RZ, 0xc0, !PT ;  /* 0xffff0000c6c67812 */ /* 0x000fe200078ec0ff */
[-C--:B------:R-:W-:Y:S01]  /*5d10*/  FMUL.FTZ R65, R65, R69.reuse ;  /* 0x0000004541417220 */ /* 0x080fe20000410000 */
[----:B------:R-:W-:Y:S01]  /*5d20*/  LOP3.LUT R169, R169, 0xffff0000, RZ, 0xc0, !PT ;  /* 0xffff0000a9a97812 */ /* 0x000fe200078ec0ff */
[----:B------:R-:W-:Y:S02]  /*5d30*/  IMAD.U32 R168, R168, 0x10000, RZ ;  /* 0x00010000a8a87824 */ /* 0x000fe400078e00ff */
[C---:B------:R-:W-:Y:S01]  /*5d40*/  FFMA.FTZ R75, R46.reuse, R68, -R75 ;  /* 0x000000442e4b7223 */ /* 0x040fe2000001084b */
[----:B------:R-:W-:Y:S01]  /*5d50*/  FFMA.FTZ R70, R46, R70, R47 ;  /* 0x000000462e467223 */ /* 0x000fe2000001002f */
[----:B------:R-:W-:Y:S01]  /*5d60*/  FFMA.FTZ R77, R64, R69, -R77 ;  /* 0x00000045404d7223 */ /* 0x000fe2000001084d */
[----:B------:R-:W-:Y:S01]  /*5d70*/  FMUL.FTZ R46, R44, R197 ;  /* 0x000000c52c2e7220 */ /* 0x000fe20000410000 */
[----:B------:R-:W-:Y:S01]  /*5d80*/  FFMA.FTZ R64, R64, R71, R65 ;  /* 0x0000004740407223 */ /* 0x000fe20000010041 */
[C---:B------:R-:W-:Y:S01]  /*5d90*/  FMUL.FTZ R47, R67.reuse, R198 ;  /* 0x000000c6432f7220 */ /* 0x040fe20000410000 */
[-C--:B------:R-:W-:Y:S01]  /*5da0*/  FMUL.FTZ R44, R44, R168.reuse ;  /* 0x000000a82c2c7220 */ /* 0x080fe20000410000 */
[-C--:B------:R-:W-:Y:S01]  /*5db0*/  FMUL.FTZ R67, R67, R169.reuse ;  /* 0x000000a943437220 */ /* 0x080fe20000410000 */
[C---:B------:R-:W-:Y:S01]  /*5dc0*/  FFMA.FTZ R46, R45.reuse, R168, -R46 ;  /* 0x000000a82d2e7223 */ /* 0x040fe2000001082e */
[C---:B------:R-:W-:Y:S01]  /*5dd0*/  FFMA.FTZ R47, R66.reuse, R169, -R47 ;  /* 0x000000a9422f7223 */ /* 0x040fe2000001082f */
[----:B------:R-:W-:Y:S01]  /*5de0*/  FFMA.FTZ R45, R45, R197, R44 ;  /* 0x000000c52d2d7223 */ /* 0x000fe2000001002c */
[----:B------:R-:W-:Y:S01]  /*5df0*/  FFMA.FTZ R66, R66, R198, R67 ;  /* 0x000000c642427223 */ /* 0x000fe20000010043 */
[----:B------:R-:W-:-:S02]  /*5e00*/  F2FP.BF16.F32.PACK_AB R70, R70, R75 ;  /* 0x0000004b4646723e */ /* 0x000fc400000010ff */
[----:B------:R-:W-:Y:S02]  /*5e10*/  F2FP.BF16.F32.PACK_AB R64, R64, R77 ;  /* 0x0000004d4040723e */ /* 0x000fe400000010ff */
[----:B------:R-:W-:Y:S01]  /*5e20*/  F2FP.BF16.F32.PACK_AB R44, R45, R46 ;  /* 0x0000002e2d2c723e */ /* 0x000fe200000010ff */
[----:B------:R-:W-:Y:S01]  /*5e30*/  IMAD.MOV.U32 R45, RZ, RZ, R70 ;  /* 0x000000ffff2d7224 */ /* 0x000fe200078e0046 */
[----:B------:R-:W-:Y:S01]  /*5e40*/  F2FP.BF16.F32.PACK_AB R47, R66, R47 ;  /* 0x0000002f422f723e */ /* 0x000fe200000010ff */
[----:B------:R-:W-:-:S07]  /*5e50*/  IMAD.MOV.U32 R46, RZ, RZ, R64 ;  /* 0x000000ffff2e7224 */ /* 0x000fce00078e0040 */
.L_x_661:
[----:B------:R-:W-:Y:S05]  /*5e60*/  BSYNC B2 ;  /* 0x0000000000027941 */ /* 0x000fea0003800000 */
.L_x_660:
[----:B------:R-:W-:Y:S01]  /*5e70*/  ULDC.64 UR4, c[0x0][0x2e8] ;  /* 0x0000ba0000047ab9 */ /* 0x000fe20000000a00 */
[----:B------:R-:W-:Y:S01]  /*5e80*/  ULDC.64 UR6, c[0x0][0x208] ;  /* 0x0000820000067ab9 */ /* 0x000fe20000000a00 */
[----:B------:R-:W-:-:S04]  /*5e90*/  LEA R64, P3, R72, UR4, 0x1 ;  /* 0x0000000448407c11 */ /* 0x000fc8000f8608ff */
[----:B------:R-:W-:-:S05]  /*5ea0*/  LEA.HI.X R65, R72, UR5, R73, 0x1, P3 ;  /* 0x0000000548417c11 */ /* 0x000fca00098f0c49 */
[----:B--2---:R0:W-:Y:S04]  /*5eb0*/  STG.E.128 desc[UR6][R64.64], R44 ;  /* 0x0000002c40007986 */ /* 0x0041e8000c101d06 */
.L_x_655:
[----:B------:R-:W-:Y:S05]  /*5ec0*/  BSYNC B1 ;  /* 0x0000000000017941 */ /* 0x000fea0003800000 */
.L_x_654:
        /* <DEDUP_REMOVED lines=13> */
[----:B------:R-:W-:Y:S02]  /*5fa0*/  SHF.R.U32.HI R68, RZ, 0x10, R63 ;  /* 0x00000010ff447819 */ /* 0x000fe4000001163f */
[----:B------:R-:W-:Y:S02]  /*5fb0*/  SHF.R.U32.HI R71, RZ, 0x10, R61 ;  /* 0x00000010ff477819 */ /* 0x000fe4000001163d */
[----:B------:R-:W-:Y:S01]  /*5fc0*/  SHF.R.U64 R69, R62, 0x10, R63 ;  /* 0x000000103e457819 */ /* 0x000fe2000000123f */
[----:B--2---:R-:W-:Y:S01]  /*5fd0*/  IMAD.U32 R62, R47, 0x10000, RZ ;  /* 0x000100002f3e7824 */ /* 0x004fe200078e00ff */
[----:B------:R-:W-:Y:S02]  /*5fe0*/  PRMT R199, R199, 0x5410, R68 ;  /* 0x00005410c7c77816 */ /* 0x000fe40000000044 */
[----:B------:R-:W-:Y:S01]  /*5ff0*/  SHF.R.U64 R73, R60, 0x10, R61 ;  /* 0x000000103c497819 */ /* 0x000fe2000000123d */
[----:B------:R-:W-:Y:S01]  /*6000*/  IMAD.U32 R60, R46, 0x10000, RZ ;  /* 0x000100002e3c7824 */ /* 0x000fe200078e00ff */
[----:B------:R-:W-:Y:S01]  /*6010*/  PRMT R194, R194, 0x5410, R71 ;  /* 0x00005410c2c27816 */ /* 0x000fe20000000047 */
[----:B------:R-:W-:Y:S01]  /*6020*/  IMAD.U32 R71, R199, 0x10000, RZ ;  /* 0x00010000c7477824 */ /* 0x000fe200078e00ff */
[----:B------:R-:W-:-:S02]  /*6030*/  PRMT R196, R196, 0x5410, R69 ;  /* 0x00005410c4c47816 */ /* 0x000fc40000000045 */
[----:B------:R-:W-:Y:S01]  /*6040*/  LOP3.LUT R61, R46, 0xffff0000, RZ, 0xc0, !PT ;  /* 0xffff00002e3d7812 */ /* 0x000fe200078ec0ff */
[----:B------:R-:W-:Y:S01]  /*6050*/  IMAD.U32 R69, R194, 0x10000, RZ ;  /* 0x00010000c2457824 */ /* 0x000fe200078e00ff */
[----:B------:R-:W-:Y:S01]  /*6060*/  LOP3.LUT R63, R47, 0xffff0000, RZ, 0xc0, !PT ;  /* 0xffff00002f3f7812 */ /* 0x000fe200078ec0ff */
[----:B------:R-:W-:Y:S01]  /*6070*/  IMAD.U32 R46, R45, 0x10000, RZ ;  /* 0x000100002d2e7824 */ /* 0x000fe200078e00ff */
[----:B------:R-:W-:Y:S01]  /*6080*/  PRMT R192, R192, 0x5410, R73 ;  /* 0x00005410c0c07816 */ /* 0x000fe20000000049 */
[----:B------:R-:W-:Y:S01]  /*6090*/  FMUL.FTZ R75, R61, R71 ;  /* 0x000000473d4b7220 */ /* 0x000fe20000410000 */
[----:B------:R-:W-:Y:S01]  /*60a0*/  LOP3.LUT R47, R45, 0xffff0000, RZ, 0xc0, !PT ;  /* 0xffff00002d2f7812 */ /* 0x000fe200078ec0ff */
[-C--:B------:R-:W-:Y:S01]  /*60b0*/  FMUL.FTZ R61, R61, R69.reuse ;  /* 0x000000453d3d7220 */ /* 0x080fe20000410000 */
[----:B------:R-:W-:Y:S01]  /*60c0*/  LOP3.LUT R70, R196, 0xffff0000, RZ, 0xc0, !PT ;  /* 0xffff0000c4467812 */ /* 0x000fe200078ec0ff */
[----:B------:R-:W-:Y:S01]  /*60d0*/  IMAD.U32 R45, R44, 0x10000, RZ ;  /* 0x000100002c2d7824 */ /* 0x000fe200078e00ff */
[----:B------:R-:W-:Y:S01]  /*60e0*/  LOP3.LUT R68, R192, 0xffff0000, RZ, 0xc0, !PT ;  /* 0xffff0000c0447812 */ /* 0x000fe200078ec0ff */
[----:B------:R-:W-:Y:S01]  /*60f0*/  FFMA.FTZ R75, R60, R69, -R75 ;  /* 0x000000453c4b7223 */ /* 0x000fe2000001084b */
[----:B------:R-:W-:Y:S01]  /*6100*/  LOP3.LUT R199, R199, 0xffff0000, RZ, 0xc0, !PT ;  /* 0xffff0000c7c77812 */ /* 0x000fe200078ec0ff */
[C---:B------:R-:W-:Y:S01]  /*6110*/  FMUL.FTZ R73, R47.reuse, R70 ;  /* 0x000000462f497220 */ /* 0x040fe20000410000 */
[----:B------:R-:W-:Y:S01]  /*6120*/  LOP3.LUT R194, R194, 0xffff0000, RZ, 0xc0, !PT ;  /* 0xffff0000c2c27812 */ /* 0x000fe200078ec0ff */
[-C--:B------:R-:W-:Y:S01]  /*6130*/  FMUL.FTZ R47, R47, R68.reuse ;  /* 0x000000442f2f7220 */ /* 0x080fe20000410000 */
[----:B------:R-:W-:Y:S01]  /*6140*/  LOP3.LUT R44, R44, 0xffff0000, RZ, 0xc0, !PT ;  /* 0xffff00002c2c7812 */ /* 0x000fe200078ec0ff */
[----:B------:R-:W-:Y:S01]  /*6150*/  FFMA.FTZ R73, R46, R68, -R73 ;  /* 0x000000442e497223 */ /* 0x000fe20000010849 */
[----:B------:R-:W-:Y:S01]  /*6160*/  FFMA.FTZ R60, R60, R71, R61 ;  /* 0x000000473c3c7223 */ /* 0x000fe2000001003d */
[----:B------:R-:W-:-:S02]  /*6170*/  IMAD.U32 R196, R196, 0x10000, RZ ;  /* 0x00010000c4c47824 */ /* 0x000fc400078e00ff */
[CC--:B------:R-:W-:Y:S01]  /*6180*/  FMUL.FTZ R61, R63.reuse, R199.reuse ;  /* 0x000000c73f3d7220 */ /* 0x0c0fe20000410000 */
[----:B------:R-:W-:Y:S02]  /*6190*/  IMAD.U32 R192, R192, 0x10000, RZ ;  /* 0x00010000c0c07824 */ /* 0x000fe400078e00ff */
[----:B------:R-:W-:Y:S01]  /*61a0*/  FMUL.FTZ R68, R63, R194 ;  /* 0x000000c23f447220 */ /* 0x000fe20000410000 */
[----:B------:R-:W-:Y:S01]  /*61b0*/  FFMA.FTZ R70, R46, R70, R47 ;  /* 0x000000462e467223 */ /* 0x000fe2000001002f */
[C---:B------:R-:W-:Y:S01]  /*61c0*/  FMUL.FTZ R46, R44.reuse, R196 ;  /* 0x000000c42c2e7220 */ /* 0x040fe20000410000 */
[----:B------:R-:W-:Y:S01]  /*61d0*/  FMUL.FTZ R47, R44, R192 ;  /* 0x000000c02c2f7220 */ /* 0x000fe20000410000 */
[C---:B------:R-:W-:Y:S01]  /*61e0*/  FFMA.FTZ R61, R62.reuse, R194, -R61 ;  /* 0x000000c23e3d7223 */ /* 0x040fe2000001083d */
[----:B------:R-:W-:Y:S01]  /*61f0*/  FFMA.FTZ R68, R62, R199, R68 ;  /* 0x000000c73e447223 */ /* 0x000fe20000010044 */
[C---:B------:R-:W-:Y:S01]  /*6200*/  FFMA.FTZ R46, R45.reuse, R192, -R46 ;  /* 0x000000c02d2e7223 */ /* 0x040fe2000001082e */
[----:B------:R-:W-:Y:S01]  /*6210*/  FFMA.FTZ R47, R45, R196, R47 ;  /* 0x000000c42d2f7223 */ /* 0x000fe2000001002f */
[----:B------:R-:W-:-:S02]  /*6220*/  F2FP.BF16.F32.PACK_AB R60, R60, R75 ;  /* 0x0000004b3c3c723e */ /* 0x000fc400000010ff */
[----:B------:R-:W-:Y:S02]  /*6230*/  F2FP.BF16.F32.PACK_AB R61, R68, R61 ;  /* 0x0000003d443d723e */ /* 0x000fe400000010ff */
[----:B------:R-:W-:Y:S01]  /*6240*/  F2FP.BF16.F32.PACK_AB R44, R47, R46 ;  /* 0x0000002e2f2c723e */ /* 0x000fe200000010ff */
[----:B------:R-:W-:Y:S01]  /*6250*/  IMAD.MOV.U32 R46, RZ, RZ, R60 ;  /* 0x000000ffff2e7224 */ /* 0x000fe200078e003c */
[----:B------:R-:W-:Y:S01]  /*6260*/  F2FP.BF16.F32.PACK_AB R45, R70, R73 ;  /* 0x00000049462d723e */ /* 0x000fe200000010ff */
[----:B------:R-:W-:-:S07]  /*6270*/  IMAD.MOV.U32 R47, RZ, RZ, R61 ;  /* 0x000000ffff2f7224 */ /* 0x000fce00078e003d */
.L_x_667:
[----:B------:R-:W-:Y:S05]  /*6280*/  BSYNC B3 ;  /* 0x0000000000037941 */ /* 0x000fea0003800000 */
.L_x_666:
[----:B------:R-:W-:Y:S01]  /*6290*/  ULDC.64 UR4, c[0x0][0x2e8] ;  /* 0x0000ba0000047ab9 */ /* 0x000fe20000000a00 */
[----:B------:R-:W-:Y:S01]  /*62a0*/  ULDC.64 UR6, c[0x0][0x208] ;  /* 0x0000820000067ab9 */ /* 0x000fe20000000a00 */
[----:B------:R-:W-:-:S04]  /*62b0*/  LEA R60, P3, R66, UR4, 0x1 ;  /* 0x00000004423c7c11 */ /* 0x000fc8000f8608ff */
[----:B------:R-:W-:-:S05]  /*62c0*/  LEA.HI.X R61, R66, UR5, R67, 0x1, P3 ;  /* 0x00000005423d7c11 */ /* 0x000fca00098f0c43 */
[----:B--2---:R0:W-:Y:S04]  /*62d0*/  STG.E.128 desc[UR6][R60.64], R44 ;  /* 0x0000002c3c007986 */ /* 0x0041e8000c101d06 */
.L_x_665:
[----:B------:R-:W-:Y:S05]  /*62e0*/  BSYNC B2 ;  /* 0x0000000000027941 */ /* 0x000fea0003800000 */
.L_x_664:
        /* <DEDUP_REMOVED lines=20> */
[C---:B------:R-:W-:Y:S01]  /*6430*/  LOP3.LUT R62, R183.reuse, 0xffff0000, RZ, 0xc0, !PT ;  /* 0xffff0000b73e7812 */ /* 0x040fe200078ec0ff */
        /* <DEDUP_REMOVED lines=10> */
[-C--:B------:R-:W-:Y:S01]  /*64e0*/  FMUL.FTZ R57, R57, R61.reuse ;  /* 0x0000003d39397220 */ /* 0x080fe20000410000 */
[----:B------:R-:W-:Y:S01]  /*64f0*/  LOP3.LUT R189, R189, 0xffff0000, RZ, 0xc0, !PT ;  /* 0xffff0000bdbd7812 */ /* 0x000fe200078ec0ff */
[----:B------:R-:W-:Y:S01]  /*6500*/  IMAD.U32 R180, R180, 0x10000, RZ ;  /* 0x00010000b4b47824 */ /* 0x000fe200078e00ff */
[----:B------:R-:W-:Y:S01]  /*6510*/  LOP3.LUT R182, R182, 0xffff0000, RZ, 0xc0, !PT ;  /* 0xffff0000b6b67812 */ /* 0x000fe200078ec0ff */
[C---:B------:R-:W-:Y:S01]  /*6520*/  FFMA.FTZ R65, R46.reuse, R60, -R65 ;  /* 0x0000003c2e417223 */ /* 0x040fe20000010841 */
[----:B------:R-:W-:Y:S01]  /*6530*/  FFMA.FTZ R62, R46, R62, R47 ;  /* 0x0000003e2e3e7223 */ /* 0x000fe2000001002f */
[----:B------:R-:W-:Y:S01]  /*6540*/  FFMA.FTZ R67, R56, R61, -R67 ;  /* 0x0000003d38437223 */ /* 0x000fe20000010843 */
[----:B------:R-:W-:Y:S01]  /*6550*/  FMUL.FTZ R46, R44, R183 ;  /* 0x000000b72c2e7220 */ /* 0x000fe20000410000 */
[----:B------:R-:W-:Y:S01]  /*6560*/  FFMA.FTZ R56, R56, R63, R57 ;  /* 0x0000003f38387223 */ /* 0x000fe20000010039 */
[----:B------:R-:W-:Y:S01]  /*6570*/  FMUL.FTZ R44, R44, R180 ;  /* 0x000000b42c2c7220 */ /* 0x000fe20000410000 */
        /* <DEDUP_REMOVED lines=12> */
.L_x_669:
[----:B------:R-:W-:Y:S05]  /*6640*/  BSYNC B2 ;  /* 0x0000000000027941 */ /* 0x000fea0003800000 */
.L_x_668:
[----:B------:R-:W-:Y:S01]  /*6650*/  ULDC.64 UR4, c[0x0][0x2e8] ;  /* 0x0000ba0000047ab9 */ /* 0x000fe20000000a00 */
[----:B------:R-:W-:Y:S01]  /*6660*/  ULDC.64 UR6, c[0x0][0x208] ;  /* 0x0000820000067ab9 */ /* 0x000fe20000000a00 */
[----:B------:R-:W-:-:S04]  /*6670*/  LEA R56, P3, R64, UR4, 0x1 ;  /* 0x0000000440387c11 */ /* 0x000fc8000f8608ff */
[----:B------:R-:W-:-:S05]  /*6680*/  LEA.HI.X R57, R64, UR5, R69, 0x1, P3 ;  /* 0x0000000540397c11 */ /* 0x000fca00098f0c45 */
[----:B--2---:R0:W-:Y:S04]  /*6690*/  STG.E.128 desc[UR6][R56.64], R44 ;  /* 0x0000002c38007986 */ /* 0x0041e8000c101d06 */
.L_x_663:
[----:B------:R-:W-:Y:S05]  /*66a0*/  BSYNC B1 ;  /* 0x0000000000017941 */ /* 0x000fea0003800000 */
.L_x_662:
[----:B------:R-:W-:Y:S05]  /*66b0*/  @P5 BRA `(.L_x_670) ;  /* 0x00000054008c5947 */ /* 0x000fea0003800000 */
[----:B------:R-:W-:Y:S01]  /*66c0*/  IADD3 R136, P3, P4, R134, R136, R16 ;  /* 0x0000008886887210 */ /* 0x000fe20007c7e010 */
[----:B------:R-:W-:Y:S03]  /*66d0*/  BSSY B1, `(.L_x_671) ;  /* 0x000003e000017945 */ /* 0x000fe60003800000 */
[----:B0-----:R-:W-:Y:S01]  /*66e0*/  IADD3.X R57, R133, R92, R17, P3, P4 ;  /* 0x0000005c85397210 */ /* 0x001fe20001fe8411 */
[----:B------:R-:W-:Y:S08]  /*66f0*/  @P0 BRA `(.L_x_672) ;  /* 0x0000000000ec0947 */ /* 0x000ff00003800000 */
[----:B--234-:R0:W2:Y:S01]  /*6700*/  LDS.128 R44, [R5+0x23400] ;  /* 0x02340000052c7984 */ /* 0x01c0a20000000c00 */
[----:B------:R-:W-:Y:S01]  /*6710*/  ISETP.GE.AND P4, PT, R18, R84, PT ;  /* 0x000000541200720c */ /* 0x000fe20003f86270 */
[----:B------:R-:W-:Y:S01]  /*6720*/  BSSY B2, `(.L_x_673) ;  /* 0x0000032000027945 */ /* 0x000fe20003800000 */
[----:B------:R-:W-:-:S11]  /*6730*/  IADD3 R63, P3, R136, R100, RZ ;  /* 0x00000064883f7210 */ /* 0x000fd60007f7e0ff */
[----:B0-----:R-:W-:Y:S05]  /*6740*/  @P4 BRA `(.L_x_674) ;  /* 0x0000000000bc4947 */ /* 0x001fea0003800000 */
[----:B------:R-:W-:Y:S01]  /*6750*/  SHF.R.U64 R59, R52, 0x10, R53 ;  /* 0x00000010343b7819 */ /* 0x000fe20000001235 */
[----:B--2---:R-:W-:Y:S01]  /*6760*/  IMAD.U32 R52, R46, 0x10000, RZ ;  /* 0x000100002e347824 */ /* 0x004fe200078e00ff */
[--C-:B------:R-:W-:Y:S01]  /*6770*/  SHF.R.U64 R58, R54, 0x10, R55.reuse ;  /* 0x00000010363a7819 */ /* 0x100fe20000001237 */
[----:B------:R-:W-:Y:S01]  /*6780*/  IMAD.U32 R54, R47, 0x10000, RZ ;  /* 0x000100002f367824 */ /* 0x000fe200078e00ff */
[----:B------:R-:W-:Y:S02]  /*6790*/  SHF.R.U32.HI R56, RZ, 0x10, R55 ;  /* 0x00000010ff387819 */ /* 0x000fe40000011637 */
        /* <DEDUP_REMOVED lines=9> */
[C---:B------:R-:W-:Y:S01]  /*6830*/  LOP3.LUT R59, R193.reuse, 0xffff0000, RZ, 0xc0, !PT ;  /* 0xffff0000c13b7812 */ /* 0x040fe200078ec0ff */
[----:B------:R-:W-:Y:S01]  /*6840*/  IMAD.U32 R193, R193, 0x10000, RZ ;  /* 0x00010000c1c17824 */ /* 0x000fe200078e00ff */
[C---:B------:R-:W-:Y:S01]  /*6850*/  LOP3.LUT R56, R178.reuse, 0xffff0000, RZ, 0xc0, !PT ;  /* 0xffff0000b2387812 */ /* 0x040fe200078ec0ff */
[----:B------:R-:W-:Y:S01]  /*6860*/  IMAD.U32 R178, R178, 0x10000, RZ ;  /* 0x00010000b2b27824 */ /* 0x000fe200078e00ff */
[----:B------:R-:W-:Y:S01]  /*6870*/  LOP3.LUT R53, R46, 0xffff0000, RZ, 0xc0, !PT ;  /* 0xffff00002e357812 */ /* 0x000fe200078ec0ff */
[----:B------:R-:W-:Y:S01]  /*6880*/  FMUL.FTZ R61, R47, R59 ;  /* 0x0000003b2f3d7220 */ /* 0x000fe20000410000 */
[----:B------:R-:W-:-:S02]  /*6890*/  IMAD.U32 R46, R45, 0x10000, RZ ;  /* 0x000100002d2e7824 */ /* 0x000fc400078e00ff */
[----:B------:R-:W-:Y:S01]  /*68a0*/  FMUL.FTZ R62, R47, R56 ;  /* 0x000000382f3e7220 */ /* 0x000fe20000410000 */
[----:B------:R-:W-:Y:S01]  /*68b0*/  LOP3.LUT R195, R195, 0xffff0000, RZ, 0xc0, !PT ;  /* 0xffff0000c3c37812 */ /* 0x000fe200078ec0ff */
[C---:B------:R-:W-:Y:S01]  /*68c0*/  FMUL.FTZ R47, R53.reuse, R60 ;  /* 0x0000003c352f7220 */ /* 0x040fe20000410000 */
[-C--:B------:R-:W-:Y:S01]  /*68d0*/  FMUL.FTZ R53, R53, R58.reuse ;  /* 0x0000003a35357220 */ /* 0x080fe20000410000 */
[----:B------:R-:W-:Y:S01]  /*68e0*/  LOP3.LUT R191, R191, 0xffff0000, RZ, 0xc0, !PT ;  /* 0xffff0000bfbf7812 */ /* 0x000fe200078ec0ff */
[C---:B------:R-:W-:Y:S01]  /*68f0*/  IMAD.U32 R45, R44.reuse, 0x10000, RZ ;  /* 0x000100002c2d7824 */ /* 0x040fe200078e00ff */
[----:B------:R-:W-:Y:S01]  /*6900*/  LOP3.LUT R44, R44, 0xffff0000, RZ, 0xc0, !PT ;  /* 0xffff00002c2c7812 */ /* 0x000fe200078ec0ff */
[----:B------:R-:W-:Y:S01]  /*6910*/  FFMA.FTZ R47, R52, R58, -R47 ;  /* 0x0000003a342f7223 */ /* 0x000fe2000001082f */
[----:B------:R-:W-:Y:S01]  /*6920*/  FFMA.FTZ R61, R46, R56, -R61 ;  /* 0x000000382e3d7223 */ /* 0x000fe2000001083d */
[----:B------:R-:W-:Y:S01]  /*6930*/  FFMA.FTZ R52, R52, R60, R53 ;  /* 0x0000003c34347223 */ /* 0x000fe20000010035 */
[C---:B------:R-:W-:Y:S01]  /*6940*/  FMUL.FTZ R53, R55.reuse, R195 ;  /* 0x000000c337357220 */ /* 0x040fe20000410000 */
[----:B------:R-:W-:Y:S01]  /*6950*/  FMUL.FTZ R56, R55, R191 ;  /* 0x000000bf37387220 */ /* 0x000fe20000410000 */
[----:B------:R-:W-:Y:S01]  /*6960*/  FFMA.FTZ R62, R46, R59, R62 ;  /* 0x0000003b2e3e7223 */ /* 0x000fe2000001003e */
[C---:B------:R-:W-:Y:S01]  /*6970*/  FMUL.FTZ R46, R44.reuse, R193 ;  /* 0x000000c12c2e7220 */ /* 0x040fe20000410000 */
[-C--:B------:R-:W-:Y:S01]  /*6980*/  FMUL.FTZ R44, R44, R178.reuse ;  /* 0x000000b22c2c7220 */ /* 0x080fe20000410000 */
[C---:B------:R-:W-:Y:S01]  /*6990*/  FFMA.FTZ R53, R54.reuse, R191, -R53 ;  /* 0x000000bf36357223 */ /* 0x040fe20000010835 */
[----:B------:R-:W-:Y:S01]  /*69a0*/  FFMA.FTZ R56, R54, R195, R56 ;  /* 0x000000c336387223 */ /* 0x000fe20000010038 */
[C---:B------:R-:W-:Y:S01]  /*69b0*/  FFMA.FTZ R46, R45.reuse, R178, -R46 ;  /* 0x000000b22d2e7223 */ /* 0x040fe2000001082e */
[----:B------:R-:W-:Y:S01]  /*69c0*/  FFMA.FTZ R45, R45, R193, R44 ;  /* 0x000000c12d2d7223 */ /* 0x000fe2000001002c */
[----:B------:R-:W-:-:S02]  /*69d0*/  F2FP.BF16.F32.PACK_AB R61, R62, R61 ;  /* 0x0000003d3e3d723e */ /* 0x000fc400000010ff */
[----:B------:R-:W-:Y:S02]  /*69e0*/  F2FP.BF16.F32.PACK_AB R53, R56, R53 ;  /* 0x000000353835723e */ /* 0x000fe400000010ff */
[----:B------:R-:W-:Y:S02]  /*69f0*/  F2FP.BF16.F32.PACK_AB R52, R52, R47 ;  /* 0x0000002f3434723e */ /* 0x000fe400000010ff */
[----:B------:R-:W-:Y:S01]  /*6a00*/  F2FP.BF16.F32.PACK_AB R44, R45, R46 ;  /* 0x0000002e2d2c723e */ /* 0x000fe200000010ff */
[----:B------:R-:W-:Y:S02]  /*6a10*/  IMAD.MOV.U32 R47, RZ, RZ, R53 ;  /* 0x000000ffff2f7224 */ /* 0x000fe400078e0035 */
[----:B------:R-:W-:Y:S02]  /*6a20*/  IMAD.MOV.U32 R46, RZ, RZ, R52 ;  /* 0x000000ffff2e7224 */ /* 0x000fe400078e0034 */
[----:B------:R-:W-:-:S07]  /*6a30*/  IMAD.MOV.U32 R45, RZ, RZ, R61 ;  /* 0x000000ffff2d7224 */ /* 0x000fce00078e003d */
.L_x_674:
[----:B------:R-:W-:Y:S05]  /*6a40*/  BSYNC B2 ;  /* 0x0000000000027941 */ /* 0x000fea0003800000 */
.L_x_673:
[----:B------:R-:W-:Y:S01]  /*6a50*/  ULDC.64 UR4, c[0x0][0x2e8] ;  /* 0x0000ba0000047ab9 */ /* 0x000fe20000000a00 */
[----:B------:R-:W-:Y:S01]  /*6a60*/  IMAD.X R54, R57, 0x1, R14, P3 ;  /* 0x0000000139367824 */ /* 0x000fe200018e060e */
[----:B------:R-:W-:Y:S01]  /*6a70*/  LEA R52, P3, R63, UR4, 0x1 ;  /* 0x000000043f347c11 */ /* 0x000fe2000f8608ff */
[----:B------:R-:W-:-:S03]  /*6a80*/  ULDC.64 UR6, c[0x0][0x208] ;  /* 0x0000820000067ab9 */ /* 0x000fc60000000a00 */
[----:B------:R-:W-:-:S05]  /*6a90*/  LEA.HI.X R53, R63, UR5, R54, 0x1, P3 ;  /* 0x000000053f357c11 */ /* 0x000fca00098f0c36 */
[----:B--2---:R0:W-:Y:S04]  /*6aa0*/  STG.E.128 desc[UR6][R52.64], R44 ;  /* 0x0000002c34007986 */ /* 0x0041e8000c101d06 */
.L_x_672:
[----:B------:R-:W-:Y:S05]  /*6ab0*/  BSYNC B1 ;  /* 0x0000000000017941 */ /* 0x000fea0003800000 */
.L_x_671:
[----:B------:R-:W-:Y:S05]  /*6ac0*/  @P1 BRA `(.L_x_670) ;  /* 0x0000005000881947 */ /* 0x000fea0003800000 */
[----:B0-234-:R0:W2:Y:S01]  /*6ad0*/  LDS.128 R44, [R5+0x28c00] ;  /* 0x028c0000052c7984 */ /* 0x01d0a20000000c00 */
[----:B------:R-:W-:Y:S01]  /*6ae0*/  ISETP.GE.AND P4, PT, R220, R84, PT ;  /* 0x00000054dc00720c */ /* 0x000fe20003f86270 */
[----:B------:R-:W-:Y:S01]  /*6af0*/  BSSY B1, `(.L_x_675) ;  /* 0x0000031000017945 */ /* 0x000fe20003800000 */
[----:B------:R-:W-:-:S11]  /*6b00*/  IADD3 R56, P3, R136, R13, RZ ;  /* 0x0000000d88387210 */ /* 0x000fd60007f7e0ff */
        /* <DEDUP_REMOVED lines=47> */
.L_x_676:
[----:B------:R-:W-:Y:S05]  /*6e00*/  BSYNC B1 ;  /* 0x0000000000017941 */ /* 0x000fea0003800000 */
.L_x_675:
[----:B------:R-:W-:Y:S01]  /*6e10*/  ULDC.64 UR4, c[0x0][0x2e8] ;  /* 0x0000ba0000047ab9 */ /* 0x000fe20000000a00 */
[----:B------:R-:W-:Y:S01]  /*6e20*/  IMAD.X R57, R57, 0x1, R8, P3 ;  /* 0x0000000139397824 */ /* 0x000fe200018e0608 */
[----:B------:R-:W-:Y:S01]  /*6e30*/  LEA R48, P3, R56, UR4, 0x1 ;  /* 0x0000000438307c11 */ /* 0x000fe2000f8608ff */
[----:B------:R-:W-:-:S03]  /*6e40*/  ULDC.64 UR6, c[0x0][0x208] ;  /* 0x0000820000067ab9 */ /* 0x000fc60000000a00 */
[----:B------:R-:W-:-:S05]  /*6e50*/  LEA.HI.X R49, R56, UR5, R57, 0x1, P3 ;  /* 0x0000000538317c11 */ /* 0x000fca00098f0c39 */
[----:B--2---:R0:W-:Y:S01]  /*6e60*/  STG.E.128 desc[UR6][R48.64], R44 ;  /* 0x0000002c30007986 */ /* 0x0041e2000c101d06 */
[----:B------:R-:W-:Y:S05]  /*6e70*/  BRA `(.L_x_670) ;  /* 0x0000004c009c7947 */ /* 0x000fea0003800000 */
.L_x_614:
[C---:B------:R-:W-:Y:S01]  /*6e80*/  VIADD R44, R22.reuse, 0x20 ;  /* 0x00000020162c7836 */ /* 0x040fe20000000000 */
[----:B------:R-:W-:Y:S01]  /*6e90*/  ULDC.64 UR4, c[0x0][0x208] ;  /* 0x0000820000047ab9 */ /* 0x000fe20000000a00 */
[----:B------:R-:W-:-:S03]  /*6ea0*/  VIADD R52, R22, 0x80 ;  /* 0x0000008016347836 */ /* 0x000fc60000000000 */
[----:B------:R-:W-:Y:S01]  /*6eb0*/  ISETP.GE.AND P4, PT, R44, R4, PT ;  /* 0x000000042c00720c */ /* 0x000fe20003f86270 */
[----:B------:R-:W-:-:S03]  /*6ec0*/  VIADD R44, R22, 0x40 ;  /* 0x00000040162c7836 */ /* 0x000fc60000000000 */
[----:B------:R-:W-:-:S13]  /*6ed0*/  ISETP.GE.OR P4, PT, R16, R84, P4 ;  /* 0x000000541000720c */ /* 0x000fda0002786670 */
[----:B------:R-:W-:Y:S01]  /*6ee0*/  @!P4 IADD3 R50, P2, P3, R106, R96, R37 ;  /* 0x000000606a32c210 */ /* 0x000fe20007b5e025 */
[----:B------:R-:W1:Y:S03]  /*6ef0*/  @!P4 LDC.64 R60, c[0x0][0x3e8] ;  /* 0x0000fa00ff3ccb82 */ /* 0x000e660000000a00 */
[----:B0-----:R-:W-:Y:S02]  /*6f00*/  @!P4 IADD3.X R51, R27, R3, R40, P2, P3 ;  /* 0x000000031b33c210 */ /* 0x001fe400017e6428 */
[----:B------:R-:W-:-:S03]  /*6f10*/  @!P4 IADD3 R48, P2, P3, R112, R94, R31 ;  /* 0x0000005e7030c210 */ /* 0x000fc60007b5e01f */
[----:B------:R-:W0:Y:S01]  /*6f20*/  @!P4 LDC.64 R62, c[0x0][0x400] ;  /* 0x00010000ff3ecb82 */ /* 0x000e220000000a00 */
[----:B------:R-:W-:Y:S02]  /*6f30*/  @!P4 IADD3.X R49, R21, R0, R34, P2, P3 ;  /* 0x000000001531c210 */ /* 0x000fe400017e6422 */
[----:B------:R-:W-:-:S04]  /*6f40*/  ISETP.GE.AND P3, PT, R44, R4, PT ;  /* 0x000000042c00720c */ /* 0x000fc80003f66270 */
[----:B------:R-:W-:-:S13]  /*6f50*/  ISETP.GE.OR P3, PT, R16, R84, P3 ;  /* 0x000000541000720c */ /* 0x000fda0001f66670 */
[----:B------:R-:W-:Y:S01]  /*6f60*/  @!P3 IADD3 R46, P2, P5, R106, R36, R96 ;  /* 0x000000246a2eb210 */ /* 0x000fe20007d5e060 */
[----:B------:R-:W2:Y:S03]  /*6f70*/  @!P3 LDC.64 R68, c[0x0][0x3e8] ;  /* 0x0000fa00ff44bb82 */ /* 0x000ea60000000a00 */
[----:B------:R-:W-:Y:S02]  /*6f80*/  @!P3 IADD3.X R47, R27, R39, R3, P2, P5 ;  /* 0x000000271b2fb210 */ /* 0x000fe400017ea403 */
[----:B------:R-:W-:-:S03]  /*6f90*/  @!P3 IADD3 R44, P2, P5, R112, R30, R94 ;  /* 0x0000001e702cb210 */ /* 0x000fc60007d5e05e */
[----:B------:R-:W3:Y:S01]  /*6fa0*/  @!P3 LDC.64 R70, c[0x0][0x400] ;  /* 0x00010000ff46bb82 */ /* 0x000ee20000000a00 */
[----:B------:R-:W-:Y:S02]  /*6fb0*/  @!P3 IADD3.X R45, R21, R33, R0, P2, P5 ;  /* 0x00000021152db210 */ /* 0x000fe400017ea400 */
[----:B------:R-:W-:-:S04]  /*6fc0*/  ISETP.GE.AND P2, PT, R52, R4, PT ;  /* 0x000000043400720c */ /* 0x000fc80003f46270 */
[----:B------:R-:W-:-:S13]  /*6fd0*/  ISETP.GE.OR P2, PT, R16, R84, P2 ;  /* 0x000000541000720c */ /* 0x000fda0001746670 */
[----:B------:R-:W-:Y:S01]  /*6fe0*/  @!P2 IADD3 R74, P5, P6, R106, R35, R96 ;  /* 0x000000236a4aa210 */ /* 0x000fe20007ebe060 */
[----:B------:R-:W4:Y:S03]  /*6ff0*/  @!P2 LDC.64 R76, c[0x0][0x3e8] ;  /* 0x0000fa00ff4cab82 */ /* 0x000f260000000a00 */
[----:B------:R-:W-:Y:S02]  /*7000*/  @!P2 IADD3.X R75, R27, R38, R3, P5, P6 ;  /* 0x000000261b4ba210 */ /* 0x000fe40002fec403 */
[----:B------:R-:W-:-:S03]  /*7010*/  @!P2 IADD3 R72, P5, P6, R112, R29, R94 ;  /* 0x0000001d7048a210 */ /* 0x000fc60007ebe05e */
[----:B------:R-:W4:Y:S01]  /*7020*/  @!P2 LDC.64 R78, c[0x0][0x400] ;  /* 0x00010000ff4eab82 */ /* 0x000f220000000a00 */
[----:B------:R-:W-:Y:S02]  /*7030*/  @!P2 IADD3.X R73, R21, R32, R0, P5, P6 ;  /* 0x000000201549a210 */ /* 0x000fe40002fec400 */
[----:B------:R-:W-:-:S04]  /*7040*/  ISETP.GE.AND P5, PT, R22, R4, PT ;  /* 0x000000041600720c */ /* 0x000fc80003fa6270 */
[----:B------:R-:W-:-:S13]  /*7050*/  ISETP.GE.OR P5, PT, R16, R84, P5 ;  /* 0x000000541000720c */ /* 0x000fda0002fa6670 */
[----:B------:R-:W1:Y:S01]  /*7060*/  @!P5 LDC.64 R52, c[0x0][0x3e8] ;  /* 0x0000fa00ff34db82 */ /* 0x000e620000000a00 */
[----:B------:R-:W-:-:S05]  /*7070*/  @!P5 IADD3 R54, P6, R106, R96, RZ ;  /* 0x000000606a36d210 */ /* 0x000fca0007fde0ff */
[----:B------:R-:W-:Y:S01]  /*7080*/  @!P5 IMAD.X R55, R3, 0x1, R27, P6 ;  /* 0x000000010337d824 */ /* 0x000fe200030e061b */
[----:B-1----:R-:W-:-:S04]  /*7090*/  @!P5 LEA R52, P6, R54, R52, 0x1 ;  /* 0x000000343634d211 */ /* 0x002fc800078c08ff */
[----:B------:R-:W-:Y:S02]  /*70a0*/  @!P5 LEA.HI.X R53, R54, R53, R55, 0x1, P6 ;  /* 0x000000353635d211 */ /* 0x000fe400030f0c37 */
[----:B------:R-:W1:Y:S01]  /*70b0*/  @!P5 LDC.64 R54, c[0x0][0x400] ;  /* 0x00010000ff36db82 */ /* 0x000e620000000a00 */
[----:B------:R-:W-:-:S05]  /*70c0*/  @!P5 IADD3 R56, P6, R112, R94, RZ ;  /* 0x0000005e7038d210 */ /* 0x000fca0007fde0ff */
[----:B------:R-:W-:Y:S01]  /*70d0*/  @!P5 IMAD.X R57, R0, 0x1, R21, P6 ;  /* 0x000000010039d824 */ /* 0x000fe200030e0615 */
[----:B-1----:R-:W-:-:S04]  /*70e0*/  @!P5 LEA R54, P6, R56, R54, 0x1 ;  /* 0x000000363836d211 */ /* 0x002fc800078c08ff */
[----:B------:R-:W-:Y:S02]  /*70f0*/  @!P5 LEA.HI.X R55, R56, R55, R57, 0x1, P6 ;  /* 0x000000373837d211 */ /* 0x000fe400030f0c39 */
[----:B------:R-:W-:-:S04]  /*7100*/  @!P4 LEA R60, P6, R50, R60, 0x1 ;  /* 0x0000003c323cc211 */ /* 0x000fc800078c08ff */
[----:B------:R-:W-:Y:S02]  /*7110*/  @!P4 LEA.HI.X R61, R50, R61, R51, 0x1, P6 ;  /* 0x0000003d323dc211 */ /* 0x000fe400030f0c33 */
[----:B------:R-:W-:Y:S02]  /*7120*/  CS2R R50, SRZ ;  /* 0x0000000000327805 */ /* 0x000fe4000001ff00 */
[----:B0-----:R-:W-:-:S04]  /*7130*/  @!P4 LEA R62, P6, R48, R62, 0x1 ;  /* 0x0000003e303ec211 */ /* 0x001fc800078c08ff */
[----:B------:R-:W-:Y:S02]  /*7140*/  @!P4 LEA.HI.X R63, R48, R63, R49, 0x1, P6 ;  /* 0x0000003f303fc211 */ /* 0x000fe400030f0c31 */
[----:B------:R-:W-:Y:S02]  /*7150*/  CS2R R48, SRZ ;  /* 0x0000000000307805 */ /* 0x000fe4000001ff00 */
[----:B--2---:R-:W-:-:S04]  /*7160*/  @!P3 LEA R68, P6, R46, R68, 0x1 ;  /* 0x000000442e44b211 */ /* 0x004fc800078c08ff */
[----:B------:R-:W-:Y:S02]  /*7170*/  @!P3 LEA.HI.X R69, R46, R69, R47, 0x1, P6 ;  /* 0x000000452e45b211 */ /* 0x000fe400030f0c2f */
[----:B------:R-:W-:Y:S02]  /*7180*/  CS2R R46, SRZ ;  /* 0x00000000002e7805 */ /* 0x000fe4000001ff00 */
[C---:B---3--:R-:W-:Y:S01]  /*7190*/  @!P3 LEA R70, P6, R44.reuse, R70, 0x1 ;  /* 0x000000462c46b211 */ /* 0x048fe200078c08ff */
[----:B------:R0:W5:Y:S03]  /*71a0*/  @!P5 LDG.E.128 R48, desc[UR4][R54.64] ;  /* 0x000000043630d981 */ /* 0x000166000c1e1d00 */
[----:B------:R-:W-:Y:S02]  /*71b0*/  @!P3 LEA.HI.X R71, R44, R71, R45, 0x1, P6 ;  /* 0x000000472c47b211 */ /* 0x000fe400030f0c2d */
[----:B------:R-:W-:-:S02]  /*71c0*/  CS2R R44, SRZ ;  /* 0x00000000002c7805 */ /* 0x000fc4000001ff00 */
[----:B------:R-:W-:Y:S02]  /*71d0*/  CS2R R58, SRZ ;  /* 0x00000000003a7805 */ /* 0x000fe4000001ff00 */
[----:B------:R-:W-:Y:S02]  /*71e0*/  CS2R R56, SRZ ;  /* 0x0000000000387805 */ /* 0x000fe4000001ff00 */
[----:B------:R1:W5:Y:S01]  /*71f0*/  @!P5 LDG.E.128 R44, desc[UR4][R52.64] ;  /* 0x00000004342cd981 */ /* 0x000362000c1e1d00 */
[----:B0-----:R-:W-:Y:S02]  /*7200*/  CS2R R54, SRZ ;  /* 0x0000000000367805 */ /* 0x001fe4000001ff00 */
[----:B------:R-:W-:Y:S02]  /*7210*/  CS2R R66, SRZ ;  /* 0x0000000000427805 */ /* 0x000fe4000001ff00 */
[----:B------:R-:W-:Y:S01]  /*7220*/  CS2R R64, SRZ ;  /* 0x0000000000407805 */ /* 0x000fe2000001ff00 */
[----:B------:R0:W5:Y:S05]  /*7230*/  @!P4 LDG.E.128 R56, desc[UR4][R62.64] ;  /* 0x000000043e38c981 */ /* 0x00016a000c1e1d00 */
[----:B------:R-:W5:Y:S01]  /*7240*/  @!P3 LDG.E.128 R64, desc[UR4][R70.64] ;  /* 0x000000044640b981 */ /* 0x000f62000c1e1d00 */
[----:B-1----:R-:W-:-:S02]  /*7250*/  CS2R R52, SRZ ;  /* 0x0000000000347805 */ /* 0x002fc4000001ff00 */
[----:B0-----:R-:W-:-:S04]  /*7260*/  CS2R R62, SRZ ;  /* 0x00000000003e7805 */ /* 0x001fc8000001ff00 */
[----:B------:R0:W5:Y:S02]  /*7270*/  @!P4 LDG.E.128 R52, desc[UR4][R60.64] ;  /* 0x000000043c34c981 */ /* 0x000164000c1e1d00 */
[----:B0-----:R-:W-:-:S06]  /*7280*/  CS2R R60, SRZ ;  /* 0x00000000003c7805 */ /* 0x001fcc000001ff00 */
[----:B------:R0:W5:Y:S01]  /*7290*/  @!P3 LDG.E.128 R60, desc[UR4][R68.64] ;  /* 0x00000004443cb981 */ /* 0x000162000c1e1d00 */
[----:B----4-:R-:W-:Y:S01]  /*72a0*/  @!P2 LEA R76, P3, R74, R76, 0x1 ;  /* 0x0000004c4a4ca211 */ /* 0x010fe200078608ff */
[----:B------:R-:W-:-:S03]  /*72b0*/  VIADD R81, R22, 0x60 ;  /* 0x0000006016517836 */ /* 0x000fc60000000000 */
[----:B------:R-:W-:Y:S02]  /*72c0*/  @!P2 LEA.HI.X R77, R74, R77, R75, 0x1, P3 ;  /* 0x0000004d4a4da211 */ /* 0x000fe400018f0c4b */
[----:B------:R-:W-:-:S04]  /*72d0*/  @!P2 LEA R78, P3, R72, R78, 0x1 ;  /* 0x0000004e484ea211 */ /* 0x000fc800078608ff */
[----:B------:R-:W-:Y:S02]  /*72e0*/  @!P2 LEA.HI.X R79, R72, R79, R73, 0x1, P3 ;  /* 0x0000004f484fa211 */ /* 0x000fe400018f0c49 */
[----:B------:R-:W-:-:S04]  /*72f0*/  ISETP.GE.AND P3, PT, R81, R4, PT ;  /* 0x000000045100720c */ /* 0x000fc80003f66270 */
[----:B------:R-:W-:Y:S02]  /*7300*/  ISETP.GE.OR P3, PT, R16, R84, P3 ;  /* 0x000000541000720c */ /* 0x000fe40001f66670 */
[----:B------:R-:W-:Y:S02]  /*7310*/  CS2R R70, SRZ ;  /* 0x0000000000467805 */ /* 0x000fe4000001ff00 */
[----:B0-----:R-:W-:Y:S02]  /*7320*/  CS2R R68, SRZ ;  /* 0x0000000000447805 */ /* 0x001fe4000001ff00 */
[----:B------:R-:W-:Y:S02]  /*7330*/  CS2R R74, SRZ ;  /* 0x00000000004a7805 */ /* 0x000fe4000001ff00 */
[----:B------:R-:W-:Y:S01]  /*7340*/  CS2R R72, SRZ ;  /* 0x0000000000487805 */ /* 0x000fe2000001ff00 */
[----:B------:R-:W-:Y:S01]  /*7350*/  VIADD R80, R22, 0xa0 ;  /* 0x000000a016507836 */ /* 0x000fe20000000000 */
[----:B------:R-:W-:Y:S01]  /*7360*/  BSSY B1, `(.L_x_677) ;  /* 0x0000021000017945 */ /* 0x000fe20003800000 */
[----:B------:R0:W5:Y:S04]  /*7370*/  @!P2 LDG.E.128 R68, desc[UR4][R76.64] ;  /* 0x000000044c44a981 */ /* 0x000168000c1e1d00 */
[----:B------:R1:W5:Y:S01]  /*7380*/  @!P2 LDG.E.128 R72, desc[UR4][R78.64] ;  /* 0x000000044e48a981 */ /* 0x000362000c1e1d00 */
[----:B------:R-:W-:-:S02]  /*7390*/  ISETP.GE.AND P2, PT, R80, R4, PT ;  /* 0x000000045000720c */ /* 0x000fc40003f46270 */
[----:B------:R-:W-:Y:S02]  /*73a0*/  CS2R R82, SRZ ;  /* 0x0000000000527805 */ /* 0x000fe4000001ff00 */
[----:B------:R-:W-:Y:S02]  /*73b0*/  CS2R R80, SRZ ;  /* 0x0000000000507805 */ /* 0x000fe4000001ff00 */
[----:B------:R-:W-:Y:S02]  /*73c0*/  ISETP.GE.OR P2, PT, R16, R84, P2 ;  /* 0x000000541000720c */ /* 0x000fe40001746670 */
[----:B0-----:R-:W-:Y:S02]  /*73d0*/  CS2R R76, SRZ ;  /* 0x00000000004c7805 */ /* 0x001fe4000001ff00 */
[----:B-1----:R-:W-:Y:S01]  /*73e0*/  CS2R R78, SRZ ;  /* 0x00000000004e7805 */ /* 0x002fe2000001ff00 */
[----:B------:R-:W-:Y:S08]  /*73f0*/  @P3 BRA `(.L_x_678) ;  /* 0x00000000005c3947 */ /* 0x000ff00003800000 */
[----:B------:R-:W0:Y:S01]  /*7400*/  LDC.64 R80, c[0x0][0x3f8] ;  /* 0x0000fe00ff507b82 */ /* 0x000e220000000a00 */
[----:B------:R-:W-:Y:S01]  /*7410*/  IMAD.MOV.U32 R78, RZ, RZ, R96 ;  /* 0x000000ffff4e7224 */ /* 0x000fe200078e0060 */
[----:B------:R-:W-:Y:S01]  /*7420*/  ULDC.64 UR4, c[0x0][0x3e8] ;  /* 0x0000fa0000047ab9 */ /* 0x000fe20000000a00 */
[----:B------:R-:W-:Y:S01]  /*7430*/  IMAD.MOV.U32 R79, RZ, RZ, R3 ;  /* 0x000000ffff4f7224 */ /* 0x000fe200078e0003 */
[----:B------:R-:W-:Y:S01]  /*7440*/  ULDC.64 UR6, c[0x0][0x400] ;  /* 0x0001000000067ab9 */ /* 0x000fe20000000a00 */
[----:B------:R-:W-:Y:S01]  /*7450*/  IMAD.MOV.U32 R82, RZ, RZ, R94 ;  /* 0x000000ffff527224 */ /* 0x000fe200078e005e */
[----:B------:R-:W-:Y:S01]  /*7460*/  ULDC.64 UR8, c[0x0][0x208] ;  /* 0x0000820000087ab9 */ /* 0x000fe20000000a00 */
[----:B------:R-:W-:Y:S01]  /*7470*/  IMAD.MOV.U32 R83, RZ, RZ, R0 ;  /* 0x000000ffff537224 */ /* 0x000fe200078e0000 */
[----:B------:R-:W1:Y:S01]  /*7480*/  LDC.64 R76, c[0x0][0x408] ;  /* 0x00010200ff4c7b82 */ /* 0x000e620000000a00 */
[----:B0-----:R-:W-:-:S04]  /*7490*/  IMAD.WIDE.U32 R78, R80, 0x60, R78 ;  /* 0x00000060504e7825 */ /* 0x001fc800078e004e */
[----:B------:R-:W-:Y:S01]  /*74a0*/  IMAD R81, R81, 0x60, RZ ;  /* 0x0000006051517824 */ /* 0x000fe200078e02ff */
[----:B------:R-:W-:Y:S01]  /*74b0*/  IADD3 R80, P3, R106, R78, RZ ;  /* 0x0000004e6a507210 */ /* 0x000fe20007f7e0ff */
[----:B-1----:R-:W-:-:S03]  /*74c0*/  IMAD.WIDE.U32 R82, R76, 0x60, R82 ;  /* 0x000000604c527825 */ /* 0x002fc600078e0052 */
[----:B------:R-:W-:Y:S01]  /*74d0*/  IADD3.X R79, R27, R79, R81, P3, !PT ;  /* 0x0000004f1b4f7210 */ /* 0x000fe20001ffe451 */
[----:B------:R-:W-:Y:S01]  /*74e0*/  IMAD R77, R77, 0x60, RZ ;  /* 0x000000604d4d7824 */ /* 0x000fe200078e02ff */
[----:B------:R-:W-:-:S04]  /*74f0*/  IADD3 R78, P3, R112, R82, RZ ;  /* 0x00000052704e7210 */ /* 0x000fc80007f7e0ff */
[----:B------:R-:W-:Y:S02]  /*7500*/  IADD3.X R83, R21, R83, R77, P3, !PT ;  /* 0x0000005315537210 */ /* 0x000fe40001ffe44d */
[----:B------:R-:W-:-:S04]  /*7510*/  LEA R76, P3, R80, UR4, 0x1 ;  /* 0x00000004504c7c11 */ /* 0x000fc8000f8608ff */
[----:B------:R-:W-:Y:S02]  /*7520*/  LEA.HI.X R77, R80, UR5, R79, 0x1, P3 ;  /* 0x00000005504d7c11 */ /* 0x000fe400098f0c4f */
[----:B------:R-:W-:-:S04]  /*7530*/  LEA R80, P3, R78, UR6, 0x1 ;  /* 0x000000064e507c11 */ /* 0x000fc8000f8608ff */
[----:B------:R-:W-:Y:S02]  /*7540*/  LEA.HI.X R81, R78, UR7, R83, 0x1, P3 ;  /* 0x000000074e517c11 */ /* 0x000fe400098f0c53 */
[----:B------:R-:W5:Y:S04]  /*7550*/  LDG.E.128 R76, desc[UR8][R76.64] ;  /* 0x000000084c4c7981 */ /* 0x000f68000c1e1d00 */
[----:B------:R-:W5:Y:S03]  /*7560*/  LDG.E.128 R80, desc[UR8][R80.64] ;  /* 0x0000000850507981 */ /* 0x000f66000c1e1d00 */
.L_x_678:
[----:B------:R-:W-:Y:S05]  /*7570*/  BSYNC B1 ;  /* 0x0000000000017941 */ /* 0x000fea0003800000 */
.L_x_677:
[----:B------:R-:W-:Y:S01]  /*7580*/  BSSY B1, `(.L_x_679) ;  /* 0x000001c000017945 */ /* 0x000fe20003800000 */
[----:B------:R-:W-:Y:S02]  /*7590*/  ISETP.GE.AND P3, PT, R16, R84, PT ;  /* 0x000000541000720c */ /* 0x000fe40003f66270 */
[----:B------:R-:W-:Y:S02]  /*75a0*/  CS2R R86, SRZ ;  /* 0x0000000000567805 */ /* 0x000fe4000001ff00 */
[----:B------:R-:W-:Y:S02]  /*75b0*/  CS2R R84, SRZ ;  /* 0x0000000000547805 */ /* 0x000fe4000001ff00 */
[----:B------:R-:W-:Y:S02]  /*75c0*/  CS2R R90, SRZ ;  /* 0x00000000005a7805 */ /* 0x000fe4000001ff00 */
[----:B------:R-:W-:Y:S01]  /*75d0*/  CS2R R88, SRZ ;  /* 0x0000000000587805 */ /* 0x000fe2000001ff00 */
[----:B------:R-:W-:Y:S06]  /*75e0*/  @P2 BRA `(.L_x_680) ;  /* 0x0000000000542947 */ /* 0x000fec0003800000 */
[----:B------:R-:W0:Y:S01]  /*75f0*/  LDC.64 R86, c[0x0][0x3f8] ;  /* 0x0000fe00ff567b82 */ /* 0x000e220000000a00 */
[----:B------:R-:W-:Y:S01]  /*7600*/  IMAD.MOV.U32 R97, RZ, RZ, R3 ;  /* 0x000000ffff617224 */ /* 0x000fe200078e0003 */
[----:B------:R-:W-:Y:S01]  /*7610*/  ULDC.64 UR4, c[0x0][0x3e8] ;  /* 0x0000fa0000047ab9 */ /* 0x000fe20000000a00 */
[----:B------:R-:W-:Y:S01]  /*7620*/  IMAD.MOV.U32 R95, RZ, RZ, R0 ;  /* 0x000000ffff5f7224 */ /* 0x000fe200078e0000 */
[----:B------:R-:W-:Y:S01]  /*7630*/  ULDC.64 UR6, c[0x0][0x400] ;  /* 0x0001000000067ab9 */ /* 0x000fe20000000a00 */
[----:B------:R-:W-:-:S03]  /*7640*/  ULDC.64 UR8, c[0x0][0x208] ;  /* 0x0000820000087ab9 */ /* 0x000fc60000000a00 */
        /* <DEDUP_REMOVED lines=12> */
[----:B------:R-:W-:Y:S01]  /*7710*/  LEA.HI.X R89, R0, UR7, R95, 0x1, P2 ;  /* 0x0000000700597c11 */ /* 0x000fe200090f0c5f */
[----:B------:R-:W5:Y:S05]  /*7720*/  LDG.E.128 R84, desc[UR8][R84.64] ;  /* 0x0000000854547981 */ /* 0x000f6a000c1e1d00 */
[----:B------:R-:W5:Y:S03]  /*7730*/  LDG.E.128 R88, desc[UR8][R88.64] ;  /* 0x0000000858587981 */ /* 0x000f66000c1e1d00 */
.L_x_680:
[----:B------:R-:W-:Y:S05]  /*7740*/  BSYNC B1 ;  /* 0x0000000000017941 */ /* 0x000fea0003800000 */
.L_x_679:
[----:B-----5:R-:W-:Y:S01]  /*7750*/  IMAD.MOV.U32 R0, RZ, RZ, R78 ;  /* 0x000000ffff007224 */ /* 0x020fe200078e004e */
[----:B------:R-:W-:Y:S01]  /*7760*/  ISETP.NE.AND P2, PT, R224, 0x3, PT ;  /* 0x00000003e000780c */ /* 0x000fe20003f45270 */
[----:B------:R-:W-:Y:S02]  /*7770*/  IMAD.MOV.U32 R3, RZ, RZ, R79 ;  /* 0x000000ffff037224 */ /* 0x000fe400078e004f */
[----:B------:R-:W-:Y:S02]  /*7780*/  IMAD.MOV.U32 R93, RZ, RZ, R76 ;  /* 0x000000ffff5d7224 */ /* 0x000fe400078e004c */
[----:B------:R-:W-:-:S03]  /*7790*/  IMAD.MOV.U32 R94, RZ, RZ, R77 ;  /* 0x000000ffff5e7224 */ /* 0x000fc600078e004d */
[----:B------:R-:W-:Y:S01]  /*77a0*/  PRMT R175, R93, 0x5410, R3 ;  /* 0x000054105daf7816 */ /* 0x000fe20000000003 */
[----:B------:R-:W-:Y:S01]  /*77b0*/  IMAD.MOV.U32 R3, RZ, RZ, R83 ;  /* 0x000000ffff037224 */ /* 0x000fe200078e0053 */
[----:B------:R-:W-:Y:S01]  /*77c0*/  PRMT R176, R0, 0x5410, R94 ;  /* 0x0000541000b07816 */ /* 0x000fe2000000005e */
[----:B------:R-:W-:Y:S02]  /*77d0*/  IMAD.MOV.U32 R0, RZ, RZ, R82 ;  /* 0x000000ffff007224 */ /* 0x000fe400078e0052 */
[----:B------:R-:W-:Y:S02]  /*77e0*/  IMAD.MOV.U32 R93, RZ, RZ, R80 ;  /* 0x000000ffff5d7224 */ /* 0x000fe400078e0050 */
[----:B------:R-:W-:Y:S01]  /*77f0*/  IMAD.MOV.U32 R94, RZ, RZ, R81 ;  /* 0x000000ffff5e7224 */ /* 0x000fe200078e0051 */
[----:B------:R-:W-:Y:S01]  /*7800*/  PRMT R182, R0, 0x5410, R3 ;  /* 0x0000541000b67816 */ /* 0x000fe20000000003 */
[----:B------:R-:W-:Y:S02]  /*7810*/  IMAD.MOV.U32 R0, RZ, RZ, R86 ;  /* 0x000000ffff007224 */ /* 0x000fe400078e0056 */
[----:B------:R-:W-:Y:S01]  /*7820*/  IMAD.MOV.U32 R3, RZ, RZ, R87 ;  /* 0x000000ffff037224 */ /* 0x000fe200078e0057 */
[----:B------:R-:W-:Y:S01]  /*7830*/  PRMT R183, R93, 0x5410, R94 ;  /* 0x000054105db77816 */ /* 0x000fe2000000005e */
[----:B------:R-:W-:-:S02]  /*7840*/  IMAD.MOV.U32 R93, RZ, RZ, R84 ;  /* 0x000000ffff5d7224 */ /* 0x000fc400078e0054 */
[----:B------:R-:W-:Y:S01]  /*7850*/  IMAD.MOV.U32 R94, RZ, RZ, R85 ;  /* 0x000000ffff5e7224 */ /* 0x000fe200078e0055 */
[----:B------:R-:W-:Y:S01]  /*7860*/  PRMT R166, R0, 0x5410, R3 ;  /* 0x0000541000a67816 */ /* 0x000fe20000000003 */
        /* <DEDUP_REMOVED lines=9> */
[----:B------:R-:W-:Y:S01]  /*7900*/  IMAD.MOV.U32 R93, RZ, RZ, R44 ;  /* 0x000000ffff5d7224 */ /* 0x000fe200078e002c */
[----:B------:R-:W-:Y:S01]  /*7910*/  PRMT R179, R179, 0x5410, R0 ;  /* 0x00005410b3b37816 */ /* 0x000fe20000000000 */
[----:B------:R-:W-:Y:S01]  /*7920*/  IMAD.MOV.U32 R94, RZ, RZ, R45 ;  /* 0x000000ffff5e7224 */ /* 0x000fe200078e002d */
[----:B------:R-:W-:Y:S01]  /*7930*/  PRMT R181, R3, 0x7610, R181 ;  /* 0x0000761003b57816 */ /* 0x000fe200000000b5 */
[----:B------:R-:W-:Y:S02]  /*7940*/  IMAD.MOV.U32 R0, RZ, RZ, R50 ;  /* 0x000000ffff007224 */ /* 0x000fe400078e0032 */
[----:B------:R-:W-:Y:S01]  /*7950*/  IMAD.MOV.U32 R3, RZ, RZ, R51 ;  /* 0x000000ffff037224 */ /* 0x000fe200078e0033 */
[----:B------:R-:W-:Y:S01]  /*7960*/  PRMT R177, R94, 0x5410, R93 ;  /* 0x000054105eb17816 */ /* 0x000fe2000000005d */
        /* <DEDUP_REMOVED lines=35> */
[----:B------:R-:W-:-:S03]  /*7ba0*/  IMAD.MOV.U32 R3, RZ, RZ, R70 ;  /* 0x000000ffff037224 */ /* 0x000fc600078e0046 */
[----:B------:R-:W-:Y:S02]  /*7bb0*/  PRMT R186, R93, 0x7610, R186 ;  /* 0x000076105dba7816 */ /* 0x000fe400000000ba */
[----:B------:R-:W-:Y:S01]  /*7bc0*/  PRMT R170, R3, 0x5410, R0 ;  /* 0x0000541003aa7816 */ /* 0x000fe20000000000 */
[----:B------:R-:W-:Y:S02]  /*7bd0*/  IMAD.MOV.U32 R3, RZ, RZ, R68 ;  /* 0x000000ffff037224 */ /* 0x000fe400078e0044 */
[----:B------:R-:W-:-:S05]  /*7be0*/  IMAD.MOV.U32 R0, RZ, RZ, R69 ;  /* 0x000000ffff007224 */ /* 0x000fca00078e0045 */
[----:B------:R-:W-:Y:S01]  /*7bf0*/  PRMT R171, R3, 0x5410, R0 ;  /* 0x0000541003ab7816 */ /* 0x000fe20000000000 */
[----:B------:R-:W-:Y:S02]  /*7c00*/  IMAD.MOV.U32 R3, RZ, RZ, R74 ;  /* 0x000000ffff037224 */ /* 0x000fe400078e004a */
[----:B------:R-:W-:-:S05]  /*7c10*/  IMAD.MOV.U32 R0, RZ, RZ, R75 ;  /* 0x000000ffff007224 */ /* 0x000fca00078e004b */
[----:B------:R-:W-:Y:S01]  /*7c20*/  PRMT R172, R3, 0x5410, R0 ;  /* 0x0000541003ac7816 */ /* 0x000fe20000000000 */
[----:B------:R-:W-:Y:S02]  /*7c30*/  IMAD.MOV.U32 R3, RZ, RZ, R72 ;  /* 0x000000ffff037224 */ /* 0x000fe400078e0048 */
[----:B------:R-:W-:-:S05]  /*7c40*/  IMAD.MOV.U32 R0, RZ, RZ, R73 ;  /* 0x000000ffff007224 */ /* 0x000fca00078e0049 */
[----:B------:R-:W-:Y:S01]  /*7c50*/  PRMT R173, R3, 0x5410, R0 ;  /* 0x0000541003ad7816 */ /* 0x000fe20000000000 */
[----:B------:R-:W-:Y:S06]  /*7c60*/  @!P2 BRA `(.L_x_681) ;  /* 0x000000000004a947 */ /* 0x000fec0003800000 */
[----:B------:R-:W-:Y:S01]  /*7c70*/  BPT.TRAP 0x1 ;  /* 0x000000040000795c */ /* 0x000fe20000300000 */
.L_x_681:
[----:B------:R-:W-:Y:S01]  /*7c80*/  IMAD R3, R23, 0x8, R2 ;  /* 0x0000000817037824 */ /* 0x000fe200078e0202 */
[----:B------:R-:W-:Y:S01]  /*7c90*/  SHF.L.U32 R0, R223, 0x1f, RZ ;  /* 0x0000001fdf007819 */ /* 0x000fe200000006ff */
[----:B------:R-:W0:Y:S01]  /*7ca0*/  LDC R150, c[0x0][0x2f4] ;  /* 0x0000bd00ff967b82 */ /* 0x000e220000000800 */
[----:B------:R-:W-:Y:S01]  /*7cb0*/  BSSY B1, `(.L_x_682) ;  /* 0x0000005000017945 */ /* 0x000fe20003800000 */
[----:B------:R-:W-:Y:S01]  /*7cc0*/  IMAD.MOV.U32 R137, RZ, RZ, R92 ;  /* 0x000000ffff897224 */ /* 0x000fe200078e005c */
[----:B------:R-:W1:Y:S05]  /*7cd0*/  SYNCS.PHASECHK.TRANS64.TRYWAIT P4, [R3+URZ+0x34890], R0 ;  /* 0x03489000030075a7 */ /* 0x000e6a000808017f */
[----:B------:R-:W2:Y:S01]  /*7ce0*/  LDC.64 R138, c[0x0][0x300] ;  /* 0x0000c000ff8a7b82 */ /* 0x000ea20000000a00 */
[----:B-1----:R-:W-:Y:S05]  /*7cf0*/  @!P4 BRA `(.L_x_683) ;  /* 0x000001e8003cc947 */ /* 0x002fea0003800000 */
.L_x_978:
[----:B------:R-:W-:Y:S05]  /*7d00*/  BSYNC B1 ;  /* 0x0000000000017941 */ /* 0x000fea0003800000 */
.L_x_682:
[----:B------:R-:W-:Y:S01]  /*7d10*/  ISETP.GE.OR P4, PT, R22, R4, P0 ;  /* 0x000000041600720c */ /* 0x000fe20000786670 */
[----:B------:R-:W-:Y:S01]  /*7d20*/  BSSY B1, `(.L_x_684) ;  /* 0x0000095000017945 */ /* 0x000fe20003800000 */
[----:B0-----:R-:W-:-:S11]  /*7d30*/  IMAD.IADD R151, R150, 0x1, -R43 ;  /* 0x0000000196977824 */ /* 0x001fd600078e0a2b */
[----:B------:R-:W-:Y:S05]  /*7d40*/  @P4 BRA `(.L_x_685) ;  /* 0x0000000800484947 */ /* 0x000fea0003800000 */
[----:B------:R-:W3:Y:S01]  /*7d50*/  LDL R92, [R1+0x4] ;  /* 0x00000400015c7983 */ /* 0x000ee20000100800 */
[----:B------:R-:W-:Y:S01]  /*7d60*/  IMAD.SHL.U32 R94, R22, 0x40, RZ ;  /* 0x00000040165e7824 */ /* 0x000fe200078e00ff */
[----:B------:R-:W-:Y:S01]  /*7d70*/  BSSY B2, `(.L_x_686) ;  /* 0x000007c000027945 */ /* 0x000fe20003800000 */
[----:B------:R-:W0:Y:S03]  /*7d80*/  S2R R96, SR_TID.X ;  /* 0x0000000000607919 */ /* 0x000e260000002100 */
[----:B------:R-:W-:-:S04]  /*7d90*/  LOP3.LUT R94, R94, 0x1c0, RZ, 0xc0, !PT ;  /* 0x000001c05e5e7812 */ /* 0x000fc800078ec0ff */
[----:B------:R-:W-:Y:S01]  /*7da0*/  SHF.R.U32.HI R94, RZ, 0x3, R94 ;  /* 0x00000003ff5e7819 */ /* 0x000fe2000001165e */
[----:B0-----:R-:W-:-:S05]  /*7db0*/  VIADD R96, R96, 0xffffff80 ;  /* 0xffffff8060607836 */ /* 0x001fca0000000000 */
[----:B------:R-:W-:-:S04]  /*7dc0*/  SHF.R.S32.HI R95, RZ, 0x1f, R96 ;  /* 0x0000001fff5f7819 */ /* 0x000fc80000011460 */
[----:B------:R-:W-:Y:S01]  /*7dd0*/  LEA.HI R95, R95, R96, RZ, 0x6 ;  /* 0x000000605f5f7211 */ /* 0x000fe200078f30ff */
[----:B------:R-:W-:-:S04]  /*7de0*/  IMAD.SHL.U32 R96, R22, 0x40, RZ ;  /* 0x0000004016607824 */ /* 0x000fc800078e00ff */
[----:B------:R-:W-:-:S05]  /*7df0*/  IMAD.SHL.U32 R95, R95, 0x8, RZ ;  /* 0x000000085f5f7824 */ /* 0x000fca00078e00ff */
[----:B------:R-:W-:Y:S02]  /*7e00*/  LOP3.LUT R95, R95, 0xfffffe00, RZ, 0xc0, !PT ;  /* 0xfffffe005f5f7812 */ /* 0x000fe400078ec0ff */
[----:B---3--:R-:W-:-:S04]  /*7e10*/  LOP3.LUT P5, RZ, R92, 0x1, RZ, 0xc0, !PT ;  /* 0x000000015cff7812 */ /* 0x008fc800078ac0ff */
[----:B------:R-:W-:-:S04]  /*7e20*/  SEL R92, R43, R151, !P5 ;  /* 0x000000972b5c7207 */ /* 0x000fc80006800000 */
[----:B------:R-:W-:-:S04]  /*7e30*/  SHF.R.S32.HI R93, RZ, 0x1f, R92 ;  /* 0x0000001fff5d7819 */ /* 0x000fc8000001145c */
[----:B------:R-:W-:-:S04]  /*7e40*/  LEA.HI R92, R93, R92, RZ, 0x4 ;  /* 0x0000005c5d5c7211 */ /* 0x000fc800078f20ff */
[----:B------:R-:W-:-:S04]  /*7e50*/  LEA.HI.SX32 R92, R92, R10, 0x1c ;  /* 0x0000000a5c5c7211 */ /* 0x000fc800078fe2ff */
[----:B------:R-:W-:Y:S01]  /*7e60*/  SHF.R.S32.HI R93, RZ, 0x1f, R92 ;  /* 0x0000001fff5d7819 */ /* 0x000fe2000001145c */
[----:B------:R-:W-:-:S03]  /*7e70*/  IMAD.SHL.U32 R174, R92, 0x8, RZ ;  /* 0x000000085cae7824 */ /* 0x000fc600078e00ff */
[----:B------:R-:W-:Y:S02]  /*7e80*/  LEA.HI R92, R93, R92, RZ, 0x3 ;  /* 0x0000005c5d5c7211 */ /* 0x000fe400078f18ff */
[----:B------:R-:W-:Y:S02]  /*7e90*/  LOP3.LUT R93, R174, 0x38, RZ, 0xc0, !PT ;  /* 0x00000038ae5d7812 */ /* 0x000fe400078ec0ff */
[----:B------:R-:W-:Y:S02]  /*7ea0*/  SHF.R.S32.HI R92, RZ, 0x3, R92 ;  /* 0x00000003ff5c7819 */ /* 0x000fe4000001145c */
[----:B------:R-:W-:-:S03]  /*7eb0*/  LOP3.LUT R93, R93, 0x1c0, R96, 0xf8, !PT ;  /* 0x000001c05d5d7812 */ /* 0x000fc600078ef860 */
[----:B------:R-:W-:Y:S01]  /*7ec0*/  IMAD R92, R92, 0x2c00, R95 ;  /* 0x00002c005c5c7824 */ /* 0x000fe200078e025f */
[----:B------:R-:W-:-:S05]  /*7ed0*/  LOP3.LUT R93, R93, R94, RZ, 0x3c, !PT ;  /* 0x0000005e5d5d7212 */ /* 0x000fca00078e3cff */
[----:B------:R-:W-:-:S04]  /*7ee0*/  IMAD.IADD R92, R92, 0x1, R93 ;  /* 0x000000015c5c7824 */ /* 0x000fc800078e025d */
[C---:B------:R-:W-:Y:S02]  /*7ef0*/  IMAD R96, R23.reuse, 0x5800, R92 ;  /* 0x0000580017607824 */ /* 0x040fe400078e025c */
[----:B------:R-:W-:Y:S02]  /*7f00*/  IMAD R92, R23, 0x5800, R147 ;  /* 0x00005800175c7824 */ /* 0x000fe400078e0293 */
[--C-:B------:R-:W-:Y:S02]  /*7f10*/  IMAD R96, R96, 0x2, R2.reuse ;  /* 0x0000000260607824 */ /* 0x100fe400078e0202 */
[----:B------:R-:W-:-:S04]  /*7f20*/  IMAD R92, R92, 0x2, R2 ;  /* 0x000000025c5c7824 */ /* 0x000fc800078e0202 */
[----:B------:R-:W0:Y:S04]  /*7f30*/  LDS.128 R96, [R96+0x1e400] ;  /* 0x01e4000060607984 */ /* 0x000e280000000c00 */
[----:B------:R-:W3:Y:S01]  /*7f40*/  LDS.128 R92, [R92+0x1e400] ;  /* 0x01e400005c5c7984 */ /* 0x000ee20000000c00 */
[----:B------:R-:W-:Y:S05]  /*7f50*/  @P3 BRA `(.L_x_687) ;  /* 0x0000000400743947 */ /* 0x000fea0003800000 */
[--C-:B------:R-:W-:Y:S02]  /*7f60*/  SHF.R.U64 R44, R44, 0x10, R45.reuse ;  /* 0x000000102c2c7819 */ /* 0x100fe4000000122d */
[----:B------:R-:W-:Y:S02]  /*7f70*/  SHF.R.U32.HI R45, RZ, 0x10, R45 ;  /* 0x00000010ff2d7819 */ /* 0x000fe4000001162d */
[C---:B------:R-:W-:Y:S02]  /*7f80*/  PRMT R44, R177.reuse, 0x5432, R44 ;  /* 0x00005432b12c7816 */ /* 0x040fe4000000002c */
[----:B------:R-:W-:Y:S02]  /*7f90*/  PRMT R45, R177, 0x5410, R45 ;  /* 0x00005410b12d7816 */ /* 0x000fe4000000002d */
[----:B------:R-:W-:Y:S02]  /*7fa0*/  SHF.R.U64 R46, R46, 0x10, R47 ;  /* 0x000000102e2e7819 */ /* 0x000fe4000000122f */
[----:B------:R-:W-:-:S02]  /*7fb0*/  SHF.R.U32.HI R177, RZ, 0x10, R49 ;  /* 0x00000010ffb17819 */ /* 0x000fc40000011631 */
[----:B------:R-:W-:Y:S02]  /*7fc0*/  SHF.R.U64 R48, R48, 0x10, R49 ;  /* 0x0000001030307819 */ /* 0x000fe40000001231 */
[----:B------:R-:W-:Y:S02]  /*7fd0*/  SHF.R.U64 R49, R50, 0x10, R51 ;  /* 0x0000001032317819 */ /* 0x000fe40000001233 */
[----:B------:R-:W-:Y:S02]  /*7fe0*/  PRMT R50, R179, 0x5432, R46 ;  /* 0x00005432b3327816 */ /* 0x000fe4000000002e */
[----:B------:R-:W-:Y:S02]  /*7ff0*/  SHF.R.U32.HI R47, RZ, 0x10, R47 ;  /* 0x00000010ff2f7819 */ /* 0x000fe4000001162f */
[----:B------:R-:W-:Y:S01]  /*8000*/  PRMT R46, R180, 0x5410, R177 ;  /* 0x00005410b42e7816 */ /* 0x000fe200000000b1 */
[----:B------:R-:W-:Y:S01]  /*8010*/  IMAD.U32 R177, R45, 0x10000, RZ ;  /* 0x000100002db17824 */ /* 0x000fe200078e00ff */
[----:B------:R-:W-:-:S02]  /*8020*/  SHF.R.U32.HI R51, RZ, 0x10, R51 ;  /* 0x00000010ff337819 */ /* 0x000fc40000011633 */
[----:B------:R-:W-:Y:S01]  /*8030*/  PRMT R47, R181, 0x5410, R47 ;  /* 0x00005410b52f7816 */ /* 0x000fe2000000002f */
[----:B0-----:R-:W-:Y:S01]  /*8040*/  IMAD.U32 R181, R97, 0x10000, RZ ;  /* 0x0001000061b57824 */ /* 0x001fe200078e00ff */
[----:B------:R-:W-:Y:S01]  /*8050*/  PRMT R48, R178, 0x5432, R48 ;  /* 0x00005432b2307816 */ /* 0x000fe20000000030 */
[----:B------:R-:W-:Y:S01]  /*8060*/  IMAD.U32 R180, R46, 0x10000, RZ ;  /* 0x000100002eb47824 */ /* 0x000fe200078e00ff */
[----:B------:R-:W-:Y:S01]  /*8070*/  PRMT R49, R179, 0x5410, R49 ;  /* 0x00005410b3317816 */ /* 0x000fe20000000031 */
[----:B---3--:R-:W-:Y:S01]  /*8080*/  IMAD.U32 R179, R93, 0x10000, RZ ;  /* 0x000100005db37824 */ /* 0x008fe200078e00ff */
[----:B------:R-:W-:Y:S01]  /*8090*/  PRMT R51, R178, 0x5410, R51 ;  /* 0x00005410b2337816 */ /* 0x000fe20000000033 */
[-C--:B------:R-:W-:Y:S01]  /*80a0*/  FMUL.FTZ R178, R181, R180.reuse ;  /* 0x000000b4b5b27220 */ /* 0x080fe20000410000 */
[----:B------:R-:W-:Y:S02]  /*80b0*/  LOP3.LUT R46, R46, 0xffff0000, RZ, 0xc0, !PT ;  /* 0xffff00002e2e7812 */ /* 0x000fe400078ec0ff */
[----:B------:R-:W-:Y:S01]  /*80c0*/  LOP3.LUT R97, R97, 0xffff0000, RZ, 0xc0, !PT ;  /* 0xffff000061617812 */ /* 0x000fe200078ec0ff */
[-C--:B------:R-:W-:Y:S01]  /*80d0*/  FFMA.FTZ R178, R179, R177.reuse, -R178 ;  /* 0x000000b1b3b27223 */ /* 0x080fe200000108b2 */
[----:B------:R-:W-:Y:S01]  /*80e0*/  FMUL.FTZ R177, R181, R177 ;  /* 0x000000b1b5b17220 */ /* 0x000fe20000410000 */
[----:B------:R-:W-:Y:S01]  /*80f0*/  LOP3.LUT R93, R93, 0xffff0000, RZ, 0xc0, !PT ;  /* 0xffff00005d5d7812 */ /* 0x000fe200078ec0ff */
[C---:B------:R-:W-:Y:S01]  /*8100*/  IMAD.U32 R181, R99.reuse, 0x10000, RZ ;  /* 0x0001000063b57824 */ /* 0x040fe200078e00ff */
[----:B------:R-:W-:Y:S01]  /*8110*/  LOP3.LUT R99, R99, 0xffff0000, RZ, 0xc0, !PT ;  /* 0xffff000063637812 */ /* 0x000fe200078ec0ff */
[----:B------:R-:W-:Y:S01]  /*8120*/  FFMA.FTZ R177, R179, R180, R177 ;  /* 0x000000b4b3b17223 */ /* 0x000fe200000100b1 */
[----:B------:R-:W-:Y:S01]  /*8130*/  LOP3.LUT R179, R45, 0xffff0000, RZ, 0xc0, !PT ;  /* 0xffff00002db37812 */ /* 0x000fe200078ec0ff */
[----:B------:R-:W-:Y:S01]  /*8140*/  FMUL.FTZ R45, R97, R46 ;  /* 0x0000002e612d7220 */ /* 0x000fe20000410000 */
[C---:B------:R-:W-:Y:S01]  /*8150*/  IMAD.U32 R180, R51.reuse, 0x10000, RZ ;  /* 0x0001000033b47824 */ /* 0x040fe200078e00ff */
[----:B------:R-:W-:-:S02]  /*8160*/  LOP3.LUT R51, R51, 0xffff0000, RZ, 0xc0, !PT ;  /* 0xffff000033337812 */ /* 0x000fc400078ec0ff */
[-C--:B------:R-:W-:Y:S01]  /*8170*/  FMUL.FTZ R97, R97, R179.reuse ;  /* 0x000000b361617220 */ /* 0x080fe20000410000 */
[----:B------:R-:W-:Y:S01]  /*8180*/  FFMA.FTZ R45, R93, R179, -R45 ;  /* 0x000000b35d2d7223 */ /* 0x000fe2000001082d */
[----:B------:R-:W-:Y:S02]  /*8190*/  IMAD.U32 R179, R95, 0x10000, RZ ;  /* 0x000100005fb37824 */ /* 0x000fe400078e00ff */
[----:B------:R-:W-:Y:S01]  /*81a0*/  FFMA.FTZ R46, R93, R46, R97 ;  /* 0x0000002e5d2e7223 */ /* 0x000fe20000010061 */
[----:B------:R-:W-:Y:S02]  /*81b0*/  IMAD.U32 R97, R47, 0x10000, RZ ;  /* 0x000100002f617824 */ /* 0x000fe400078e00ff */
[----:B------:R-:W-:Y:S01]  /*81c0*/  FMUL.FTZ R93, R181, R180 ;  /* 0x000000b4b55d7220 */ /* 0x000fe20000410000 */
[----:B------:R-:W-:Y:S02]  /*81d0*/  F2FP.BF16.F32.PACK_AB R45, R45, R178 ;  /* 0x000000b22d2d723e */ /* 0x000fe400000010ff */
[----:B------:R-:W-:Y:S01]  /*81e0*/  F2FP.BF16.F32.PACK_AB R46, R46, R177 ;  /* 0x000000b12e2e723e */ /* 0x000fe200000010ff */
[-C--:B------:R-:W-:Y:S01]  /*81f0*/  FFMA.FTZ R93, R179, R97.reuse, -R93 ;  /* 0x00000061b35d7223 */ /* 0x080fe2000001085d */
[----:B------:R-:W-:-:S04]  /*8200*/  FMUL.FTZ R97, R181, R97 ;  /* 0x00000061b5617220 */ /* 0x000fc80000410000 */
[----:B------:R-:W-:Y:S01]  /*8210*/  FFMA.FTZ R97, R179, R180, R97 ;  /* 0x000000b4b3617223 */ /* 0x000fe20000010061 */
[----:B------:R-:W-:Y:S02]  /*8220*/  LOP3.LUT R179, R47, 0xffff0000, RZ, 0xc0, !PT ;  /* 0xffff00002fb37812 */ /* 0x000fe400078ec0ff */
[----:B------:R-:W-:Y:S01]  /*8230*/  LOP3.LUT R47, R95, 0xffff0000, RZ, 0xc0, !PT ;  /* 0xffff00005f2f7812 */ /* 0x000fe200078ec0ff */
[C---:B------:R-:W-:Y:S02]  /*8240*/  FMUL.FTZ R95, R99.reuse, R51 ;  /* 0x00000033635f7220 */ /* 0x040fe40000410000 */
[-C--:B------:R-:W-:Y:S02]  /*8250*/  FMUL.FTZ R99, R99, R179.reuse ;  /* 0x000000b363637220 */ /* 0x080fe40000410000 */
[C---:B------:R-:W-:Y:S02]  /*8260*/  FFMA.FTZ R95, R47.reuse, R179, -R95 ;  /* 0x000000b32f5f7223 */ /* 0x040fe4000001085f */
[----:B------:R-:W-:Y:S01]  /*8270*/  FFMA.FTZ R99, R47, R51, R99 ;  /* 0x000000332f637223 */ /* 0x000fe20000010063 */
[C---:B------:R-:W-:Y:S01]  /*8280*/  IMAD.U32 R51, R48.reuse, 0x10000, RZ ;  /* 0x0001000030337824 */ /* 0x040fe200078e00ff */
[----:B------:R-:W-:Y:S01]  /*8290*/  LOP3.LUT R48, R48, 0xffff0000, RZ, 0xc0, !PT ;  /* 0xffff000030307812 */ /* 0x000fe200078ec0ff */
[----:B------:R-:W-:Y:S01]  /*82a0*/  IMAD.U32 R47, R92, 0x10000, RZ ;  /* 0x000100005c2f7824 */ /* 0x000fe200078e00ff */
[----:B------:R-:W-:Y:S01]  /*82b0*/  F2FP.BF16.F32.PACK_AB R95, R95, R93 ;  /* 0x0000005d5f5f723e */ /* 0x000fe200000010ff */
[----:B------:R-:W-:Y:S01]  /*82c0*/  IMAD.U32 R93, R96, 0x10000, RZ ;  /* 0x00010000605d7824 */ /* 0x000fe200078e00ff */
[----:B------:R-:W-:Y:S01]  /*82d0*/  F2FP.BF16.F32.PACK_AB R99, R99, R97 ;  /* 0x000000616363723e */ /* 0x000fe200000010ff */
[C---:B------:R-:W-:Y:S01]  /*82e0*/  IMAD.U32 R97, R44.reuse, 0x10000, RZ ;  /* 0x000100002c617824 */ /* 0x040fe200078e00ff */
[----:B------:R-:W-:Y:S01]  /*82f0*/  LOP3.LUT R44, R44, 0xffff0000, RZ, 0xc0, !PT ;  /* 0xffff00002c2c7812 */ /* 0x000fe200078ec0ff */
[----:B------:R-:W-:-:S02]  /*8300*/  FMUL.FTZ R177, R93, R51 ;  /* 0x000000335db17220 */ /* 0x000fc40000410000 */
[-C--:B------:R-:W-:Y:S02]  /*8310*/  FMUL.FTZ R93, R93, R97.reuse ;  /* 0x000000615d5d7220 */ /* 0x080fe40000410000 */
[C---:B------:R-:W-:Y:S01]  /*8320*/  FFMA.FTZ R177, R47.reuse, R97, -R177 ;  /* 0x000000612fb17223 */ /* 0x040fe200000108b1 */
[----:B------:R-:W-:Y:S02]  /*8330*/  IMAD.U32 R97, R98, 0x10000, RZ ;  /* 0x0001000062617824 */ /* 0x000fe400078e00ff */
[----:B------:R-:W-:Y:S01]  /*8340*/  FFMA.FTZ R93, R47, R51, R93 ;  /* 0x000000332f5d7223 */ /* 0x000fe2000001005d */
[----:B------:R-:W-:Y:S02]  /*8350*/  LOP3.LUT R47, R96, 0xffff0000, RZ, 0xc0, !PT ;  /* 0xffff0000602f7812 */ /* 0x000fe400078ec0ff */
[----:B------:R-:W-:-:S03]  /*8360*/  LOP3.LUT R51, R92, 0xffff0000, RZ, 0xc0, !PT ;  /* 0xffff00005c337812 */ /* 0x000fc600078ec0ff */
[C---:B------:R-:W-:Y:S01]  /*8370*/  FMUL.FTZ R92, R47.reuse, R48 ;  /* 0x000000302f5c7220 */ /* 0x040fe20000410000 */
[----:B------:R-:W-:-:S03]  /*8380*/  FMUL.FTZ R47, R47, R44 ;  /* 0x0000002c2f2f7220 */ /* 0x000fc60000410000 */
[C---:B------:R-:W-:Y:S01]  /*8390*/  FFMA.FTZ R44, R51.reuse, R44, -R92 ;  /* 0x0000002c332c7223 */ /* 0x040fe2000001085c */
[----:B------:R-:W-:Y:S01]  /*83a0*/  FFMA.FTZ R47, R51, R48, R47 ;  /* 0x00000030332f7223 */ /* 0x000fe2000001002f */
[C---:B------:R-:W-:Y:S01]  /*83b0*/  IMAD.U32 R51, R49.reuse, 0x10000, RZ ;  /* 0x0001000031337824 */ /* 0x040fe200078e00ff */
[----:B------:R-:W-:Y:S01]  /*83c0*/  LOP3.LUT R49, R49, 0xffff0000, RZ, 0xc0, !PT ;  /* 0xffff000031317812 */ /* 0x000fe200078ec0ff */
[C---:B------:R-:W-:Y:S01]  /*83d0*/  IMAD.U32 R92, R50.reuse, 0x10000, RZ ;  /* 0x00010000325c7824 */ /* 0x040fe200078e00ff */
[----:B------:R-:W-:Y:S01]  /*83e0*/  LOP3.LUT R50, R50, 0xffff0000, RZ, 0xc0, !PT ;  /* 0xffff000032327812 */ /* 0x000fe200078ec0ff */
[C---:B------:R-:W-:Y:S01]  /*83f0*/  FMUL.FTZ R96, R97.reuse, R51 ;  /* 0x0000003361607220 */ /* 0x040fe20000410000 */
[----:B------:R-:W-:Y:S02]  /*8400*/  IMAD.U32 R48, R94, 0x10000, RZ ;  /* 0x000100005e307824 */ /* 0x000fe400078e00ff */
[-C--:B------:R-:W-:Y:S01]  /*8410*/  FMUL.FTZ R97, R97, R92.reuse ;  /* 0x0000005c61617220 */ /* 0x080fe20000410000 */
[----:B------:R-:W-:Y:S01]  /*8420*/  F2FP.BF16.F32.PACK_AB R44, R44, R177 ;  /* 0x000000b12c2c723e */ /* 0x000fe200000010ff */
[----:B------:R-:W-:-:S02]  /*8430*/  FFMA.FTZ R96, R48, R92, -R96 ;  /* 0x0000005c30607223 */ /* 0x000fc40000010860 */
[----:B------:R-:W-:Y:S01]  /*8440*/  FFMA.FTZ R97, R48, R51, R97 ;  /* 0x0000003330617223 */ /* 0x000fe20000010061 */
[----:B------:R-:W-:Y:S02]  /*8450*/  LOP3.LUT R48, R98, 0xffff0000, RZ, 0xc0, !PT ;  /* 0xffff000062307812 */ /* 0x000fe400078ec0ff */
[----:B------:R-:W-:Y:S02]  /*8460*/  LOP3.LUT R51, R94, 0xffff0000, RZ, 0xc0, !PT ;  /* 0xffff00005e337812 */ /* 0x000fe400078ec0ff */
[----:B------:R-:W-:Y:S01]  /*8470*/  F2FP.BF16.F32.PACK_AB R47, R47, R93 ;  /* 0x0000005d2f2f723e */ /* 0x000fe200000010ff */
[CC--:B------:R-:W-:Y:S01]  /*8480*/  FMUL.FTZ R92, R48.reuse, R49.reuse ;  /* 0x00000031305c7220 */ /* 0x0c0fe20000410000 */
[-C--:B------:R-:W-:Y:S01]  /*8490*/  FMUL.FTZ R48, R48, R50.reuse ;  /* 0x0000003230307220 */ /* 0x080fe20000410000 */
[----:B------:R-:W-:Y:S02]  /*84a0*/  IMAD.MOV.U32 R93, RZ, RZ, R45 ;  /* 0x000000ffff5d7224 */ /* 0x000fe400078e002d */
[C---:B------:R-:W-:Y:S01]  /*84b0*/  FFMA.FTZ R92, R51.reuse, R50, -R92 ;  /* 0x00000032335c7223 */ /* 0x040fe2000001085c */
[----:B------:R-:W-:-:S04]  /*84c0*/  FFMA.FTZ R48, R51, R49, R48 ;  /* 0x0000003133307223 */ /* 0x000fc80000010030 */
[----:B------:R-:W-:Y:S01]  /*84d0*/  F2FP.BF16.F32.PACK_AB R94, R92, R96 ;  /* 0x000000605c5e723e */ /* 0x000fe200000010ff */
[----:B------:R-:W-:Y:S01]  /*84e0*/  IMAD.MOV.U32 R92, RZ, RZ, R44 ;  /* 0x000000ffff5c7224 */ /* 0x000fe200078e002c */
[----:B------:R-:W-:Y:S01]  /*84f0*/  F2FP.BF16.F32.PACK_AB R48, R48, R97 ;  /* 0x000000613030723e */ /* 0x000fe200000010ff */
[----:B------:R-:W-:Y:S02]  /*8500*/  IMAD.MOV.U32 R96, RZ, RZ, R47 ;  /* 0x000000ffff607224 */ /* 0x000fe400078e002f */
[----:B------:R-:W-:Y:S02]  /*8510*/  IMAD.MOV.U32 R97, RZ, RZ, R46 ;  /* 0x000000ffff617224 */ /* 0x000fe400078e002e */
[----:B------:R-:W-:-:S07]  /*8520*/  IMAD.MOV.U32 R98, RZ, RZ, R48 ;  /* 0x000000ffff627224 */ /* 0x000fce00078e0030 */
.L_x_687:
[----:B------:R-:W-:Y:S05]  /*8530*/  BSYNC B2 ;  /* 0x0000000000027941 */ /* 0x000fea0003800000 */
.L_x_686:
[----:B------:R-:W-:Y:S01]  /*8540*/  SHF.R.S32.HI R44, RZ, 0x1f, R22 ;  /* 0x0000001fff2c7819 */ /* 0x000fe20000011416 */
[----:B------:R-:W-:Y:S01]  /*8550*/  ULDC.64 UR4, c[0x0][0x2e8] ;  /* 0x0000ba0000047ab9 */ /* 0x000fe20000000a00 */
[----:B------:R-:W-:Y:S01]  /*8560*/  ISETP.GE.AND P4, PT, R174, R150, PT ;  /* 0x00000096ae00720c */ /* 0x000fe20003f86270 */
[----:B------:R-:W-:Y:S02]  /*8570*/  ULDC.64 UR6, c[0x0][0x208] ;  /* 0x0000820000067ab9 */ /* 0x000fe40000000a00 */
[-C--:B--2---:R-:W-:Y:S02]  /*8580*/  IMAD R46, R44, R138.reuse, RZ ;  /* 0x0000008a2c2e7224 */ /* 0x084fe400078e02ff */
[----:B------:R-:W-:-:S04]  /*8590*/  IMAD.WIDE.U32 R44, R22, R138, R136 ;  /* 0x0000008a162c7225 */ /* 0x000fc800078e0088 */
[----:B------:R-:W-:-:S04]  /*85a0*/  IMAD R46, R22, R139, R46 ;  /* 0x0000008b162e7224 */ /* 0x000fc800078e022e */
[----:B------:R-:W-:Y:S01]  /*85b0*/  IMAD.IADD R45, R46, 0x1, R45 ;  /* 0x000000012e2d7824 */ /* 0x000fe200078e022d */
[--C-:B------:R-:W-:Y:S02]  /*85c0*/  @!P4 SHF.R.S32.HI R47, RZ, 0x1f, R174.reuse ;  /* 0x0000001fff2fc819 */ /* 0x100fe400000114ae */
[----:B------:R-:W-:-:S04]  /*85d0*/  @!P4 IADD3 R174, P5, P6, R100, R44, R174 ;  /* 0x0000002c64aec210 */ /* 0x000fc80007ebe0ae */
[----:B------:R-:W-:Y:S02]  /*85e0*/  @!P4 IADD3.X R47, R14, R45, R47, P5, P6 ;  /* 0x0000002d0e2fc210 */ /* 0x000fe40002fec42f */
[----:B------:R-:W-:-:S04]  /*85f0*/  IADD3 R46, P5, P6, R100, R44, R20 ;  /* 0x0000002c642e7210 */ /* 0x000fc80007ebe014 */
[----:B------:R-:W-:Y:S02]  /*8600*/  IADD3.X R45, R14, R45, R9, P5, P6 ;  /* 0x0000002d0e2d7210 */ /* 0x000fe40002fec409 */
[----:B------:R-:W-:-:S04]  /*8610*/  LEA R44, P5, R46, UR4, 0x1 ;  /* 0x000000042e2c7c11 */ /* 0x000fc8000f8a08ff */
[----:B------:R-:W-:Y:S02]  /*8620*/  LEA.HI.X R45, R46, UR5, R45, 0x1, P5 ;  /* 0x000000052e2d7c11 */ /* 0x000fe4000a8f0c2d */
[----:B------:R-:W-:-:S03]  /*8630*/  @!P4 LEA R46, P5, R174, UR4, 0x1 ;  /* 0x00000004ae2ecc11 */ /* 0x000fc6000f8a08ff */
[----:B---3--:R3:W-:Y:S01]  /*8640*/  STG.E.128 desc[UR6][R44.64], R92 ;  /* 0x0000005c2c007986 */ /* 0x0087e2000c101d06 */
[----:B------:R-:W-:-:S05]  /*8650*/  @!P4 LEA.HI.X R47, R174, UR5, R47, 0x1, P5 ;  /* 0x00000005ae2fcc11 */ /* 0x000fca000a8f0c2f */
[----:B0-----:R3:W-:Y:S04]  /*8660*/  @!P4 STG.E.128 desc[UR6][R46.64], R96 ;  /* 0x000000602e00c986 */ /* 0x0017e8000c101d06 */
.L_x_685:
[----:B------:R-:W-:Y:S05]  /*8670*/  BSYNC B1 ;  /* 0x0000000000017941 */ /* 0x000fea0003800000 */
.L_x_684:
[----:B---3--:R-:W-:Y:S01]  /*8680*/  VIADD R45, R22, 0x20 ;  /* 0x00000020162d7836 */ /* 0x008fe20000000000 */
[----:B------:R-:W-:Y:S04]  /*8690*/  BSSY B1, `(.L_x_688) ;  /* 0x0000091000017945 */ /* 0x000fe80003800000 */
[----:B------:R-:W-:-:S13]  /*86a0*/  ISETP.GE.OR P4, PT, R45, R4, P0 ;  /* 0x000000042d00720c */ /* 0x000fda0000786670 */
[----:B------:R-:W-:Y:S05]  /*86b0*/  @P4 BRA `(.L_x_689) ;  /* 0x0000000800384947 */ /* 0x000fea0003800000 */
[----:B------:R-:W3:Y:S04]  /*86c0*/  LDL R44, [R1+0x4] ;  /* 0x00000400012c7983 */ /* 0x000ee80000100800 */
[----:B------:R-:W4:Y:S01]  /*86d0*/  LDL R47, [R1+0x4c] ;  /* 0x00004c00012f7983 */ /* 0x000f220000100800 */
[----:B--2---:R-:W-:Y:S01]  /*86e0*/  IMAD.WIDE.U32 R92, R45, R138, R136 ;  /* 0x0000008a2d5c7225 */ /* 0x004fe200078e0088 */
[----:B------:R-:W-:Y:S03]  /*86f0*/  BSSY B2, `(.L_x_690) ;  /* 0x000007e000027945 */ /* 0x000fe60003800000 */
[----:B------:R-:W-:Y:S01]  /*8700*/  VIADD R46, R22, 0x20 ;  /* 0x00000020162e7836 */ /* 0x000fe20000000000 */
[----:B------:R-:W-:Y:S01]  /*8710*/  IADD3 R94, P4, P5, R100, R92, R20 ;  /* 0x0000005c645e7210 */ /* 0x000fe20007d9e014 */
[----:B------:R-:W-:-:S02]  /*8720*/  VIADD R48, R22, 0x20 ;  /* 0x0000002016307836 */ /* 0x000fc40000000000 */
[----:B------:R-:W-:Y:S02]  /*8730*/  IMAD.SHL.U32 R46, R46, 0x40, RZ ;  /* 0x000000402e2e7824 */ /* 0x000fe400078e00ff */
[----:B------:R-:W-:-:S03]  /*8740*/  IMAD.SHL.U32 R48, R48, 0x40, RZ ;  /* 0x0000004030307824 */ /* 0x000fc600078e00ff */
[----:B------:R-:W-:Y:S02]  /*8750*/  LOP3.LUT R46, R46, 0x1c0, RZ, 0xc0, !PT ;  /* 0x000001c02e2e7812 */ /* 0x000fe400078ec0ff */
[----:B------:R-:W-:Y:S02]  /*8760*/  LOP3.LUT R48, R48, 0x1c0, RZ, 0xc0, !PT ;  /* 0x000001c030307812 */ /* 0x000fe400078ec0ff */
[----:B------:R-:W-:Y:S02]  /*8770*/  SHF.R.U32.HI R46, RZ, 0x3, R46 ;  /* 0x00000003ff2e7819 */ /* 0x000fe4000001162e */
[----:B---3--:R-:W-:Y:S01]  /*8780*/  LOP3.LUT P6, RZ, R44, 0x1, RZ, 0xc0, !PT ;  /* 0x000000012cff7812 */ /* 0x008fe200078cc0ff */
[----:B------:R-:W-:-:S04]  /*8790*/  IMAD R44, R155, R138, RZ ;  /* 0x0000008a9b2c7224 */ /* 0x000fc800078e02ff */
[----:B------:R-:W-:Y:S01]  /*87a0*/  IMAD R45, R45, R139, R44 ;  /* 0x0000008b2d2d7224 */ /* 0x000fe200078e022c */
[----:B------:R-:W-:-:S03]  /*87b0*/  SEL R44, R43, R151, !P6 ;  /* 0x000000972b2c7207 */ /* 0x000fc60007000000 */
[----:B------:R-:W-:Y:S01]  /*87c0*/  IMAD.IADD R96, R93, 0x1, R45 ;  /* 0x000000015d607824 */ /* 0x000fe200078e022d */
[----:B------:R-:W-:-:S04]  /*87d0*/  SHF.R.S32.HI R45, RZ, 0x1f, R44 ;  /* 0x0000001fff2d7819 */ /* 0x000fc8000001142c */
[----:B------:R-:W-:Y:S02]  /*87e0*/  LEA.HI R45, R45, R44, RZ, 0x4 ;  /* 0x0000002c2d2d7211 */ /* 0x000fe400078f20ff */
[----:B------:R-:W-:Y:S02]  /*87f0*/  IADD3.X R95, R14, R96, R9, P4, P5 ;  /* 0x000000600e5f7210 */ /* 0x000fe400027ea409 */
[----:B------:R-:W-:-:S04]  /*8800*/  LEA.HI.SX32 R97, R45, R10, 0x1c ;  /* 0x0000000a2d617211 */ /* 0x000fc800078fe2ff */
[----:B------:R-:W-:-:S04]  /*8810*/  SHF.R.S32.HI R44, RZ, 0x1f, R97 ;  /* 0x0000001fff2c7819 */ /* 0x000fc80000011461 */
[----:B------:R-:W-:Y:S01]  /*8820*/  LEA.HI R45, R44, R97, RZ, 0x3 ;  /* 0x000000612c2d7211 */ /* 0x000fe200078f18ff */
[----:B------:R-:W-:-:S03]  /*8830*/  IMAD.SHL.U32 R97, R97, 0x8, RZ ;  /* 0x0000000861617824 */ /* 0x000fc600078e00ff */
[----:B------:R-:W-:Y:S02]  /*8840*/  SHF.R.S32.HI R45, RZ, 0x3, R45 ;  /* 0x00000003ff2d7819 */ /* 0x000fe4000001142d */
[----:B------:R-:W-:-:S03]  /*8850*/  LOP3.LUT R44, R48, 0x38, R97, 0xf8, !PT ;  /* 0x00000038302c7812 */ /* 0x000fc600078ef861 */
[----:B----4-:R-:W-:Y:S01]  /*8860*/  IMAD R45, R45, 0x2c00, R47 ;  /* 0x00002c002d2d7824 */ /* 0x010fe200078e022f */
[----:B------:R-:W-:Y:S01]  /*8870*/  LOP3.LUT R44, R44, R46, RZ, 0x3c, !PT ;  /* 0x0000002e2c2c7212 */ /* 0x000fe200078e3cff */
[----:B------:R-:W-:-:S04]  /*8880*/  IMAD R47, R23, 0x5800, R146 ;  /* 0x00005800172f7824 */ /* 0x000fc800078e0292 */
[----:B------:R-:W-:-:S04]  /*8890*/  IMAD.IADD R44, R45, 0x1, R44 ;  /* 0x000000012d2c7824 */ /* 0x000fc800078e022c */
[----:B------:R-:W-:Y:S02]  /*88a0*/  IMAD R45, R23, 0x5800, R44 ;  /* 0x00005800172d7824 */ /* 0x000fe400078e022c */
[--C-:B------:R-:W-:Y:S02]  /*88b0*/  IMAD R44, R47, 0x2, R2.reuse ;  /* 0x000000022f2c7824 */ /* 0x100fe400078e0202 */
[----:B------:R-:W-:-:S04]  /*88c0*/  IMAD R48, R45, 0x2, R2 ;  /* 0x000000022d307824 */ /* 0x000fc800078e0202 */
[----:B------:R-:W0:Y:S04]  /*88d0*/  LDS.128 R44, [R44+0x1e400] ;  /* 0x01e400002c2c7984 */ /* 0x000e280000000c00 */
[----:B------:R-:W2:Y:S01]  /*88e0*/  LDS.128 R48, [R48+0x1e400] ;  /* 0x01e4000030307984 */ /* 0x000ea20000000c00 */
[----:B------:R-:W-:Y:S05]  /*88f0*/  @P3 BRA `(.L_x_691) ;  /* 0x0000000400743947 */ /* 0x000fea0003800000 */
[----:B------:R-:W-:Y:S01]  /*8900*/  SHF.R.U64 R98, R52, 0x10, R53 ;  /* 0x0000001034627819 */ /* 0x000fe20000001235 */
[----:B--2---:R-:W-:Y:S01]  /*8910*/  IMAD.U32 R178, R49, 0x10000, RZ ;  /* 0x0001000031b27824 */ /* 0x004fe200078e00ff */
[--C-:B------:R-:W-:Y:S02]  /*8920*/  SHF.R.U64 R52, R54, 0x10, R55.reuse ;  /* 0x0000001036347819 */ /* 0x100fe40000001237 */
[----:B------:R-:W-:Y:S02]  /*8930*/  SHF.R.U32.HI R174, RZ, 0x10, R55 ;  /* 0x00000010ffae7819 */ /* 0x000fe40000011637 */
[----:B------:R-:W-:Y:S02]  /*8940*/  SHF.R.U32.HI R55, RZ, 0x10, R57 ;  /* 0x00000010ff377819 */ /* 0x000fe40000011639 */
[----:B------:R-:W-:Y:S01]  /*8950*/  SHF.R.U32.HI R99, RZ, 0x10, R53 ;  /* 0x00000010ff637819 */ /* 0x000fe20000011635 */
[----:B0-----:R-:W-:Y:S01]  /*8960*/  IMAD.U32 R53, R45, 0x10000, RZ ;  /* 0x000100002d357824 */ /* 0x001fe200078e00ff */
[----:B------:R-:W-:-:S02]  /*8970*/  PRMT R55, R191, 0x5410, R55 ;  /* 0x00005410bf377816 */ /* 0x000fc40000000037 */
[----:B------:R-:W-:Y:S02]  /*8980*/  PRMT R99, R188, 0x5410, R99 ;  /* 0x00005410bc637816 */ /* 0x000fe40000000063 */
[----:B------:R-:W-:Y:S01]  /*8990*/  LOP3.LUT R45, R45, 0xffff0000, RZ, 0xc0, !PT ;  /* 0xffff00002d2d7812 */ /* 0x000fe200078ec0ff */
[C---:B------:R-:W-:Y:S01]  /*89a0*/  IMAD.U32 R177, R55.reuse, 0x10000, RZ ;  /* 0x0001000037b17824 */ /* 0x040fe200078e00ff */
[----:B------:R-:W-:Y:S01]  /*89b0*/  LOP3.LUT R55, R55, 0xffff0000, RZ, 0xc0, !PT ;  /* 0xffff000037377812 */ /* 0x000fe200078ec0ff */
[C---:B------:R-:W-:Y:S01]  /*89c0*/  IMAD.U32 R54, R99.reuse, 0x10000, RZ ;  /* 0x0001000063367824 */ /* 0x040fe200078e00ff */
[----:B------:R-:W-:Y:S01]  /*89d0*/  LOP3.LUT R99, R99, 0xffff0000, RZ, 0xc0, !PT ;  /* 0xffff000063637812 */ /* 0x000fe200078ec0ff */
[-C--:B------:R-:W-:Y:S01]  /*89e0*/  FMUL.FTZ R179, R178, R177.reuse ;  /* 0x000000b1b2b37220 */ /* 0x080fe20000410000 */
[----:B------:R-:W-:Y:S01]  /*89f0*/  PRMT R174, R190, 0x5432, R174 ;  /* 0x00005432beae7816 */ /* 0x000fe200000000ae */
[-C--:B------:R-:W-:Y:S01]  /*8a00*/  FMUL.FTZ R178, R178, R54.reuse ;  /* 0x00000036b2b27220 */ /* 0x080fe20000410000 */
[----:B------:R-:W-:Y:S01]  /*8a10*/  PRMT R98, R191, 0x5432, R98 ;  /* 0x00005432bf627816 */ /* 0x000fe20000000062 */
[C---:B------:R-:W-:Y:S01]  /*8a20*/  FFMA.FTZ R54, R53.reuse, R54, -R179 ;  /* 0x0000003635367223 */ /* 0x040fe200000108b3 */
[----:B------:R-:W-:Y:S01]  /*8a30*/  SHF.R.U64 R58, R58, 0x10, R59 ;  /* 0x000000103a3a7819 */ /* 0x000fe2000000123b */
[----:B------:R-:W-:Y:S01]  /*8a40*/  FFMA.FTZ R53, R53, R177, R178 ;  /* 0x000000b135357223 */ /* 0x000fe200000100b2 */
[----:B------:R-:W-:Y:S01]  /*8a50*/  LOP3.LUT R177, R49, 0xffff0000, RZ, 0xc0, !PT ;  /* 0xffff000031b17812 */ /* 0x000fe200078ec0ff */
[----:B------:R-:W-:Y:S01]  /*8a60*/  IMAD.U32 R178, R51, 0x10000, RZ ;  /* 0x0001000033b27824 */ /* 0x000fe200078e00ff */
[----:B------:R-:W-:-:S02]  /*8a70*/  PRMT R58, R188, 0x5432, R58 ;  /* 0x00005432bc3a7816 */ /* 0x000fc4000000003a */
[----:B------:R-:W-:Y:S01]  /*8a80*/  PRMT R52, R189, 0x5432, R52 ;  /* 0x00005432bd347816 */ /* 0x000fe20000000034 */
[C---:B------:R-:W-:Y:S01]  /*8a90*/  FMUL.FTZ R49, R177.reuse, R55 ;  /* 0x00000037b1317220 */ /* 0x040fe20000410000 */
[----:B------:R-:W-:-:S03]  /*8aa0*/  FMUL.FTZ R177, R177, R99 ;  /* 0x00000063b1b17220 */ /* 0x000fc60000410000 */
[C---:B------:R-:W-:Y:S01]  /*8ab0*/  FFMA.FTZ R49, R45.reuse, R99, -R49 ;  /* 0x000000632d317223 */ /* 0x040fe20000010831 */
[----:B------:R-:W-:Y:S01]  /*8ac0*/  SHF.R.U32.HI R99, RZ, 0x10, R59 ;  /* 0x00000010ff637819 */ /* 0x000fe2000001163b */
[----:B------:R-:W-:Y:S01]  /*8ad0*/  FFMA.FTZ R45, R45, R55, R177 ;  /* 0x000000372d2d7223 */ /* 0x000fe200000100b1 */
[----:B------:R-:W-:Y:S01]  /*8ae0*/  SHF.R.U64 R55, R56, 0x10, R57 ;  /* 0x0000001038377819 */ /* 0x000fe20000001239 */
[C---:B------:R-:W-:Y:S01]  /*8af0*/  IMAD.U32 R57, R174.reuse, 0x10000, RZ ;  /* 0x00010000ae397824 */ /* 0x040fe200078e00ff */
[----:B------:R-:W-:Y:S01]  /*8b00*/  PRMT R99, R189, 0x5410, R99 ;  /* 0x00005410bd637816 */ /* 0x000fe20000000063 */
[C---:B------:R-:W-:Y:S01]  /*8b10*/  IMAD.U32 R56, R47.reuse, 0x10000, RZ ;  /* 0x000100002f387824 */ /* 0x040fe200078e00ff */
[----:B------:R-:W-:Y:S02]  /*8b20*/  LOP3.LUT R174, R174, 0xffff0000, RZ, 0xc0, !PT ;  /* 0xffff0000aeae7812 */ /* 0x000fe400078ec0ff */
[----:B------:R-:W-:Y:S01]  /*8b30*/  LOP3.LUT R47, R47, 0xffff0000, RZ, 0xc0, !PT ;  /* 0xffff00002f2f7812 */ /* 0x000fe200078ec0ff */
[C---:B------:R-:W-:Y:S01]  /*8b40*/  IMAD.U32 R177, R99.reuse, 0x10000, RZ ;  /* 0x0001000063b17824 */ /* 0x040fe200078e00ff */
[----:B------:R-:W-:-:S02]  /*8b50*/  LOP3.LUT R99, R99, 0xffff0000, RZ, 0xc0, !PT ;  /* 0xffff000063637812 */ /* 0x000fc400078ec0ff */
[----:B------:R-:W-:Y:S01]  /*8b60*/  PRMT R55, R190, 0x5410, R55 ;  /* 0x00005410be377816 */ /* 0x000fe20000000037 */
[C---:B------:R-:W-:Y:S01]  /*8b70*/  FMUL.FTZ R179, R178.reuse, R177 ;  /* 0x000000b1b2b37220 */ /* 0x040fe20000410000 */
[-C--:B------:R-:W-:Y:S01]  /*8b80*/  FMUL.FTZ R178, R178, R57.reuse ;  /* 0x00000039b2b27220 */ /* 0x080fe20000410000 */
[----:B------:R-:W-:Y:S02]  /*8b90*/  LOP3.LUT R59, R44, 0xffff0000, RZ, 0xc0, !PT ;  /* 0xffff00002c3b7812 */ /* 0x000fe400078ec0ff */
[C---:B------:R-:W-:Y:S01]  /*8ba0*/  FFMA.FTZ R57, R56.reuse, R57, -R179 ;  /* 0x0000003938397223 */ /* 0x040fe200000108b3 */
[----:B------:R-:W-:Y:S01]  /*8bb0*/  FFMA.FTZ R56, R56, R177, R178 ;  /* 0x000000b138387223 */ /* 0x000fe200000100b2 */
[----:B------:R-:W-:Y:S01]  /*8bc0*/  LOP3.LUT R177, R51, 0xffff0000, RZ, 0xc0, !PT ;  /* 0xffff000033b17812 */ /* 0x000fe200078ec0ff */
[C---:B------:R-:W-:Y:S01]  /*8bd0*/  IMAD.U32 R178, R98.reuse, 0x10000, RZ ;  /* 0x0001000062b27824 */ /* 0x040fe200078e00ff */
[----:B------:R-:W-:Y:S02]  /*8be0*/  LOP3.LUT R98, R98, 0xffff0000, RZ, 0xc0, !PT ;  /* 0xffff000062627812 */ /* 0x000fe400078ec0ff */
[----:B------:R-:W-:Y:S01]  /*8bf0*/  F2FP.BF16.F32.PACK_AB R49, R49, R54 ;  /* 0x000000363131723e */ /* 0x000fe200000010ff */
[C---:B------:R-:W-:Y:S01]  /*8c00*/  FMUL.FTZ R51, R177.reuse, R99 ;  /* 0x00000063b1337220 */ /* 0x040fe20000410000 */
[----:B------:R-:W-:Y:S01]  /*8c10*/  FMUL.FTZ R177, R177, R174 ;  /* 0x000000aeb1b17220 */ /* 0x000fe20000410000 */
[----:B------:R-:W-:-:S02]  /*8c20*/  F2FP.BF16.F32.PACK_AB R53, R45, R53 ;  /* 0x000000352d35723e */ /* 0x000fc400000010ff */
[C---:B------:R-:W-:Y:S01]  /*8c30*/  FFMA.FTZ R51, R47.reuse, R174, -R51 ;  /* 0x000000ae2f337223 */ /* 0x040fe20000010833 */
[----:B------:R-:W-:Y:S01]  /*8c40*/  FFMA.FTZ R47, R47, R99, R177 ;  /* 0x000000632f2f7223 */ /* 0x000fe200000100b1 */
[C---:B------:R-:W-:Y:S01]  /*8c50*/  IMAD.U32 R177, R48.reuse, 0x10000, RZ ;  /* 0x0001000030b17824 */ /* 0x040fe200078e00ff */
[----:B------:R-:W-:Y:S01]  /*8c60*/  LOP3.LUT R48, R48, 0xffff0000, RZ, 0xc0, !PT ;  /* 0xffff000030307812 */ /* 0x000fe200078ec0ff */
[C---:B------:R-:W-:Y:S01]  /*8c70*/  IMAD.U32 R174, R55.reuse, 0x10000, RZ ;  /* 0x0001000037ae7824 */ /* 0x040fe200078e00ff */
[----:B------:R-:W-:Y:S01]  /*8c80*/  LOP3.LUT R55, R55, 0xffff0000, RZ, 0xc0, !PT ;  /* 0xffff000037377812 */ /* 0x000fe200078ec0ff */
[----:B------:R-:W-:Y:S01]  /*8c90*/  IMAD.U32 R99, R44, 0x10000, RZ ;  /* 0x000100002c637824 */ /* 0x000fe200078e00ff */
[----:B------:R-:W-:Y:S01]  /*8ca0*/  F2FP.BF16.F32.PACK_AB R51, R51, R57 ;  /* 0x000000393333723e */ /* 0x000fe200000010ff */
[C---:B------:R-:W-:Y:S01]  /*8cb0*/  FMUL.FTZ R179, R177.reuse, R174 ;  /* 0x000000aeb1b37220 */ /* 0x040fe20000410000 */
[----:B------:R-:W-:Y:S01]  /*8cc0*/  FMUL.FTZ R177, R177, R178 ;  /* 0x000000b2b1b17220 */ /* 0x000fe20000410000 */
[CC--:B------:R-:W-:Y:S01]  /*8cd0*/  FMUL.FTZ R44, R48.reuse, R55.reuse ;  /* 0x00000037302c7220 */ /* 0x0c0fe20000410000 */
[----:B------:R-:W-:Y:S01]  /*8ce0*/  FMUL.FTZ R48, R48, R98 ;  /* 0x0000006230307220 */ /* 0x000fe20000410000 */
[C---:B------:R-:W-:Y:S01]  /*8cf0*/  FFMA.FTZ R179, R99.reuse, R178, -R179 ;  /* 0x000000b263b37223 */ /* 0x040fe200000108b3 */
[----:B------:R-:W-:Y:S01]  /*8d00*/  FFMA.FTZ R177, R99, R174, R177 ;  /* 0x000000ae63b17223 */ /* 0x000fe200000100b1 */
[C---:B------:R-:W-:Y:S01]  /*8d10*/  FFMA.FTZ R44, R59.reuse, R98, -R44 ;  /* 0x000000623b2c7223 */ /* 0x040fe2000001082c */
[----:B------:R-:W-:Y:S01]  /*8d20*/  FFMA.FTZ R48, R59, R55, R48 ;  /* 0x000000373b307223 */ /* 0x000fe20000010030 */
[C---:B------:R-:W-:Y:S01]  /*8d30*/  IMAD.U32 R174, R50.reuse, 0x10000, RZ ;  /* 0x0001000032ae7824 */ /* 0x040fe200078e00ff */
        /* <DEDUP_REMOVED lines=8> */
[----:B------:R-:W-:Y:S01]  /*8dc0*/  LOP3.LUT R46, R46, 0xffff0000, RZ, 0xc0, !PT ;  /* 0xffff00002e2e7812 */ /* 0x000fe200078ec0ff */
[----:B------:R-:W-:Y:S02]  /*8dd0*/  IMAD.MOV.U32 R45, RZ, RZ, R49 ;  /* 0x000000ffff2d7224 */ /* 0x000fe400078e0031 */
[C---:B------:R-:W-:Y:S01]  /*8de0*/  FFMA.FTZ R99, R55.reuse, R98, -R99 ;  /* 0x0000006237637223 */ /* 0x040fe20000010863 */
[----:B------:R-:W-:Y:S01]  /*8df0*/  FFMA.FTZ R174, R55, R59, R174 ;  /* 0x0000003b37ae7223 */ /* 0x000fe200000100ae */
[C---:B------:R-:W-:Y:S01]  /*8e00*/  FMUL.FTZ R55, R50.reuse, R58 ;  /* 0x0000003a32377220 */ /* 0x040fe20000410000 */
[----:B------:R-:W-:Y:S01]  /*8e10*/  FMUL.FTZ R50, R50, R52 ;  /* 0x0000003432327220 */ /* 0x000fe20000410000 */
[----:B------:R-:W-:Y:S01]  /*8e20*/  F2FP.BF16.F32.PACK_AB R56, R47, R56 ;  /* 0x000000382f38723e */ /* 0x000fe200000010ff */
[----:B------:R-:W-:Y:S02]  /*8e30*/  IMAD.MOV.U32 R47, RZ, RZ, R51 ;  /* 0x000000ffff2f7224 */ /* 0x000fe400078e0033 */
[C---:B------:R-:W-:Y:S01]  /*8e40*/  FFMA.FTZ R55, R46.reuse, R52, -R55 ;  /* 0x000000342e377223 */ /* 0x040fe20000010837 */
[----:B------:R-:W-:Y:S01]  /*8e50*/  FFMA.FTZ R50, R46, R58, R50 ;  /* 0x0000003a2e327223 */ /* 0x000fe20000010032 */
[----:B------:R-:W-:Y:S01]  /*8e60*/  F2FP.BF16.F32.PACK_AB R44, R44, R179 ;  /* 0x000000b32c2c723e */ /* 0x000fe200000010ff */
[----:B------:R-:W-:Y:S01]  /*8e70*/  IMAD.MOV.U32 R49, RZ, RZ, R53 ;  /* 0x000000ffff317224 */ /* 0x000fe200078e0035 */
[----:B------:R-:W-:Y:S01]  /*8e80*/  F2FP.BF16.F32.PACK_AB R48, R48, R177 ;  /* 0x000000b13030723e */ /* 0x000fe200000010ff */
[----:B------:R-:W-:Y:S01]  /*8e90*/  IMAD.MOV.U32 R51, RZ, RZ, R56 ;  /* 0x000000ffff337224 */ /* 0x000fe200078e0038 */
[----:B------:R-:W-:-:S02]  /*8ea0*/  F2FP.BF16.F32.PACK_AB R55, R55, R99 ;  /* 0x000000633737723e */ /* 0x000fc400000010ff */
[----:B------:R-:W-:-:S03]  /*8eb0*/  F2FP.BF16.F32.PACK_AB R50, R50, R174 ;  /* 0x000000ae3232723e */ /* 0x000fc600000010ff */
[----:B------:R-:W-:-:S07]  /*8ec0*/  IMAD.MOV.U32 R46, RZ, RZ, R55 ;  /* 0x000000ffff2e7224 */ /* 0x000fce00078e0037 */
.L_x_691:
[----:B------:R-:W-:Y:S05]  /*8ed0*/  BSYNC B2 ;  /* 0x0000000000027941 */ /* 0x000fea0003800000 */
.L_x_690:
[----:B------:R-:W-:Y:S01]  /*8ee0*/  ISETP.GE.AND P4, PT, R97, R150, PT ;  /* 0x000000966100720c */ /* 0x000fe20003f86270 */
[----:B------:R-:W-:Y:S01]  /*8ef0*/  ULDC.64 UR4, c[0x0][0x2e8] ;  /* 0x0000ba0000047ab9 */ /* 0x000fe20000000a00 */
[----:B------:R-:W-:-:S11]  /*8f00*/  ULDC.64 UR6, c[0x0][0x208] ;  /* 0x0000820000067ab9 */ /* 0x000fd60000000a00 */
[--C-:B------:R-:W-:Y:S02]  /*8f10*/  @!P4 SHF.R.S32.HI R55, RZ, 0x1f, R97.reuse ;  /* 0x0000001fff37c819 */ /* 0x100fe40000011461 */
[----:B------:R-:W-:-:S04]  /*8f20*/  @!P4 IADD3 R92, P5, P6, R100, R92, R97 ;  /* 0x0000005c645cc210 */ /* 0x000fc80007ebe061 */
[----:B------:R-:W-:Y:S02]  /*8f30*/  @!P4 IADD3.X R55, R14, R96, R55, P5, P6 ;  /* 0x000000600e37c210 */ /* 0x000fe40002fec437 */
[----:B------:R-:W-:-:S04]  /*8f40*/  LEA R52, P5, R94, UR4, 0x1 ;  /* 0x000000045e347c11 */ /* 0x000fc8000f8a08ff */
[----:B------:R-:W-:Y:S02]  /*8f50*/  LEA.HI.X R53, R94, UR5, R95, 0x1, P5 ;  /* 0x000000055e357c11 */ /* 0x000fe4000a8f0c5f */
[----:B------:R-:W-:-:S03]  /*8f60*/  @!P4 LEA R54, P5, R92, UR4, 0x1 ;  /* 0x000000045c36cc11 */ /* 0x000fc6000f8a08ff */
[----:B0-----:R0:W-:Y:S01]  /*8f70*/  STG.E.128 desc[UR6][R52.64], R44 ;  /* 0x0000002c34007986 */ /* 0x0011e2000c101d06 */
[----:B------:R-:W-:-:S05]  /*8f80*/  @!P4 LEA.HI.X R55, R92, UR5, R55, 0x1, P5 ;  /* 0x000000055c37cc11 */ /* 0x000fca000a8f0c37 */
[----:B--2---:R0:W-:Y:S04]  /*8f90*/  @!P4 STG.E.128 desc[UR6][R54.64], R48 ;  /* 0x000000303600c986 */ /* 0x0041e8000c101d06 */
.L_x_689:
[----:B------:R-:W-:Y:S05]  /*8fa0*/  BSYNC B1 ;  /* 0x0000000000017941 */ /* 0x000fea0003800000 */
.L_x_688:
[----:B0-----:R-:W-:Y:S01]  /*8fb0*/  VIADD R45, R22, 0x40 ;  /* 0x00000040162d7836 */ /* 0x001fe20000000000 */
        /* <DEDUP_REMOVED lines=24> */
[----:B------:R-:W-:Y:S01]  /*9140*/  SHF.R.S32.HI R44, RZ, 0x1f, R45 ;  /* 0x0000001fff2c7819 */ /* 0x000fe2000001142d */
[----:B------:R-:W-:-:S03]  /*9150*/  IMAD.SHL.U32 R57, R45, 0x8, RZ ;  /* 0x000000082d397824 */ /* 0x000fc600078e00ff */
[----:B------:R-:W-:-:S04]  /*9160*/  LEA.HI R44, R44, R45, RZ, 0x3 ;  /* 0x0000002d2c2c7211 */ /* 0x000fc800078f18ff */
[----:B------:R-:W-:Y:S02]  /*9170*/  SHF.R.S32.HI R45, RZ, 0x3, R44 ;  /* 0x00000003ff2d7819 */ /* 0x000fe4000001142c */
[----:B------:R-:W-:-:S03]  /*9180*/  LOP3.LUT R44, R48, 0x38, R57, 0xf8, !PT ;  /* 0x00000038302c7812 */ /* 0x000fc600078ef839 */
[----:B----4-:R-:W-:Y:S01]  /*9190*/  IMAD R45, R45, 0x2c00, R47 ;  /* 0x00002c002d2d7824 */ /* 0x010fe200078e022f */
[----:B------:R-:W-:-:S05]  /*91a0*/  LOP3.LUT R44, R44, R46, RZ, 0x3c, !PT ;  /* 0x0000002e2c2c7212 */ /* 0x000fca00078e3cff */
[----:B------:R-:W-:Y:S02]  /*91b0*/  IMAD.IADD R44, R45, 0x1, R44 ;  /* 0x000000012d2c7824 */ /* 0x000fe400078e022c */
[C---:B------:R-:W-:Y:S02]  /*91c0*/  IMAD R45, R23.reuse, 0x5800, R145 ;  /* 0x00005800172d7824 */ /* 0x040fe400078e0291 */
[----:B------:R-:W-:Y:S02]  /*91d0*/  IMAD R47, R23, 0x5800, R44 ;  /* 0x00005800172f7824 */ /* 0x000fe400078e022c */
[--C-:B------:R-:W-:Y:S02]  /*91e0*/  IMAD R45, R45, 0x2, R2.reuse ;  /* 0x000000022d2d7824 */ /* 0x100fe400078e0202 */
[----:B------:R-:W-:-:S04]  /*91f0*/  IMAD R48, R47, 0x2, R2 ;  /* 0x000000022f307824 */ /* 0x000fc800078e0202 */
[----:B------:R-:W0:Y:S04]  /*9200*/  LDS.128 R44, [R45+0x1e400] ;  /* 0x01e400002d2c7984 */ /* 0x000e280000000c00 */
[----:B------:R-:W2:Y:S01]  /*9210*/  LDS.128 R48, [R48+0x1e400] ;  /* 0x01e4000030307984 */ /* 0x000ea20000000c00 */
[----:B------:R-:W-:Y:S05]  /*9220*/  @P3 BRA `(.L_x_695) ;  /* 0x0000000400703947 */ /* 0x000fea0003800000 */
[----:B------:R-:W-:Y:S01]  /*9230*/  SHF.R.U32.HI R58, RZ, 0x10, R61 ;  /* 0x00000010ff3a7819 */ /* 0x000fe2000001163d */
[----:B--2---:R-:W-:Y:S01]  /*9240*/  IMAD.U32 R94, R49, 0x10000, RZ ;  /* 0x00010000315e7824 */ /* 0x004fe200078e00ff */
[----:B------:R-:W-:Y:S01]  /*9250*/  SHF.R.U32.HI R92, RZ, 0x10, R65 ;  /* 0x00000010ff5c7819 */ /* 0x000fe20000011641 */
[----:B------:R-:W-:Y:S01]  /*9260*/  IMAD.U32 R98, R51, 0x10000, RZ ;  /* 0x0001000033627824 */ /* 0x000fe200078e00ff */
[C---:B------:R-:W-:Y:S02]  /*9270*/  PRMT R58, R187.reuse, 0x5432, R58 ;  /* 0x00005432bb3a7816 */ /* 0x040fe4000000003a */
[----:B------:R-:W-:Y:S01]  /*9280*/  PRMT R187, R187, 0x5410, R92 ;  /* 0x00005410bbbb7816 */ /* 0x000fe2000000005c */
[----:B0-----:R-:W-:Y:S01]  /*9290*/  IMAD.U32 R92, R45, 0x10000, RZ ;  /* 0x000100002d5c7824 */ /* 0x001fe200078e00ff */
[----:B------:R-:W-:Y:S01]  /*92a0*/  LOP3.LUT R49, R49, 0xffff0000, RZ, 0xc0, !PT ;  /* 0xffff000031317812 */ /* 0x000fe200078ec0ff */
[C---:B------:R-:W-:Y:S01]  /*92b0*/  IMAD.U32 R93, R58.reuse, 0x10000, RZ ;  /* 0x000100003a5d7824 */ /* 0x040fe200078e00ff */
[----:B------:R-:W-:Y:S01]  /*92c0*/  LOP3.LUT R58, R58, 0xffff0000, RZ, 0xc0, !PT ;  /* 0xffff00003a3a7812 */ /* 0x000fe200078ec0ff */
[----:B------:R-:W-:Y:S01]  /*92d0*/  IMAD.U32 R59, R187, 0x10000, RZ ;  /* 0x00010000bb3b7824 */ /* 0x000fe200078e00ff */
[----:B------:R-:W-:-:S02]  /*92e0*/  LOP3.LUT R45, R45, 0xffff0000, RZ, 0xc0, !PT ;  /* 0xffff00002d2d7812 */ /* 0x000fc400078ec0ff */
[----:B------:R-:W-:Y:S01]  /*92f0*/  SHF.R.U64 R60, R60, 0x10, R61 ;  /* 0x000000103c3c7819 */ /* 0x000fe2000000123d */
[C---:B------:R-:W-:Y:S01]  /*9300*/  FMUL.FTZ R95, R94.reuse, R59 ;  /* 0x0000003b5e5f7220 */ /* 0x040fe20000410000 */
[-C--:B------:R-:W-:Y:S01]  /*9310*/  FMUL.FTZ R94, R94, R93.reuse ;  /* 0x0000005d5e5e7220 */ /* 0x080fe20000410000 */
[----:B------:R-:W-:Y:S02]  /*9320*/  LOP3.LUT R61, R51, 0xffff0000, RZ, 0xc0, !PT ;  /* 0xffff0000333d7812 */ /* 0x000fe400078ec0ff */
[C---:B------:R-:W-:Y:S01]  /*9330*/  FFMA.FTZ R93, R92.reuse, R93, -R95 ;  /* 0x0000005d5c5d7223 */ /* 0x040fe2000001085f */
[----:B------:R-:W-:Y:S01]  /*9340*/  FFMA.FTZ R92, R92, R59, R94 ;  /* 0x0000003b5c5c7223 */ /* 0x000fe2000001005e */
[----:B------:R-:W-:Y:S02]  /*9350*/  LOP3.LUT R59, R187, 0xffff0000, RZ, 0xc0, !PT ;  /* 0xffff0000bb3b7812 */ /* 0x000fe400078ec0ff */
[----:B------:R-:W-:Y:S02]  /*9360*/  SHF.R.U64 R64, R64, 0x10, R65 ;  /* 0x0000001040407819 */ /* 0x000fe40000001241 */
[----:B------:R-:W-:Y:S01]  /*9370*/  PRMT R60, R184, 0x5432, R60 ;  /* 0x00005432b83c7816 */ /* 0x000fe2000000003c */
[C---:B------:R-:W-:Y:S01]  /*9380*/  FMUL.FTZ R94, R49.reuse, R59 ;  /* 0x0000003b315e7220 */ /* 0x040fe20000410000 */
[----:B------:R-:W-:Y:S01]  /*9390*/  FMUL.FTZ R49, R49, R58 ;  /* 0x0000003a31317220 */ /* 0x000fe20000410000 */
[----:B------:R-:W-:-:S02]  /*93a0*/  PRMT R64, R185, 0x5432, R64 ;  /* 0x00005432b9407816 */ /* 0x000fc40000000040 */
[C---:B------:R-:W-:Y:S01]  /*93b0*/  FFMA.FTZ R58, R45.reuse, R58, -R94 ;  /* 0x0000003a2d3a7223 */ /* 0x040fe2000001085e */
[----:B------:R-:W-:Y:S01]  /*93c0*/  FFMA.FTZ R45, R45, R59, R49 ;  /* 0x0000003b2d2d7223 */ /* 0x000fe20000010031 */
[----:B------:R-:W-:Y:S01]  /*93d0*/  SHF.R.U32.HI R49, RZ, 0x10, R67 ;  /* 0x00000010ff317819 */ /* 0x000fe20000011643 */
[C---:B------:R-:W-:Y:S01]  /*93e0*/  IMAD.U32 R94, R47.reuse, 0x10000, RZ ;  /* 0x000100002f5e7824 */ /* 0x040fe200078e00ff */
[----:B------:R-:W-:Y:S02]  /*93f0*/  SHF.R.U32.HI R59, RZ, 0x10, R63 ;  /* 0x00000010ff3b7819 */ /* 0x000fe4000001163f */
[C---:B------:R-:W-:Y:S02]  /*9400*/  PRMT R49, R186.reuse, 0x5410, R49 ;  /* 0x00005410ba317816 */ /* 0x040fe40000000031 */
[----:B------:R-:W-:Y:S02]  /*9410*/  PRMT R59, R186, 0x5432, R59 ;  /* 0x00005432ba3b7816 */ /* 0x000fe4000000003b */
[----:B------:R-:W-:Y:S01]  /*9420*/  LOP3.LUT R47, R47, 0xffff0000, RZ, 0xc0, !PT ;  /* 0xffff00002f2f7812 */ /* 0x000fe200078ec0ff */
[C---:B------:R-:W-:Y:S01]  /*9430*/  IMAD.U32 R95, R49.reuse, 0x10000, RZ ;  /* 0x00010000315f7824 */ /* 0x040fe200078e00ff */
[----:B------:R-:W-:Y:S01]  /*9440*/  LOP3.LUT R49, R49, 0xffff0000, RZ, 0xc0, !PT ;  /* 0xffff000031317812 */ /* 0x000fe200078ec0ff */
[C---:B------:R-:W-:Y:S01]  /*9450*/  IMAD.U32 R96, R59.reuse, 0x10000, RZ ;  /* 0x000100003b607824 */ /* 0x040fe200078e00ff */
[----:B------:R-:W-:Y:S01]  /*9460*/  LOP3.LUT R59, R59, 0xffff0000, RZ, 0xc0, !PT ;  /* 0xffff00003b3b7812 */ /* 0x000fe200078ec0ff */
[----:B------:R-:W-:Y:S01]  /*9470*/  FMUL.FTZ R97, R98, R95 ;  /* 0x0000005f62617220 */ /* 0x000fe20000410000 */
[----:B------:R-:W-:Y:S01]  /*9480*/  SHF.R.U64 R63, R62, 0x10, R63 ;  /* 0x000000103e3f7819 */ /* 0x000fe2000000123f */
[C---:B------:R-:W-:Y:S01]  /*9490*/  FMUL.FTZ R51, R61.reuse, R49 ;  /* 0x000000313d337220 */ /* 0x040fe20000410000 */
[-C--:B------:R-:W-:Y:S01]  /*94a0*/  FMUL.FTZ R98, R98, R96.reuse ;  /* 0x0000006062627220 */ /* 0x080fe20000410000 */
[-C--:B------:R-:W-:Y:S01]  /*94b0*/  FMUL.FTZ R61, R61, R59.reuse ;  /* 0x0000003b3d3d7220 */ /* 0x080fe20000410000 */
[C---:B------:R-:W-:Y:S01]  /*94c0*/  FFMA.FTZ R97, R94.reuse, R96, -R97 ;  /* 0x000000605e617223 */ /* 0x040fe20000010861 */
[C---:B------:R-:W-:Y:S01]  /*94d0*/  FFMA.FTZ R51, R47.reuse, R59, -R51 ;  /* 0x0000003b2f337223 */ /* 0x040fe20000010833 */
[----:B------:R-:W-:Y:S01]  /*94e0*/  FFMA.FTZ R98, R94, R95, R98 ;  /* 0x0000005f5e627223 */ /* 0x000fe20000010062 */
[----:B------:R-:W-:Y:S01]  /*94f0*/  FFMA.FTZ R61, R47, R49, R61 ;  /* 0x000000312f3d7223 */ /* 0x000fe2000001003d */
[----:B------:R-:W-:Y:S01]  /*9500*/  IMAD.U32 R94, R48, 0x10000, RZ ;  /* 0x00010000305e7824 */ /* 0x000fe200078e00ff */
[----:B------:R-:W-:Y:S01]  /*9510*/  SHF.R.U64 R66, R66, 0x10, R67 ;  /* 0x0000001042427819 */ /* 0x000fe20000001243 */
[----:B------:R-:W-:Y:S01]  /*9520*/  IMAD.U32 R49, R64, 0x10000, RZ ;  /* 0x0001000040317824 */ /* 0x000fe200078e00ff */
[----:B------:R-:W-:Y:S01]  /*9530*/  LOP3.LUT R48, R48, 0xffff0000, RZ, 0xc0, !PT ;  /* 0xffff000030307812 */ /* 0x000fe200078ec0ff */
[C---:B------:R-:W-:Y:S01]  /*9540*/  IMAD.U32 R59, R60.reuse, 0x10000, RZ ;  /* 0x000100003c3b7824 */ /* 0x040fe200078e00ff */
[----:B------:R-:W-:Y:S01]  /*9550*/  LOP3.LUT R67, R60, 0xffff0000, RZ, 0xc0, !PT ;  /* 0xffff00003c437812 */ /* 0x000fe200078ec0ff */
[----:B------:R-:W-:Y:S01]  /*9560*/  FMUL.FTZ R65, R94, R49 ;  /* 0x000000315e417220 */ /* 0x000fe20000410000 */
[----:B------:R-:W-:-:S02]  /*9570*/  IMAD.U32 R47, R44, 0x10000, RZ ;  /* 0x000100002c2f7824 */ /* 0x000fc400078e00ff */
[----:B------:R-:W-:Y:S01]  /*9580*/  FMUL.FTZ R94, R94, R59 ;  /* 0x0000003b5e5e7220 */ /* 0x000fe20000410000 */
[----:B------:R-:W-:Y:S01]  /*9590*/  PRMT R184, R184, 0x5410, R63 ;  /* 0x00005410b8b87816 */ /* 0x000fe2000000003f */
[----:B------:R-:W-:Y:S01]  /*95a0*/  FMUL.FTZ R99, R48, R67 ;  /* 0x0000004330637220 */ /* 0x000fe20000410000 */
[----:B------:R-:W-:Y:S01]  /*95b0*/  PRMT R185, R185, 0x5410, R66 ;  /* 0x00005410b9b97816 */ /* 0x000fe20000000042 */
[C---:B------:R-:W-:Y:S01]  /*95c0*/  FFMA.FTZ R94, R47.reuse, R49, R94 ;  /* 0x000000312f5e7223 */ /* 0x040fe2000001005e */
[----:B------:R-:W-:Y:S01]  /*95d0*/  LOP3.LUT R49, R64, 0xffff0000, RZ, 0xc0, !PT ;  /* 0xffff000040317812 */ /* 0x000fe200078ec0ff */
[----:B------:R-:W-:Y:S01]  /*95e0*/  FFMA.FTZ R65, R47, R59, -R65 ;  /* 0x0000003b2f417223 */ /* 0x000fe20000010841 */
[----:B------:R-:W-:Y:S01]  /*95f0*/  LOP3.LUT R44, R44, 0xffff0000, RZ, 0xc0, !PT ;  /* 0xffff00002c2c7812 */ /* 0x000fe200078ec0ff */
[C---:B------:R-:W-:Y:S01]  /*9600*/  IMAD.U32 R47, R46.reuse, 0x10000, RZ ;  /* 0x000100002e2f7824 */ /* 0x040fe200078e00ff */
[----:B------:R-:W-:Y:S01]  /*9610*/  LOP3.LUT R59, R46, 0xffff0000, RZ, 0xc0, !PT ;  /* 0xffff00002e3b7812 */ /* 0x000fe200078ec0ff */
[----:B------:R-:W-:-:S02]  /*9620*/  IMAD.U32 R46, R50, 0x10000, RZ ;  /* 0x00010000322e7824 */ /* 0x000fc400078e00ff */
[----:B------:R-:W-:Y:S01]  /*9630*/  FMUL.FTZ R95, R48, R49 ;  /* 0x00000031305f7220 */ /* 0x000fe20000410000 */
[----:B------:R-:W-:Y:S01]  /*9640*/  IMAD.U32 R63, R184, 0x10000, RZ ;  /* 0x00010000b83f7824 */ /* 0x000fe200078e00ff */
[----:B------:R-:W-:Y:S01]  /*9650*/  LOP3.LUT R50, R50, 0xffff0000, RZ, 0xc0, !PT ;  /* 0xffff000032327812 */ /* 0x000fe200078ec0ff */
[C---:B------:R-:W-:Y:S01]  /*9660*/  IMAD.U32 R62, R185.reuse, 0x10000, RZ ;  /* 0x00010000b93e7824 */ /* 0x040fe200078e00ff */
[----:B------:R-:W-:Y:S01]  /*9670*/  LOP3.LUT R184, R184, 0xffff0000, RZ, 0xc0, !PT ;  /* 0xffff0000b8b87812 */ /* 0x000fe200078ec0ff */
[C---:B------:R-:W-:Y:S01]  /*9680*/  FFMA.FTZ R48, R44.reuse, R67, -R95 ;  /* 0x000000432c307223 */ /* 0x040fe2000001085f */
[----:B------:R-:W-:Y:S01]  /*9690*/  LOP3.LUT R60, R185, 0xffff0000, RZ, 0xc0, !PT ;  /* 0xffff0000b93c7812 */ /* 0x000fe200078ec0ff */
[----:B------:R-:W-:Y:S01]  /*96a0*/  FFMA.FTZ R49, R44, R49, R99 ;  /* 0x000000312c317223 */ /* 0x000fe20000010063 */
[C---:B------:R-:W-:Y:S01]  /*96b0*/  FMUL.FTZ R44, R46.reuse, R62 ;  /* 0x0000003e2e2c7220 */ /* 0x040fe20000410000 */
[-C--:B------:R-:W-:Y:S01]  /*96c0*/  FMUL.FTZ R67, R46, R63.reuse ;  /* 0x0000003f2e437220 */ /* 0x080fe20000410000 */
[C---:B------:R-:W-:Y:S01]  /*96d0*/  FMUL.FTZ R95, R50.reuse, R184 ;  /* 0x000000b8325f7220 */ /* 0x040fe20000410000 */
[----:B------:R-:W-:Y:S01]  /*96e0*/  FMUL.FTZ R46, R50, R60 ;  /* 0x0000003c322e7220 */ /* 0x000fe20000410000 */
[C---:B------:R-:W-:Y:S01]  /*96f0*/  FFMA.FTZ R63, R47.reuse, R63, -R44 ;  /* 0x0000003f2f3f7223 */ /* 0x040fe2000001082c */
[----:B------:R-:W-:Y:S01]  /*9700*/  FFMA.FTZ R47, R47, R62, R67 ;  /* 0x0000003e2f2f7223 */ /* 0x000fe20000010043 */
[----:B------:R-:W-:Y:S01]  /*9710*/  FFMA.FTZ R60, R59, R60, R95 ;  /* 0x0000003c3b3c7223 */ /* 0x000fe2000001005f */
[----:B------:R-:W-:Y:S01]  /*9720*/  F2FP.BF16.F32.PACK_AB R51, R51, R97 ;  /* 0x000000613333723e */ /* 0x000fe200000010ff */
[----:B------:R-:W-:Y:S01]  /*9730*/  FFMA.FTZ R46, R59, R184, -R46 ;  /* 0x000000b83b2e7223 */ /* 0x000fe2000001082e */
[----:B------:R-:W-:-:S02]  /*9740*/  F2FP.BF16.F32.PACK_AB R58, R58, R93 ;  /* 0x0000005d3a3a723e */ /* 0x000fc400000010ff */
[----:B------:R-:W-:Y:S02]  /*9750*/  F2FP.BF16.F32.PACK_AB R92, R45, R92 ;  /* 0x0000005c2d5c723e */ /* 0x000fe400000010ff */
[----:B------:R-:W-:Y:S01]  /*9760*/  F2FP.BF16.F32.PACK_AB R61, R61, R98 ;  /* 0x000000623d3d723e */ /* 0x000fe200000010ff */
[----:B------:R-:W-:Y:S01]  /*9770*/  IMAD.MOV.U32 R45, RZ, RZ, R58 ;  /* 0x000000ffff2d7224 */ /* 0x000fe200078e003a */
[----:B------:R-:W-:Y:S02]  /*9780*/  F2FP.BF16.F32.PACK_AB R44, R48, R65 ;  /* 0x00000041302c723e */ /* 0x000fe400000010ff */
[----:B------:R-:W-:Y:S01]  /*9790*/  F2FP.BF16.F32.PACK_AB R50, R60, R47 ;  /* 0x0000002f3c32723e */ /* 0x000fe200000010ff */
[----:B------:R-:W-:Y:S01]  /*97a0*/  IMAD.MOV.U32 R47, RZ, RZ, R51 ;  /* 0x000000ffff2f7224 */ /* 0x000fe200078e0033 */
[----:B------:R-:W-:Y:S01]  /*97b0*/  F2FP.BF16.F32.PACK_AB R48, R49, R94 ;  /* 0x0000005e3130723e */ /* 0x000fe200000010ff */
[----:B------:R-:W-:Y:S01]  /*97c0*/  IMAD.MOV.U32 R49, RZ, RZ, R92 ;  /* 0x000000ffff317224 */ /* 0x000fe200078e005c */
[----:B------:R-:W-:Y:S01]  /*97d0*/  F2FP.BF16.F32.PACK_AB R46, R46, R63 ;  /* 0x0000003f2e2e723e */ /* 0x000fe200000010ff */
[----:B------:R-:W-:-:S07]  /*97e0*/  IMAD.MOV.U32 R51, RZ, RZ, R61 ;  /* 0x000000ffff337224 */ /* 0x000fce00078e003d */
.L_x_695:
[----:B------:R-:W-:Y:S05]  /*97f0*/  BSYNC B2 ;  /* 0x0000000000027941 */ /* 0x000fea0003800000 */
.L_x_694:
        /* <DEDUP_REMOVED lines=12> */
.L_x_693:
[----:B------:R-:W-:Y:S05]  /*98c0*/  BSYNC B1 ;  /* 0x0000000000017941 */ /* 0x000fea0003800000 */
.L_x_692:
        /* <DEDUP_REMOVED lines=40> */
[--C-:B------:R-:W-:Y:S01]  /*9b50*/  SHF.R.U64 R58, R80, 0x10, R81.reuse ;  /* 0x00000010503a7819 */ /* 0x100fe20000001251 */
[----:B0-----:R-:W-:Y:S01]  /*9b60*/  IMAD.U32 R60, R45, 0x10000, RZ ;  /* 0x000100002d3c7824 */ /* 0x001fe200078e00ff */
[----:B------:R-:W-:Y:S01]  /*9b70*/  SHF.R.U32.HI R80, RZ, 0x10, R81 ;  /* 0x00000010ff507819 */ /* 0x000fe20000011651 */
[----:B------:R-:W-:Y:S01]  /*9b80*/  IMAD.U32 R66, R47, 0x10000, RZ ;  /* 0x000100002f427824 */ /* 0x000fe200078e00ff */
[--C-:B------:R-:W-:Y:S01]  /*9b90*/  SHF.R.U64 R56, R76, 0x10, R77.reuse ;  /* 0x000000104c387819 */ /* 0x100fe2000000124d */
[----:B--2---:R-:W-:Y:S01]  /*9ba0*/  IMAD.U32 R76, R49, 0x10000, RZ ;  /* 0x00010000314c7824 */ /* 0x004fe200078e00ff */
[----:B------:R-:W-:Y:S01]  /*9bb0*/  SHF.R.U32.HI R77, RZ, 0x10, R77 ;  /* 0x00000010ff4d7819 */ /* 0x000fe2000001164d */
[----:B------:R-:W-:Y:S01]  /*9bc0*/  IMAD.U32 R65, R46, 0x10000, RZ ;  /* 0x000100002e417824 */ /* 0x000fe200078e00ff */
[----:B------:R-:W-:Y:S02]  /*9bd0*/  PRMT R80, R183, 0x5432, R80 ;  /* 0x00005432b7507816 */ /* 0x000fe40000000050 */
[----:B------:R-:W-:-:S02]  /*9be0*/  SHF.R.U64 R61, R78, 0x10, R79 ;  /* 0x000000104e3d7819 */ /* 0x000fc4000000124f */
[----:B------:R-:W-:Y:S01]  /*9bf0*/  PRMT R77, R176, 0x5432, R77 ;  /* 0x00005432b04d7816 */ /* 0x000fe2000000004d */
[----:B------:R-:W-:Y:S01]  /*9c00*/  IMAD.U32 R81, R80, 0x10000, RZ ;  /* 0x0001000050517824 */ /* 0x000fe200078e00ff */
[--C-:B------:R-:W-:Y:S02]  /*9c10*/  SHF.R.U64 R63, R82, 0x10, R83.reuse ;  /* 0x00000010523f7819 */ /* 0x100fe40000001253 */
[----:B------:R-:W-:Y:S01]  /*9c20*/  SHF.R.U32.HI R83, RZ, 0x10, R83 ;  /* 0x00000010ff537819 */ /* 0x000fe20000011653 */
[----:B------:R-:W-:Y:S01]  /*9c30*/  FMUL.FTZ R93, R76, R81 ;  /* 0x000000514c5d7220 */ /* 0x000fe20000410000 */
[----:B------:R-:W-:Y:S01]  /*9c40*/  PRMT R176, R176, 0x5410, R61 ;  /* 0x00005410b0b07816 */ /* 0x000fe2000000003d */
[----:B------:R-:W-:Y:S01]  /*9c50*/  IMAD.U32 R61, R77, 0x10000, RZ ;  /* 0x000100004d3d7824 */ /* 0x000fe200078e00ff */
[----:B------:R-:W-:Y:S01]  /*9c60*/  SHF.R.U32.HI R78, RZ, 0x10, R79 ;  /* 0x00000010ff4e7819 */ /* 0x000fe2000001164f */
[----:B------:R-:W-:Y:S01]  /*9c70*/  IMAD.U32 R79, R51, 0x10000, RZ ;  /* 0x00010000334f7824 */ /* 0x000fe200078e00ff */
[----:B------:R-:W-:Y:S01]  /*9c80*/  PRMT R63, R182, 0x5410, R63 ;  /* 0x00005410b63f7816 */ /* 0x000fe2000000003f */
[----:B------:R-:W-:Y:S01]  /*9c90*/  FMUL.FTZ R95, R76, R61 ;  /* 0x0000003d4c5f7220 */ /* 0x000fe20000410000 */
[----:B------:R-:W-:-:S02]  /*9ca0*/  PRMT R182, R182, 0x5432, R83 ;  /* 0x00005432b6b67816 */ /* 0x000fc40000000053 */
[----:B------:R-:W-:Y:S01]  /*9cb0*/  PRMT R183, R183, 0x5410, R58 ;  /* 0x00005410b7b77816 */ /* 0x000fe2000000003a */
[C---:B------:R-:W-:Y:S01]  /*9cc0*/  FFMA.FTZ R58, R60.reuse, R61, -R93 ;  /* 0x0000003d3c3a7223 */ /* 0x040fe2000001085d */
[----:B------:R-:W-:Y:S01]  /*9cd0*/  LOP3.LUT R64, R49, 0xffff0000, RZ, 0xc0, !PT ;  /* 0xffff000031407812 */ /* 0x000fe200078ec0ff */
[----:B------:R-:W-:Y:S01]  /*9ce0*/  FFMA.FTZ R60, R60, R81, R95 ;  /* 0x000000513c3c7223 */ /* 0x000fe2000001005f */
[----:B------:R-:W-:Y:S01]  /*9cf0*/  PRMT R78, R175, 0x5432, R78 ;  /* 0x00005432af4e7816 */ /* 0x000fe2000000004e */
[----:B------:R-:W-:Y:S01]  /*9d00*/  IMAD.U32 R49, R48, 0x10000, RZ ;  /* 0x0001000030317824 */ /* 0x000fe200078e00ff */
[----:B------:R-:W-:Y:S01]  /*9d10*/  LOP3.LUT R83, R80, 0xffff0000, RZ, 0xc0, !PT ;  /* 0xffff000050537812 */ /* 0x000fe200078ec0ff */
[----:B------:R-:W-:Y:S01]  /*9d20*/  IMAD.U32 R80, R182, 0x10000, RZ ;  /* 0x00010000b6507824 */ /* 0x000fe200078e00ff */
[----:B------:R-:W-:Y:S01]  /*9d30*/  LOP3.LUT R61, R77, 0xffff0000, RZ, 0xc0, !PT ;  /* 0xffff00004d3d7812 */ /* 0x000fe200078ec0ff */
[----:B------:R-:W-:Y:S01]  /*9d40*/  IMAD.U32 R76, R78, 0x10000, RZ ;  /* 0x000100004e4c7824 */ /* 0x000fe200078e00ff */
[----:B------:R-:W-:Y:S01]  /*9d50*/  LOP3.LUT R62, R45, 0xffff0000, RZ, 0xc0, !PT ;  /* 0xffff00002d3e7812 */ /* 0x000fe200078ec0ff */
[C---:B------:R-:W-:Y:S01]  /*9d60*/  FMUL.FTZ R77, R64.reuse, R83 ;  /* 0x00000053404d7220 */ /* 0x040fe20000410000 */
[----:B------:R-:W-:Y:S01]  /*9d70*/  PRMT R56, R175, 0x5410, R56 ;  /* 0x00005410af387816 */ /* 0x000fe20000000038 */
[-C--:B------:R-:W-:Y:S01]  /*9d80*/  FMUL.FTZ R81, R64, R61.reuse ;  /* 0x0000003d40517220 */ /* 0x080fe20000410000 */
[C---:B------:R-:W-:Y:S01]  /*9d90*/  FMUL.FTZ R93, R79.reuse, R80 ;  /* 0x000000504f5d7220 */ /* 0x040fe20000410000 */
[C---:B------:R-:W-:Y:S01]  /*9da0*/  FFMA.FTZ R61, R62.reuse, R61, -R77 ;  /* 0x0000003d3e3d7223 */ /* 0x040fe2000001084d */
[-C--:B------:R-:W-:Y:S01]  /*9db0*/  FMUL.FTZ R79, R79, R76.reuse ;  /* 0x0000004c4f4f7220 */ /* 0x080fe20000410000 */
[----:B------:R-:W-:Y:S01]  /*9dc0*/  FFMA.FTZ R77, R62, R83, R81 ;  /* 0x000000533e4d7223 */ /* 0x000fe20000010051 */
[----:B------:R-:W-:Y:S01]  /*9dd0*/  FFMA.FTZ R62, R66, R76, -R93 ;  /* 0x0000004c423e7223 */ /* 0x000fe2000001085d */
[----:B------:R-:W-:-:S02]  /*9de0*/  IMAD.U32 R64, R56, 0x10000, RZ ;  /* 0x0001000038407824 */ /* 0x000fc400078e00ff */
[----:B------:R-:W-:Y:S01]  /*9df0*/  FFMA.FTZ R66, R66, R80, R79 ;  /* 0x0000005042427223 */ /* 0x000fe2000001004f */
[C---:B------:R-:W-:Y:S01]  /*9e00*/  IMAD.U32 R76, R183.reuse, 0x10000, RZ ;  /* 0x00010000b74c7824 */ /* 0x040fe200078e00ff */
[----:B------:R-:W-:Y:S01]  /*9e10*/  LOP3.LUT R48, R48, 0xffff0000, RZ, 0xc0, !PT ;  /* 0xffff000030307812 */ /* 0x000fe200078ec0ff */
[----:B------:R-:W-:Y:S01]  /*9e20*/  IMAD.U32 R45, R44, 0x10000, RZ ;  /* 0x000100002c2d7824 */ /* 0x000fe200078e00ff */
[----:B------:R-:W-:Y:S01]  /*9e30*/  LOP3.LUT R183, R183, 0xffff0000, RZ, 0xc0, !PT ;  /* 0xffff0000b7b77812 */ /* 0x000fe200078ec0ff */
[C---:B------:R-:W-:Y:S01]  /*9e40*/  FMUL.FTZ R81, R49.reuse, R64 ;  /* 0x0000004031517220 */ /* 0x040fe20000410000 */
[----:B------:R-:W-:Y:S01]  /*9e50*/  LOP3.LUT R79, R56, 0xffff0000, RZ, 0xc0, !PT ;  /* 0xffff0000384f7812 */ /* 0x000fe200078ec0ff */
[----:B------:R-:W-:Y:S01]  /*9e60*/  FMUL.FTZ R56, R49, R76 ;  /* 0x0000004c31387220 */ /* 0x000fe20000410000 */
[----:B------:R-:W-:Y:S01]  /*9e70*/  LOP3.LUT R51, R51, 0xffff0000, RZ, 0xc0, !PT ;  /* 0xffff000033337812 */ /* 0x000fe200078ec0ff */
[----:B------:R-:W-:Y:S01]  /*9e80*/  FMUL.FTZ R83, R48, R183 ;  /* 0x000000b730537220 */ /* 0x000fe20000410000 */
[----:B------:R-:W-:Y:S01]  /*9e90*/  LOP3.LUT R182, R182, 0xffff0000, RZ, 0xc0, !PT ;  /* 0xffff0000b6b67812 */ /* 0x000fe200078ec0ff */
[-C--:B------:R-:W-:Y:S01]  /*9ea0*/  FMUL.FTZ R93, R48, R79.reuse ;  /* 0x0000004f305d7220 */ /* 0x080fe20000410000 */
[----:B------:R-:W-:Y:S01]  /*9eb0*/  LOP3.LUT R78, R78, 0xffff0000, RZ, 0xc0, !PT ;  /* 0xffff00004e4e7812 */ /* 0x000fe200078ec0ff */
[C---:B------:R-:W-:Y:S01]  /*9ec0*/  FFMA.FTZ R49, R45.reuse, R64, -R56 ;  /* 0x000000402d317223 */ /* 0x040fe20000010838 */
[----:B------:R-:W-:Y:S01]  /*9ed0*/  LOP3.LUT R44, R44, 0xffff0000, RZ, 0xc0, !PT ;  /* 0xffff00002c2c7812 */ /* 0x000fe200078ec0ff */
[----:B------:R-:W-:Y:S01]  /*9ee0*/  FFMA.FTZ R81, R45, R76, R81 ;  /* 0x0000004c2d517223 */ /* 0x000fe20000010051 */
[----:B------:R-:W-:Y:S01]  /*9ef0*/  LOP3.LUT R67, R46, 0xffff0000, RZ, 0xc0, !PT ;  /* 0xffff00002e437812 */ /* 0x000fe200078ec0ff */
[C---:B------:R-:W-:Y:S01]  /*9f00*/  IMAD.U32 R46, R50.reuse, 0x10000, RZ ;  /* 0x00010000322e7824 */ /* 0x040fe200078e00ff */
[----:B------:R-:W-:Y:S01]  /*9f10*/  LOP3.LUT R47, R47, 0xffff0000, RZ, 0xc0, !PT ;  /* 0xffff00002f2f7812 */ /* 0x000fe200078ec0ff */
[----:B------:R-:W-:Y:S01]  /*9f20*/  IMAD.U32 R48, R63, 0x10000, RZ ;  /* 0x000100003f307824 */ /* 0x000fe200078e00ff */
[----:B------:R-:W-:Y:S01]  /*9f30*/  LOP3.LUT R50, R50, 0xffff0000, RZ, 0xc0, !PT ;  /* 0xffff000032327812 */ /* 0x000fe200078ec0ff */
[----:B------:R-:W-:Y:S01]  /*9f40*/  FMUL.FTZ R80, R51, R182 ;  /* 0x000000b633507220 */ /* 0x000fe20000410000 */
[C---:B------:R-:W-:Y:S01]  /*9f50*/  IMAD.U32 R45, R176.reuse, 0x10000, RZ ;  /* 0x00010000b02d7824 */ /* 0x040fe200078e00ff */
[----:B------:R-:W-:Y:S01]  /*9f60*/  LOP3.LUT R63, R63, 0xffff0000, RZ, 0xc0, !PT ;  /* 0xffff00003f3f7812 */ /* 0x000fe200078ec0ff */
[-C--:B------:R-:W-:Y:S01]  /*9f70*/  FMUL.FTZ R82, R51, R78.reuse ;  /* 0x0000004e33527220 */ /* 0x080fe20000410000 */
[----:B------:R-:W-:Y:S01]  /*9f80*/  LOP3.LUT R176, R176, 0xffff0000, RZ, 0xc0, !PT ;  /* 0xffff0000b0b07812 */ /* 0x000fe200078ec0ff */
[----:B------:R-:W-:Y:S01]  /*9f90*/  FFMA.FTZ R56, R44, R79, -R83 ;  /* 0x0000004f2c387223 */ /* 0x000fe20000010853 */
[C---:B------:R-:W-:Y:S01]  /*9fa0*/  FFMA.FTZ R51, R47.reuse, R78, -R80 ;  /* 0x0000004e2f337223 */ /* 0x040fe20000010850 */
[C---:B------:R-:W-:Y:S01]  /*9fb0*/  FMUL.FTZ R64, R46.reuse, R48 ;  /* 0x000000302e407220 */ /* 0x040fe20000410000 */
[----:B------:R-:W-:Y:S01]  /*9fc0*/  FMUL.FTZ R79, R46, R45 ;  /* 0x0000002d2e4f7220 */ /* 0x000fe20000410000 */
[----:B------:R-:W-:Y:S01]  /*9fd0*/  FFMA.FTZ R47, R47, R182, R82 ;  /* 0x000000b62f2f7223 */ /* 0x000fe20000010052 */
[C---:B------:R-:W-:Y:S01]  /*9fe0*/  FMUL.FTZ R46, R50.reuse, R63 ;  /* 0x0000003f322e7220 */ /* 0x040fe20000410000 */
[-C--:B------:R-:W-:Y:S01]  /*9ff0*/  FMUL.FTZ R50, R50, R176.reuse ;  /* 0x000000b032327220 */ /* 0x080fe20000410000 */
[----:B------:R-:W-:Y:S01]  /*a000*/  FFMA.FTZ R44, R44, R183, R93 ;  /* 0x000000b72c2c7223 */ /* 0x000fe2000001005d */
[----:B------:R-:W-:Y:S01]  /*a010*/  FFMA.FTZ R64, R65, R45, -R64 ;  /* 0x0000002d41407223 */ /* 0x000fe20000010840 */
[----:B------:R-:W-:Y:S01]  /*a020*/  FFMA.FTZ R45, R67, R176, -R46 ;  /* 0x000000b0432d7223 */ /* 0x000fe2000001082e */
[----:B------:R-:W-:Y:S01]  /*a030*/  F2FP.BF16.F32.PACK_AB R51, R51, R62 ;  /* 0x0000003e3333723e */ /* 0x000fe200000010ff */
[----:B------:R-:W-:Y:S01]  /*a040*/  FFMA.FTZ R79, R65, R48, R79 ;  /* 0x00000030414f7223 */ /* 0x000fe2000001004f */
[----:B------:R-:W-:Y:S01]  /*a050*/  F2FP.BF16.F32.PACK_AB R49, R56, R49 ;  /* 0x000000313831723e */ /* 0x000fe200000010ff */
[----:B------:R-:W-:Y:S01]  /*a060*/  FFMA.FTZ R50, R67, R63, R50 ;  /* 0x0000003f43327223 */ /* 0x000fe20000010032 */
[----:B------:R-:W-:-:S02]  /*a070*/  F2FP.BF16.F32.PACK_AB R58, R61, R58 ;  /* 0x0000003a3d3a723e */ /* 0x000fc400000010ff */
[----:B------:R-:W-:Y:S02]  /*a080*/  F2FP.BF16.F32.PACK_AB R60, R77, R60 ;  /* 0x0000003c4d3c723e */ /* 0x000fe400000010ff */
[----:B------:R-:W-:Y:S01]  /*a090*/  F2FP.BF16.F32.PACK_AB R66, R47, R66 ;  /* 0x000000422f42723e */ /* 0x000fe200000010ff */
[----:B------:R-:W-:Y:S01]  /*a0a0*/  IMAD.MOV.U32 R47, RZ, RZ, R51 ;  /* 0x000000ffff2f7224 */ /* 0x000fe200078e0033 */
[----:B------:R-:W-:Y:S01]  /*a0b0*/  F2FP.BF16.F32.PACK_AB R48, R44, R81 ;  /* 0x000000512c30723e */ /* 0x000fe200000010ff */
[----:B------:R-:W-:Y:S01]  /*a0c0*/  IMAD.MOV.U32 R44, RZ, RZ, R49 ;  /* 0x000000ffff2c7224 */ /* 0x000fe200078e0031 */
[----:B------:R-:W-:Y:S01]  /*a0d0*/  F2FP.BF16.F32.PACK_AB R46, R45, R64 ;  /* 0x000000402d2e723e */ /* 0x000fe200000010ff */
[----:B------:R-:W-:Y:S01]  /*a0e0*/  IMAD.MOV.U32 R45, RZ, RZ, R58 ;  /* 0x000000ffff2d7224 */ /* 0x000fe200078e003a */
[----:B------:R-:W-:Y:S01]  /*a0f0*/  F2FP.BF16.F32.PACK_AB R50, R50, R79 ;  /* 0x0000004f3232723e */ /* 0x000fe200000010ff */
[----:B------:R-:W-:Y:S02]  /*a100*/  IMAD.MOV.U32 R49, RZ, RZ, R60 ;  /* 0x000000ffff317224 */ /* 0x000fe400078e003c */
[----:B------:R-:W-:-:S07]  /*a110*/  IMAD.MOV.U32 R51, RZ, RZ, R66 ;  /* 0x000000ffff337224 */ /* 0x000fce00078e0042 */
.L_x_699:
[----:B------:R-:W-:Y:S05]  /*a120*/  BSYNC B2 ;  /* 0x0000000000027941 */ /* 0x000fea0003800000 */
.L_x_698:
        /* <DEDUP_REMOVED lines=12> */
.L_x_697:
[----:B------:R-:W-:Y:S05]  /*a1f0*/  BSYNC B1 ;  /* 0x0000000000017941 */ /* 0x000fea0003800000 */
.L_x_696:
        /* <DEDUP_REMOVED lines=9> */
[----:B------:R-:W-:-:S03]  /*a290*/  IADD3 R54, P4, P5, R100, R52, R20 ;  /* 0x0000003464367210 */ /* 0x000fc60007d9e014 */
[----:B------:R-:W-:-:S05]  /*a2a0*/  IMAD.SHL.U32 R47, R47, 0x40, RZ ;  /* 0x000000402f2f7824 */ /* 0x000fca00078e00ff */
[----:B------:R-:W-:Y:S02]  /*a2b0*/  LOP3.LUT R47, R47, 0x1c0, RZ, 0xc0, !PT ;  /* 0x000001c02f2f7812 */ /* 0x000fe400078ec0ff */
        /* <DEDUP_REMOVED lines=26> */
[----:B------:R-:W-:Y:S01]  /*a460*/  SHF.R.U32.HI R70, RZ, 0x10, R73 ;  /* 0x00000010ff467819 */ /* 0x000fe20000011649 */
[----:B0-----:R-:W-:Y:S01]  /*a470*/  IMAD.U32 R61, R45, 0x10000, RZ ;  /* 0x000100002d3d7824 */ /* 0x001fe200078e00ff */
[--C-:B------:R-:W-:Y:S01]  /*a480*/  SHF.R.U64 R78, R68, 0x10, R69.reuse ;  /* 0x00000010444e7819 */ /* 0x100fe20000001245 */
[----:B------:R-:W-:Y:S01]  /*a490*/  IMAD.U32 R67, R47, 0x10000, RZ ;  /* 0x000100002f437824 */ /* 0x000fe200078e00ff */
[----:B------:R-:W-:Y:S01]  /*a4a0*/  SHF.R.U32.HI R76, RZ, 0x10, R69 ;  /* 0x00000010ff4c7819 */ /* 0x000fe20000011645 */
[----:B------:R-:W-:Y:S01]  /*a4b0*/  IMAD.U32 R69, R51, 0x10000, RZ ;  /* 0x0001000033457824 */ /* 0x000fe200078e00ff */
[----:B------:R-:W-:Y:S01]  /*a4c0*/  PRMT R70, R173, 0x5432, R70 ;  /* 0x00005432ad467816 */ /* 0x000fe20000000046 */
[----:B------:R-:W-:Y:S01]  /*a4d0*/  IMAD.U32 R58, R48, 0x10000, RZ ;  /* 0x00010000303a7824 */ /* 0x000fe200078e00ff */
[----:B------:R-:W-:Y:S01]  /*a4e0*/  PRMT R65, R171, 0x5410, R78 ;  /* 0x00005410ab417816 */ /* 0x000fe2000000004e */
[----:B------:R-:W-:Y:S01]  /*a4f0*/  IMAD.U32 R56, R44, 0x10000, RZ ;  /* 0x000100002c387824 */ /* 0x000fe200078e00ff */
[----:B------:R-:W-:-:S02]  /*a500*/  SHF.R.U64 R62, R72, 0x10, R73 ;  /* 0x00000010483e7819 */ /* 0x000fc40000001249 */
[----:B------:R-:W-:Y:S02]  /*a510*/  PRMT R171, R171, 0x5432, R76 ;  /* 0x00005432abab7816 */ /* 0x000fe4000000004c */
[----:B------:R-:W-:Y:S01]  /*a520*/  SHF.R.U32.HI R77, RZ, 0x10, R71 ;  /* 0x00000010ff4d7819 */ /* 0x000fe20000011647 */
[----:B------:R-:W-:Y:S01]  /*a530*/  IMAD.U32 R71, R70, 0x10000, RZ ;  /* 0x0001000046477824 */ /* 0x000fe200078e00ff */
[--C-:B------:R-:W-:Y:S02]  /*a540*/  SHF.R.U64 R73, R74, 0x10, R75.reuse ;  /* 0x000000104a497819 */ /* 0x100fe4000000124b */
[----:B------:R-:W-:Y:S01]  /*a550*/  SHF.R.U32.HI R75, RZ, 0x10, R75 ;  /* 0x00000010ff4b7819 */ /* 0x000fe2000001164b */
[----:B------:R-:W-:Y:S01]  /*a560*/  FMUL.FTZ R72, R64, R71 ;  /* 0x0000004740487220 */ /* 0x000fe20000410000 */
[----:B------:R-:W-:Y:S01]  /*a570*/  LOP3.LUT R63, R51, 0xffff0000, RZ, 0xc0, !PT ;  /* 0xffff0000333f7812 */ /* 0x000fe200078ec0ff */
[----:B------:R-:W-:Y:S01]  /*a580*/  IMAD.U32 R51, R171, 0x10000, RZ ;  /* 0x00010000ab337824 */ /* 0x000fe200078e00ff */
[----:B------:R-:W-:-:S02]  /*a590*/  PRMT R173, R173, 0x5410, R62 ;  /* 0x00005410adad7816 */ /* 0x000fc4000000003e */
[----:B------:R-:W-:Y:S01]  /*a5a0*/  LOP3.LUT R68, R49, 0xffff0000, RZ, 0xc0, !PT ;  /* 0xffff000031447812 */ /* 0x000fe200078ec0ff */
[-C--:B------:R-:W-:Y:S01]  /*a5b0*/  FMUL.FTZ R64, R64, R51.reuse ;  /* 0x0000003340407220 */ /* 0x080fe20000410000 */
[----:B------:R-:W-:Y:S01]  /*a5c0*/  PRMT R62, R172, 0x5410, R73 ;  /* 0x00005410ac3e7816 */ /* 0x000fe20000000049 */
[C---:B------:R-:W-:Y:S01]  /*a5d0*/  FFMA.FTZ R51, R61.reuse, R51, -R72 ;  /* 0x000000333d337223 */ /* 0x040fe20000010848 */
[----:B------:R-:W-:Y:S01]  /*a5e0*/  PRMT R49, R170, 0x5410, R79 ;  /* 0x00005410aa317816 */ /* 0x000fe2000000004f */
[----:B------:R-:W-:Y:S01]  /*a5f0*/  FFMA.FTZ R61, R61, R71, R64 ;  /* 0x000000473d3d7223 */ /* 0x000fe20000010040 */
        /* <DEDUP_REMOVED lines=9> */
[-C--:B------:R-:W-:Y:S01]  /*a690*/  FMUL.FTZ R71, R68, R171.reuse ;  /* 0x000000ab44477220 */ /* 0x080fe20000410000 */
[C---:B------:R-:W-:Y:S01]  /*a6a0*/  FMUL.FTZ R68, R69.reuse, R72 ;  /* 0x0000004845447220 */ /* 0x040fe20000410000 */
[-C--:B------:R-:W-:Y:S01]  /*a6b0*/  FMUL.FTZ R69, R69, R70.reuse ;  /* 0x0000004645457220 */ /* 0x080fe20000410000 */
[----:B------:R-:W-:Y:S01]  /*a6c0*/  LOP3.LUT R170, R170, 0xffff0000, RZ, 0xc0, !PT ;  /* 0xffff0000aaaa7812 */ /* 0x000fe200078ec0ff */
[----:B------:R-:W-:Y:S01]  /*a6d0*/  FFMA.FTZ R64, R66, R171, -R75 ;  /* 0x000000ab42407223 */ /* 0x000fe2000001084b */
[C---:B------:R-:W-:Y:S01]  /*a6e0*/  FFMA.FTZ R68, R67.reuse, R70, -R68 ;  /* 0x0000004643447223 */ /* 0x040fe20000010844 */
[----:B------:R-:W-:Y:S01]  /*a6f0*/  FFMA.FTZ R72, R67, R72, R69 ;  /* 0x0000004843487223 */ /* 0x000fe20000010045 */
[----:B------:R-:W-:-:S02]  /*a700*/  IMAD.U32 R69, R173, 0x10000, RZ ;  /* 0x00010000ad457824 */ /* 0x000fc400078e00ff */
[----:B------:R-:W-:Y:S01]  /*a710*/  FFMA.FTZ R66, R66, R73, R71 ;  /* 0x0000004942427223 */ /* 0x000fe20000010047 */
[----:B------:R-:W-:Y:S02]  /*a720*/  IMAD.U32 R67, R65, 0x10000, RZ ;  /* 0x0001000041437824 */ /* 0x000fe400078e00ff */
[C---:B------:R-:W-:Y:S01]  /*a730*/  FMUL.FTZ R71, R63.reuse, R172 ;  /* 0x000000ac3f477220 */ /* 0x040fe20000410000 */
[-C--:B------:R-:W-:Y:S01]  /*a740*/  FMUL.FTZ R75, R63, R170.reuse ;  /* 0x000000aa3f4b7220 */ /* 0x080fe20000410000 */
[----:B------:R-:W-:Y:S01]  /*a750*/  LOP3.LUT R60, R47, 0xffff0000, RZ, 0xc0, !PT ;  /* 0xffff00002f3c7812 */ /* 0x000fe200078ec0ff */
        /* <DEDUP_REMOVED lines=8> */
[----:B------:R-:W-:Y:S01]  /*a7e0*/  FFMA.FTZ R63, R56, R67, -R63 ;  /* 0x00000043383f7223 */ /* 0x000fe2000001083f */
[----:B------:R-:W-:Y:S01]  /*a7f0*/  LOP3.LUT R47, R46, 0xffff0000, RZ, 0xc0, !PT ;  /* 0xffff00002e2f7812 */ /* 0x000fe200078ec0ff */
[----:B------:R-:W-:Y:S01]  /*a800*/  FFMA.FTZ R58, R56, R69, R58 ;  /* 0x00000045383a7223 */ /* 0x000fe2000001003a */
[----:B------:R-:W-:-:S02]  /*a810*/  IMAD.U32 R46, R50, 0x10000, RZ ;  /* 0x00010000322e7824 */ /* 0x000fc400078e00ff */
[C---:B------:R-:W-:Y:S01]  /*a820*/  FMUL.FTZ R71, R48.reuse, R173 ;  /* 0x000000ad30477220 */ /* 0x040fe20000410000 */
[-C--:B------:R-:W-:Y:S01]  /*a830*/  FMUL.FTZ R67, R48, R65.reuse ;  /* 0x0000004130437220 */ /* 0x080fe20000410000 */
[----:B------:R-:W-:Y:S01]  /*a840*/  IMAD.U32 R56, R62, 0x10000, RZ ;  /* 0x000100003e387824 */ /* 0x000fe200078e00ff */
[----:B------:R-:W-:Y:S01]  /*a850*/  LOP3.LUT R50, R50, 0xffff0000, RZ, 0xc0, !PT ;  /* 0xffff000032327812 */ /* 0x000fe200078ec0ff */
[C---:B------:R-:W-:Y:S01]  /*a860*/  IMAD.U32 R48, R49.reuse, 0x10000, RZ ;  /* 0x0001000031307824 */ /* 0x040fe200078e00ff */
[----:B------:R-:W-:Y:S01]  /*a870*/  LOP3.LUT R62, R62, 0xffff0000, RZ, 0xc0, !PT ;  /* 0xffff00003e3e7812 */ /* 0x000fe200078ec0ff */
[----:B------:R-:W-:Y:S01]  /*a880*/  FFMA.FTZ R75, R60, R172, R75 ;  /* 0x000000ac3c4b7223 */ /* 0x000fe2000001004b */
[----:B------:R-:W-:Y:S01]  /*a890*/  LOP3.LUT R49, R49, 0xffff0000, RZ, 0xc0, !PT ;  /* 0xffff000031317812 */ /* 0x000fe200078ec0ff */
[C---:B------:R-:W-:Y:S01]  /*a8a0*/  FFMA.FTZ R60, R44.reuse, R65, -R71 ;  /* 0x000000412c3c7223 */ /* 0x040fe20000010847 */
[----:B------:R-:W-:Y:S01]  /*a8b0*/  FFMA.FTZ R67, R44, R173, R67 ;  /* 0x000000ad2c437223 */ /* 0x000fe20000010043 */
[C---:B------:R-:W-:Y:S01]  /*a8c0*/  FMUL.FTZ R44, R46.reuse, R56 ;  /* 0x000000382e2c7220 */ /* 0x040fe20000410000 */
[----:B------:R-:W-:Y:S01]  /*a8d0*/  FMUL.FTZ R65, R46, R48 ;  /* 0x000000302e417220 */ /* 0x000fe20000410000 */
        /* <DEDUP_REMOVED lines=10> */
[----:B------:R-:W-:Y:S01]  /*a980*/  IMAD.MOV.U32 R44, RZ, RZ, R60 ;  /* 0x000000ffff2c7224 */ /* 0x000fe200078e003c */
[----:B------:R-:W-:Y:S01]  /*a990*/  F2FP.BF16.F32.PACK_AB R47, R73, R68 ;  /* 0x00000044492f723e */ /* 0x000fe200000010ff */
[----:B------:R-:W-:Y:S01]  /*a9a0*/  IMAD.MOV.U32 R49, RZ, RZ, R61 ;  /* 0x000000ffff317224 */ /* 0x000fe200078e003d */
[----:B------:R-:W-:Y:S02]  /*a9b0*/  F2FP.BF16.F32.PACK_AB R51, R75, R72 ;  /* 0x000000484b33723e */ /* 0x000fe400000010ff */
[----:B------:R-:W-:-:S02]  /*a9c0*/  F2FP.BF16.F32.PACK_AB R48, R67, R58 ;  /* 0x0000003a4330723e */ /* 0x000fc400000010ff */
[----:B------:R-:W-:-:S07]  /*a9d0*/  F2FP.BF16.F32.PACK_AB R50, R62, R65 ;  /* 0x000000413e32723e */ /* 0x000fce00000010ff */
.L_x_703:
[----:B------:R-:W-:Y:S05]  /*a9e0*/  BSYNC B2 ;  /* 0x0000000000027941 */ /* 0x000fea0003800000 */
.L_x_702:
        /* <DEDUP_REMOVED lines=12> */
.L_x_701:
[----:B------:R-:W-:Y:S05]  /*aab0*/  BSYNC B1 ;  /* 0x0000000000017941 */ /* 0x000fea0003800000 */
.L_x_700:
[----:B0-----:R-:W-:Y:S02]  /*aac0*/  VIADD R45, R22, 0xa0 ;  /* 0x000000a0162d7836 */ /* 0x001fe40000000000 */
[-C--:B--2---:R-:W-:Y:S02]  /*aad0*/  IMAD R44, R149, R138.reuse, RZ ;  /* 0x0000008a952c7224 */ /* 0x084fe400078e02ff */
[C---:B------:R-:W-:Y:S01]  /*aae0*/  IMAD.WIDE.U32 R136, R45.reuse, R138, R136 ;  /* 0x0000008a2d887225 */ /* 0x040fe200078e0088 */
[----:B------:R-:W-:-:S03]  /*aaf0*/  ISETP.GE.OR P4, PT, R45, R4, P0 ;  /* 0x000000042d00720c */ /* 0x000fc60000786670 */
[----:B------:R-:W-:-:S10]  /*ab00*/  IMAD R57, R45, R139, R44 ;  /* 0x0000008b2d397224 */ /* 0x000fd400078e022c */
[----:B------:R-:W-:Y:S05]  /*ab10*/  @P4 BRA `(.L_x_670) ;  /* 0x0000001000744947 */ /* 0x000fea0003800000 */
[----:B------:R-:W2:Y:S01]  /*ab20*/  LDL R45, [R1+0x4] ;  /* 0x00000400012d7983 */ /* 0x000ea20000100800 */
[----:B------:R-:W0:Y:S03]  /*ab30*/  LDC.64 R52, c[0x0][0x2e8] ;  /* 0x0000ba00ff347b82 */ /* 0x000e260000000a00 */
[----:B------:R-:W3:Y:S01]  /*ab40*/  LDL R46, [R1+0x58] ;  /* 0x00005800012e7983 */ /* 0x000ee20000100800 */
[----:B------:R-:W-:Y:S01]  /*ab50*/  IMAD.IADD R57, R137, 0x1, R57 ;  /* 0x0000000189397824 */ /* 0x000fe200078e0239 */
[----:B------:R-:W-:Y:S01]  /*ab60*/  IADD3 R44, P4, P5, R100, R136, R20 ;  /* 0x00000088642c7210 */ /* 0x000fe20007d9e014 */
[----:B------:R-:W-:Y:S01]  /*ab70*/  VIADD R47, R22, 0xa0 ;  /* 0x000000a0162f7836 */ /* 0x000fe20000000000 */
[----:B------:R-:W-:Y:S03]  /*ab80*/  BSSY B1, `(.L_x_704) ;  /* 0x0000074000017945 */ /* 0x000fe60003800000 */
[----:B------:R-:W-:-:S05]  /*ab90*/  IMAD.SHL.U32 R47, R47, 0x40, RZ ;  /* 0x000000402f2f7824 */ /* 0x000fca00078e00ff */
[----:B------:R-:W-:Y:S02]  /*aba0*/  LOP3.LUT R47, R47, 0x1c0, RZ, 0xc0, !PT ;  /* 0x000001c02f2f7812 */ /* 0x000fe400078ec0ff */
[----:B--2---:R-:W-:Y:S02]  /*abb0*/  LOP3.LUT P6, RZ, R45, 0x1, RZ, 0xc0, !PT ;  /* 0x000000012dff7812 */ /* 0x004fe400078cc0ff */
[----:B------:R-:W-:Y:S02]  /*abc0*/  IADD3.X R45, R14, R57, R9, P4, P5 ;  /* 0x000000390e2d7210 */ /* 0x000fe400027ea409 */
[C---:B0-----:R-:W-:Y:S02]  /*abd0*/  LEA R54, P4, R44.reuse, R52, 0x1 ;  /* 0x000000342c367211 */ /* 0x041fe400078808ff */
[----:B------:R-:W-:Y:S02]  /*abe0*/  SEL R151, R43, R151, !P6 ;  /* 0x000000972b977207 */ /* 0x000fe40007000000 */
[----:B------:R-:W-:-:S02]  /*abf0*/  LEA.HI.X R55, R44, R53, R45, 0x1, P4 ;  /* 0x000000352c377211 */ /* 0x000fc400020f0c2d */
[----:B------:R-:W-:-:S04]  /*ac00*/  SHF.R.S32.HI R44, RZ, 0x1f, R151 ;  /* 0x0000001fff2c7819 */ /* 0x000fc80000011497 */
[----:B------:R-:W-:-:S04]  /*ac10*/  LEA.HI R151, R44, R151, RZ, 0x4 ;  /* 0x000000972c977211 */ /* 0x000fc800078f20ff */
[----:B------:R-:W-:-:S04]  /*ac20*/  LEA.HI.SX32 R151, R151, R10, 0x1c ;  /* 0x0000000a97977211 */ /* 0x000fc800078fe2ff */
[----:B------:R-:W-:Y:S01]  /*ac30*/  SHF.R.S32.HI R44, RZ, 0x1f, R151 ;  /* 0x0000001fff2c7819 */ /* 0x000fe20000011497 */
[----:B------:R-:W-:-:S03]  /*ac40*/  IMAD.SHL.U32 R59, R151, 0x8, RZ ;  /* 0x00000008973b7824 */ /* 0x000fc600078e00ff */
[----:B------:R-:W-:Y:S02]  /*ac50*/  LEA.HI R44, R44, R151, RZ, 0x3 ;  /* 0x000000972c2c7211 */ /* 0x000fe400078f18ff */
[----:B------:R-:W-:Y:S02]  /*ac60*/  LOP3.LUT R45, R47, 0x38, R59, 0xf8, !PT ;  /* 0x000000382f2d7812 */ /* 0x000fe400078ef83b */
[----:B------:R-:W-:Y:S02]  /*ac70*/  SHF.R.S32.HI R44, RZ, 0x3, R44 ;  /* 0x00000003ff2c7819 */ /* 0x000fe4000001142c */
[----:B------:R-:W-:-:S03]  /*ac80*/  LOP3.LUT R45, R45, R164, RZ, 0x3c, !PT ;  /* 0x000000a42d2d7212 */ /* 0x000fc600078e3cff */
[----:B---3--:R-:W-:-:S04]  /*ac90*/  IMAD R44, R44, 0x2c00, R46 ;  /* 0x00002c002c2c7824 */ /* 0x008fc800078e022e */
        /* <DEDUP_REMOVED lines=18> */
[----:B------:R-:W-:-:S02]  /*adc0*/  PRMT R66, R167, 0x5410, R66 ;  /* 0x00005410a7427816 */ /* 0x000fc40000000042 */
[----:B------:R-:W-:Y:S01]  /*add0*/  SHF.R.U64 R67, R86, 0x10, R87 ;  /* 0x0000001056437819 */ /* 0x000fe20000001257 */
[----:B------:R-:W-:Y:S01]  /*ade0*/  IMAD.U32 R70, R69, 0x10000, RZ ;  /* 0x0001000045467824 */ /* 0x000fe200078e00ff */
[----:B------:R-:W-:Y:S02]  /*adf0*/  PRMT R167, R167, 0x5432, R84 ;  /* 0x00005432a7a77816 */ /* 0x000fe40000000054 */
[--C-:B------:R-:W-:Y:S01]  /*ae00*/  SHF.R.U64 R71, R90, 0x10, R91.reuse ;  /* 0x000000105a477819 */ /* 0x100fe2000000125b */
[----:B------:R-:W-:Y:S01]  /*ae10*/  FMUL.FTZ R73, R63, R70 ;  /* 0x000000463f497220 */ /* 0x000fe20000410000 */
[----:B------:R-:W-:Y:S02]  /*ae20*/  SHF.R.U32.HI R91, RZ, 0x10, R91 ;  /* 0x00000010ff5b7819 */ /* 0x000fe4000001165b */
[----:B------:R-:W-:Y:S01]  /*ae30*/  PRMT R68, R166, 0x5410, R67 ;  /* 0x00005410a6447816 */ /* 0x000fe20000000043 */
[----:B------:R-:W-:Y:S01]  /*ae40*/  IMAD.U32 R67, R167, 0x10000, RZ ;  /* 0x00010000a7437824 */ /* 0x000fe200078e00ff */
[----:B------:R-:W-:-:S02]  /*ae50*/  SHF.R.U32.HI R87, RZ, 0x10, R87 ;  /* 0x00000010ff577819 */ /* 0x000fc40000011657 */
[----:B------:R-:W-:Y:S01]  /*ae60*/  LOP3.LUT R64, R49, 0xffff0000, RZ, 0xc0, !PT ;  /* 0xffff000031407812 */ /* 0x000fe200078ec0ff */
[-C--:B------:R-:W-:Y:S01]  /*ae70*/  FMUL.FTZ R75, R63, R67.reuse ;  /* 0x000000433f4b7220 */ /* 0x080fe20000410000 */
[----:B------:R-:W-:Y:S01]  /*ae80*/  PRMT R71, R168, 0x5410, R71 ;  /* 0x00005410a8477816 */ /* 0x000fe20000000047 */
[C---:B------:R-:W-:Y:S01]  /*ae90*/  FFMA.FTZ R73, R58.reuse, R67, -R73 ;  /* 0x000000433a497223 */ /* 0x040fe20000010849 */
[----:B------:R-:W-:Y:S01]  /*aea0*/  LOP3.LUT R69, R69, 0xffff0000, RZ, 0xc0, !PT ;  /* 0xffff000045457812 */ /* 0x000fe200078ec0ff */
[----:B------:R-:W-:Y:S01]  /*aeb0*/  FFMA.FTZ R75, R58, R70, R75 ;  /* 0x000000463a4b7223 */ /* 0x000fe2000001004b */
[----:B------:R-:W-:Y:S02]  /*aec0*/  PRMT R168, R168, 0x5432, R91 ;  /* 0x00005432a8a87816 */ /* 0x000fe4000000005b */
[----:B------:R-:W-:Y:S01]  /*aed0*/  LOP3.LUT R60, R45, 0xffff0000, RZ, 0xc0, !PT ;  /* 0xffff00002d3c7812 */ /* 0x000fe200078ec0ff */
[----:B------:R-:W-:Y:S01]  /*aee0*/  FMUL.FTZ R67, R64, R69 ;  /* 0x0000004540437220 */ /* 0x000fe20000410000 */
[----:B------:R-:W-:Y:S01]  /*aef0*/  PRMT R166, R166, 0x5432, R87 ;  /* 0x00005432a6a67816 */ /* 0x000fe20000000057 */
[----:B------:R-:W-:Y:S01]  /*af00*/  IMAD.U32 R63, R168, 0x10000, RZ ;  /* 0x00010000a83f7824 */ /* 0x000fe200078e00ff */
[----:B------:R-:W-:-:S02]  /*af10*/  LOP3.LUT R167, R167, 0xffff0000, RZ, 0xc0, !PT ;  /* 0xffff0000a7a77812 */ /* 0x000fc400078ec0ff */
[----:B------:R-:W-:Y:S01]  /*af20*/  LOP3.LUT R62, R48, 0xffff0000, RZ, 0xc0, !PT ;  /* 0xffff0000303e7812 */ /* 0x000fe200078ec0ff */
[----:B------:R-:W-:Y:S01]  /*af30*/  IMAD.U32 R58, R166, 0x10000, RZ ;  /* 0x00010000a63a7824 */ /* 0x000fe200078e00ff */
[----:B------:R-:W-:Y:S01]  /*af40*/  PRMT R169, R169, 0x5410, R72 ;  /* 0x00005410a9a97816 */ /* 0x000fe20000000048 */
[----:B------:R-:W-:Y:S01]  /*af50*/  FFMA.FTZ R70, R60, R167, -R67 ;  /* 0x000000a73c467223 */ /* 0x000fe20000010843 */
[----:B------:R-:W-:Y:S02]  /*af60*/  IMAD.U32 R48, R47, 0x10000, RZ ;  /* 0x000100002f307824 */ /* 0x000fe400078e00ff */
[----:B------:R-:W-:Y:S01]  /*af70*/  FMUL.FTZ R67, R65, R63 ;  /* 0x0000003f41437220 */ /* 0x000fe20000410000 */
[----:B------:R-:W-:Y:S01]  /*af80*/  FMUL.FTZ R77, R64, R167 ;  /* 0x000000a7404d7220 */ /* 0x000fe20000410000 */
[----:B------:R-:W-:Y:S01]  /*af90*/  LOP3.LUT R51, R51, 0xffff0000, RZ, 0xc0, !PT ;  /* 0xffff000033337812 */ /* 0x000fe200078ec0ff */
[-C--:B------:R-:W-:Y:S01]  /*afa0*/  FMUL.FTZ R64, R65, R58.reuse ;  /* 0x0000003a41407220 */ /* 0x080fe20000410000 */
[----:B------:R-:W-:Y:S01]  /*afb0*/  LOP3.LUT R168, R168, 0xffff0000, RZ, 0xc0, !PT ;  /* 0xffff0000a8a87812 */ /* 0x000fe200078ec0ff */
[----:B------:R-:W-:Y:S01]  /*afc0*/  FFMA.FTZ R67, R48, R58, -R67 ;  /* 0x0000003a30437223 */ /* 0x000fe20000010843 */
[----:B------:R-:W-:Y:S01]  /*afd0*/  LOP3.LUT R166, R166, 0xffff0000, RZ, 0xc0, !PT ;  /* 0xffff0000a6a67812 */ /* 0x000fe200078ec0ff */
[----:B------:R-:W-:Y:S01]  /*afe0*/  IMAD.U32 R58, R169, 0x10000, RZ ;  /* 0x00010000a93a7824 */ /* 0x000fe200078e00ff */
[----:B------:R-:W-:Y:S01]  /*aff0*/  LOP3.LUT R49, R47, 0xffff0000, RZ, 0xc0, !PT ;  /* 0xffff00002f317812 */ /* 0x000fe200078ec0ff */
[----:B------:R-:W-:Y:S01]  /*b000*/  FFMA.FTZ R72, R60, R69, R77 ;  /* 0x000000453c487223 */ /* 0x000fe2000001004d */
[----:B------:R-:W-:Y:S01]  /*b010*/  FFMA.FTZ R65, R48, R63, R64 ;  /* 0x0000003f30417223 */ /* 0x000fe20000010040 */
[----:B------:R-:W-:Y:S01]  /*b020*/  FMUL.FTZ R60, R51, R168 ;  /* 0x000000a8333c7220 */ /* 0x000fe20000410000 */
[----:B------:R-:W-:-:S02]  /*b030*/  IMAD.U32 R48, R66, 0x10000, RZ ;  /* 0x0001000042307824 */ /* 0x000fc400078e00ff */
[----:B------:R-:W-:Y:S01]  /*b040*/  FMUL.FTZ R64, R51, R166 ;  /* 0x000000a633407220 */ /* 0x000fe20000410000 */
[----:B------:R-:W-:Y:S01]  /*b050*/  LOP3.LUT R169, R169, 0xffff0000, RZ, 0xc0, !PT ;  /* 0xffff0000a9a97812 */ /* 0x000fe200078ec0ff */
[----:B------:R-:W-:Y:S01]  /*b060*/  FMUL.FTZ R51, R61, R58 ;  /* 0x0000003a3d337220 */ /* 0x000fe20000410000 */
[----:B------:R-:W-:Y:S01]  /*b070*/  LOP3.LUT R66, R66, 0xffff0000, RZ, 0xc0, !PT ;  /* 0xffff000042427812 */ /* 0x000fe200078ec0ff */
[C---:B------:R-:W-:Y:S01]  /*b080*/  FFMA.FTZ R166, R49.reuse, R166, -R60 ;  /* 0x000000a631a67223 */ /* 0x040fe2000001083c */
[----:B------:R-:W-:Y:S01]  /*b090*/  FFMA.FTZ R168, R49, R168, R64 ;  /* 0x000000a831a87223 */ /* 0x000fe20000010040 */
[----:B------:R-:W-:Y:S01]  /*b0a0*/  LOP3.LUT R45, R44, 0xffff0000, RZ, 0xc0, !PT ;  /* 0xffff00002c2d7812 */ /* 0x000fe200078ec0ff */
[-C--:B------:R-:W-:Y:S01]  /*b0b0*/  FMUL.FTZ R64, R62, R169.reuse ;  /* 0x000000a93e407220 */ /* 0x080fe20000410000 */
[-C--:B------:R-:W-:Y:S01]  /*b0c0*/  FFMA.FTZ R60, R56, R48.reuse, -R51 ;  /* 0x00000030383c7223 */ /* 0x080fe20000010833 */
[----:B------:R-:W-:Y:S02]  /*b0d0*/  IMAD.U32 R47, R50, 0x10000, RZ ;  /* 0x00010000322f7824 */ /* 0x000fe400078e00ff */
[----:B------:R-:W-:Y:S01]  /*b0e0*/  FMUL.FTZ R61, R61, R48 ;  /* 0x000000303d3d7220 */ /* 0x000fe20000410000 */
[----:B------:R-:W-:Y:S01]  /*b0f0*/  FMUL.FTZ R62, R62, R66 ;  /* 0x000000423e3e7220 */ /* 0x000fe20000410000 */
[C---:B------:R-:W-:Y:S01]  /*b100*/  IMAD.U32 R51, R71.reuse, 0x10000, RZ ;  /* 0x0001000047337824 */ /* 0x040fe200078e00ff */
[----:B------:R-:W-:Y:S01]  /*b110*/  LOP3.LUT R50, R50, 0xffff0000, RZ, 0xc0, !PT ;  /* 0xffff000032327812 */ /* 0x000fe200078ec0ff */
[----:B------:R-:W-:Y:S01]  /*b120*/  IMAD.U32 R48, R68, 0x10000, RZ ;  /* 0x0001000044307824 */ /* 0x000fe200078e00ff */
[----:B------:R-:W-:Y:S01]  /*b130*/  LOP3.LUT R71, R71, 0xffff0000, RZ, 0xc0, !PT ;  /* 0xffff000047477812 */ /* 0x000fe200078ec0ff */
[----:B------:R-:W-:Y:S01]  /*b140*/  IMAD.U32 R44, R46, 0x10000, RZ ;  /* 0x000100002e2c7824 */ /* 0x000fe200078e00ff */
[----:B------:R-:W-:Y:S01]  /*b150*/  LOP3.LUT R49, R68, 0xffff0000, RZ, 0xc0, !PT ;  /* 0xffff000044317812 */ /* 0x000fe200078ec0ff */
[----:B------:R-:W-:Y:S01]  /*b160*/  FFMA.FTZ R61, R56, R58, R61 ;  /* 0x0000003a383d7223 */ /* 0x000fe2000001003d */
[C---:B------:R-:W-:Y:S01]  /*b170*/  FFMA.FTZ R63, R45.reuse, R66, -R64 ;  /* 0x000000422d3f7223 */ /* 0x040fe20000010840 */
[----:B------:R-:W-:Y:S01]  /*b180*/  FFMA.FTZ R62, R45, R169, R62 ;  /* 0x000000a92d3e7223 */ /* 0x000fe2000001003e */
[----:B------:R-:W-:Y:S01]  /*b190*/  LOP3.LUT R46, R46, 0xffff0000, RZ, 0xc0, !PT ;  /* 0xffff00002e2e7812 */ /* 0x000fe200078ec0ff */
[C---:B------:R-:W-:Y:S01]  /*b1a0*/  FMUL.FTZ R45, R47.reuse, R51 ;  /* 0x000000332f2d7220 */ /* 0x040fe20000410000 */
[-C--:B------:R-:W-:Y:S01]  /*b1b0*/  FMUL.FTZ R56, R47, R48.reuse ;  /* 0x000000302f387220 */ /* 0x080fe20000410000 */
        /* <DEDUP_REMOVED lines=11> */
[----:B------:R-:W-:Y:S01]  /*b270*/  IMAD.MOV.U32 R44, RZ, RZ, R63 ;  /* 0x000000ffff2c7224 */ /* 0x000fe200078e003f */
[----:B------:R-:W-:Y:S02]  /*b280*/  F2FP.BF16.F32.PACK_AB R49, R72, R75 ;  /* 0x0000004b4831723e */ /* 0x000fe400000010ff */
[----:B------:R-:W-:Y:S02]  /*b290*/  F2FP.BF16.F32.PACK_AB R51, R168, R65 ;  /* 0x00000041a833723e */ /* 0x000fe400000010ff */
[----:B------:R-:W-:-:S02]  /*b2a0*/  F2FP.BF16.F32.PACK_AB R48, R62, R61 ;  /* 0x0000003d3e30723e */ /* 0x000fc400000010ff */
[----:B------:R-:W-:-:S07]  /*b2b0*/  F2FP.BF16.F32.PACK_AB R50, R71, R56 ;  /* 0x000000384732723e */ /* 0x000fce00000010ff */
.L_x_705:
[----:B------:R-:W-:Y:S05]  /*b2c0*/  BSYNC B1 ;  /* 0x0000000000017941 */ /* 0x000fea0003800000 */
.L_x_704:
[----:B------:R-:W-:Y:S01]  /*b2d0*/  ISETP.GE.AND P3, PT, R59, R150, PT ;  /* 0x000000963b00720c */ /* 0x000fe20003f66270 */
[----:B------:R-:W-:Y:S02]  /*b2e0*/  ULDC.64 UR4, c[0x0][0x208] ;  /* 0x0000820000047ab9 */ /* 0x000fe40000000a00 */
[----:B0-----:R3:W-:Y:S10]  /*b2f0*/  STG.E.128 desc[UR4][R54.64], R44 ;  /* 0x0000002c36007986 */ /* 0x0017f4000c101d04 */
[----:B------:R-:W-:Y:S05]  /*b300*/  @P3 BRA `(.L_x_670) ;  /* 0x0000000800783947 */ /* 0x000fea0003800000 */
[--C-:B---3--:R-:W-:Y:S01]  /*b310*/  SHF.R.S32.HI R44, RZ, 0x1f, R59.reuse ;  /* 0x0000001fff2c7819 */ /* 0x108fe2000001143b */
[----:B------:R-:W-:Y:S01]  /*b320*/  ULDC.64 UR4, c[0x0][0x208] ;  /* 0x0000820000047ab9 */ /* 0x000fe20000000a00 */
[----:B------:R-:W-:-:S04]  /*b330*/  IADD3 R59, P3, P4, R100, R136, R59 ;  /* 0x00000088643b7210 */ /* 0x000fc80007c7e03b */
[----:B------:R-:W-:Y:S02]  /*b340*/  IADD3.X R44, R14, R57, R44, P3, P4 ;  /* 0x000000390e2c7210 */ /* 0x000fe40001fe842c */
[----:B------:R-:W-:-:S04]  /*b350*/  LEA R52, P3, R59, R52, 0x1 ;  /* 0x000000343b347211 */ /* 0x000fc800078608ff */
[----:B------:R-:W-:-:S05]  /*b360*/  LEA.HI.X R53, R59, R53, R44, 0x1, P3 ;  /* 0x000000353b357211 */ /* 0x000fca00018f0c2c */
[----:B--2---:R4:W-:Y:S01]  /*b370*/  STG.E.128 desc[UR4][R52.64], R48 ;  /* 0x0000003034007986 */ /* 0x0049e2000c101d04 */
[----:B------:R-:W-:Y:S05]  /*b380*/  BRA `(.L_x_670) ;  /* 0x0000000800587947 */ /* 0x000fea0003800000 */
.L_x_613:
[----:B------:R-:W-:-:S13]  /*b390*/  ISETP.NE.AND P2, PT, R224, 0x3, PT ;  /* 0x00000003e000780c */ /* 0x000fda0003f45270 */
[----:B------:R-:W-:Y:S05]  /*b3a0*/  @!P2 BRA `(.L_x_706) ;  /* 0x000000000004a947 */ /* 0x000fea0003800000 */
[----:B------:R-:W-:Y:S01]  /*b3b0*/  BPT.TRAP 0x1 ;  /* 0x000000040000795c */ /* 0x000fe20000300000 */
.L_x_706:
[----:B------:R-:W-:Y:S01]  /*b3c0*/  IMAD R3, R23, 0x8, R2 ;  /* 0x0000000817037824 */ /* 0x000fe200078e0202 */
[----:B------:R-:W-:Y:S01]  /*b3d0*/  SHF.L.U32 R0, R223, 0x1f, RZ ;  /* 0x0000001fdf007819 */ /* 0x000fe200000006ff */
[----:B------:R-:W-:Y:S01]  /*b3e0*/  IMAD R4, R24, -0xb0, R25 ;  /* 0xffffff5018047824 */ /* 0x000fe200078e0219 */
[----:B------:R-:W-:Y:S01]  /*b3f0*/  BSSY B1, `(.L_x_707) ;  /* 0x0000006000017945 */ /* 0x000fe20003800000 */
[----:B------:R-:W-:Y:S01]  /*b400*/  SHF.R.S32.HI R45, RZ, 0x1f, R24 ;  /* 0x0000001fff2d7819 */ /* 0x000fe20000011418 */
[----:B------:R-:W1:Y:S01]  /*b410*/  SYNCS.PHASECHK.TRANS64.TRYWAIT P3, [R3+URZ+0x34890], R0 ;  /* 0x03489000030075a7 */ /* 0x000e62000806017f */
[----:B------:R-:W-:Y:S01]  /*b420*/  IMAD R44, R41, R24, RZ ;  /* 0x00000018292c7224 */ /* 0x000fe200078e02ff */
[----:B------:R-:W-:Y:S01]  /*b430*/  VIMNMX R4, R4, 0xb0, PT ;  /* 0x000000b004047848 */ /* 0x000fe20003fe0100 */
[----:B-1----:R-:W-:Y:S06]  /*b440*/  @!P3 BRA `(.L_x_708) ;  /* 0x000001b0007cb947 */ /* 0x002fec0003800000 */
.L_x_979:
[----:B------:R-:W-:Y:S05]  /*b450*/  BSYNC B1 ;  /* 0x0000000000017941 */ /* 0x000fea0003800000 */
.L_x_707:
[----:B------:R-:W-:Y:S01]  /*b460*/  ISETP.GE.AND P3, PT, R22, R4, PT ;  /* 0x000000041600720c */ /* 0x000fe20003f66270 */
[----:B------:R-:W-:Y:S01]  /*b470*/  IMAD R45, R45, R156, R44 ;  /* 0x0000009c2d2d7224 */ /* 0x000fe200078e022c */
[----:B------:R-:W-:Y:S01]  /*b480*/  BSSY B1, `(.L_x_709) ;  /* 0x0000013000017945 */ /* 0x000fe20003800000 */
[----:B------:R-:W-:-:S04]  /*b490*/  IMAD.WIDE.U32 R52, R156, R24, RZ ;  /* 0x000000189c347225 */ /* 0x000fc800078e00ff */
[----:B------:R-:W-:-:S06]  /*b4a0*/  IMAD.IADD R62, R45, 0x1, R53 ;  /* 0x000000012d3e7824 */ /* 0x000fcc00078e0235 */
[----:B------:R-:W-:Y:S05]  /*b4b0*/  @P3 BRA `(.L_x_710) ;  /* 0x00000000003c3947 */ /* 0x000fea0003800000 */
[----:B------:R-:W2:Y:S01]  /*b4c0*/  @!P0 LDC.64 R54, c[0x0][0x2e8] ;  /* 0x0000ba00ff368b82 */ /* 0x000ea20000000a00 */
[----:B------:R-:W3:Y:S01]  /*b4d0*/  @!P0 LDS.128 R44, [R5+0x1e400] ;  /* 0x01e40000052c8984 */ /* 0x000ee20000000c00 */
[----:B------:R-:W-:Y:S01]  /*b4e0*/  @!P0 IADD3 R58, P3, R15, R52, RZ ;  /* 0x000000340f3a8210 */ /* 0x000fe20007f7e0ff */
[----:B------:R-:W-:Y:S02]  /*b4f0*/  ULDC.64 UR4, c[0x0][0x208] ;  /* 0x0000820000047ab9 */ /* 0x000fe40000000a00 */
[----:B0-----:R-:W0:Y:S02]  /*b500*/  @!P1 LDS.128 R48, [R5+0x23c00] ;  /* 0x023c000005309984 */ /* 0x001e240000000c00 */
[----:B------:R-:W-:Y:S01]  /*b510*/  @!P0 IMAD.X R59, R62, 0x1, R11, P3 ;  /* 0x000000013e3b8824 */ /* 0x000fe200018e060b */
[----:B------:R-:W4:Y:S01]  /*b520*/  @!P1 LDC.64 R56, c[0x0][0x2e8] ;  /* 0x0000ba00ff389b82 */ /* 0x000f220000000a00 */
[----:B--2---:R-:W-:-:S04]  /*b530*/  @!P0 LEA R54, P3, R58, R54, 0x1 ;  /* 0x000000363a368211 */ /* 0x004fc800078608ff */
[----:B------:R-:W-:Y:S02]  /*b540*/  @!P0 LEA.HI.X R55, R58, R55, R59, 0x1, P3 ;  /* 0x000000373a378211 */ /* 0x000fe400018f0c3b */
[----:B------:R-:W-:-:S05]  /*b550*/  @!P1 IADD3 R58, P3, R12, R52, RZ ;  /* 0x000000340c3a9210 */ /* 0x000fca0007f7e0ff */
[----:B------:R-:W-:Y:S01]  /*b560*/  @!P1 IMAD.X R59, R62, 0x1, R7, P3 ;  /* 0x000000013e3b9824 */ /* 0x000fe200018e0607 */
[----:B----4-:R-:W-:-:S04]  /*b570*/  @!P1 LEA R56, P3, R58, R56, 0x1 ;  /* 0x000000383a389211 */ /* 0x010fc800078608ff */
[----:B------:R-:W-:Y:S01]  /*b580*/  @!P1 LEA.HI.X R57, R58, R57, R59, 0x1, P3 ;  /* 0x000000393a399211 */ /* 0x000fe200018f0c3b */
[----:B---3--:R2:W-:Y:S04]  /*b590*/  @!P0 STG.E.128 desc[UR4][R54.64], R44 ;  /* 0x0000002c36008986 */ /* 0x0085e8000c101d04 */
[----:B0-----:R2:W-:Y:S04]  /*b5a0*/  @!P1 STG.E.128 desc[UR4][R56.64], R48 ;  /* 0x0000003038009986 */ /* 0x0015e8000c101d04 */
.L_x_710:
[----:B------:R-:W-:Y:S05]  /*b5b0*/  BSYNC B1 ;  /* 0x0000000000017941 */ /* 0x000fea0003800000 */
.L_x_709:
[----:B--2---:R-:W-:Y:S01]  /*b5c0*/  VIADD R44, R22, 0x20 ;  /* 0x00000020162c7836 */ /* 0x004fe20000000000 */
[----:B------:R-:W-:Y:S04]  /*b5d0*/  BSSY B1, `(.L_x_711) ;  /* 0x0000014000017945 */ /* 0x000fe80003800000 */
[----:B------:R-:W-:-:S13]  /*b5e0*/  ISETP.GE.AND P3, PT, R44, R4, PT ;  /* 0x000000042c00720c */ /* 0x000fda0003f66270 */
[----:B------:R-:W-:Y:S05]  /*b5f0*/  @P3 BRA `(.L_x_712) ;  /* 0x0000000000443947 */ /* 0x000fea0003800000 */
[----:B------:R-:W2:Y:S01]  /*b600*/  @!P0 LDC.64 R54, c[0x0][0x2e8] ;  /* 0x0000ba00ff368b82 */ /* 0x000ea20000000a00 */
[----:B------:R-:W3:Y:S01]  /*b610*/  @!P0 LDS.128 R44, [R5+0x1f400] ;  /* 0x01f40000052c8984 */ /* 0x000ee20000000c00 */
[----:B------:R-:W-:Y:S01]  /*b620*/  IADD3 R60, P3, R116, R52, RZ ;  /* 0x00000034743c7210 */ /* 0x000fe20007f7e0ff */
[----:B------:R-:W-:Y:S02]  /*b630*/  ULDC.64 UR4, c[0x0][0x208] ;  /* 0x0000820000047ab9 */ /* 0x000fe40000000a00 */
[----:B0-----:R-:W0:Y:S02]  /*b640*/  @!P1 LDS.128 R48, [R5+0x24c00] ;  /* 0x024c000005309984 */ /* 0x001e240000000c00 */
[----:B------:R-:W-:Y:S01]  /*b650*/  IMAD.X R64, R62, 0x1, R117, P3 ;  /* 0x000000013e407824 */ /* 0x000fe200018e0675 */
[----:B------:R-:W4:Y:S01]  /*b660*/  @!P1 LDC.64 R56, c[0x0][0x2e8] ;  /* 0x0000ba00ff389b82 */ /* 0x000f220000000a00 */
[----:B------:R-:W-:-:S05]  /*b670*/  @!P0 IADD3 R58, P3, R60, R15, RZ ;  /* 0x0000000f3c3a8210 */ /* 0x000fca0007f7e0ff */
[----:B------:R-:W-:Y:S01]  /*b680*/  @!P0 IMAD.X R59, R64, 0x1, R11, P3 ;  /* 0x00000001403b8824 */ /* 0x000fe200018e060b */
        /* <DEDUP_REMOVED lines=8> */
.L_x_712:
[----:B------:R-:W-:Y:S05]  /*b710*/  BSYNC B1 ;  /* 0x0000000000017941 */ /* 0x000fea0003800000 */
.L_x_711:
[----:B--2---:R-:W-:Y:S01]  /*b720*/  VIADD R44, R22, 0x40 ;  /* 0x00000040162c7836 */ /* 0x004fe20000000000 */
[----:B------:R-:W-:Y:S04]  /*b730*/  BSSY B1, `(.L_x_713) ;  /* 0x0000014000017945 */ /* 0x000fe80003800000 */
[----:B------:R-:W-:-:S13]  /*b740*/  ISETP.GE.AND P3, PT, R44, R4, PT ;  /* 0x000000042c00720c */ /* 0x000fda0003f66270 */
[----:B------:R-:W-:Y:S05]  /*b750*/  @P3 BRA `(.L_x_714) ;  /* 0x0000000000443947 */ /* 0x000fea0003800000 */
[----:B------:R-:W2:Y:S01]  /*b760*/  @!P0 LDC.64 R54, c[0x0][0x2e8] ;  /* 0x0000ba00ff368b82 */ /* 0x000ea20000000a00 */
[----:B------:R-:W3:Y:S01]  /*b770*/  @!P0 LDS.128 R44, [R5+0x20400] ;  /* 0x02040000052c8984 */ /* 0x000ee20000000c00 */
[----:B------:R-:W-:Y:S01]  /*b780*/  LEA R60, P3, R42, R52, 0x6 ;  /* 0x000000342a3c7211 */ /* 0x000fe200078630ff */
        /* <DEDUP_REMOVED lines=14> */
.L_x_714:
[----:B------:R-:W-:Y:S05]  /*b870*/  BSYNC B1 ;  /* 0x0000000000017941 */ /* 0x000fea0003800000 */
.L_x_713:
[----:B--2---:R-:W-:Y:S01]  /*b880*/  VIADD R44, R22, 0x60 ;  /* 0x00000060162c7836 */ /* 0x004fe20000000000 */
[----:B------:R-:W-:Y:S04]  /*b890*/  BSSY B1, `(.L_x_715) ;  /* 0x0000018000017945 */ /* 0x000fe80003800000 */
[----:B------:R-:W-:-:S13]  /*b8a0*/  ISETP.GE.AND P3, PT, R44, R4, PT ;  /* 0x000000042c00720c */ /* 0x000fda0003f66270 */
[----:B------:R-:W-:Y:S05]  /*b8b0*/  @P3 BRA `(.L_x_716) ;  /* 0x0000000000543947 */ /* 0x000fea0003800000 */
[----:B------:R-:W2:Y:S01]  /*b8c0*/  LDC.64 R58, c[0x0][0x300] ;  /* 0x0000c000ff3a7b82 */ /* 0x000ea20000000a00 */
[----:B------:R-:W3:Y:S01]  /*b8d0*/  @!P0 LDS.128 R44, [R5+0x21400] ;  /* 0x02140000052c8984 */ /* 0x000ee20000000c00 */
[----:B------:R-:W-:Y:S01]  /*b8e0*/  IMAD.MOV.U32 R60, RZ, RZ, R52 ;  /* 0x000000ffff3c7224 */ /* 0x000fe200078e0034 */
[----:B------:R-:W-:Y:S01]  /*b8f0*/  ULDC.64 UR4, c[0x0][0x208] ;  /* 0x0000820000047ab9 */ /* 0x000fe20000000a00 */
[----:B------:R-:W-:Y:S01]  /*b900*/  IMAD.MOV.U32 R61, RZ, RZ, R62 ;  /* 0x000000ffff3d7224 */ /* 0x000fe200078e003e */
[----:B0-----:R-:W0:Y:S03]  /*b910*/  @!P1 LDS.128 R48, [R5+0x26c00] ;  /* 0x026c000005309984 */ /* 0x001e260000000c00 */
[----:B------:R-:W4:Y:S08]  /*b920*/  @!P0 LDC.64 R54, c[0x0][0x2e8] ;  /* 0x0000ba00ff368b82 */ /* 0x000f300000000a00 */
[----:B------:R-:W5:Y:S01]  /*b930*/  @!P1 LDC.64 R56, c[0x0][0x2e8] ;  /* 0x0000ba00ff389b82 */ /* 0x000f620000000a00 */
[----:B--2---:R-:W-:-:S04]  /*b940*/  IMAD.WIDE.U32 R60, R58, 0x60, R60 ;  /* 0x000000603a3c7825 */ /* 0x004fc800078e003c */
[----:B------:R-:W-:Y:S01]  /*b950*/  IMAD R59, R59, 0x60, RZ ;  /* 0x000000603b3b7824 */ /* 0x000fe200078e02ff */
[----:B------:R-:W-:-:S03]  /*b960*/  @!P0 IADD3 R58, P3, R15, R60, RZ ;  /* 0x0000003c0f3a8210 */ /* 0x000fc60007f7e0ff */
[----:B------:R-:W-:-:S04]  /*b970*/  IMAD.IADD R64, R61, 0x1, R59 ;  /* 0x000000013d407824 */ /* 0x000fc800078e023b */
[----:B------:R-:W-:Y:S01]  /*b980*/  @!P0 IMAD.X R59, R64, 0x1, R11, P3 ;  /* 0x00000001403b8824 */ /* 0x000fe200018e060b */
[----:B----4-:R-:W-:-:S04]  /*b990*/  @!P0 LEA R54, P3, R58, R54, 0x1 ;  /* 0x000000363a368211 */ /* 0x010fc800078608ff */
[----:B------:R-:W-:Y:S02]  /*b9a0*/  @!P0 LEA.HI.X R55, R58, R55, R59, 0x1, P3 ;  /* 0x000000373a378211 */ /* 0x000fe400018f0c3b */
[----:B------:R-:W-:-:S03]  /*b9b0*/  @!P1 IADD3 R60, P3, R12, R60, RZ ;  /* 0x0000003c0c3c9210 */ /* 0x000fc60007f7e0ff */
[----:B---3--:R2:W-:Y:S02]  /*b9c0*/  @!P0 STG.E.128 desc[UR4][R54.64], R44 ;  /* 0x0000002c36008986 */ /* 0x0085e4000c101d04 */
[----:B------:R-:W-:Y:S01]  /*b9d0*/  @!P1 IMAD.X R58, R64, 0x1, R7, P3 ;  /* 0x00000001403a9824 */ /* 0x000fe200018e0607 */
[----:B-----5:R-:W-:-:S04]  /*b9e0*/  @!P1 LEA R56, P3, R60, R56, 0x1 ;  /* 0x000000383c389211 */ /* 0x020fc800078608ff */
[----:B------:R-:W-:-:S05]  /*b9f0*/  @!P1 LEA.HI.X R57, R60, R57, R58, 0x1, P3 ;  /* 0x000000393c399211 */ /* 0x000fca00018f0c3a */
[----:B0-----:R2:W-:Y:S04]  /*ba00*/  @!P1 STG.E.128 desc[UR4][R56.64], R48 ;  /* 0x0000003038009986 */ /* 0x0015e8000c101d04 */
.L_x_716:
[----:B------:R-:W-:Y:S05]  /*ba10*/  BSYNC B1 ;  /* 0x0000000000017941 */ /* 0x000fea0003800000 */
.L_x_715:
        /* <DEDUP_REMOVED lines=21> */
.L_x_718:
[----:B------:R-:W-:Y:S05]  /*bb70*/  BSYNC B1 ;  /* 0x0000000000017941 */ /* 0x000fea0003800000 */
.L_x_717:
[----:B--2---:R-:W-:-:S05]  /*bb80*/  VIADD R44, R22, 0xa0 ;  /* 0x000000a0162c7836 */ /* 0x004fca0000000000 */
[----:B------:R-:W-:-:S13]  /*bb90*/  ISETP.GE.AND P3, PT, R44, R4, PT ;  /* 0x000000042c00720c */ /* 0x000fda0003f66270 */
[----:B------:R-:W-:Y:S05]  /*bba0*/  @P3 BRA `(.L_x_670) ;  /* 0x0000000000503947 */ /* 0x000fea0003800000 */
[----:B------:R-:W2:Y:S01]  /*bbb0*/  LDC.64 R58, c[0x0][0x300] ;  /* 0x0000c000ff3a7b82 */ /* 0x000ea20000000a00 */
[----:B------:R-:W3:Y:S01]  /*bbc0*/  @!P0 LDS.128 R44, [R5+0x23400] ;  /* 0x02340000052c8984 */ /* 0x000ee20000000c00 */
[----:B------:R-:W-:Y:S01]  /*bbd0*/  IMAD.MOV.U32 R53, RZ, RZ, R62 ;  /* 0x000000ffff357224 */ /* 0x000fe200078e003e */
[----:B------:R-:W-:Y:S02]  /*bbe0*/  ULDC.64 UR4, c[0x0][0x208] ;  /* 0x0000820000047ab9 */ /* 0x000fe40000000a00 */
[----:B0-----:R-:W0:Y:S03]  /*bbf0*/  @!P1 LDS.128 R48, [R5+0x28c00] ;  /* 0x028c000005309984 */ /* 0x001e260000000c00 */
[----:B------:R-:W4:Y:S08]  /*bc00*/  @!P0 LDC.64 R54, c[0x0][0x2e8] ;  /* 0x0000ba00ff368b82 */ /* 0x000f300000000a00 */
[----:B------:R-:W5:Y:S01]  /*bc10*/  @!P1 LDC.64 R56, c[0x0][0x2e8] ;  /* 0x0000ba00ff389b82 */ /* 0x000f620000000a00 */
[----:B--2---:R-:W-:-:S04]  /*bc20*/  IMAD.WIDE.U32 R52, R58, 0xa0, R52 ;  /* 0x000000a03a347825 */ /* 0x004fc800078e0034 */
[----:B------:R-:W-:-:S04]  /*bc30*/  IMAD R59, R59, 0xa0, RZ ;  /* 0x000000a03b3b7824 */ /* 0x000fc800078e02ff */
[----:B------:R-:W-:Y:S01]  /*bc40*/  IMAD.IADD R60, R53, 0x1, R59 ;  /* 0x00000001353c7824 */ /* 0x000fe200078e023b */
[----:B------:R-:W-:-:S05]  /*bc50*/  @!P0 IADD3 R53, P3, R15, R52, RZ ;  /* 0x000000340f358210 */ /* 0x000fca0007f7e0ff */
        /* <DEDUP_REMOVED lines=9> */
.L_x_670:
[----:B------:R-:W-:Y:S05]  /*bcf0*/  BSYNC B0 ;  /* 0x0000000000007941 */ /* 0x000fea0003800000 */
.L_x_612:
[----:B0-234-:R-:W0:Y:S01]  /*bd00*/  S2R R44, SR_TID.X ;  /* 0x00000000002c7919 */ /* 0x01de220000002100 */
[----:B------:R-:W-:Y:S01]  /*bd10*/  @!PT LDS RZ, [RZ] ;  /* 0x00000000fffff984 */ /* 0x000fe20000000800 */
[----:B------:R-:W-:Y:S01]  /*bd20*/  @!PT LDS RZ, [RZ] ;  /* 0x00000000fffff984 */ /* 0x000fe20000000800 */
[----:B------:R-:W-:Y:S01]  /*bd30*/  @!PT LDS RZ, [RZ] ;  /* 0x00000000fffff984 */ /* 0x000fe20000000800 */
[----:B------:R-:W-:Y:S01]  /*bd40*/  @!PT LDS RZ, [RZ] ;  /* 0x00000000fffff984 */ /* 0x000fe20000000800 */
[----:B------:R2:W-:Y:S06]  /*bd50*/  MEMBAR.ALL.CTA ;  /* 0x0000000000007992 */ /* 0x0005ec0000008000 */
[----:B--2---:R-:W2:Y:S01]  /*bd60*/  FENCE.VIEW.ASYNC.S ;  /* 0x00000000000073c6 */ /* 0x004ea20000000000 */
[----:B------:R-:W-:Y:S05]  /*bd70*/  WARPSYNC.ALL ;  /* 0x0000000000007948 */ /* 0x000fea0003800000 */
[----:B------:R-:W-:Y:S01]  /*bd80*/  BSSY B0, `(.L_x_719) ;  /* 0x0000009000007945 */ /* 0x000fe20003800000 */
[----:B0-----:R-:W-:Y:S01]  /*bd90*/  LOP3.LUT R44, R44, 0x7f, RZ, 0xc0, !PT ;  /* 0x0000007f2c2c7812 */ /* 0x001fe200078ec0ff */
[----:B--2---:R0:W-:Y:S03]  /*bda0*/  BAR.SYNC.DEFER_BLOCKING R162, 0x80 ;  /* 0x000200a20000751d */ /* 0x0041e60000010000 */
[----:B------:R-:W-:-:S13]  /*bdb0*/  ISETP.NE.AND P3, PT, R44, RZ, PT ;  /* 0x000000ff2c00720c */ /* 0x000fda0003f65270 */
[----:B------:R-:W-:-:S05]  /*bdc0*/  @!P3 VIADD R44, R3, 0x348a0 ;  /* 0x000348a0032cb836 */ /* 0x000fca0000000000 */
[----:B------:R-:W-:-:S04]  /*bdd0*/  @!P3 PRMT R44, RZ, 0x654, R44 ;  /* 0x00000654ff2cb816 */ /* 0x000fc8000000002c */
[----:B------:R0:W-:Y:S01]  /*bde0*/  @!P3 SYNCS.ARRIVE.TRANS64.RED.A1T0 RZ, [R44+URZ], RZ ;  /* 0x000000ff2cffb9a7 */ /* 0x0001e2000810043f */
[----:B------:R-:W-:Y:S05]  /*bdf0*/  @!P2 BRA `(.L_x_720) ;  /* 0x000000000004a947 */ /* 0x000fea0003800000 */
[----:B------:R-:W-:Y:S01]  /*be00*/  BPT.TRAP 0x1 ;  /* 0x000000040000795c */ /* 0x000fe20000300000 */
.L_x_720:
[----:B------:R-:W-:Y:S05]  /*be10*/  BSYNC B0 ;  /* 0x0000000000007941 */ /* 0x000fea0003800000 */
.L_x_719:
[----:B------:R-:W2:Y:S01]  /*be20*/  SYNCS.PHASECHK.TRANS64.TRYWAIT P2, [R3+URZ+0x348b0], R0 ;  /* 0x0348b000030075a7 */ /* 0x000ea2000804017f */
[----:B------:R-:W-:Y:S01]  /*be30*/  ULDC UR60, c[0x0][0x2f4] ;  /* 0x0000bd00003c7ab9 */ /* 0x000fe20000000800 */
[----:B------:R-:W-:Y:S01]  /*be40*/  ULDC.64 UR38, c[0x0][0x328] ;  /* 0x0000ca0000267ab9 */ /* 0x000fe20000000a00 */
[----:B------:R-:W-:Y:S01]  /*be50*/  ULDC.64 UR36, c[0x0][0x318] ;  /* 0x0000c60000247ab9 */ /* 0x000fe20000000a00 */
[----:B------:R-:W-:Y:S04]  /*be60*/  BSSY B0, `(.L_x_721) ;  /* 0x0000002000007945 */ /* 0x000fe80003800000 */
[----:B--2---:R-:W-:Y:S05]  /*be70*/  @!P2 BRA `(.L_x_722) ;  /* 0x000001a80004a947 */ /* 0x004fea0003800000 */
.L_x_980:
[----:B------:R-:W-:Y:S05]  /*be80*/  BSYNC B0 ;  /* 0x0000000000007941 */ /* 0x000fea0003800000 */
.L_x_721:
[----:B------:R-:W-:Y:S01]  /*be90*/  ISETP.GE.AND P2, PT, R22, R4, PT ;  /* 0x000000041600720c */ /* 0x000fe20003f46270 */
[----:B------:R-:W-:Y:S01]  /*bea0*/  BSSY B0, `(.L_x_723) ;  /* 0x0000012000007945 */ /* 0x000fe20003800000 */
[----:B------:R-:W-:-:S11]  /*beb0*/  IMAD.WIDE R48, R24, 0xb0, R118 ;  /* 0x000000b018307825 */ /* 0x000fd600078e0276 */
[----:B------:R-:W-:Y:S05]  /*bec0*/  @P2 BRA `(.L_x_724) ;  /* 0x00000000003c2947 */ /* 0x000fea0003800000 */
[----:B------:R-:W-:Y:S01]  /*bed0*/  IMAD R47, R49, UR38, RZ ;  /* 0x00000026312f7c24 */ /* 0x000fe2000f8e02ff */
[----:B------:R-:W-:Y:S01]  /*bee0*/  ULDC.64 UR4, c[0x0][0x208] ;  /* 0x0000820000047ab9 */ /* 0x000fe20000000a00 */
[----:B0-----:R-:W-:Y:S02]  /*bef0*/  IMAD.MOV.U32 R44, RZ, RZ, R102 ;  /* 0x000000ffff2c7224 */ /* 0x001fe400078e0066 */
[----:B------:R-:W-:Y:S02]  /*bf00*/  IMAD.MOV.U32 R45, RZ, RZ, R6 ;  /* 0x000000ffff2d7224 */ /* 0x000fe400078e0006 */
[C---:B------:R-:W-:Y:S02]  /*bf10*/  IMAD R47, R48.reuse, UR39, R47 ;  /* 0x00000027302f7c24 */ /* 0x040fe4000f8e022f */
[----:B------:R-:W-:-:S04]  /*bf20*/  IMAD.WIDE.U32 R44, R48, UR38, R44 ;  /* 0x00000026302c7c25 */ /* 0x000fc8000f8e002c */
[----:B------:R-:W-:Y:S01]  /*bf30*/  IMAD.IADD R45, R45, 0x1, R47 ;  /* 0x000000012d2d7824 */ /* 0x000fe200078e022f */
[----:B------:R-:W-:-:S04]  /*bf40*/  LEA R50, P2, R44, UR36, 0x1 ;  /* 0x000000242c327c11 */ /* 0x000fc8000f8408ff */
[----:B------:R-:W-:Y:S02]  /*bf50*/  LEA.HI.X R51, R44, UR37, R45, 0x1, P2 ;  /* 0x000000252c337c11 */ /* 0x000fe400090f0c2d */
[----:B------:R-:W-:-:S13]  /*bf60*/  ISETP.GE.AND P2, PT, R16, UR60, PT ;  /* 0x0000003c10007c0c */ /* 0x000fda000bf46270 */
[----:B------:R-:W0:Y:S04]  /*bf70*/  @!P2 LDS.128 R44, [R5+0x400] ;  /* 0x00040000052ca984 */ /* 0x000e280000000c00 */
[----:B0-----:R-:W-:Y:S01]  /*bf80*/  @!P2 STG.E.128 desc[UR4][R50.64], R44 ;  /* 0x0000002c3200a986 */ /* 0x001fe2000c101d04 */
[----:B------:R-:W-:-:S13]  /*bf90*/  ISETP.GE.AND P2, PT, R221, UR60, PT ;  /* 0x0000003cdd007c0c */ /* 0x000fda000bf46270 */
[----:B------:R-:W0:Y:S04]  /*bfa0*/  @!P2 LDS.128 R44, [R5+0x5c00] ;  /* 0x005c0000052ca984 */ /* 0x000e280000000c00 */
[----:B0-----:R3:W-:Y:S02]  /*bfb0*/  @!P2 STG.E.128 desc[UR4][R50.64+0x80], R44 ;  /* 0x0000802c3200a986 */ /* 0x0017e4000c101d04 */
.L_x_724:
[----:B------:R-:W-:Y:S05]  /*bfc0*/  BSYNC B0 ;  /* 0x0000000000007941 */ /* 0x000fea0003800000 */
.L_x_723:
[----:B-12---:R-:W-:Y:S01]  /*bfd0*/  VIADD R0, R22, 0x20 ;  /* 0x0000002016007836 */ /* 0x006fe20000000000 */
[----:B------:R-:W-:Y:S04]  /*bfe0*/  BSSY B0, `(.L_x_725) ;  /* 0x0000014000007945 */ /* 0x000fe80003800000 */
[----:B------:R-:W-:-:S13]  /*bff0*/  ISETP.GE.AND P2, PT, R0, R4, PT ;  /* 0x000000040000720c */ /* 0x000fda0003f46270 */
[----:B------:R-:W-:Y:S05]  /*c000*/  @P2 BRA `(.L_x_726) ;  /* 0x0000000000442947 */ /* 0x000fea0003800000 */
[----:B---3--:R-:W-:Y:S01]  /*c010*/  IADD3 R47, P2, R48, 0x20, RZ ;  /* 0x00000020302f7810 */ /* 0x008fe20007f5e0ff */
[----:B0-----:R-:W-:Y:S01]  /*c020*/  IMAD.MOV.U32 R44, RZ, RZ, R102 ;  /* 0x000000ffff2c7224 */ /* 0x001fe200078e0066 */
[----:B------:R-:W-:Y:S01]  /*c030*/  ULDC.64 UR4, c[0x0][0x208] ;  /* 0x0000820000047ab9 */ /* 0x000fe20000000a00 */
[----:B------:R-:W-:Y:S02]  /*c040*/  IMAD.MOV.U32 R45, RZ, RZ, R6 ;  /* 0x000000ffff2d7224 */ /* 0x000fe400078e0006 */
[----:B------:R-:W-:Y:S02]  /*c050*/  IMAD.X R0, RZ, RZ, R49, P2 ;  /* 0x000000ffff007224 */ /* 0x000fe400010e0631 */
[----:B------:R-:W-:-:S04]  /*c060*/  IMAD.WIDE.U32 R44, R47, UR38, R44 ;  /* 0x000000262f2c7c25 */ /* 0x000fc8000f8e002c */
[----:B------:R-:W-:Y:S01]  /*c070*/  IMAD R0, R0, UR38, RZ ;  /* 0x0000002600007c24 */ /* 0x000fe2000f8e02ff */
[----:B------:R-:W-:-:S03]  /*c080*/  LEA R50, P2, R44, UR36, 0x1 ;  /* 0x000000242c327c11 */ /* 0x000fc6000f8408ff */
[----:B------:R-:W-:-:S04]  /*c090*/  IMAD R47, R47, UR39, R0 ;  /* 0x000000272f2f7c24 */ /* 0x000fc8000f8e0200 */
[----:B------:R-:W-:-:S05]  /*c0a0*/  IMAD.IADD R45, R45, 0x1, R47 ;  /* 0x000000012d2d7824 */ /* 0x000fca00078e022f */
[----:B------:R-:W-:Y:S02]  /*c0b0*/  LEA.HI.X R51, R44, UR37, R45, 0x1, P2 ;  /* 0x000000252c337c11 */ /* 0x000fe400090f0c2d */
[----:B------:R-:W-:-:S13]  /*c0c0*/  ISETP.GE.AND P2, PT, R16, UR60, PT ;  /* 0x0000003c10007c0c */ /* 0x000fda000bf46270 */
[----:B------:R-:W0:Y:S04]  /*c0d0*/  @!P2 LDS.128 R44, [R5+0x1400] ;  /* 0x00140000052ca984 */ /* 0x000e280000000c00 */
[----:B0-----:R-:W-:Y:S01]  /*c0e0*/  @!P2 STG.E.128 desc[UR4][R50.64], R44 ;  /* 0x0000002c3200a986 */ /* 0x001fe2000c101d04 */
[----:B------:R-:W-:-:S13]  /*c0f0*/  ISETP.GE.AND P2, PT, R221, UR60, PT ;  /* 0x0000003cdd007c0c */ /* 0x000fda000bf46270 */
[----:B------:R-:W0:Y:S04]  /*c100*/  @!P2 LDS.128 R44, [R5+0x6c00] ;  /* 0x006c0000052ca984 */ /* 0x000e280000000c00 */
[----:B0-----:R1:W-:Y:S02]  /*c110*/  @!P2 STG.E.128 desc[UR4][R50.64+0x80], R44 ;  /* 0x0000802c3200a986 */ /* 0x0013e4000c101d04 */
.L_x_726:
[----:B------:R-:W-:Y:S05]  /*c120*/  BSYNC B0 ;  /* 0x0000000000007941 */ /* 0x000fea0003800000 */
.L_x_725:
[----:B------:R-:W-:Y:S01]  /*c130*/  VIADD R0, R22, 0x40 ;  /* 0x0000004016007836 */ /* 0x000fe20000000000 */
[----:B------:R-:W-:Y:S04]  /*c140*/  BSSY B0, `(.L_x_727) ;  /* 0x0000014000007945 */ /* 0x000fe80003800000 */
[----:B------:R-:W-:-:S13]  /*c150*/  ISETP.GE.AND P2, PT, R0, R4, PT ;  /* 0x000000040000720c */ /* 0x000fda0003f46270 */
[----:B------:R-:W-:Y:S05]  /*c160*/  @P2 BRA `(.L_x_728) ;  /* 0x0000000000442947 */ /* 0x000fea0003800000 */
[----:B-1-3--:R-:W-:Y:S01]  /*c170*/  IADD3 R47, P2, R48, 0x40, RZ ;  /* 0x00000040302f7810 */ /* 0x00afe20007f5e0ff */
        /* <DEDUP_REMOVED lines=16> */
.L_x_728:
[----:B------:R-:W-:Y:S05]  /*c280*/  BSYNC B0 ;  /* 0x0000000000007941 */ /* 0x000fea0003800000 */
.L_x_727:
[----:B------:R-:W-:Y:S01]  /*c290*/  VIADD R0, R22, 0x60 ;  /* 0x0000006016007836 */ /* 0x000fe20000000000 */
[----:B------:R-:W-:Y:S04]  /*c2a0*/  BSSY B0, `(.L_x_729) ;  /* 0x0000014000007945 */ /* 0x000fe80003800000 */
[----:B------:R-:W-:-:S13]  /*c2b0*/  ISETP.GE.AND P2, PT, R0, R4, PT ;  /* 0x000000040000720c */ /* 0x000fda0003f46270 */
[----:B------:R-:W-:Y:S05]  /*c2c0*/  @P2 BRA `(.L_x_730) ;  /* 0x0000000000442947 */ /* 0x000fea0003800000 */
[----:B-123--:R-:W-:Y:S01]  /*c2d0*/  IADD3 R47, P2, R48, 0x60, RZ ;  /* 0x00000060302f7810 */ /* 0x00efe20007f5e0ff */
        /* <DEDUP_REMOVED lines=16> */
.L_x_730:
[----:B------:R-:W-:Y:S05]  /*c3e0*/  BSYNC B0 ;  /* 0x0000000000007941 */ /* 0x000fea0003800000 */
.L_x_729:
[----:B------:R-:W-:Y:S01]  /*c3f0*/  VIADD R0, R22, 0x80 ;  /* 0x0000008016007836 */ /* 0x000fe20000000000 */
[----:B------:R-:W-:Y:S04]  /*c400*/  BSSY B0, `(.L_x_731) ;  /* 0x0000014000007945 */ /* 0x000fe80003800000 */
[----:B------:R-:W-:-:S13]  /*c410*/  ISETP.GE.AND P2, PT, R0, R4, PT ;  /* 0x000000040000720c */ /* 0x000fda0003f46270 */
[----:B------:R-:W-:Y:S05]  /*c420*/  @P2 BRA `(.L_x_732) ;  /* 0x0000000000442947 */ /* 0x000fea0003800000 */
[----:B-1234-:R-:W-:Y:S01]  /*c430*/  IADD3 R47, P2, R48, 0x80, RZ ;  /* 0x00000080302f7810 */ /* 0x01efe20007f5e0ff */
        /* <DEDUP_REMOVED lines=16> */
.L_x_732:
[----:B------:R-:W-:Y:S05]  /*c540*/  BSYNC B0 ;  /* 0x0000000000007941 */ /* 0x000fea0003800000 */
.L_x_731:
[----:B------:R-:W-:Y:S01]  /*c550*/  VIADD R0, R22, 0xa0 ;  /* 0x000000a016007836 */ /* 0x000fe20000000000 */
[----:B------:R-:W-:Y:S04]  /*c560*/  BSSY B0, `(.L_x_733) ;  /* 0x0000014000007945 */ /* 0x000fe80003800000 */
[----:B------:R-:W-:-:S13]  /*c570*/  ISETP.GE.AND P2, PT, R0, R4, PT ;  /* 0x000000040000720c */ /* 0x000fda0003f46270 */
[----:B------:R-:W-:Y:S05]  /*c580*/  @P2 BRA `(.L_x_734) ;  /* 0x0000000000442947 */ /* 0x000fea0003800000 */
[----:B01234-:R-:W-:Y:S01]  /*c590*/  IADD3 R47, P2, R48, 0xa0, RZ ;  /* 0x000000a0302f7810 */ /* 0x01ffe20007f5e0ff */
[----:B------:R-:W-:Y:S01]  /*c5a0*/  IMAD.MOV.U32 R44, RZ, RZ, R102 ;  /* 0x000000ffff2c7224 */ /* 0x000fe200078e0066 */
[----:B------:R-:W-:Y:S01]  /*c5b0*/  ULDC.64 UR4, c[0x0][0x208] ;  /* 0x0000820000047ab9 */ /* 0x000fe20000000a00 */
[----:B------:R-:W-:Y:S02]  /*c5c0*/  IMAD.MOV.U32 R45, RZ, RZ, R6 ;  /* 0x000000ffff2d7224 */ /* 0x000fe400078e0006 */
[----:B------:R-:W-:Y:S02]  /*c5d0*/  IMAD.X R48, RZ, RZ, R49, P2 ;  /* 0x000000ffff307224 */ /* 0x000fe400010e0631 */
[----:B------:R-:W-:-:S04]  /*c5e0*/  IMAD.WIDE.U32 R44, R47, UR38, R44 ;  /* 0x000000262f2c7c25 */ /* 0x000fc8000f8e002c */
[----:B------:R-:W-:-:S04]  /*c5f0*/  IMAD R48, R48, UR38, RZ ;  /* 0x0000002630307c24 */ /* 0x000fc8000f8e02ff */
[----:B------:R-:W-:Y:S01]  /*c600*/  IMAD R47, R47, UR39, R48 ;  /* 0x000000272f2f7c24 */ /* 0x000fe2000f8e0230 */
[----:B------:R-:W-:-:S03]  /*c610*/  LEA R48, P2, R44, UR36, 0x1 ;  /* 0x000000242c307c11 */ /* 0x000fc6000f8408ff */
        /* <DEDUP_REMOVED lines=8> */
.L_x_734:
[----:B------:R-:W-:Y:S05]  /*c6a0*/  BSYNC B0 ;  /* 0x0000000000007941 */ /* 0x000fea0003800000 */
.L_x_733:
[----:B------:R-:W5:Y:S01]  /*c6b0*/  LDL R0, [R1+0x4] ;  /* 0x0000040001007983 */ /* 0x000f620000100800 */
[----:B------:R-:W-:Y:S02]  /*c6c0*/  VIADD R23, R23, 0x1 ;  /* 0x0000000117177836 */ /* 0x000fe40000000000 */
[----:B------:R-:W-:Y:S01]  /*c6d0*/  @!P3 VIADD R3, R3, 0x348c0 ;  /* 0x000348c00303b836 */ /* 0x000fe20000000000 */
[----:B------:R-:W-:Y:S01]  /*c6e0*/  @!PT LDS RZ, [RZ] ;  /* 0x00000000fffff984 */ /* 0x000fe20000000800 */
[----:B------:R-:W-:Y:S01]  /*c6f0*/  @!PT LDS RZ, [RZ] ;  /* 0x00000000fffff984 */ /* 0x000fe20000000800 */
[----:B------:R-:W-:Y:S01]  /*c700*/  @!PT LDS RZ, [RZ] ;  /* 0x00000000fffff984 */ /* 0x000fe20000000800 */
[----:B------:R-:W-:Y:S01]  /*c710*/  @!PT LDS RZ, [RZ] ;  /* 0x00000000fffff984 */ /* 0x000fe20000000800 */
[----:B------:R1:W-:Y:S06]  /*c720*/  MEMBAR.ALL.CTA ;  /* 0x0000000000007992 */ /* 0x0003ec0000008000 */
[----:B-1----:R-:W1:Y:S02]  /*c730*/  FENCE.VIEW.ASYNC.S ;  /* 0x00000000000073c6 */ /* 0x002e640000000000 */
[----:B-1----:R1:W-:Y:S01]  /*c740*/  BAR.SYNC.DEFER_BLOCKING R162, 0x80 ;  /* 0x000200a20000751d */ /* 0x0023e20000010000 */
[----:B------:R-:W-:-:S02]  /*c750*/  ISETP.NE.AND P2, PT, R23, 0x2, PT ;  /* 0x000000021700780c */ /* 0x000fc40003f45270 */
[----:B------:R-:W-:Y:S02]  /*c760*/  @!P3 PRMT R3, RZ, 0x654, R3 ;  /* 0x00000654ff03b816 */ /* 0x000fe40000000003 */
[----:B------:R-:W-:Y:S02]  /*c770*/  SEL R23, R23, RZ, P2 ;  /* 0x000000ff17177207 */ /* 0x000fe40001000000 */
[----:B------:R1:W-:Y:S01]  /*c780*/  @!P3 SYNCS.ARRIVE.TRANS64.RED.A1T0 RZ, [R3+URZ], RZ ;  /* 0x000000ff03ffb9a7 */ /* 0x0003e2000810043f */
[----:B-----5:R-:W-:Y:S02]  /*c790*/  LOP3.LUT P4, RZ, R0, 0x10, RZ, 0xc0, !PT ;  /* 0x0000001000ff7812 */ /* 0x020fe4000788c0ff */
[----:B------:R-:W-:-:S04]  /*c7a0*/  SEL R0, RZ, 0x1, P2 ;  /* 0x00000001ff007807 */ /* 0x000fc80001000000 */
[----:B------:R-:W-:-:S07]  /*c7b0*/  LOP3.LUT R223, R223, R0, RZ, 0x3c, !PT ;  /* 0x00000000dfdf7212 */ /* 0x000fce00078e3cff */
[----:B-1----:R-:W-:Y:S05]  /*c7c0*/  @P4 BRA `(.L_x_735) ;  /* 0xffffff6000a04947 */ /* 0x002fea000383ffff */
[----:B------:R-:W1:Y:S01]  /*c7d0*/  S2R R4, SR_TID.X ;  /* 0x0000000000047919 */ /* 0x000e620000002100 */
[----:B------:R-:W-:Y:S02]  /*c7e0*/  PLOP3.LUT P0, PT, PT, PT, PT, 0x8, 0x0 ;  /* 0x000000000000781c */ /* 0x000fe40003f0e170 */
[----:B-1----:R-:W-:-:S04]  /*c7f0*/  SHF.R.U32.HI R4, RZ, 0x7, R4 ;  /* 0x00000007ff047819 */ /* 0x002fc80000011604 */
[----:B------:R-:W-:-:S13]  /*c800*/  ISETP.NE.AND P4, PT, R4, 0x1, PT ;  /* 0x000000010400780c */ /* 0x000fda0003f85270 */
[----:B------:R-:W-:Y:S06]  /*c810*/  @!P4 BAR.ARV 0x9, 0x100 ;  /* 0x024400000000cb1d */ /* 0x000fec0000002000 */
.L_x_607:
[----:B------:R-:W-:Y:S01]  /*c820*/  ISETP.GE.AND P2, PT, R161, 0x1, PT ;  /* 0x00000001a100780c */ /* 0x000fe20003f46270 */
[----:B------:R-:W-:Y:S01]  /*c830*/  IMAD.MOV.U32 R3, RZ, RZ, RZ ;  /* 0x000000ffff037224 */ /* 0x000fe200078e00ff */
[----:B------:R-:W-:Y:S01]  /*c840*/  PLOP3.LUT P1, PT, PT, PT, PT, 0x80, 0x0 ;  /* 0x000000000000781c */ /* 0x000fe20003f2f070 */
[----:B------:R-:W-:Y:S01]  /*c850*/  IMAD.MOV.U32 R0, RZ, RZ, RZ ;  /* 0x000000ffff007224 */ /* 0x000fe200078e00ff */
[----:B------:R-:W-:Y:S01]  /*c860*/  CS2R R42, SRZ ;  /* 0x00000000002a7805 */ /* 0x000fe2000001ff00 */
[----:B------:R-:W-:Y:S01]  /*c870*/  IMAD.MOV.U32 R87, RZ, RZ, RZ ;  /* 0x000000ffff577224 */ /* 0x000fe200078e00ff */
[----:B------:R-:W-:Y:S01]  /*c880*/  CS2R R36, SRZ ;  /* 0x0000000000247805 */ /* 0x000fe2000001ff00 */
[----:B------:R-:W-:Y:S01]  /*c890*/  IMAD.MOV.U32 R39, RZ, RZ, RZ ;  /* 0x000000ffff277224 */ /* 0x000fe200078e00ff */
[----:B0-234-:R-:W-:Y:S02]  /*c8a0*/  CS2R R46, SRZ ;  /* 0x00000000002e7805 */ /* 0x01dfe4000001ff00 */
        /* <DEDUP_REMOVED lines=8> */
[----:B------:R-:W-:Y:S01]  /*c930*/  CS2R R56, SRZ ;  /* 0x0000000000387805 */ /* 0x000fe2000001ff00 */
[----:B------:R-:W-:Y:S01]  /*c940*/  IMAD.MOV.U32 R45, RZ, RZ, RZ ;  /* 0x000000ffff2d7224 */ /* 0x000fe200078e00ff */
[----:B------:R-:W-:Y:S01]  /*c950*/  CS2R R60, SRZ ;  /* 0x00000000003c7805 */ /* 0x000fe2000001ff00 */
[----:B------:R-:W-:Y:S01]  /*c960*/  IMAD.MOV.U32 R58, RZ, RZ, RZ ;  /* 0x000000ffff3a7224 */ /* 0x000fe200078e00ff */
        /* <DEDUP_REMOVED lines=13> */
[----:B------:R-:W-:Y:S01]  /*ca40*/  CS2R R94, SRZ ;  /* 0x00000000005e7805 */ /* 0x000fe2000001ff00 */
[----:B------:R-:W-:Y:S02]  /*ca50*/  IMAD.MOV.U32 R106, RZ, RZ, RZ ;  /* 0x000000ffff6a7224 */ /* 0x000fe400078e00ff */
[----:B------:R-:W-:-:S02]  /*ca60*/  IMAD.MOV.U32 R103, RZ, RZ, RZ ;  /* 0x000000ffff677224 */ /* 0x000fc400078e00ff */
[----:B------:R-:W-:Y:S02]  /*ca70*/  IMAD.MOV.U32 R10, RZ, RZ, RZ ;  /* 0x000000ffff0a7224 */ /* 0x000fe400078e00ff */
[----:B------:R-:W-:Y:S01]  /*ca80*/  IMAD.MOV.U32 R108, RZ, RZ, RZ ;  /* 0x000000ffff6c7224 */ /* 0x000fe200078e00ff */
[----:B------:R-:W-:Y:S06]  /*ca90*/  @P0 BRA `(.L_x_736) ;  /* 0x00000000000c0947 */ /* 0x000fec0003800000 */
[----:B------:R-:W0:Y:S01]  /*caa0*/  FENCE.VIEW.ASYNC.G ;  /* 0x00000000000073c6 */ /* 0x000e220000000100 */
[----:B------:R-:W-:Y:S05]  /*cab0*/  WARPSYNC.ALL ;  /* 0x0000000000007948 */ /* 0x000fea0003800000 */
[----:B0-----:R-:W-:Y:S06]  /*cac0*/  BAR.ARV 0xc, 0x180 ;  /* 0x0306000000007b1d */ /* 0x001fec0000002000 */
.L_x_736:
[----:B------:R-:W-:Y:S02]  /*cad0*/  IMAD.MOV.U32 R102, RZ, RZ, RZ ;  /* 0x000000ffff667224 */ /* 0x000fe400078e00ff */
[----:B------:R-:W-:Y:S01]  /*cae0*/  IMAD.MOV.U32 R11, RZ, RZ, RZ ;  /* 0x000000ffff0b7224 */ /* 0x000fe200078e00ff */
[----:B------:R-:W-:Y:S06]  /*caf0*/  @!P2 BRA `(.L_x_737) ;  /* 0x000001040080a947 */ /* 0x000fec0003800000 */
[----:B------:R-:W-:-:S03]  /*cb00*/  UMOV UR4, 0xffffffff ;  /* 0xffffffff00047882 */ /* 0x000fc60000000000 */
[----:B------:R-:W-:Y:S05]  /*cb10*/  BRA.DIV UR4, `(.L_x_738) ;  /* 0x0000019a04f07947 */ /* 0x000fea000b800000 */
[----:B------:R-:W0:Y:S02]  /*cb20*/  S2R R3, SR_TID.X ;  /* 0x0000000000037919 */ /* 0x000e240000002100 */
[----:B0-----:R-:W-:-:S05]  /*cb30*/  VIADD R3, R3, 0xffffff80 ;  /* 0xffffff8003037836 */ /* 0x001fca0000000000 */
[----:B------:R-:W-:-:S04]  /*cb40*/  SHF.R.S32.HI R0, RZ, 0x1f, R3 ;  /* 0x0000001fff007819 */ /* 0x000fc80000011403 */
[----:B------:R-:W-:-:S04]  /*cb50*/  LEA.HI R0, R0, R3, RZ, 0x7 ;  /* 0x0000000300007211 */ /* 0x000fc800078f38ff */
[----:B------:R-:W-:-:S06]  /*cb60*/  SHF.R.S32.HI R0, RZ, 0x7, R0 ;  /* 0x00000007ff007819 */ /* 0x000fcc0000011400 */
[----:B------:R-:W0:Y:S04]  /*cb70*/  SHFL.IDX PT, R0, R0, RZ, 0x1f ;  /* 0x00001fff00007589 */ /* 0x000e2800000e0000 */
[----:B0-----:R0:W-:Y:S02]  /*cb80*/  STL [R1], R0 ;  /* 0x0000000001007387 */ /* 0x0011e40000100800 */
.L_x_983:
[----:B------:R-:W0:Y:S04]  /*cb90*/  LDL R4, [R1] ;  /* 0x0000000001047983 */ /* 0x000e280000100800 */
[----:B------:R-:W2:Y:S01]  /*cba0*/  LDL R3, [R1+0x74] ;  /* 0x0000740001037983 */ /* 0x000ea20000100800 */
[----:B0-----:R-:W-:-:S04]  /*cbb0*/  LEA.HI R0, R4, R4, RZ, 0x1 ;  /* 0x0000000404007211 */ /* 0x001fc800078f08ff */
[----:B------:R-:W-:Y:S02]  /*cbc0*/  LOP3.LUT R0, R0, 0x1e, RZ, 0xc0, !PT ;  /* 0x0000001e00007812 */ /* 0x000fe400078ec0ff */
[----:B--2---:R-:W-:-:S03]  /*cbd0*/  LOP3.LUT P0, RZ, R3, 0x9f, RZ, 0xc0, !PT ;  /* 0x0000009f03ff7812 */ /* 0x004fc6000780c0ff */
[----:B------:R-:W-:-:S04]  /*cbe0*/  IMAD.IADD R0, R4, 0x1, -R0 ;  /* 0x0000000104007824 */ /* 0x000fc800078e0a00 */
[----:B------:R-:W-:-:S05]  /*cbf0*/  IMAD R0, R0, 0x2000, R3 ;  /* 0x0000200000007824 */ /* 0x000fca00078e0203 */
[----:B------:R-:W-:-:S04]  /*cc00*/  SHF.R.U32.HI R0, RZ, 0x4, R0 ;  /* 0x00000004ff007819 */ /* 0x000fc80000011600 */
[----:B------:R-:W-:Y:S01]  /*cc10*/  LOP3.LUT R28, R0, 0x3fff, RZ, 0xc0, !PT ;  /* 0x00003fff001c7812 */ /* 0x000fe200078ec0ff */
[----:B------:R-:W-:Y:S06]  /*cc20*/  @!P0 BRA `(.L_x_739) ;  /* 0x0000000000408947 */ /* 0x000fec0003800000 */
[----:B------:R-:W-:Y:S01]  /*cc30*/  MOV R0, 0x0 ;  /* 0x0000000000007802 */ /* 0x000fe20000000f00 */
[----:B------:R-:W-:Y:S01]  /*cc40*/  ULDC.64 UR4, c[0x4][0xa0] ;  /* 0x0100280000047ab9 */ /* 0x000fe20000000a00 */
[----:B------:R-:W-:Y:S01]  /*cc50*/  ULDC.64 UR6, c[0x4][0xa8] ;  /* 0x01002a0000067ab9 */ /* 0x000fe20000000a00 */
[----:B------:R-:W-:Y:S01]  /*cc60*/  IMAD.U32 R4, RZ, RZ, UR4 ;  /* 0x00000004ff047e24 */ /* 0x000fe2000f8e00ff */
[----:B-1----:R0:W1:Y:S01]  /*cc70*/  LDC.64 R14, c[0x4][R0] ;  /* 0x01000000000e7b82 */ /* 0x0020620000000a00 */
        /* <DEDUP_REMOVED lines=11> */
.L_x_739:
[----:B------:R-:W-:Y:S02]  /*cd30*/  ULDC UR4, c[0x0][0x3f4] ;  /* 0x0000fd0000047ab9 */ /* 0x000fe40000000800 */
[----:B------:R-:W-:-:S13]  /*cd40*/  ISETP.LT.AND P0, PT, RZ, UR4, PT ;  /* 0x00000004ff007c0c */ /* 0x000fda000bf01270 */
[----:B------:R-:W-:Y:S05]  /*cd50*/  @P0 BRA `(.L_x_740) ;  /* 0x0000000000400947 */ /* 0x000fea0003800000 */
[----:B------:R-:W2:Y:S02]  /*cd60*/  LDL R20, [R1+0x6c] ;  /* 0x00006c0001147983 */ /* 0x000ea40000100800 */
[----:B--2---:R-:W-:-:S04]  /*cd70*/  LEA.HI R0, R20, R20, RZ, 0x1 ;  /* 0x0000001414007211 */ /* 0x004fc800078f08ff */
[----:B------:R-:W-:-:S05]  /*cd80*/  LOP3.LUT R0, R0, 0xfffffffe, RZ, 0xc0, !PT ;  /* 0xfffffffe00007812 */ /* 0x000fca00078ec0ff */
[----:B------:R-:W-:-:S05]  /*cd90*/  IMAD.IADD R0, R20, 0x1, -R0 ;  /* 0x0000000114007824 */ /* 0x000fca00078e0a00 */
[----:B------:R-:W-:-:S04]  /*cda0*/  SHF.L.U32 R3, R0, 0x1f, RZ ;  /* 0x0000001f00037819 */ /* 0x000fc800000006ff */
[----:B------:R0:W2:Y:S03]  /*cdb0*/  SYNCS.PHASECHK.TRANS64.TRYWAIT P0, [R2+URZ+0x34800], R3 ;  /* 0x03480003020075a7 */ /* 0x0000a6000800017f */
[----:B--2---:R-:W-:Y:S05]  /*cdc0*/  @!P0 NANOSLEEP.SYNCS 0x989680 ;  /* 0x009896800000895d */ /* 0x004fea0003900000 */
[----:B------:R-:W2:Y:S01]  /*cdd0*/  @!P0 SYNCS.PHASECHK.TRANS64 P0, [R2+URZ+0x34800], R3 ;  /* 0x03480003020085a7 */ /* 0x000ea2000800007f */
[----:B------:R-:W-:Y:S04]  /*cde0*/  BSSY B0, `(.L_x_741) ;  /* 0x0000006000007945 */ /* 0x000fe80003800000 */
[----:B--2---:R-:W-:Y:S05]  /*cdf0*/  @P0 BRA `(.L_x_742) ;  /* 0x0000000000100947 */ /* 0x004fea0003800000 */
.L_x_743:
[----:B--2---:R2:W3:Y:S02]  /*ce00*/  SYNCS.PHASECHK.TRANS64.TRYWAIT P0, [R2+URZ+0x34800], R3 ;  /* 0x03480003020075a7 */ /* 0x0044e4000800017f */
[----:B---3--:R-:W-:Y:S05]  /*ce10*/  @!P0 NANOSLEEP.SYNCS 0x989680 ;  /* 0x009896800000895d */ /* 0x008fea0003900000 */
[----:B------:R-:W3:Y:S02]  /*ce20*/  @!P0 SYNCS.PHASECHK.TRANS64 P0, [R2+URZ+0x34800], R3 ;  /* 0x03480003020085a7 */ /* 0x000ee4000800007f */
[----:B---3--:R-:W-:Y:S05]  /*ce30*/  @!P0 BRA `(.L_x_743) ;  /* 0xfffffffc00f08947 */ /* 0x008fea000383ffff */
.L_x_742:
[----:B------:R-:W-:Y:S05]  /*ce40*/  BSYNC B0 ;  /* 0x0000000000007941 */ /* 0x000fea0003800000 */
.L_x_741:
[----:B------:R-:W-:Y:S05]  /*ce50*/  BRA `(.L_x_744) ;  /* 0x0000003c00207947 */ /* 0x000fea0003800000 */
.L_x_740:
[----:B------:R-:W2:Y:S01]  /*ce60*/  LDL R29, [R1+0x74] ;  /* 0x00007400011d7983 */ /* 0x000ea20000100800 */
[----:B-----5:R-:W-:Y:S01]  /*ce70*/  SHF.R.S32.HI R0, RZ, 0x1f, R148 ;  /* 0x0000001fff007819 */ /* 0x020fe20000011494 */
[----:B------:R-:W-:Y:S01]  /*ce80*/  ULDC.64 UR4, c[0x0][0x3f8] ;  /* 0x0000fe0000047ab9 */ /* 0x000fe20000000a00 */
[----:B------:R-:W-:Y:S01]  /*ce90*/  ULDC.64 UR6, c[0x0][0x408] ;  /* 0x0001020000067ab9 */ /* 0x000fe20000000a00 */
[----:B------:R-:W-:-:S04]  /*cea0*/  IMAD.WIDE.U32 R4, R148, UR4, RZ ;  /* 0x0000000494047c25 */ /* 0x000fc8000f8e00ff */
[C---:B------:R-:W-:Y:S02]  /*ceb0*/  IMAD R3, R0.reuse, UR4, RZ ;  /* 0x0000000400037c24 */ /* 0x040fe4000f8e02ff */
[----:B------:R-:W-:Y:S02]  /*cec0*/  IMAD R7, R0, UR6, RZ ;  /* 0x0000000600077c24 */ /* 0x000fe4000f8e02ff */
[C---:B------:R-:W-:Y:S01]  /*ced0*/  IMAD R3, R148.reuse, UR5, R3 ;  /* 0x0000000594037c24 */ /* 0x040fe2000f8e0203 */
[----:B------:R-:W-:Y:S01]  /*cee0*/  ULDC.64 UR4, c[0x0][0x3e8] ;  /* 0x0000fa0000047ab9 */ /* 0x000fe20000000a00 */
[----:B------:R-:W-:Y:S01]  /*cef0*/  IMAD R7, R148, UR7, R7 ;  /* 0x0000000794077c24 */ /* 0x000fe2000f8e0207 */
[----:B------:R-:W-:Y:S01]  /*cf00*/  LEA R24, P1, R4, UR4, 0x1 ;  /* 0x0000000404187c11 */ /* 0x000fe2000f8208ff */
[----:B------:R-:W-:Y:S01]  /*cf10*/  IMAD.WIDE.U32 R148, R148, UR6, RZ ;  /* 0x0000000694947c25 */ /* 0x000fe2000f8e00ff */
[----:B------:R-:W-:-:S03]  /*cf20*/  ULDC.64 UR6, c[0x0][0x400] ;  /* 0x0001000000067ab9 */ /* 0x000fc60000000a00 */
[----:B------:R-:W-:Y:S01]  /*cf30*/  IMAD.IADD R25, R3, 0x1, R5 ;  /* 0x0000000103197824 */ /* 0x000fe200078e0205 */
[----:B------:R-:W-:Y:S01]  /*cf40*/  LEA R26, P2, R148, UR6, 0x1 ;  /* 0x00000006941a7c11 */ /* 0x000fe2000f8408ff */
[----:B------:R-:W-:-:S03]  /*cf50*/  IMAD.IADD R27, R7, 0x1, R149 ;  /* 0x00000001071b7824 */ /* 0x000fc600078e0295 */
[----:B------:R-:W-:Y:S02]  /*cf60*/  LEA.HI.X R25, R4, UR5, R25, 0x1, P1 ;  /* 0x0000000504197c11 */ /* 0x000fe400088f0c19 */
[----:B------:R-:W-:Y:S02]  /*cf70*/  LEA.HI.X R27, R148, UR7, R27, 0x1, P2 ;  /* 0x00000007941b7c11 */ /* 0x000fe400090f0c1b */
[----:B--2---:R-:W-:-:S13]  /*cf80*/  LOP3.LUT P0, RZ, R29, 0x3ff, RZ, 0xc0, !PT ;  /* 0x000003ff1dff7812 */ /* 0x004fda000780c0ff */
[----:B------:R-:W-:Y:S05]  /*cf90*/  @!P0 BRA `(.L_x_745) ;  /* 0x0000000000408947 */ /* 0x000fea0003800000 */
        /* <DEDUP_REMOVED lines=16> */
.L_x_745:
[----:B------:R-:W2:Y:S01]  /*d0a0*/  LDL R20, [R1+0x3c] ;  /* 0x00003c0001147983 */ /* 0x000ea20000100800 */
[----:B------:R-:W-:Y:S01]  /*d0b0*/  ULDC.U8 UR4, c[0x0][0x410] ;  /* 0x0001040000047ab9 */ /* 0x000fe20000000000 */
[----:B------:R-:W-:Y:S01]  /*d0c0*/  BSSY B0, `(.L_x_746) ;  /* 0x0000399000007945 */ /* 0x000fe20003800000 */
[----:B------:R-:W-:Y:S01]  /*d0d0*/  ISETP.NE.AND P0, PT, RZ, UR4, PT ;  /* 0x00000004ff007c0c */ /* 0x000fe2000bf05270 */
[----:B------:R-:W-:Y:S02]  /*d0e0*/  IMAD R5, R125, 0x80, R22 ;  /* 0x000000807d057824 */ /* 0x000fe400078e0216 */
[----:B--2---:R-:W-:-:S10]  /*d0f0*/  IMAD R21, R20, 0x2, R29 ;  /* 0x0000000214157824 */ /* 0x004fd400078e021d */
[----:B------:R-:W-:Y:S05]  /*d100*/  @!P0 BRA `(.L_x_747) ;  /* 0x0000001800ac8947 */ /* 0x000fea0003800000 */
[----:B------:R-:W-:-:S03]  /*d110*/  UMOV UR4, 0xffffffff ;  /* 0xffffffff00047882 */ /* 0x000fc60000000000 */
[----:B------:R-:W-:Y:S05]  /*d120*/  BRA.DIV UR4, `(.L_x_748) ;  /* 0x0000019604ac7947 */ /* 0x000fea000b800000 */
[----:B------:R0:W2:Y:S04]  /*d130*/  SHFL.IDX PT, R0, R25, RZ, 0x181f ;  /* 0x00181fff19007589 */ /* 0x0000a800000e0000 */
[----:B------:R0:W3:Y:S04]  /*d140*/  SHFL.IDX PT, R3, R24, RZ, 0x181f ;  /* 0x00181fff18037589 */ /* 0x0000e800000e0000 */
[----:B------:R0:W4:Y:S04]  /*d150*/  SHFL.IDX PT, R4, R27, RZ, 0x181f ;  /* 0x00181fff1b047589 */ /* 0x00012800000e0000 */
[----:B-1----:R0:W1:Y:S02]  /*d160*/  SHFL.IDX PT, R14, R26, RZ, 0x181f ;  /* 0x00181fff1a0e7589 */ /* 0x00206400000e0000 */
.L_x_989:
[----:B------:R-:W5:Y:S01]  /*d170*/  LDL R7, [R1+0x6c] ;  /* 0x00006c0001077983 */ /* 0x000f620000100800 */
[----:B------:R-:W-:Y:S01]  /*d180*/  ULDC UR4, c[0x0][0x448] ;  /* 0x0001120000047ab9 */ /* 0x000fe20000000800 */
[----:B------:R-:W-:Y:S01]  /*d190*/  BSSY B1, `(.L_x_749) ;  /* 0x0000026000017945 */ /* 0x000fe20003800000 */
[----:B------:R-:W-:Y:S01]  /*d1a0*/  IMAD R160, R160, UR4, RZ ;  /* 0x00000004a0a07c24 */ /* 0x000fe2000f8e02ff */
[----:B------:R-:W-:Y:S02]  /*d1b0*/  CS2R R8, SRZ ;  /* 0x0000000000087805 */ /* 0x000fe4000001ff00 */
[----:B------:R-:W-:Y:S02]  /*d1c0*/  CS2R R10, SRZ ;  /* 0x00000000000a7805 */ /* 0x000fe4000001ff00 */
[----:B------:R-:W-:Y:S02]  /*d1d0*/  CS2R R12, SRZ ;  /* 0x00000000000c7805 */ /* 0x000fe4000001ff00 */
[----:B------:R-:W-:-:S02]  /*d1e0*/  ISETP.GE.AND P0, PT, R5, R160, PT ;  /* 0x000000a00500720c */ /* 0x000fc40003f06270 */
[----:B-----5:R-:W-:-:S04]  /*d1f0*/  LEA.HI R6, R7, R7, RZ, 0x1 ;  /* 0x0000000707067211 */ /* 0x020fc800078f08ff */
[----:B------:R-:W-:-:S05]  /*d200*/  LOP3.LUT R6, R6, 0xfffffffe, RZ, 0xc0, !PT ;  /* 0xfffffffe06067812 */ /* 0x000fca00078ec0ff */
[----:B------:R-:W-:Y:S01]  /*d210*/  IMAD.IADD R5, R7, 0x1, -R6 ;  /* 0x0000000107057824 */ /* 0x000fe200078e0a06 */
[----:B------:R-:W-:-:S04]  /*d220*/  CS2R R6, SRZ ;  /* 0x0000000000067805 */ /* 0x000fc8000001ff00 */
[----:B------:R-:W-:Y:S01]  /*d230*/  SHF.L.U32 R5, R5, 0x1f, RZ ;  /* 0x0000001f05057819 */ /* 0x000fe200000006ff */
[----:B------:R-:W-:Y:S06]  /*d240*/  @P0 BRA `(.L_x_750) ;  /* 0x0000000000680947 */ /* 0x000fec0003800000 */
[----:B------:R-:W-:Y:S01]  /*d250*/  ULDC UR4, c[0x0][0x3f4] ;  /* 0x0000fd0000047ab9 */ /* 0x000fe20000000800 */
[----:B------:R-:W-:Y:S01]  /*d260*/  IMAD.SHL.U32 R30, R220, 0x2, RZ ;  /* 0x00000002dc1e7824 */ /* 0x000fe200078e00ff */
[----:B------:R-:W-:Y:S02]  /*d270*/  ISETP.GE.AND P4, PT, R18, UR4, PT ;  /* 0x0000000412007c0c */ /* 0x000fe4000bf86270 */
[----:B------:R-:W-:Y:S02]  /*d280*/  CS2R R12, SRZ ;  /* 0x00000000000c7805 */ /* 0x000fe4000001ff00 */
[----:B------:R-:W-:Y:S02]  /*d290*/  ISETP.GE.AND P5, PT, R220, UR4, PT ;  /* 0x00000004dc007c0c */ /* 0x000fe4000bfa6270 */
[----:B------:R-:W-:Y:S01]  /*d2a0*/  SHF.R.S32.HI R9, RZ, 0x1f, R220 ;  /* 0x0000001fff097819 */ /* 0x000fe200000114dc */
[----:B------:R-:W-:Y:S01]  /*d2b0*/  ULDC.64 UR6, c[0x0][0x208] ;  /* 0x0000820000067ab9 */ /* 0x000fe20000000a00 */
[----:B------:R-:W-:-:S02]  /*d2c0*/  SHF.R.S32.HI R7, RZ, 0x1f, R18 ;  /* 0x0000001fff077819 */ /* 0x000fc40000011412 */
[----:B------:R-:W-:-:S03]  /*d2d0*/  SHF.L.U64.HI R9, R220, 0x1, R9 ;  /* 0x00000001dc097819 */ /* 0x000fc60000010209 */
[----:B------:R-:W-:-:S04]  /*d2e0*/  @!P4 IMAD.SHL.U32 R15, R18, 0x2, RZ ;  /* 0x00000002120fc824 */ /* 0x000fc800078e00ff */
[CC--:B0--3--:R-:W-:Y:S02]  /*d2f0*/  @!P5 IADD3 R26, P2, R3.reuse, R30.reuse, RZ ;  /* 0x0000001e031ad210 */ /* 0x0c9fe40007f5e0ff */
[----:B-1----:R-:W-:Y:S02]  /*d300*/  @!P5 IADD3 R30, P3, R14, R30, RZ ;  /* 0x0000001e0e1ed210 */ /* 0x002fe40007f7e0ff */
[-C--:B------:R-:W-:Y:S01]  /*d310*/  @!P4 IADD3 R24, P0, R3, R15.reuse, RZ ;  /* 0x0000000f0318c210 */ /* 0x080fe20007f1e0ff */
[--C-:B--2---:R-:W-:Y:S01]  /*d320*/  @!P5 IMAD.X R27, R0, 0x1, R9.reuse, P2 ;  /* 0x00000001001bd824 */ /* 0x104fe200010e0609 */
[----:B------:R-:W-:Y:S01]  /*d330*/  @!P4 IADD3 R14, P1, R14, R15, RZ ;  /* 0x0000000f0e0ec210 */ /* 0x000fe20007f3e0ff */
[----:B----4-:R-:W-:Y:S01]  /*d340*/  @!P5 IMAD.X R31, R4, 0x1, R9, P3 ;  /* 0x00000001041fd824 */ /* 0x010fe200018e0609 */
[----:B------:R-:W-:Y:S02]  /*d350*/  @!P4 SHF.L.U64.HI R3, R18, 0x1, R7 ;  /* 0x000000011203c819 */ /* 0x000fe40000010207 */
[----:B------:R-:W-:-:S02]  /*d360*/  CS2R R8, SRZ ;  /* 0x0000000000087805 */ /* 0x000fc4000001ff00 */
[----:B------:R-:W-:Y:S02]  /*d370*/  CS2R R10, SRZ ;  /* 0x00000000000a7805 */ /* 0x000fe4000001ff00 */
[----:B------:R-:W-:Y:S01]  /*d380*/  CS2R R6, SRZ ;  /* 0x0000000000067805 */ /* 0x000fe2000001ff00 */
[----:B------:R0:W5:Y:S01]  /*d390*/  @!P5 LD.E.64 R12, desc[UR6][R26.64] ;  /* 0x000000061a0cd980 */ /* 0x000162000c101b00 */
[--C-:B------:R-:W-:Y:S02]  /*d3a0*/  @!P4 IMAD.X R25, R0, 0x1, R3.reuse, P0 ;  /* 0x000000010019c824 */ /* 0x100fe400000e0603 */
[----:B------:R-:W-:Y:S01]  /*d3b0*/  @!P4 IMAD.X R15, R4, 0x1, R3, P1 ;  /* 0x00000001040fc824 */ /* 0x000fe200008e0603 */
[----:B------:R0:W5:Y:S04]  /*d3c0*/  @!P5 LD.E.64 R8, desc[UR6][R30.64] ;  /* 0x000000061e08d980 */ /* 0x000168000c101b00 */
[----:B------:R0:W5:Y:S04]  /*d3d0*/  @!P4 LD.E.64 R10, desc[UR6][R24.64] ;  /* 0x00000006180ac980 */ /* 0x000168000c101b00 */
[----:B------:R0:W5:Y:S02]  /*d3e0*/  @!P4 LD.E.64 R6, desc[UR6][R14.64] ;  /* 0x000000060e06c980 */ /* 0x000164000c101b00 */
.L_x_750:
[----:B------:R-:W-:Y:S05]  /*d3f0*/  BSYNC B1 ;  /* 0x0000000000017941 */ /* 0x000fea0003800000 */
.L_x_749:
[----:B------:R-:W4:Y:S01]  /*d400*/  SYNCS.PHASECHK.TRANS64.TRYWAIT P0, [R2+URZ+0x34800], R5 ;  /* 0x03480005020075a7 */ /* 0x000f22000800017f */
[----:B--2---:R-:W-:Y:S01]  /*d410*/  IMAD R0, R125, -0x80, R160 ;  /* 0xffffff807d007824 */ /* 0x004fe200078e02a0 */
[--C-:B0----5:R-:W-:Y:S01]  /*d420*/  SHF.R.U32.HI R30, RZ, 0x10, R11.reuse ;  /* 0x00000010ff1e7819 */ /* 0x121fe2000001160b */
[----:B---3--:R-:W-:Y:S01]  /*d430*/  IMAD.MOV.U32 R3, RZ, RZ, R10 ;  /* 0x000000ffff037224 */ /* 0x008fe200078e000a */
[--C-:B------:R-:W-:Y:S01]  /*d440*/  SHF.R.U64 R10, R10, 0x10, R11.reuse ;  /* 0x000000100a0a7819 */ /* 0x100fe2000000120b */
[----:B------:R-:W-:Y:S01]  /*d450*/  IMAD.MOV.U32 R15, RZ, RZ, R11 ;  /* 0x000000ffff0f7224 */ /* 0x000fe200078e000b */
[--C-:B------:R-:W-:Y:S01]  /*d460*/  SHF.R.U64 R29, R12, 0x10, R13.reuse ;  /* 0x000000100c1d7819 */ /* 0x100fe2000000120d */
[----:B------:R-:W-:Y:S01]  /*d470*/  IMAD.MOV.U32 R20, RZ, RZ, R12 ;  /* 0x000000ffff147224 */ /* 0x000fe200078e000c */
[--C-:B------:R-:W-:Y:S01]  /*d480*/  SHF.R.U32.HI R27, RZ, 0x10, R13.reuse ;  /* 0x00000010ff1b7819 */ /* 0x100fe2000001160d */
[----:B------:R-:W-:Y:S01]  /*d490*/  IMAD.MOV.U32 R24, RZ, RZ, R13 ;  /* 0x000000ffff187224 */ /* 0x000fe200078e000d */
[----:B------:R-:W-:Y:S01]  /*d4a0*/  VIMNMX R11, R0, 0x80, PT ;  /* 0x00000080000b7848 */ /* 0x000fe20003fe0100 */
[----:B------:R-:W-:Y:S01]  /*d4b0*/  BSSY B1, `(.L_x_751) ;  /* 0x000000f000017945 */ /* 0x000fe20003800000 */
[----:B------:R-:W-:Y:S01]  /*d4c0*/  IMAD.MOV.U32 R13, RZ, RZ, R6 ;  /* 0x000000ffff0d7224 */ /* 0x000fe200078e0006 */
[--C-:B------:R-:W-:Y:S01]  /*d4d0*/  SHF.R.U64 R26, R6, 0x10, R7.reuse ;  /* 0x00000010061a7819 */ /* 0x100fe20000001207 */
[--C-:B-1----:R-:W-:Y:S01]  /*d4e0*/  IMAD.MOV.U32 R14, RZ, RZ, R7.reuse ;  /* 0x000000ffff0e7224 */ /* 0x102fe200078e0007 */
[----:B------:R-:W-:Y:S01]  /*d4f0*/  SHF.R.U32.HI R25, RZ, 0x10, R7 ;  /* 0x00000010ff197819 */ /* 0x000fe20000011607 */
[--C-:B------:R-:W-:Y:S01]  /*d500*/  IMAD.MOV.U32 R6, RZ, RZ, R9.reuse ;  /* 0x000000ffff067224 */ /* 0x100fe200078e0009 */
[----:B------:R-:W-:Y:S01]  /*d510*/  SHF.R.U64 R7, R8, 0x10, R9 ;  /* 0x0000001008077819 */ /* 0x000fe20000001209 */
[----:B----4-:R-:W-:Y:S01]  /*d520*/  IMAD.MOV.U32 R4, RZ, RZ, R8 ;  /* 0x000000ffff047224 */ /* 0x010fe200078e0008 */
[----:B------:R-:W-:-:S02]  /*d530*/  PRMT R10, R3, 0x5410, R10 ;  /* 0x00005410030a7816 */ /* 0x000fc4000000000a */
[----:B------:R-:W-:Y:S02]  /*d540*/  ISETP.GE.AND P1, PT, R22, R11, PT ;  /* 0x0000000b1600720c */ /* 0x000fe40003f26270 */
[----:B------:R-:W-:Y:S02]  /*d550*/  SHF.R.U32.HI R9, RZ, 0x10, R9 ;  /* 0x00000010ff097819 */ /* 0x000fe40000011609 */
[----:B------:R-:W-:Y:S02]  /*d560*/  PRMT R12, R15, 0x5410, R30 ;  /* 0x000054100f0c7816 */ /* 0x000fe4000000001e */
[----:B------:R-:W-:Y:S02]  /*d570*/  PRMT R0, R20, 0x5410, R29 ;  /* 0x0000541014007816 */ /* 0x000fe4000000001d */
[----:B------:R-:W-:Y:S01]  /*d580*/  PRMT R3, R24, 0x5410, R27 ;  /* 0x0000541018037816 */ /* 0x000fe2000000001b */
[----:B------:R-:W-:Y:S06]  /*d590*/  @!P0 BRA `(.L_x_752) ;  /* 0x0000019400008947 */ /* 0x000fec0003800000 */
.L_x_990:
[----:B------:R-:W-:Y:S05]  /*d5a0*/  BSYNC B1 ;  /* 0x0000000000017941 */ /* 0x000fea0003800000 */
.L_x_751:
[----:B------:R-:W-:Y:S01]  /*d5b0*/  BSSY B1, `(.L_x_753) ;  /* 0x0000059000017945 */ /* 0x000fe20003800000 */
[----:B------:R-:W-:Y:S02]  /*d5c0*/  PRMT R13, R13, 0x5410, R26 ;  /* 0x000054100d0d7816 */ /* 0x000fe4000000001a */
[----:B------:R-:W-:Y:S02]  /*d5d0*/  PRMT R14, R14, 0x5410, R25 ;  /* 0x000054100e0e7816 */ /* 0x000fe40000000019 */
[----:B------:R-:W-:Y:S02]  /*d5e0*/  PRMT R8, R4, 0x5410, R7 ;  /* 0x0000541004087816 */ /* 0x000fe40000000007 */
[----:B------:R-:W-:Y:S01]  /*d5f0*/  PRMT R9, R6, 0x5410, R9 ;  /* 0x0000541006097816 */ /* 0x000fe20000000009 */
[----:B------:R-:W-:Y:S06]  /*d600*/  @P1 BRA `(.L_x_754) ;  /* 0x00000004004c1947 */ /* 0x000fec0003800000 */
[----:B0-----:R-:W0:Y:S01]  /*d610*/  LDC R5, c[0x0][0x3f4] ;  /* 0x0000fd00ff057b82 */ /* 0x001e220000000800 */
[----:B------:R-:W-:Y:S01]  /*d620*/  BSSY B2, `(.L_x_755) ;  /* 0x000002a000027945 */ /* 0x000fe20003800000 */
[-C--:B0-----:R-:W-:Y:S02]  /*d630*/  ISETP.GE.AND P0, PT, R18, R5.reuse, PT ;  /* 0x000000051200720c */ /* 0x081fe40003f06270 */
[----:B------:R-:W-:-:S11]  /*d640*/  ISETP.GE.AND P1, PT, R220, R5, PT ;  /* 0x00000005dc00720c */ /* 0x000fd60003f26270 */
[----:B------:R-:W-:Y:S05]  /*d650*/  @P0 BRA `(.L_x_756) ;  /* 0x0000000000980947 */ /* 0x000fea0003800000 */
[----:B------:R-:W0:Y:S01]  /*d660*/  LDS.128 R4, [R21] ;  /* 0x0000000015047984 */ /* 0x000e220000000c00 */
[C---:B------:R-:W-:Y:S01]  /*d670*/  IMAD.U32 R29, R13.reuse, 0x10000, RZ ;  /* 0x000100000d1d7824 */ /* 0x040fe200078e00ff */
[----:B------:R-:W-:Y:S01]  /*d680*/  LOP3.LUT R30, R13, 0xffff0000, RZ, 0xc0, !PT ;  /* 0xffff00000d1e7812 */ /* 0x000fe200078ec0ff */
[C---:B------:R-:W-:Y:S01]  /*d690*/  IMAD.U32 R26, R10.reuse, 0x10000, RZ ;  /* 0x000100000a1a7824 */ /* 0x040fe200078e00ff */
[----:B------:R-:W-:Y:S01]  /*d6a0*/  LOP3.LUT R27, R10, 0xffff0000, RZ, 0xc0, !PT ;  /* 0xffff00000a1b7812 */ /* 0x000fe200078ec0ff */
[C---:B0-----:R-:W-:Y:S01]  /*d6b0*/  IMAD.U32 R15, R4.reuse, 0x10000, RZ ;  /* 0x00010000040f7824 */ /* 0x041fe200078e00ff */
[----:B------:R-:W-:Y:S01]  /*d6c0*/  LOP3.LUT R4, R4, 0xffff0000, RZ, 0xc0, !PT ;  /* 0xffff000004047812 */ /* 0x000fe200078ec0ff */
[C---:B------:R-:W-:Y:S01]  /*d6d0*/  IMAD.U32 R20, R5.reuse, 0x10000, RZ ;  /* 0x0001000005147824 */ /* 0x040fe200078e00ff */
[----:B------:R-:W-:Y:S01]  /*d6e0*/  LOP3.LUT R5, R5, 0xffff0000, RZ, 0xc0, !PT ;  /* 0xffff000005057812 */ /* 0x000fe200078ec0ff */
[C---:B------:R-:W-:Y:S01]  /*d6f0*/  IMAD.U32 R24, R6.reuse, 0x10000, RZ ;  /* 0x0001000006187824 */ /* 0x040fe200078e00ff */
[----:B------:R-:W-:Y:S01]  /*d700*/  LOP3.LUT R6, R6, 0xffff0000, RZ, 0xc0, !PT ;  /* 0xffff000006067812 */ /* 0x000fe200078ec0ff */
[C---:B------:R-:W-:Y:S01]  /*d710*/  FMUL.FTZ R32, R4.reuse, R29 ;  /* 0x0000001d04207220 */ /* 0x040fe20000410000 */
[----:B------:R-:W-:Y:S01]  /*d720*/  FMUL.FTZ R4, R4, R26 ;  /* 0x0000001a04047220 */ /* 0x000fe20000410000 */
[----:B------:R-:W-:-:S02]  /*d730*/  IMAD.U32 R25, R7, 0x10000, RZ ;  /* 0x0001000007197824 */ /* 0x000fc400078e00ff */
[----:B------:R-:W-:Y:S01]  /*d740*/  FMUL.FTZ R31, R5, R30 ;  /* 0x0000001e051f7220 */ /* 0x000fe20000410000 */
[C---:B------:R-:W-:Y:S01]  /*d750*/  FFMA.FTZ R32, R15.reuse, R26, -R32 ;  /* 0x0000001a0f207223 */ /* 0x040fe20000010820 */
[----:B------:R-:W-:Y:S01]  /*d760*/  FFMA.FTZ R29, R15, R29, R4 ;  /* 0x0000001d0f1d7223 */ /* 0x000fe20000010004 */
[----:B------:R-:W-:Y:S01]  /*d770*/  LOP3.LUT R7, R7, 0xffff0000, RZ, 0xc0, !PT ;  /* 0xffff000007077812 */ /* 0x000fe200078ec0ff */
[-C--:B------:R-:W-:Y:S01]  /*d780*/  FMUL.FTZ R33, R5, R27.reuse ;  /* 0x0000001b05217220 */ /* 0x080fe20000410000 */
[C---:B------:R-:W-:Y:S01]  /*d790*/  LOP3.LUT R26, R14.reuse, 0xffff0000, RZ, 0xc0, !PT ;  /* 0xffff00000e1a7812 */ /* 0x040fe200078ec0ff */
[----:B------:R-:W-:Y:S01]  /*d7a0*/  IMAD.U32 R15, R14, 0x10000, RZ ;  /* 0x000100000e0f7824 */ /* 0x000fe200078e00ff */
[C---:B------:R-:W-:Y:S01]  /*d7b0*/  LOP3.LUT R4, R12.reuse, 0xffff0000, RZ, 0xc0, !PT ;  /* 0xffff00000c047812 */ /* 0x040fe200078ec0ff */
[----:B------:R-:W-:Y:S02]  /*d7c0*/  IMAD.U32 R5, R12, 0x10000, RZ ;  /* 0x000100000c057824 */ /* 0x000fe400078e00ff */
[C---:B------:R-:W-:Y:S01]  /*d7d0*/  FFMA.FTZ R31, R20.reuse, R27, -R31 ;  /* 0x0000001b141f7223 */ /* 0x040fe2000001081f */
[----:B------:R-:W-:Y:S01]  /*d7e0*/  FFMA.FTZ R20, R20, R30, R33 ;  /* 0x0000001e14147223 */ /* 0x000fe20000010021 */
[C---:B------:R-:W-:Y:S01]  /*d7f0*/  FMUL.FTZ R27, R6.reuse, R15 ;  /* 0x0000000f061b7220 */ /* 0x040fe20000410000 */
[-C--:B------:R-:W-:Y:S01]  /*d800*/  FMUL.FTZ R30, R6, R5.reuse ;  /* 0x00000005061e7220 */ /* 0x080fe20000410000 */
        /* <DEDUP_REMOVED lines=9> */
[----:B------:R-:W-:-:S05]  /*d8a0*/  F2FP.BF16.F32.PACK_AB R7, R26, R7 ;  /* 0x000000071a07723e */ /* 0x000fca00000010ff */
[----:B------:R0:W-:Y:S02]  /*d8b0*/  STS.128 [R21], R4 ;  /* 0x0000000415007388 */ /* 0x0001e40000000c00 */
.L_x_756:
[----:B------:R-:W-:Y:S05]  /*d8c0*/  BSYNC B2 ;  /* 0x0000000000027941 */ /* 0x000fea0003800000 */
.L_x_755:
[----:B------:R-:W-:Y:S05]  /*d8d0*/  @P1 BRA `(.L_x_754) ;  /* 0x0000000000981947 */ /* 0x000fea0003800000 */
[----:B0-----:R-:W0:Y:S01]  /*d8e0*/  LDS.128 R4, [R21+0x4000] ;  /* 0x0040000015047984 */ /* 0x001e220000000c00 */
        /* <DEDUP_REMOVED lines=36> */
[----:B------:R1:W-:Y:S02]  /*db30*/  STS.128 [R21+0x4000], R4 ;  /* 0x0040000415007388 */ /* 0x0003e40000000c00 */
.L_x_754:
[----:B------:R-:W-:Y:S05]  /*db40*/  BSYNC B1 ;  /* 0x0000000000017941 */ /* 0x000fea0003800000 */
.L_x_753:
[----:B01----:R-:W-:Y:S01]  /*db50*/  VIADD R4, R22, 0x20 ;  /* 0x0000002016047836 */ /* 0x003fe20000000000 */
[----:B------:R-:W-:Y:S04]  /*db60*/  BSSY B1, `(.L_x_757) ;  /* 0x0000056000017945 */ /* 0x000fe80003800000 */
[----:B------:R-:W-:-:S13]  /*db70*/  ISETP.GE.AND P0, PT, R4, R11, PT ;  /* 0x0000000b0400720c */ /* 0x000fda0003f06270 */
[----:B------:R-:W-:Y:S05]  /*db80*/  @P0 BRA `(.L_x_758) ;  /* 0x00000004004c0947 */ /* 0x000fea0003800000 */
[----:B------:R-:W0:Y:S01]  /*db90*/  LDC R5, c[0x0][0x3f4] ;  /* 0x0000fd00ff057b82 */ /* 0x000e220000000800 */
[----:B------:R-:W-:Y:S01]  /*dba0*/  BSSY B2, `(.L_x_759) ;  /* 0x000002a000027945 */ /* 0x000fe20003800000 */
[-C--:B0-----:R-:W-:Y:S02]  /*dbb0*/  ISETP.GE.AND P0, PT, R18, R5.reuse, PT ;  /* 0x000000051200720c */ /* 0x081fe40003f06270 */
[----:B------:R-:W-:-:S11]  /*dbc0*/  ISETP.GE.AND P1, PT, R220, R5, PT ;  /* 0x00000005dc00720c */ /* 0x000fd60003f26270 */
[----:B------:R-:W-:Y:S05]  /*dbd0*/  @P0 BRA `(.L_x_760) ;  /* 0x0000000000980947 */ /* 0x000fea0003800000 */
[----:B------:R-:W0:Y:S01]  /*dbe0*/  LDS.128 R4, [R21+0x1000] ;  /* 0x0010000015047984 */ /* 0x000e220000000c00 */
[C---:B------:R-:W-:Y:S01]  /*dbf0*/  IMAD.U32 R31, R13.reuse, 0x10000, RZ ;  /* 0x000100000d1f7824 */ /* 0x040fe200078e00ff */
[----:B------:R-:W-:Y:S01]  /*dc00*/  LOP3.LUT R34, R13, 0xffff0000, RZ, 0xc0, !PT ;  /* 0xffff00000d227812 */ /* 0x000fe200078ec0ff */
        /* <DEDUP_REMOVED lines=10> */
[-C--:B------:R-:W-:Y:S01]  /*dcb0*/  FMUL.FTZ R26, R31, R4.reuse ;  /* 0x000000041f1a7220 */ /* 0x080fe20000410000 */
[----:B------:R-:W-:Y:S01]  /*dcc0*/  FMUL.FTZ R30, R29, R4 ;  /* 0x000000041d1e7220 */ /* 0x000fe20000410000 */
[----:B------:R-:W-:Y:S01]  /*dcd0*/  FMUL.FTZ R27, R34, R5 ;  /* 0x00000005221b7220 */ /* 0x000fe20000410000 */
[----:B------:R-:W-:-:S02]  /*dce0*/  IMAD.U32 R25, R7, 0x10000, RZ ;  /* 0x0001000007197824 */ /* 0x000fc400078e00ff */
[-C--:B------:R-:W-:Y:S01]  /*dcf0*/  FFMA.FTZ R4, R29, R15.reuse, -R26 ;  /* 0x0000000f1d047223 */ /* 0x080fe2000001081a */
[----:B------:R-:W-:Y:S01]  /*dd00*/  FFMA.FTZ R15, R31, R15, R30 ;  /* 0x0000000f1f0f7223 */ /* 0x000fe2000001001e */
[C---:B------:R-:W-:Y:S01]  /*dd10*/  FMUL.FTZ R29, R32.reuse, R5 ;  /* 0x00000005201d7220 */ /* 0x040fe20000410000 */
[----:B------:R-:W-:Y:S01]  /*dd20*/  LOP3.LUT R7, R7, 0xffff0000, RZ, 0xc0, !PT ;  /* 0xffff000007077812 */ /* 0x000fe200078ec0ff */
[-C--:B------:R-:W-:Y:S01]  /*dd30*/  FFMA.FTZ R5, R32, R20.reuse, -R27 ;  /* 0x0000001420057223 */ /* 0x080fe2000001081b */
[C---:B------:R-:W-:Y:S01]  /*dd40*/  LOP3.LUT R31, R12.reuse, 0xffff0000, RZ, 0xc0, !PT ;  /* 0xffff00000c1f7812 */ /* 0x040fe200078ec0ff */
[----:B------:R-:W-:Y:S02]  /*dd50*/  IMAD.U32 R32, R12, 0x10000, RZ ;  /* 0x000100000c207824 */ /* 0x000fe400078e00ff */
[----:B------:R-:W-:Y:S01]  /*dd60*/  FFMA.FTZ R20, R34, R20, R29 ;  /* 0x0000001422147223 */ /* 0x000fe2000001001d */
[-C--:B------:R-:W-:Y:S01]  /*dd70*/  FMUL.FTZ R27, R36, R6.reuse ;  /* 0x00000006241b7220 */ /* 0x080fe20000410000 */
[-C--:B------:R-:W-:Y:S01]  /*dd80*/  FMUL.FTZ R26, R33, R7.reuse ;  /* 0x00000007211a7220 */ /* 0x080fe20000410000 */
[C---:B------:R-:W-:Y:S01]  /*dd90*/  FMUL.FTZ R29, R32.reuse, R6 ;  /* 0x00000006201d7220 */ /* 0x040fe20000410000 */
[C---:B------:R-:W-:Y:S01]  /*dda0*/  FMUL.FTZ R30, R31.reuse, R7 ;  /* 0x000000071f1e7220 */ /* 0x040fe20000410000 */
[-C--:B------:R-:W-:Y:S01]  /*ddb0*/  FFMA.FTZ R6, R32, R24.reuse, -R27 ;  /* 0x0000001820067223 */ /* 0x080fe2000001081b */
[-C--:B------:R-:W-:Y:S01]  /*ddc0*/  FFMA.FTZ R7, R31, R25.reuse, -R26 ;  /* 0x000000191f077223 */ /* 0x080fe2000001081a */
[----:B------:R-:W-:Y:S01]  /*ddd0*/  FFMA.FTZ R29, R36, R24, R29 ;  /* 0x00000018241d7223 */ /* 0x000fe2000001001d */
[----:B------:R-:W-:Y:S01]  /*dde0*/  FFMA.FTZ R30, R33, R25, R30 ;  /* 0x00000019211e7223 */ /* 0x000fe2000001001e */
[----:B------:R-:W-:-:S02]  /*ddf0*/  F2FP.BF16.F32.PACK_AB R4, R15, R4 ;  /* 0x000000040f04723e */ /* 0x000fc400000010ff */
[----:B------:R-:W-:Y:S02]  /*de00*/  F2FP.BF16.F32.PACK_AB R5, R20, R5 ;  /* 0x000000051405723e */ /* 0x000fe400000010ff */
[----:B------:R-:W-:Y:S02]  /*de10*/  F2FP.BF16.F32.PACK_AB R6, R29, R6 ;  /* 0x000000061d06723e */ /* 0x000fe400000010ff */
[----:B------:R-:W-:-:S05]  /*de20*/  F2FP.BF16.F32.PACK_AB R7, R30, R7 ;  /* 0x000000071e07723e */ /* 0x000fca00000010ff */
[----:B------:R0:W-:Y:S02]  /*de30*/  STS.128 [R21+0x1000], R4 ;  /* 0x0010000415007388 */ /* 0x0001e40000000c00 */
.L_x_760:
[----:B------:R-:W-:Y:S05]  /*de40*/  BSYNC B2 ;  /* 0x0000000000027941 */ /* 0x000fea0003800000 */
.L_x_759:
[----:B------:R-:W-:Y:S05]  /*de50*/  @P1 BRA `(.L_x_758) ;  /* 0x0000000000981947 */ /* 0x000fea0003800000 */
[----:B0-----:R-:W0:Y:S01]  /*de60*/  LDS.128 R4, [R21+0x5000] ;  /* 0x0050000015047984 */ /* 0x001e220000000c00 */
        /* <DEDUP_REMOVED lines=37> */
.L_x_758:
[----:B------:R-:W-:Y:S05]  /*e0c0*/  BSYNC B1 ;  /* 0x0000000000017941 */ /* 0x000fea0003800000 */
.L_x_757:
        /* <DEDUP_REMOVED lines=47> */
.L_x_764:
[----:B------:R-:W-:Y:S05]  /*e3c0*/  BSYNC B2 ;  /* 0x0000000000027941 */ /* 0x000fea0003800000 */
.L_x_763:
        /* <DEDUP_REMOVED lines=39> */
.L_x_762:
[----:B------:R-:W-:Y:S05]  /*e640*/  BSYNC B1 ;  /* 0x0000000000017941 */ /* 0x000fea0003800000 */
.L_x_761:
[----:B01----:R-:W-:-:S05]  /*e650*/  VIADD R4, R22, 0x60 ;  /* 0x0000006016047836 */ /* 0x003fca0000000000 */
        /* <DEDUP_REMOVED lines=22> */
[----:B------:R-:W-:Y:S01]  /*e7c0*/  FFMA.FTZ R4, R25, R11, -R20 ;  /* 0x0000000b19047223 */ /* 0x000fe20000010814 */
[----:B------:R-:W-:Y:S01]  /*e7d0*/  FMUL.FTZ R20, R27, R5 ;  /* 0x000000051b147220 */ /* 0x000fe20000410000 */
[----:B------:R-:W-:Y:S01]  /*e7e0*/  FFMA.FTZ R11, R29, R11, R24 ;  /* 0x0000000b1d0b7223 */ /* 0x000fe20000010018 */
[-C--:B------:R-:W-:Y:S01]  /*e7f0*/  FFMA.FTZ R5, R27, R15.reuse, -R26 ;  /* 0x0000000f1b057223 */ /* 0x080fe2000001081a */
[----:B------:R-:W-:Y:S01]  /*e800*/  LOP3.LUT R7, R7, 0xffff0000, RZ, 0xc0, !PT ;  /* 0xffff000007077812 */ /* 0x000fe200078ec0ff */
[C---:B------:R-:W-:Y:S01]  /*e810*/  IMAD.U32 R26, R14.reuse, 0x10000, RZ ;  /* 0x000100000e1a7824 */ /* 0x040fe200078e00ff */
[----:B------:R-:W-:Y:S01]  /*e820*/  LOP3.LUT R29, R14, 0xffff0000, RZ, 0xc0, !PT ;  /* 0xffff00000e1d7812 */ /* 0x000fe200078ec0ff */
[C---:B------:R-:W-:Y:S01]  /*e830*/  IMAD.U32 R24, R12.reuse, 0x10000, RZ ;  /* 0x000100000c187824 */ /* 0x040fe200078e00ff */
[----:B------:R-:W-:Y:S01]  /*e840*/  LOP3.LUT R27, R12, 0xffff0000, RZ, 0xc0, !PT ;  /* 0xffff00000c1b7812 */ /* 0x000fe200078ec0ff */
[----:B------:R-:W-:Y:S01]  /*e850*/  FFMA.FTZ R20, R31, R15, R20 ;  /* 0x0000000f1f147223 */ /* 0x000fe20000010014 */
[-C--:B------:R-:W-:Y:S01]  /*e860*/  FMUL.FTZ R15, R26, R6.reuse ;  /* 0x000000061a0f7220 */ /* 0x080fe20000410000 */
[C---:B------:R-:W-:Y:S01]  /*e870*/  FMUL.FTZ R25, R24.reuse, R6 ;  /* 0x0000000618197220 */ /* 0x040fe20000410000 */
[-C--:B------:R-:W-:Y:S01]  /*e880*/  FMUL.FTZ R12, R29, R7.reuse ;  /* 0x000000071d0c7220 */ /* 0x080fe20000410000 */
[C---:B------:R-:W-:Y:S01]  /*e890*/  FMUL.FTZ R14, R27.reuse, R7 ;  /* 0x000000071b0e7220 */ /* 0x040fe20000410000 */
[-C--:B------:R-:W-:Y:S01]  /*e8a0*/  FFMA.FTZ R6, R24, R10.reuse, -R15 ;  /* 0x0000000a18067223 */ /* 0x080fe2000001080f */
[----:B------:R-:W-:Y:S01]  /*e8b0*/  FFMA.FTZ R25, R26, R10, R25 ;  /* 0x0000000a1a197223 */ /* 0x000fe20000010019 */
[-C--:B------:R-:W-:Y:S01]  /*e8c0*/  FFMA.FTZ R7, R27, R13.reuse, -R12 ;  /* 0x0000000d1b077223 */ /* 0x080fe2000001080c */
[----:B------:R-:W-:Y:S01]  /*e8d0*/  FFMA.FTZ R14, R29, R13, R14 ;  /* 0x0000000d1d0e7223 */ /* 0x000fe2000001000e */
[----:B------:R-:W-:-:S02]  /*e8e0*/  F2FP.BF16.F32.PACK_AB R4, R11, R4 ;  /* 0x000000040b04723e */ /* 0x000fc400000010ff */
[----:B------:R-:W-:Y:S02]  /*e8f0*/  F2FP.BF16.F32.PACK_AB R5, R20, R5 ;  /* 0x000000051405723e */ /* 0x000fe400000010ff */
[----:B------:R-:W-:Y:S02]  /*e900*/  F2FP.BF16.F32.PACK_AB R6, R25, R6 ;  /* 0x000000061906723e */ /* 0x000fe400000010ff */
[----:B------:R-:W-:-:S05]  /*e910*/  F2FP.BF16.F32.PACK_AB R7, R14, R7 ;  /* 0x000000070e07723e */ /* 0x000fca00000010ff */
[----:B------:R0:W-:Y:S02]  /*e920*/  STS.128 [R21+0x3000], R4 ;  /* 0x0030000415007388 */ /* 0x0001e40000000c00 */
.L_x_767:
[----:B------:R-:W-:Y:S05]  /*e930*/  BSYNC B1 ;  /* 0x0000000000017941 */ /* 0x000fea0003800000 */
.L_x_766:
[----:B------:R-:W-:Y:S05]  /*e940*/  @P1 BRA `(.L_x_765) ;  /* 0x0000002000401947 */ /* 0x000fea0003800000 */
[----:B0-----:R-:W0:Y:S01]  /*e950*/  LDS.128 R4, [R21+0x7000] ;  /* 0x0070000015047984 */ /* 0x001e220000000c00 */
[----:B------:R-:W-:Y:S01]  /*e960*/  IMAD.U32 R14, R0, 0x10000, RZ ;  /* 0x00010000000e7824 */ /* 0x000fe200078e00ff */
[C---:B------:R-:W-:Y:S01]  /*e970*/  LOP3.LUT R27, R8.reuse, 0xffff0000, RZ, 0xc0, !PT ;  /* 0xffff0000081b7812 */ /* 0x040fe200078ec0ff */
[----:B------:R-:W-:Y:S01]  /*e980*/  IMAD.U32 R20, R8, 0x10000, RZ ;  /* 0x0001000008147824 */ /* 0x000fe200078e00ff */
[----:B------:R-:W-:Y:S02]  /*e990*/  LOP3.LUT R25, R0, 0xffff0000, RZ, 0xc0, !PT ;  /* 0xffff000000197812 */ /* 0x000fe400078ec0ff */
        /* <DEDUP_REMOVED lines=16> */
[----:B------:R-:W-:Y:S01]  /*eaa0*/  LOP3.LUT R14, R3, 0xffff0000, RZ, 0xc0, !PT ;  /* 0xffff0000030e7812 */ /* 0x000fe200078ec0ff */
[----:B------:R-:W-:Y:S02]  /*eab0*/  IMAD.U32 R20, R9, 0x10000, RZ ;  /* 0x0001000009147824 */ /* 0x000fe400078e00ff */
[----:B------:R-:W-:Y:S01]  /*eac0*/  FFMA.FTZ R10, R27, R11, R10 ;  /* 0x0000000b1b0a7223 */ /* 0x000fe2000001000a */
[----:B------:R-:W-:Y:S02]  /*ead0*/  IMAD.U32 R12, R3, 0x10000, RZ ;  /* 0x00010000030c7824 */ /* 0x000fe400078e00ff */
[-C--:B------:R-:W-:Y:S01]  /*eae0*/  FMUL.FTZ R11, R24, R7.reuse ;  /* 0x00000007180b7220 */ /* 0x080fe20000410000 */
[-C--:B------:R-:W-:Y:S01]  /*eaf0*/  FMUL.FTZ R3, R20, R6.reuse ;  /* 0x0000000614037220 */ /* 0x080fe20000410000 */
[----:B------:R-:W-:Y:S01]  /*eb00*/  FMUL.FTZ R13, R14, R7 ;  /* 0x000000070e0d7220 */ /* 0x000fe20000410000 */
[----:B------:R-:W-:Y:S01]  /*eb10*/  FMUL.FTZ R9, R12, R6 ;  /* 0x000000060c097220 */ /* 0x000fe20000410000 */
[----:B------:R-:W-:Y:S01]  /*eb20*/  FFMA.FTZ R7, R14, R8, -R11 ;  /* 0x000000080e077223 */ /* 0x000fe2000001080b */
[----:B------:R-:W-:Y:S01]  /*eb30*/  FFMA.FTZ R3, R12, R0, -R3 ;  /* 0x000000000c037223 */ /* 0x000fe20000010803 */
[----:B------:R-:W-:Y:S01]  /*eb40*/  FFMA.FTZ R8, R24, R8, R13 ;  /* 0x0000000818087223 */ /* 0x000fe2000001000d */
[----:B------:R-:W-:Y:S01]  /*eb50*/  FFMA.FTZ R6, R20, R0, R9 ;  /* 0x0000000014067223 */ /* 0x000fe20000010009 */
[----:B------:R-:W-:-:S02]  /*eb60*/  F2FP.BF16.F32.PACK_AB R4, R15, R4 ;  /* 0x000000040f04723e */ /* 0x000fc400000010ff */
[----:B------:R-:W-:Y:S02]  /*eb70*/  F2FP.BF16.F32.PACK_AB R5, R10, R5 ;  /* 0x000000050a05723e */ /* 0x000fe400000010ff */
[----:B------:R-:W-:Y:S02]  /*eb80*/  F2FP.BF16.F32.PACK_AB R6, R6, R3 ;  /* 0x000000030606723e */ /* 0x000fe400000010ff */
[----:B------:R-:W-:-:S05]  /*eb90*/  F2FP.BF16.F32.PACK_AB R7, R8, R7 ;  /* 0x000000070807723e */ /* 0x000fca00000010ff */
[----:B------:R1:W-:Y:S01]  /*eba0*/  STS.128 [R21+0x7000], R4 ;  /* 0x0070000415007388 */ /* 0x0003e20000000c00 */
[----:B------:R-:W-:Y:S05]  /*ebb0*/  BRA `(.L_x_765) ;  /* 0x0000001c00a47947 */ /* 0x000fea0003800000 */
.L_x_747:
[----:B------:R-:W-:-:S03]  /*ebc0*/  UMOV UR4, 0xffffffff ;  /* 0xffffffff00047882 */ /* 0x000fc60000000000 */
[----:B------:R-:W-:Y:S05]  /*ebd0*/  BRA.DIV UR4, `(.L_x_768) ;  /* 0x0000017e04847947 */ /* 0x000fea000b800000 */
[----:B------:R0:W2:Y:S04]  /*ebe0*/  SHFL.IDX PT, R0, R25, RZ, 0x181f ;  /* 0x00181fff19007589 */ /* 0x0000a800000e0000 */
[----:B------:R0:W3:Y:S04]  /*ebf0*/  SHFL.IDX PT, R3, R24, RZ, 0x181f ;  /* 0x00181fff18037589 */ /* 0x0000e800000e0000 */
[----:B------:R0:W4:Y:S04]  /*ec00*/  SHFL.IDX PT, R20, R27, RZ, 0x181f ;  /* 0x00181fff1b147589 */ /* 0x00012800000e0000 */
[----:B-1----:R0:W1:Y:S02]  /*ec10*/  SHFL.IDX PT, R14, R26, RZ, 0x181f ;  /* 0x00181fff1a0e7589 */ /* 0x00206400000e0000 */
.L_x_996:
[----:B------:R-:W5:Y:S01]  /*ec20*/  LDL R6, [R1+0x6c] ;  /* 0x00006c0001067983 */ /* 0x000f620000100800 */
[----:B------:R-:W-:Y:S01]  /*ec30*/  ULDC UR4, c[0x0][0x448] ;  /* 0x0001120000047ab9 */ /* 0x000fe20000000800 */
[----:B------:R-:W0:Y:S01]  /*ec40*/  LDC R13, c[0x0][0x3f4] ;  /* 0x0000fd00ff0d7b82 */ /* 0x000e220000000800 */
[----:B------:R-:W-:Y:S01]  /*ec50*/  IMAD R160, R160, UR4, RZ ;  /* 0x00000004a0a07c24 */ /* 0x000fe2000f8e02ff */
[----:B------:R-:W-:Y:S01]  /*ec60*/  BSSY B1, `(.L_x_769) ;  /* 0x0000018000017945 */ /* 0x000fe20003800000 */
[----:B------:R-:W-:Y:S02]  /*ec70*/  CS2R R8, SRZ ;  /* 0x0000000000087805 */ /* 0x000fe4000001ff00 */
[----:B------:R-:W-:Y:S02]  /*ec80*/  CS2R R10, SRZ ;  /* 0x00000000000a7805 */ /* 0x000fe4000001ff00 */
[----:B------:R-:W-:Y:S02]  /*ec90*/  ISETP.GE.AND P0, PT, R5, R160, PT ;  /* 0x000000a00500720c */ /* 0x000fe40003f06270 */
[----:B-----5:R-:W-:-:S04]  /*eca0*/  LEA.HI R4, R6, R6, RZ, 0x1 ;  /* 0x0000000606047211 */ /* 0x020fc800078f08ff */
[----:B------:R-:W-:-:S05]  /*ecb0*/  LOP3.LUT R4, R4, 0xfffffffe, RZ, 0xc0, !PT ;  /* 0xfffffffe04047812 */ /* 0x000fca00078ec0ff */
[----:B0-----:R-:W-:Y:S01]  /*ecc0*/  IMAD.IADD R27, R6, 0x1, -R4 ;  /* 0x00000001061b7824 */ /* 0x001fe200078e0a04 */
[----:B------:R-:W-:Y:S02]  /*ecd0*/  CS2R R6, SRZ ;  /* 0x0000000000067805 */ /* 0x000fe4000001ff00 */
[----:B------:R-:W-:Y:S02]  /*ece0*/  CS2R R4, SRZ ;  /* 0x0000000000047805 */ /* 0x000fe4000001ff00 */
[----:B------:R-:W-:Y:S01]  /*ecf0*/  SHF.L.U32 R27, R27, 0x1f, RZ ;  /* 0x0000001f1b1b7819 */ /* 0x000fe200000006ff */
[----:B------:R-:W-:Y:S06]  /*ed00*/  @P0 BRA `(.L_x_770) ;  /* 0x0000000000340947 */ /* 0x000fec0003800000 */
[----:B------:R-:W-:Y:S01]  /*ed10*/  ULDC UR4, c[0x0][0x3f4] ;  /* 0x0000fd0000047ab9 */ /* 0x000fe20000000800 */
[C---:B------:R-:W-:Y:S01]  /*ed20*/  IMAD.SHL.U32 R15, R16.reuse, 0x2, RZ ;  /* 0x00000002100f7824 */ /* 0x040fe200078e00ff */
[C---:B------:R-:W-:Y:S02]  /*ed30*/  ISETP.GE.AND P2, PT, R16.reuse, UR4, PT ;  /* 0x0000000410007c0c */ /* 0x040fe4000bf46270 */
[----:B------:R-:W-:Y:S02]  /*ed40*/  SHF.L.U64.HI R9, R16, 0x1, R17 ;  /* 0x0000000110097819 */ /* 0x000fe40000010211 */
[-C--:B---3--:R-:W-:Y:S02]  /*ed50*/  IADD3 R24, P0, R3, R15.reuse, RZ ;  /* 0x0000000f03187210 */ /* 0x088fe40007f1e0ff */
[----:B-1----:R-:W-:-:S03]  /*ed60*/  IADD3 R14, P1, R14, R15, RZ ;  /* 0x0000000f0e0e7210 */ /* 0x002fc60007f3e0ff */
[--C-:B--2---:R-:W-:Y:S02]  /*ed70*/  IMAD.X R25, R0, 0x1, R9.reuse, P0 ;  /* 0x0000000100197824 */ /* 0x104fe400000e0609 */
[----:B----4-:R-:W-:Y:S01]  /*ed80*/  IMAD.X R15, R20, 0x1, R9, P1 ;  /* 0x00000001140f7824 */ /* 0x010fe200008e0609 */
[----:B------:R-:W-:Y:S01]  /*ed90*/  CS2R R8, SRZ ;  /* 0x0000000000087805 */ /* 0x000fe2000001ff00 */
[----:B------:R-:W-:Y:S06]  /*eda0*/  @P2 BRA `(.L_x_770) ;  /* 0x00000000000c2947 */ /* 0x000fec0003800000 */
[----:B------:R-:W-:Y:S02]  /*edb0*/  ULDC.64 UR4, c[0x0][0x208] ;  /* 0x0000820000047ab9 */ /* 0x000fe40000000a00 */
[----:B------:R0:W5:Y:S04]  /*edc0*/  LD.E.128 R4, desc[UR4][R24.64] ;  /* 0x0000000418047980 */ /* 0x000168000c101d00 */
[----:B------:R0:W5:Y:S02]  /*edd0*/  LD.E.128 R8, desc[UR4][R14.64] ;  /* 0x000000040e087980 */ /* 0x000164000c101d00 */
.L_x_770:
[----:B------:R-:W-:Y:S05]  /*ede0*/  BSYNC B1 ;  /* 0x0000000000017941 */ /* 0x000fea0003800000 */
.L_x_769:
[----:B------:R-:W4:Y:S01]  /*edf0*/  SYNCS.PHASECHK.TRANS64.TRYWAIT P4, [R2+URZ+0x34800], R27 ;  /* 0x0348001b020075a7 */ /* 0x000f22000808017f */
[----:B--2---:R-:W-:Y:S01]  /*ee00*/  IMAD R0, R125, -0x80, R160 ;  /* 0xffffff807d007824 */ /* 0x004fe200078e02a0 */
[--C-:B-----5:R-:W-:Y:S01]  /*ee10*/  SHF.R.U64 R31, R6, 0x10, R7.reuse ;  /* 0x00000010061f7819 */ /* 0x120fe20000001207 */
[----:B---3--:R-:W-:Y:S01]  /*ee20*/  IMAD.MOV.U32 R3, RZ, RZ, R4 ;  /* 0x000000ffff037224 */ /* 0x008fe200078e0004 */
[--C-:B------:R-:W-:Y:S01]  /*ee30*/  SHF.R.U32.HI R29, RZ, 0x10, R7.reuse ;  /* 0x00000010ff1d7819 */ /* 0x100fe20000011607 */
[----:B01----:R-:W-:Y:S01]  /*ee40*/  IMAD.MOV.U32 R14, RZ, RZ, R7 ;  /* 0x000000ffff0e7224 */ /* 0x003fe200078e0007 */
[----:B------:R-:W-:Y:S01]  /*ee50*/  SHF.R.U64 R26, R4, 0x10, R5 ;  /* 0x00000010041a7819 */ /* 0x000fe20000001205 */
[----:B------:R-:W-:Y:S01]  /*ee60*/  IMAD.MOV.U32 R15, RZ, RZ, R8 ;  /* 0x000000ffff0f7224 */ /* 0x000fe200078e0008 */
[----:B------:R-:W-:Y:S01]  /*ee70*/  SHF.R.U64 R8, R8, 0x10, R9 ;  /* 0x0000001008087819 */ /* 0x000fe20000001209 */
[----:B------:R-:W-:Y:S01]  /*ee80*/  IMAD.MOV.U32 R24, RZ, RZ, R5 ;  /* 0x000000ffff187224 */ /* 0x000fe200078e0005 */
[--C-:B------:R-:W-:Y:S01]  /*ee90*/  SHF.R.U32.HI R7, RZ, 0x10, R9.reuse ;  /* 0x00000010ff077819 */ /* 0x100fe20000011609 */
[----:B----4-:R-:W-:Y:S01]  /*eea0*/  IMAD.MOV.U32 R20, RZ, RZ, R9 ;  /* 0x000000ffff147224 */ /* 0x010fe200078e0009 */
[----:B------:R-:W-:Y:S01]  /*eeb0*/  SHF.R.U32.HI R33, RZ, 0x10, R5 ;  /* 0x00000010ff217819 */ /* 0x000fe20000011605 */
[----:B------:R-:W-:Y:S01]  /*eec0*/  VIADD R34, R22, 0x20 ;  /* 0x0000002016227836 */ /* 0x000fe20000000000 */
[----:B------:R-:W-:Y:S01]  /*eed0*/  ISETP.GE.AND P0, PT, R16, R13, PT ;  /* 0x0000000d1000720c */ /* 0x000fe20003f06270 */
[----:B------:R-:W-:Y:S01]  /*eee0*/  VIADD R32, R22, 0x40 ;  /* 0x0000004016207836 */ /* 0x000fe20000000000 */
[----:B------:R-:W-:Y:S01]  /*eef0*/  VIMNMX R9, R0, 0x80, PT ;  /* 0x0000008000097848 */ /* 0x000fe20003fe0100 */
[----:B------:R-:W-:Y:S01]  /*ef00*/  IMAD.MOV.U32 R12, RZ, RZ, R6 ;  /* 0x000000ffff0c7224 */ /* 0x000fe200078e0006 */
[--C-:B------:R-:W-:Y:S01]  /*ef10*/  SHF.R.U64 R5, R10, 0x10, R11.reuse ;  /* 0x000000100a057819 */ /* 0x100fe2000000120b */
[----:B------:R-:W-:Y:S01]  /*ef20*/  IMAD.MOV.U32 R4, RZ, RZ, R10 ;  /* 0x000000ffff047224 */ /* 0x000fe200078e000a */
[--C-:B------:R-:W-:Y:S01]  /*ef30*/  SHF.R.U32.HI R6, RZ, 0x10, R11.reuse ;  /* 0x00000010ff067819 */ /* 0x100fe2000001160b */
[----:B------:R-:W-:Y:S01]  /*ef40*/  IMAD.MOV.U32 R25, RZ, RZ, R11 ;  /* 0x000000ffff197224 */ /* 0x000fe200078e000b */
[----:B------:R-:W-:Y:S01]  /*ef50*/  BSSY B1, `(.L_x_771) ;  /* 0x000000f000017945 */ /* 0x000fe20003800000 */
[----:B------:R-:W-:Y:S01]  /*ef60*/  VIADD R30, R22, 0x60 ;  /* 0x00000060161e7836 */ /* 0x000fe20000000000 */
[----:B------:R-:W-:-:S02]  /*ef70*/  PRMT R0, R3, 0x5410, R26 ;  /* 0x0000541003007816 */ /* 0x000fc4000000001a */
[-C--:B------:R-:W-:Y:S02]  /*ef80*/  ISETP.GE.OR P3, PT, R22, R9.reuse, P0 ;  /* 0x000000091600720c */ /* 0x080fe40000766670 */
[-C--:B------:R-:W-:Y:S02]  /*ef90*/  ISETP.GE.OR P2, PT, R34, R9.reuse, P0 ;  /* 0x000000092200720c */ /* 0x080fe40000746670 */
[-C--:B------:R-:W-:Y:S02]  /*efa0*/  ISETP.GE.OR P1, PT, R32, R9.reuse, P0 ;  /* 0x000000092000720c */ /* 0x080fe40000726670 */
[----:B------:R-:W-:Y:S02]  /*efb0*/  PRMT R3, R24, 0x5410, R33 ;  /* 0x0000541018037816 */ /* 0x000fe40000000021 */
[----:B------:R-:W-:Y:S02]  /*efc0*/  ISETP.GE.OR P0, PT, R30, R9, P0 ;  /* 0x000000091e00720c */ /* 0x000fe40000706670 */
[----:B------:R-:W-:-:S02]  /*efd0*/  PRMT R12, R12, 0x5410, R31 ;  /* 0x000054100c0c7816 */ /* 0x000fc4000000001f */
[----:B------:R-:W-:Y:S02]  /*efe0*/  PRMT R14, R14, 0x5410, R29 ;  /* 0x000054100e0e7816 */ /* 0x000fe4000000001d */
[----:B------:R-:W-:Y:S02]  /*eff0*/  PRMT R15, R15, 0x5410, R8 ;  /* 0x000054100f0f7816 */ /* 0x000fe40000000008 */
[----:B------:R-:W-:Y:S02]  /*f000*/  PRMT R20, R20, 0x5410, R7 ;  /* 0x0000541014147816 */ /* 0x000fe40000000007 */
[----:B------:R-:W-:Y:S02]  /*f010*/  PRMT R24, R4, 0x5410, R5 ;  /* 0x0000541004187816 */ /* 0x000fe40000000005 */
[----:B------:R-:W-:Y:S01]  /*f020*/  PRMT R25, R25, 0x5410, R6 ;  /* 0x0000541019197816 */ /* 0x000fe20000000006 */
[----:B------:R-:W-:Y:S06]  /*f030*/  @!P4 BRA `(.L_x_772) ;  /* 0x0000017800dcc947 */ /* 0x000fec0003800000 */
.L_x_997:
[----:B------:R-:W-:Y:S05]  /*f040*/  BSYNC B1 ;  /* 0x0000000000017941 */ /* 0x000fea0003800000 */
.L_x_771:
[----:B------:R-:W-:Y:S04]  /*f050*/  BSSY B1, `(.L_x_773) ;  /* 0x0000069000017945 */ /* 0x000fe80003800000 */
[----:B------:R-:W-:Y:S05]  /*f060*/  @P3 BRA `(.L_x_774) ;  /* 0x00000004009c3947 */ /* 0x000fea0003800000 */
[----:B------:R-:W1:Y:S01]  /*f070*/  S2R R5, SR_TID.X ;  /* 0x0000000000057919 */ /* 0x000e620000002100 */
[----:B------:R-:W-:Y:S01]  /*f080*/  IMAD.SHL.U32 R6, R22, 0x40, RZ ;  /* 0x0000004016067824 */ /* 0x000fe200078e00ff */
[C---:B------:R-:W-:Y:S01]  /*f090*/  LOP3.LUT R39, R15.reuse, 0xffff0000, RZ, 0xc0, !PT ;  /* 0xffff00000f277812 */ /* 0x040fe200078ec0ff */
[----:B------:R-:W-:Y:S01]  /*f0a0*/  IMAD.U32 R38, R15, 0x10000, RZ ;  /* 0x000100000f267824 */ /* 0x000fe200078e00ff */
[----:B------:R-:W2:Y:S01]  /*f0b0*/  S2R R8, SR_TID.X ;  /* 0x0000000000087919 */ /* 0x000ea20000002100 */
[C---:B------:R-:W-:Y:S01]  /*f0c0*/  IMAD.U32 R36, R0.reuse, 0x10000, RZ ;  /* 0x0001000000247824 */ /* 0x040fe200078e00ff */
[----:B------:R-:W-:Y:S01]  /*f0d0*/  LOP3.LUT R37, R0, 0xffff0000, RZ, 0xc0, !PT ;  /* 0xffff000000257812 */ /* 0x000fe200078ec0ff */
[----:B-1----:R-:W-:Y:S02]  /*f0e0*/  VIADD R5, R5, 0xffffff80 ;  /* 0xffffff8005057836 */ /* 0x002fe40000000000 */
[----:B--2---:R-:W-:-:S03]  /*f0f0*/  VIADD R8, R8, 0xffffff80 ;  /* 0xffffff8008087836 */ /* 0x004fc60000000000 */
[----:B------:R-:W-:-:S04]  /*f100*/  SHF.R.S32.HI R4, RZ, 0x1f, R5 ;  /* 0x0000001fff047819 */ /* 0x000fc80000011405 */
[----:B------:R-:W-:-:S04]  /*f110*/  LEA.HI R4, R4, R5, RZ, 0x3 ;  /* 0x0000000504047211 */ /* 0x000fc800078f18ff */
[----:B------:R-:W-:-:S05]  /*f120*/  LOP3.LUT R4, R4, 0xfffffff8, RZ, 0xc0, !PT ;  /* 0xfffffff804047812 */ /* 0x000fca00078ec0ff */
[----:B------:R-:W-:-:S05]  /*f130*/  IMAD.IADD R4, R5, 0x1, -R4 ;  /* 0x0000000105047824 */ /* 0x000fca00078e0a04 */
[----:B------:R-:W-:-:S04]  /*f140*/  LEA.HI R4, R13, R4, RZ, 0x1d ;  /* 0x000000040d047211 */ /* 0x000fc800078fe8ff */
[----:B------:R-:W-:Y:S01]  /*f150*/  SHF.R.S32.HI R7, RZ, 0x1f, R4 ;  /* 0x0000001fff077819 */ /* 0x000fe20000011404 */
[----:B------:R-:W-:-:S03]  /*f160*/  IMAD.SHL.U32 R5, R4, 0x8, RZ ;  /* 0x0000000804057824 */ /* 0x000fc600078e00ff */
[----:B------:R-:W-:Y:S02]  /*f170*/  LEA.HI R7, R7, R4, RZ, 0x3 ;  /* 0x0000000407077211 */ /* 0x000fe400078f18ff */
[----:B------:R-:W-:-:S03]  /*f180*/  LOP3.LUT R5, R5, 0x38, RZ, 0xc0, !PT ;  /* 0x0000003805057812 */ /* 0x000fc600078ec0ff */
[----:B------:R-:W-:Y:S01]  /*f190*/  IMAD.SHL.U32 R7, R7, 0x400, RZ ;  /* 0x0000040007077824 */ /* 0x000fe200078e00ff */
[----:B------:R-:W-:Y:S02]  /*f1a0*/  LOP3.LUT R5, R5, 0x1c0, R6, 0xf8, !PT ;  /* 0x000001c005057812 */ /* 0x000fe400078ef806 */
[----:B------:R-:W-:Y:S02]  /*f1b0*/  SHF.R.S32.HI R6, RZ, 0x1f, R8 ;  /* 0x0000001fff067819 */ /* 0x000fe40000011408 */
[----:B------:R-:W-:Y:S02]  /*f1c0*/  LOP3.LUT R7, R7, 0x7fffe000, RZ, 0xc0, !PT ;  /* 0x7fffe00007077812 */ /* 0x000fe400078ec0ff */
[----:B------:R-:W-:Y:S01]  /*f1d0*/  LEA.HI R6, R6, R8, RZ, 0x6 ;  /* 0x0000000806067211 */ /* 0x000fe200078f30ff */
[----:B------:R-:W-:-:S04]  /*f1e0*/  IMAD.SHL.U32 R8, R22, 0x40, RZ ;  /* 0x0000004016087824 */ /* 0x000fc800078e00ff */
[----:B------:R-:W-:Y:S01]  /*f1f0*/  IMAD.SHL.U32 R6, R6, 0x8, RZ ;  /* 0x0000000806067824 */ /* 0x000fe200078e00ff */
[----:B------:R-:W-:-:S04]  /*f200*/  LOP3.LUT R8, R8, 0x1c0, RZ, 0xc0, !PT ;  /* 0x000001c008087812 */ /* 0x000fc800078ec0ff */
[----:B------:R-:W-:Y:S02]  /*f210*/  SHF.R.U32.HI R8, RZ, 0x3, R8 ;  /* 0x00000003ff087819 */ /* 0x000fe40000011608 */
[----:B------:R-:W-:Y:S02]  /*f220*/  LOP3.LUT R6, R6, 0xfffffe00, RZ, 0xc0, !PT ;  /* 0xfffffe0006067812 */ /* 0x000fe400078ec0ff */
[----:B------:R-:W-:-:S04]  /*f230*/  LOP3.LUT R4, R5, R8, RZ, 0x3c, !PT ;  /* 0x0000000805047212 */ /* 0x000fc800078e3cff */
[----:B------:R-:W-:Y:S02]  /*f240*/  IADD3 R9, R4, R7, R6 ;  /* 0x0000000704097210 */ /* 0x000fe40007ffe006 */
[----:B------:R-:W0:Y:S03]  /*f250*/  LDS.128 R4, [R21] ;  /* 0x0000000015047984 */ /* 0x000e260000000c00 */
[----:B------:R-:W-:-:S05]  /*f260*/  IMAD R26, R9, 0x2, R2 ;  /* 0x00000002091a7824 */ /* 0x000fca00078e0202 */
[----:B------:R-:W1:Y:S01]  /*f270*/  LDS.128 R8, [R26+0x16400] ;  /* 0x016400001a087984 */ /* 0x000e620000000c00 */
[C---:B0-----:R-:W-:Y:S01]  /*f280*/  IMAD.U32 R27, R4.reuse, 0x10000, RZ ;  /* 0x00010000041b7824 */ /* 0x041fe200078e00ff */
[----:B------:R-:W-:Y:S01]  /*f290*/  LOP3.LUT R4, R4, 0xffff0000, RZ, 0xc0, !PT ;  /* 0xffff000004047812 */ /* 0x000fe200078ec0ff */
[C---:B------:R-:W-:Y:S01]  /*f2a0*/  IMAD.U32 R29, R5.reuse, 0x10000, RZ ;  /* 0x00010000051d7824 */ /* 0x040fe200078e00ff */
[----:B------:R-:W-:Y:S01]  /*f2b0*/  LOP3.LUT R5, R5, 0xffff0000, RZ, 0xc0, !PT ;  /* 0xffff000005057812 */ /* 0x000fe200078ec0ff */
[C---:B------:R-:W-:Y:S01]  /*f2c0*/  IMAD.U32 R30, R6.reuse, 0x10000, RZ ;  /* 0x00010000061e7824 */ /* 0x040fe200078e00ff */
[----:B------:R-:W-:Y:S01]  /*f2d0*/  LOP3.LUT R6, R6, 0xffff0000, RZ, 0xc0, !PT ;  /* 0xffff000006067812 */ /* 0x000fe200078ec0ff */
[C---:B------:R-:W-:Y:S01]  /*f2e0*/  IMAD.U32 R31, R7.reuse, 0x10000, RZ ;  /* 0x00010000071f7824 */ /* 0x040fe200078e00ff */
[----:B------:R-:W-:Y:S01]  /*f2f0*/  LOP3.LUT R7, R7, 0xffff0000, RZ, 0xc0, !PT ;  /* 0xffff000007077812 */ /* 0x000fe200078ec0ff */
[C---:B-1----:R-:W-:Y:S01]  /*f300*/  IMAD.U32 R32, R8.reuse, 0x10000, RZ ;  /* 0x0001000008207824 */ /* 0x042fe200078e00ff */
[----:B------:R-:W-:Y:S01]  /*f310*/  LOP3.LUT R8, R8, 0xffff0000, RZ, 0xc0, !PT ;  /* 0xffff000008087812 */ /* 0x000fe200078ec0ff */
[C---:B------:R-:W-:Y:S01]  /*f320*/  IMAD.U32 R33, R9.reuse, 0x10000, RZ ;  /* 0x0001000009217824 */ /* 0x040fe200078e00ff */
[----:B------:R-:W-:Y:S01]  /*f330*/  LOP3.LUT R9, R9, 0xffff0000, RZ, 0xc0, !PT ;  /* 0xffff000009097812 */ /* 0x000fe200078ec0ff */
[C---:B------:R-:W-:Y:S01]  /*f340*/  FMUL.FTZ R40, R32.reuse, R38 ;  /* 0x0000002620287220 */ /* 0x040fe20000410000 */
[----:B------:R-:W-:Y:S01]  /*f350*/  FMUL.FTZ R32, R32, R36 ;  /* 0x0000002420207220 */ /* 0x000fe20000410000 */
[----:B------:R-:W-:Y:S01]  /*f360*/  FMUL.FTZ R41, R8, R39 ;  /* 0x0000002708297220 */ /* 0x000fe20000410000 */
[----:B------:R-:W-:-:S02]  /*f370*/  IMAD.U32 R34, R10, 0x10000, RZ ;  /* 0x000100000a227824 */ /* 0x000fc400078e00ff */
[C---:B------:R-:W-:Y:S01]  /*f380*/  FFMA.FTZ R40, R27.reuse, R36, -R40 ;  /* 0x000000241b287223 */ /* 0x040fe20000010828 */
[----:B------:R-:W-:Y:S02]  /*f390*/  IMAD.U32 R36, R20, 0x10000, RZ ;  /* 0x0001000014247824 */ /* 0x000fe400078e00ff */
[----:B------:R-:W-:Y:S01]  /*f3a0*/  FFMA.FTZ R38, R27, R38, R32 ;  /* 0x000000261b267223 */ /* 0x000fe20000010020 */
[----:B------:R-:W-:Y:S02]  /*f3b0*/  IMAD.U32 R32, R3, 0x10000, RZ ;  /* 0x0001000003207824 */ /* 0x000fe400078e00ff */
[-C--:B------:R-:W-:Y:S01]  /*f3c0*/  FMUL.FTZ R27, R8, R37.reuse ;  /* 0x00000025081b7220 */ /* 0x080fe20000410000 */
[C---:B------:R-:W-:Y:S01]  /*f3d0*/  FMUL.FTZ R8, R33.reuse, R36 ;  /* 0x0000002421087220 */ /* 0x040fe20000410000 */
[----:B------:R-:W-:Y:S01]  /*f3e0*/  FFMA.FTZ R41, R4, R37, -R41 ;  /* 0x0000002504297223 */ /* 0x000fe20000010829 */
[----:B------:R-:W-:Y:S01]  /*f3f0*/  FMUL.FTZ R33, R33, R32 ;  /* 0x0000002021217220 */ /* 0x000fe20000410000 */
[----:B------:R-:W-:-:S02]  /*f400*/  IMAD.U32 R37, R24, 0x10000, RZ ;  /* 0x0001000018257824 */ /* 0x000fc400078e00ff */
[----:B------:R-:W-:Y:S01]  /*f410*/  FFMA.FTZ R39, R4, R39, R27 ;  /* 0x0000002704277223 */ /* 0x000fe2000001001b */
[----:B------:R-:W-:Y:S01]  /*f420*/  LOP3.LUT R10, R10, 0xffff0000, RZ, 0xc0, !PT ;  /* 0xffff00000a0a7812 */ /* 0x000fe200078ec0ff */
[C---:B------:R-:W-:Y:S01]  /*f430*/  FFMA.FTZ R36, R29.reuse, R36, R33 ;  /* 0x000000241d247223 */ /* 0x040fe20000010021 */
[----:B------:R-:W-:Y:S01]  /*f440*/  FFMA.FTZ R42, R29, R32, -R8 ;  /* 0x000000201d2a7223 */ /* 0x000fe20000010808 */
[----:B------:R-:W-:Y:S02]  /*f450*/  IMAD.U32 R27, R12, 0x10000, RZ ;  /* 0x000100000c1b7824 */ /* 0x000fe400078e00ff */
[----:B------:R-:W-:Y:S01]  /*f460*/  FMUL.FTZ R43, R34, R37 ;  /* 0x00000025222b7220 */ /* 0x000fe20000410000 */
[----:B------:R-:W-:Y:S01]  /*f470*/  LOP3.LUT R33, R24, 0xffff0000, RZ, 0xc0, !PT ;  /* 0xffff000018217812 */ /* 0x000fe200078ec0ff */
[----:B------:R-:W-:Y:S01]  /*f480*/  IMAD.U32 R35, R11, 0x10000, RZ ;  /* 0x000100000b237824 */ /* 0x000fe200078e00ff */
[----:B------:R-:W-:Y:S01]  /*f490*/  LOP3.LUT R29, R12, 0xffff0000, RZ, 0xc0, !PT ;  /* 0xffff00000c1d7812 */ /* 0x000fe200078ec0ff */
[----:B------:R-:W-:-:S02]  /*f4a0*/  IMAD.U32 R32, R25, 0x10000, RZ ;  /* 0x0001000019207824 */ /* 0x000fc400078e00ff */
[-C--:B------:R-:W-:Y:S01]  /*f4b0*/  FMUL.FTZ R45, R34, R27.reuse ;  /* 0x0000001b222d7220 */ /* 0x080fe20000410000 */
[----:B------:R-:W-:Y:S01]  /*f4c0*/  FFMA.FTZ R43, R30, R27, -R43 ;  /* 0x0000001b1e2b7223 */ /* 0x000fe2000001082b */
[----:B------:R-:W-:Y:S01]  /*f4d0*/  FMUL.FTZ R27, R10, R33 ;  /* 0x000000210a1b7220 */ /* 0x000fe20000410000 */
[----:B------:R-:W-:Y:S02]  /*f4e0*/  IMAD.U32 R4, R14, 0x10000, RZ ;  /* 0x000100000e047824 */ /* 0x000fe400078e00ff */
[-C--:B------:R-:W-:Y:S01]  /*f4f0*/  FMUL.FTZ R10, R10, R29.reuse ;  /* 0x0000001d0a0a7220 */ /* 0x080fe20000410000 */
[----:B------:R-:W-:Y:S01]  /*f500*/  FMUL.FTZ R8, R35, R32 ;  /* 0x0000002023087220 */ /* 0x000fe20000410000 */
[----:B------:R-:W-:Y:S01]  /*f510*/  FFMA.FTZ R34, R6, R29, -R27 ;  /* 0x0000001d06227223 */ /* 0x000fe2000001081b */
[----:B------:R-:W-:Y:S01]  /*f520*/  FFMA.FTZ R45, R30, R37, R45 ;  /* 0x000000251e2d7223 */ /* 0x000fe2000001002d */
[----:B------:R-:W-:Y:S01]  /*f530*/  FFMA.FTZ R44, R6, R33, R10 ;  /* 0x00000021062c7223 */ /* 0x000fe2000001000a */
[-C--:B------:R-:W-:Y:S01]  /*f540*/  FFMA.FTZ R29, R31, R4.reuse, -R8 ;  /* 0x000000041f1d7223 */ /* 0x080fe20000010808 */
[----:B------:R-:W-:Y:S01]  /*f550*/  LOP3.LUT R11, R11, 0xffff0000, RZ, 0xc0, !PT ;  /* 0xffff00000b0b7812 */ /* 0x000fe200078ec0ff */
[----:B------:R-:W-:Y:S01]  /*f560*/  FMUL.FTZ R30, R35, R4 ;  /* 0x00000004231e7220 */ /* 0x000fe20000410000 */
[----:B------:R-:W-:-:S02]  /*f570*/  LOP3.LUT R8, R20, 0xffff0000, RZ, 0xc0, !PT ;  /* 0xffff000014087812 */ /* 0x000fc400078ec0ff */
[----:B------:R-:W-:Y:S01]  /*f580*/  LOP3.LUT R10, R25, 0xffff0000, RZ, 0xc0, !PT ;  /* 0xffff0000190a7812 */ /* 0x000fe200078ec0ff */
[----:B------:R-:W-:Y:S01]  /*f590*/  FFMA.FTZ R31, R31, R32, R30 ;  /* 0x000000201f1f7223 */ /* 0x000fe2000001001e */
[----:B------:R-:W-:Y:S01]  /*f5a0*/  LOP3.LUT R4, R3, 0xffff0000, RZ, 0xc0, !PT ;  /* 0xffff000003047812 */ /* 0x000fe200078ec0ff */
[----:B------:R-:W-:Y:S01]  /*f5b0*/  FMUL.FTZ R30, R9, R8 ;  /* 0x00000008091e7220 */ /* 0x000fe20000410000 */
[----:B------:R-:W-:Y:S01]  /*f5c0*/  LOP3.LUT R6, R14, 0xffff0000, RZ, 0xc0, !PT ;  /* 0xffff00000e067812 */ /* 0x000fe200078ec0ff */
[----:B------:R-:W-:Y:S02]  /*f5d0*/  FMUL.FTZ R32, R11, R10 ;  /* 0x0000000a0b207220 */ /* 0x000fe40000410000 */
[-C--:B------:R-:W-:Y:S01]  /*f5e0*/  FMUL.FTZ R27, R9, R4.reuse ;  /* 0x00000004091b7220 */ /* 0x080fe20000410000 */
[----:B------:R-:W-:Y:S01]  /*f5f0*/  FFMA.FTZ R9, R5, R4, -R30 ;  /* 0x0000000405097223 */ /* 0x000fe2000001081e */
[-C--:B------:R-:W-:Y:S01]  /*f600*/  FMUL.FTZ R11, R11, R6.reuse ;  /* 0x000000060b0b7220 */ /* 0x080fe20000410000 */
[----:B------:R-:W-:Y:S01]  /*f610*/  FFMA.FTZ R32, R7, R6, -R32 ;  /* 0x0000000607207223 */ /* 0x000fe20000010820 */
[----:B------:R-:W-:Y:S01]  /*f620*/  FFMA.FTZ R27, R5, R8, R27 ;  /* 0x00000008051b7223 */ /* 0x000fe2000001001b */
[----:B------:R-:W-:Y:S01]  /*f630*/  F2FP.BF16.F32.PACK_AB R6, R34, R43 ;  /* 0x0000002b2206723e */ /* 0x000fe200000010ff */
[----:B------:R-:W-:Y:S01]  /*f640*/  FFMA.FTZ R30, R7, R10, R11 ;  /* 0x0000000a071e7223 */ /* 0x000fe2000001000b */
[----:B------:R-:W-:-:S02]  /*f650*/  F2FP.BF16.F32.PACK_AB R4, R41, R40 ;  /* 0x000000282904723e */ /* 0x000fc400000010ff */
[----:B------:R-:W-:Y:S02]  /*f660*/  F2FP.BF16.F32.PACK_AB R5, R9, R42 ;  /* 0x0000002a0905723e */ /* 0x000fe400000010ff */
[----:B------:R-:W-:Y:S02]  /*f670*/  F2FP.BF16.F32.PACK_AB R7, R32, R29 ;  /* 0x0000001d2007723e */ /* 0x000fe400000010ff */
[----:B------:R-:W-:Y:S02]  /*f680*/  F2FP.BF16.F32.PACK_AB R10, R44, R45 ;  /* 0x0000002d2c0a723e */ /* 0x000fe400000010ff */
[----:B------:R-:W-:Y:S01]  /*f690*/  F2FP.BF16.F32.PACK_AB R8, R39, R38 ;  /* 0x000000262708723e */ /* 0x000fe200000010ff */
[----:B------:R1:W-:Y:S01]  /*f6a0*/  STS.128 [R21], R4 ;  /* 0x0000000415007388 */ /* 0x0003e20000000c00 */
[----:B------:R-:W-:Y:S02]  /*f6b0*/  F2FP.BF16.F32.PACK_AB R9, R27, R36 ;  /* 0x000000241b09723e */ /* 0x000fe400000010ff */
[----:B------:R-:W-:-:S05]  /*f6c0*/  F2FP.BF16.F32.PACK_AB R11, R30, R31 ;  /* 0x0000001f1e0b723e */ /* 0x000fca00000010ff */
[----:B------:R1:W-:Y:S02]  /*f6d0*/  STS.128 [R26+0x16400], R8 ;  /* 0x016400081a007388 */ /* 0x0003e40000000c00 */
.L_x_774:
[----:B------:R-:W-:Y:S05]  /*f6e0*/  BSYNC B1 ;  /* 0x0000000000017941 */ /* 0x000fea0003800000 */
.L_x_773:
[----:B------:R-:W-:Y:S04]  /*f6f0*/  BSSY B1, `(.L_x_775) ;  /* 0x0000067000017945 */ /* 0x000fe80003800000 */
[----:B------:R-:W-:Y:S05]  /*f700*/  @P2 BRA `(.L_x_776) ;  /* 0x0000000400942947 */ /* 0x000fea0003800000 */
[----:B-1----:R-:W2:Y:S04]  /*f710*/  LDL R6, [R1+0x4c] ;  /* 0x00004c0001067983 */ /* 0x002ea80000100800 */
[----:B------:R-:W3:Y:S01]  /*f720*/  LDL R46, [R1+0x80] ;  /* 0x00008000012e7983 */ /* 0x000ee20000100800 */
[----:B------:R-:W1:Y:S01]  /*f730*/  S2R R5, SR_TID.X ;  /* 0x0000000000057919 */ /* 0x000e620000002100 */
[C---:B------:R-:W-:Y:S02]  /*f740*/  VIADD R8, R22.reuse, 0x20 ;  /* 0x0000002016087836 */ /* 0x040fe40000000000 */
[----:B------:R-:W-:Y:S02]  /*f750*/  VIADD R9, R22, 0x20 ;  /* 0x0000002016097836 */ /* 0x000fe40000000000 */
[----:B-1----:R-:W-:-:S05]  /*f760*/  VIADD R5, R5, 0xffffff80 ;  /* 0xffffff8005057836 */ /* 0x002fca0000000000 */
[----:B------:R-:W-:-:S04]  /*f770*/  SHF.R.S32.HI R4, RZ, 0x1f, R5 ;  /* 0x0000001fff047819 */ /* 0x000fc80000011405 */
[----:B------:R-:W-:-:S04]  /*f780*/  LEA.HI R4, R4, R5, RZ, 0x3 ;  /* 0x0000000504047211 */ /* 0x000fc800078f18ff */
[----:B------:R-:W-:-:S05]  /*f790*/  LOP3.LUT R4, R4, 0xfffffff8, RZ, 0xc0, !PT ;  /* 0xfffffff804047812 */ /* 0x000fca00078ec0ff */
[----:B------:R-:W-:-:S05]  /*f7a0*/  IMAD.IADD R4, R5, 0x1, -R4 ;  /* 0x0000000105047824 */ /* 0x000fca00078e0a04 */
[----:B------:R-:W-:Y:S01]  /*f7b0*/  LEA.HI R4, R13, R4, RZ, 0x1d ;  /* 0x000000040d047211 */ /* 0x000fe200078fe8ff */
[----:B------:R-:W-:Y:S02]  /*f7c0*/  IMAD.SHL.U32 R8, R8, 0x40, RZ ;  /* 0x0000004008087824 */ /* 0x000fe400078e00ff */
[----:B------:R-:W-:Y:S01]  /*f7d0*/  IMAD.SHL.U32 R9, R9, 0x40, RZ ;  /* 0x0000004009097824 */ /* 0x000fe200078e00ff */
[----:B------:R-:W-:Y:S01]  /*f7e0*/  SHF.R.S32.HI R7, RZ, 0x1f, R4 ;  /* 0x0000001fff077819 */ /* 0x000fe20000011404 */
[----:B------:R-:W-:Y:S01]  /*f7f0*/  IMAD.SHL.U32 R5, R4, 0x8, RZ ;  /* 0x0000000804057824 */ /* 0x000fe200078e00ff */
[----:B------:R-:W-:Y:S02]  /*f800*/  LOP3.LUT R8, R8, 0x1c0, RZ, 0xc0, !PT ;  /* 0x000001c008087812 */ /* 0x000fe400078ec0ff */
[----:B------:R-:W-:Y:S02]  /*f810*/  LEA.HI R7, R7, R4, RZ, 0x3 ;  /* 0x0000000407077211 */ /* 0x000fe400078f18ff */
[----:B------:R-:W-:-:S02]  /*f820*/  LOP3.LUT R9, R9, 0x1c0, RZ, 0xc0, !PT ;  /* 0x000001c009097812 */ /* 0x000fc400078ec0ff */
[----:B------:R-:W-:Y:S01]  /*f830*/  SHF.R.U32.HI R8, RZ, 0x3, R8 ;  /* 0x00000003ff087819 */ /* 0x000fe20000011608 */
[----:B------:R-:W-:Y:S01]  /*f840*/  IMAD.SHL.U32 R7, R7, 0x400, RZ ;  /* 0x0000040007077824 */ /* 0x000fe200078e00ff */
[----:B------:R-:W-:-:S04]  /*f850*/  LOP3.LUT R4, R9, 0x38, R5, 0xf8, !PT ;  /* 0x0000003809047812 */ /* 0x000fc800078ef805 */
[----:B------:R-:W-:Y:S02]  /*f860*/  LOP3.LUT R4, R4, R8, RZ, 0x3c, !PT ;  /* 0x0000000804047212 */ /* 0x000fe400078e3cff */
[----:B------:R-:W-:Y:S01]  /*f870*/  LOP3.LUT R7, R7, 0x7fffe000, RZ, 0xc0, !PT ;  /* 0x7fffe00007077812 */ /* 0x000fe200078ec0ff */
[C---:B------:R-:W-:Y:S02]  /*f880*/  IMAD.U32 R38, R15.reuse, 0x10000, RZ ;  /* 0x000100000f267824 */ /* 0x040fe400078e00ff */
[----:B------:R-:W-:Y:S01]  /*f890*/  IMAD.U32 R36, R0, 0x10000, RZ ;  /* 0x0001000000247824 */ /* 0x000fe200078e00ff */
[----:B------:R-:W-:Y:S01]  /*f8a0*/  LOP3.LUT R40, R15, 0xffff0000, RZ, 0xc0, !PT ;  /* 0xffff00000f287812 */ /* 0x000fe200078ec0ff */
[----:B------:R-:W-:Y:S02]  /*f8b0*/  IMAD.U32 R43, R20, 0x10000, RZ ;  /* 0x00010000142b7824 */ /* 0x000fe400078e00ff */
[----:B------:R-:W-:Y:S02]  /*f8c0*/  IMAD.U32 R41, R3, 0x10000, RZ ;  /* 0x0001000003297824 */ /* 0x000fe400078e00ff */
[C---:B------:R-:W-:Y:S01]  /*f8d0*/  IMAD.U32 R45, R24.reuse, 0x10000, RZ ;  /* 0x00010000182d7824 */ /* 0x040fe200078e00ff */
[----:B------:R-:W-:Y:S01]  /*f8e0*/  LOP3.LUT R42, R24, 0xffff0000, RZ, 0xc0, !PT ;  /* 0xffff0000182a7812 */ /* 0x000fe200078ec0ff */
[----:B------:R-:W-:Y:S01]  /*f8f0*/  IMAD.U32 R44, R25, 0x10000, RZ ;  /* 0x00010000192c7824 */ /* 0x000fe200078e00ff */
[----:B--2---:R-:W-:-:S02]  /*f900*/  IADD3 R9, R4, R7, R6 ;  /* 0x0000000704097210 */ /* 0x004fc40007ffe006 */
[----:B---3--:R-:W1:Y:S03]  /*f910*/  LDS.128 R4, [R46] ;  /* 0x000000002e047984 */ /* 0x008e660000000c00 */
[----:B------:R-:W-:-:S05]  /*f920*/  IMAD R21, R9, 0x2, R2 ;  /* 0x0000000209157824 */ /* 0x000fca00078e0202 */
[----:B------:R-:W2:Y:S01]  /*f930*/  LDS.128 R8, [R21+0x16400] ;  /* 0x0164000015087984 */ /* 0x000ea20000000c00 */
[----:B-1----:R-:W-:Y:S02]  /*f940*/  IMAD.U32 R26, R4, 0x10000, RZ ;  /* 0x00010000041a7824 */ /* 0x002fe400078e00ff */
[C---:B--2---:R-:W-:Y:S01]  /*f950*/  IMAD.U32 R31, R8.reuse, 0x10000, RZ ;  /* 0x00010000081f7824 */ /* 0x044fe200078e00ff */
[----:B------:R-:W-:-:S03]  /*f960*/  LOP3.LUT R8, R8, 0xffff0000, RZ, 0xc0, !PT ;  /* 0xffff000008087812 */ /* 0x000fc600078ec0ff */
[-C--:B------:R-:W-:Y:S01]  /*f970*/  FMUL.FTZ R35, R38, R31.reuse ;  /* 0x0000001f26237220 */ /* 0x080fe20000410000 */
[----:B------:R-:W-:-:S03]  /*f980*/  FMUL.FTZ R31, R36, R31 ;  /* 0x0000001f241f7220 */ /* 0x000fc60000410000 */
[----:B------:R-:W-:Y:S01]  /*f990*/  FFMA.FTZ R35, R36, R26, -R35 ;  /* 0x0000001a24237223 */ /* 0x000fe20000010823 */
[----:B------:R-:W-:Y:S01]  /*f9a0*/  LOP3.LUT R36, R0, 0xffff0000, RZ, 0xc0, !PT ;  /* 0xffff000000247812 */ /* 0x000fe200078ec0ff */
[-C--:B------:R-:W-:Y:S01]  /*f9b0*/  FMUL.FTZ R37, R40, R8.reuse ;  /* 0x0000000828257220 */ /* 0x080fe20000410000 */
[----:B------:R-:W-:Y:S01]  /*f9c0*/  LOP3.LUT R4, R4, 0xffff0000, RZ, 0xc0, !PT ;  /* 0xffff000004047812 */ /* 0x000fe200078ec0ff */
[----:B------:R-:W-:Y:S02]  /*f9d0*/  IMAD.U32 R32, R9, 0x10000, RZ ;  /* 0x0001000009207824 */ /* 0x000fe400078e00ff */
[----:B------:R-:W-:Y:S01]  /*f9e0*/  FMUL.FTZ R39, R36, R8 ;  /* 0x0000000824277220 */ /* 0x000fe20000410000 */
[----:B------:R-:W-:Y:S02]  /*f9f0*/  IMAD.U32 R33, R10, 0x10000, RZ ;  /* 0x000100000a217824 */ /* 0x000fe400078e00ff */
[----:B------:R-:W-:Y:S01]  /*fa00*/  FFMA.FTZ R8, R36, R4, -R37 ;  /* 0x0000000424087223 */ /* 0x000fe20000010825 */
[----:B------:R-:W-:Y:S01]  /*fa10*/  FFMA.FTZ R31, R38, R26, R31 ;  /* 0x0000001a261f7223 */ /* 0x000fe2000001001f */
[-C--:B------:R-:W-:Y:S01]  /*fa20*/  FMUL.FTZ R36, R43, R32.reuse ;  /* 0x000000202b247220 */ /* 0x080fe20000410000 */
[----:B0-----:R-:W-:Y:S01]  /*fa30*/  IMAD.U32 R27, R5, 0x10000, RZ ;  /* 0x00010000051b7824 */ /* 0x001fe200078e00ff */
[----:B------:R-:W-:Y:S01]  /*fa40*/  LOP3.LUT R10, R10, 0xffff0000, RZ, 0xc0, !PT ;  /* 0xffff00000a0a7812 */ /* 0x000fe200078ec0ff */
[----:B------:R-:W-:Y:S01]  /*fa50*/  FMUL.FTZ R32, R41, R32 ;  /* 0x0000002029207220 */ /* 0x000fe20000410000 */
[----:B------:R-:W-:Y:S01]  /*fa60*/  FFMA.FTZ R26, R40, R4, R39 ;  /* 0x00000004281a7223 */ /* 0x000fe20000010027 */
[----:B------:R-:W-:-:S02]  /*fa70*/  IMAD.U32 R37, R12, 0x10000, RZ ;  /* 0x000100000c257824 */ /* 0x000fc400078e00ff */
[----:B------:R-:W-:Y:S01]  /*fa80*/  FMUL.FTZ R4, R45, R33 ;  /* 0x000000212d047220 */ /* 0x000fe20000410000 */
[----:B------:R-:W-:Y:S01]  /*fa90*/  IMAD.U32 R29, R6, 0x10000, RZ ;  /* 0x00010000061d7824 */ /* 0x000fe200078e00ff */
[----:B------:R-:W-:Y:S01]  /*faa0*/  LOP3.LUT R40, R12, 0xffff0000, RZ, 0xc0, !PT ;  /* 0xffff00000c287812 */ /* 0x000fe200078ec0ff */
[-C--:B------:R-:W-:Y:S01]  /*fab0*/  FFMA.FTZ R36, R41, R27.reuse, -R36 ;  /* 0x0000001b29247223 */ /* 0x080fe20000010824 */
[----:B------:R-:W-:Y:S01]  /*fac0*/  LOP3.LUT R6, R6, 0xffff0000, RZ, 0xc0, !PT ;  /* 0xffff000006067812 */ /* 0x000fe200078ec0ff */
[----:B------:R-:W-:Y:S01]  /*fad0*/  FFMA.FTZ R32, R43, R27, R32 ;  /* 0x0000001b2b207223 */ /* 0x000fe20000010020 */
[----:B------:R-:W-:Y:S01]  /*fae0*/  FMUL.FTZ R38, R37, R33 ;  /* 0x0000002125267220 */ /* 0x000fe20000410000 */
[----:B------:R-:W-:Y:S02]  /*faf0*/  IMAD.U32 R34, R11, 0x10000, RZ ;  /* 0x000100000b227824 */ /* 0x000fe400078e00ff */
[----:B------:R-:W-:Y:S01]  /*fb00*/  FFMA.FTZ R27, R37, R29, -R4 ;  /* 0x0000001d251b7223 */ /* 0x000fe20000010804 */
[----:B------:R-:W-:Y:S01]  /*fb10*/  FMUL.FTZ R33, R42, R10 ;  /* 0x0000000a2a217220 */ /* 0x000fe20000410000 */
[----:B------:R-:W-:-:S02]  /*fb20*/  IMAD.U32 R4, R14, 0x10000, RZ ;  /* 0x000100000e047824 */ /* 0x000fc400078e00ff */
[----:B------:R-:W-:Y:S01]  /*fb30*/  FMUL.FTZ R37, R40, R10 ;  /* 0x0000000a28257220 */ /* 0x000fe20000410000 */
[----:B------:R-:W-:Y:S01]  /*fb40*/  FFMA.FTZ R10, R45, R29, R38 ;  /* 0x0000001d2d0a7223 */ /* 0x000fe20000010026 */
[----:B------:R-:W-:Y:S01]  /*fb50*/  IMAD.U32 R30, R7, 0x10000, RZ ;  /* 0x00010000071e7824 */ /* 0x000fe200078e00ff */
[----:B------:R-:W-:Y:S01]  /*fb60*/  LOP3.LUT R9, R9, 0xffff0000, RZ, 0xc0, !PT ;  /* 0xffff000009097812 */ /* 0x000fe200078ec0ff */
[----:B------:R-:W-:Y:S01]  /*fb70*/  FMUL.FTZ R29, R44, R34 ;  /* 0x000000222c1d7220 */ /* 0x000fe20000410000 */
[----:B------:R-:W-:Y:S01]  /*fb80*/  FFMA.FTZ R38, R40, R6, -R33 ;  /* 0x0000000628267223 */ /* 0x000fe20000010821 */
[----:B------:R-:W-:Y:S01]  /*fb90*/  LOP3.LUT R43, R20, 0xffff0000, RZ, 0xc0, !PT ;  /* 0xffff0000142b7812 */ /* 0x000fe200078ec0ff */
[----:B------:R-:W-:Y:S01]  /*fba0*/  FMUL.FTZ R33, R4, R34 ;  /* 0x0000002204217220 */ /* 0x000fe20000410000 */
[----:B------:R-:W-:Y:S02]  /*fbb0*/  LOP3.LUT R11, R11, 0xffff0000, RZ, 0xc0, !PT ;  /* 0xffff00000b0b7812 */ /* 0x000fe400078ec0ff */
[----:B------:R-:W-:-:S02]  /*fbc0*/  LOP3.LUT R39, R3, 0xffff0000, RZ, 0xc0, !PT ;  /* 0xffff000003277812 */ /* 0x000fc400078ec0ff */
[----:B------:R-:W-:Y:S02]  /*fbd0*/  LOP3.LUT R45, R25, 0xffff0000, RZ, 0xc0, !PT ;  /* 0xffff0000192d7812 */ /* 0x000fe400078ec0ff */
[----:B------:R-:W-:Y:S01]  /*fbe0*/  LOP3.LUT R41, R14, 0xffff0000, RZ, 0xc0, !PT ;  /* 0xffff00000e297812 */ /* 0x000fe200078ec0ff */
[----:B------:R-:W-:Y:S01]  /*fbf0*/  FFMA.FTZ R29, R4, R30, -R29 ;  /* 0x0000001e041d7223 */ /* 0x000fe2000001081d */
[----:B------:R-:W-:Y:S01]  /*fc00*/  LOP3.LUT R5, R5, 0xffff0000, RZ, 0xc0, !PT ;  /* 0xffff000005057812 */ /* 0x000fe200078ec0ff */
[----:B------:R-:W-:Y:S01]  /*fc10*/  FFMA.FTZ R37, R42, R6, R37 ;  /* 0x000000062a257223 */ /* 0x000fe20000010025 */
[----:B------:R-:W-:Y:S01]  /*fc20*/  LOP3.LUT R7, R7, 0xffff0000, RZ, 0xc0, !PT ;  /* 0xffff000007077812 */ /* 0x000fe200078ec0ff */
[----:B------:R-:W-:Y:S01]  /*fc30*/  FFMA.FTZ R33, R44, R30, R33 ;  /* 0x0000001e2c217223 */ /* 0x000fe20000010021 */
[-C--:B------:R-:W-:Y:S01]  /*fc40*/  FMUL.FTZ R4, R43, R9.reuse ;  /* 0x000000092b047220 */ /* 0x080fe20000410000 */
[----:B------:R-:W-:Y:S01]  /*fc50*/  FMUL.FTZ R6, R39, R9 ;  /* 0x0000000927067220 */ /* 0x000fe20000410000 */
[-C--:B------:R-:W-:Y:S01]  /*fc60*/  FMUL.FTZ R30, R45, R11.reuse ;  /* 0x0000000b2d1e7220 */ /* 0x080fe20000410000 */
[----:B------:R-:W-:Y:S01]  /*fc70*/  FMUL.FTZ R34, R41, R11 ;  /* 0x0000000b29227220 */ /* 0x000fe20000410000 */
[-C--:B------:R-:W-:Y:S01]  /*fc80*/  FFMA.FTZ R9, R39, R5.reuse, -R4 ;  /* 0x0000000527097223 */ /* 0x080fe20000010804 */
[----:B------:R-:W-:Y:S01]  /*fc90*/  FFMA.FTZ R11, R43, R5, R6 ;  /* 0x000000052b0b7223 */ /* 0x000fe20000010006 */
[-C--:B------:R-:W-:Y:S01]  /*fca0*/  FFMA.FTZ R30, R41, R7.reuse, -R30 ;  /* 0x00000007291e7223 */ /* 0x080fe2000001081e */
[----:B------:R-:W-:Y:S01]  /*fcb0*/  FFMA.FTZ R34, R45, R7, R34 ;  /* 0x000000072d227223 */ /* 0x000fe20000010022 */
        /* <DEDUP_REMOVED lines=8> */
[----:B------:R2:W-:Y:S04]  /*fd40*/  STS.128 [R46], R4 ;  /* 0x000000042e007388 */ /* 0x0005e80000000c00 */
[----:B------:R2:W-:Y:S02]  /*fd50*/  STS.128 [R21+0x16400], R8 ;  /* 0x0164000815007388 */ /* 0x0005e40000000c00 */
.L_x_776:
[----:B------:R-:W-:Y:S05]  /*fd60*/  BSYNC B1 ;  /* 0x0000000000017941 */ /* 0x000fea0003800000 */
.L_x_775:
[----:B------:R-:W-:Y:S04]  /*fd70*/  BSSY B1, `(.L_x_777) ;  /* 0x0000067000017945 */ /* 0x000fe80003800000 */
[----:B------:R-:W-:Y:S05]  /*fd80*/  @P1 BRA `(.L_x_778) ;  /* 0x0000000400941947 */ /* 0x000fea0003800000 */
[----:B-12---:R-:W2:Y:S04]  /*fd90*/  LDL R6, [R1+0x48] ;  /* 0x0000480001067983 */ /* 0x006ea80000100800 */
        /* <DEDUP_REMOVED lines=100> */
.L_x_778:
[----:B------:R-:W-:Y:S05]  /*103e0*/  BSYNC B1 ;  /* 0x0000000000017941 */ /* 0x000fea0003800000 */
.L_x_777:
[----:B------:R-:W-:Y:S05]  /*103f0*/  @P0 BRA `(.L_x_765) ;  /* 0x0000000400940947 */ /* 0x000fea0003800000 */
[----:B-123--:R-:W1:Y:S01]  /*10400*/  S2R R5, SR_TID.X ;  /* 0x0000000000057919 */ /* 0x00ee620000002100 */
[----:B------:R-:W2:Y:S01]  /*10410*/  LDL R42, [R1+0x78] ;  /* 0x00007800012a7983 */ /* 0x000ea20000100800 */
[----:B-1----:R-:W-:-:S05]  /*10420*/  VIADD R5, R5, 0xffffff80 ;  /* 0xffffff8005057836 */ /* 0x002fca0000000000 */
[----:B------:R-:W-:-:S04]  /*10430*/  SHF.R.S32.HI R4, RZ, 0x1f, R5 ;  /* 0x0000001fff047819 */ /* 0x000fc80000011405 */
[----:B------:R-:W-:-:S04]  /*10440*/  LEA.HI R4, R4, R5, RZ, 0x3 ;  /* 0x0000000504047211 */ /* 0x000fc800078f18ff */
[----:B------:R-:W-:-:S05]  /*10450*/  LOP3.LUT R4, R4, 0xfffffff8, RZ, 0xc0, !PT ;  /* 0xfffffff804047812 */ /* 0x000fca00078ec0ff */
[----:B------:R-:W-:Y:S02]  /*10460*/  IMAD.IADD R4, R5, 0x1, -R4 ;  /* 0x0000000105047824 */ /* 0x000fe400078e0a04 */
[----:B------:R-:W3:Y:S01]  /*10470*/  LDL R5, [R1+0x40] ;  /* 0x0000400001057983 */ /* 0x000ee20000100800 */
[C---:B------:R-:W-:Y:S02]  /*10480*/  VIADD R7, R22.reuse, 0x60 ;  /* 0x0000006016077836 */ /* 0x040fe40000000000 */
[----:B------:R-:W-:Y:S01]  /*10490*/  LEA.HI R13, R13, R4, RZ, 0x1d ;  /* 0x000000040d0d7211 */ /* 0x000fe200078fe8ff */
[----:B------:R-:W-:Y:S02]  /*104a0*/  VIADD R8, R22, 0x60 ;  /* 0x0000006016087836 */ /* 0x000fe40000000000 */
[----:B------:R-:W-:Y:S01]  /*104b0*/  IMAD.SHL.U32 R7, R7, 0x40, RZ ;  /* 0x0000004007077824 */ /* 0x000fe200078e00ff */
[----:B------:R-:W-:Y:S01]  /*104c0*/  SHF.R.S32.HI R6, RZ, 0x1f, R13 ;  /* 0x0000001fff067819 */ /* 0x000fe2000001140d */
[----:B------:R-:W-:-:S02]  /*104d0*/  IMAD.SHL.U32 R8, R8, 0x40, RZ ;  /* 0x0000004008087824 */ /* 0x000fc400078e00ff */
[----:B------:R-:W-:Y:S01]  /*104e0*/  IMAD.SHL.U32 R4, R13, 0x8, RZ ;  /* 0x000000080d047824 */ /* 0x000fe200078e00ff */
[----:B------:R-:W-:Y:S02]  /*104f0*/  LEA.HI R6, R6, R13, RZ, 0x3 ;  /* 0x0000000d06067211 */ /* 0x000fe400078f18ff */
[----:B------:R-:W-:Y:S02]  /*10500*/  LOP3.LUT R8, R8, 0x1c0, RZ, 0xc0, !PT ;  /* 0x000001c008087812 */ /* 0x000fe400078ec0ff */
[----:B------:R-:W-:Y:S01]  /*10510*/  LOP3.LUT R7, R7, 0x1c0, RZ, 0xc0, !PT ;  /* 0x000001c007077812 */ /* 0x000fe200078ec0ff */
[----:B------:R-:W-:Y:S01]  /*10520*/  IMAD.SHL.U32 R6, R6, 0x400, RZ ;  /* 0x0000040006067824 */ /* 0x000fe200078e00ff */
[----:B------:R-:W-:Y:S02]  /*10530*/  LOP3.LUT R4, R8, 0x38, R4, 0xf8, !PT ;  /* 0x0000003808047812 */ /* 0x000fe400078ef804 */
[----:B------:R-:W-:Y:S02]  /*10540*/  SHF.R.U32.HI R7, RZ, 0x3, R7 ;  /* 0x00000003ff077819 */ /* 0x000fe40000011607 */
[----:B------:R-:W-:-:S02]  /*10550*/  LOP3.LUT R9, R6, 0x7fffe000, RZ, 0xc0, !PT ;  /* 0x7fffe00006097812 */ /* 0x000fc400078ec0ff */
[----:B------:R-:W-:Y:S01]  /*10560*/  LOP3.LUT R4, R4, R7, RZ, 0x3c, !PT ;  /* 0x0000000704047212 */ /* 0x000fe200078e3cff */
[C---:B------:R-:W-:Y:S01]  /*10570*/  IMAD.U32 R37, R15.reuse, 0x10000, RZ ;  /* 0x000100000f257824 */ /* 0x040fe200078e00ff */
[----:B------:R-:W-:Y:S01]  /*10580*/  LOP3.LUT R38, R15, 0xffff0000, RZ, 0xc0, !PT ;  /* 0xffff00000f267812 */ /* 0x000fe200078ec0ff */
[C---:B------:R-:W-:Y:S01]  /*10590*/  IMAD.U32 R35, R0.reuse, 0x10000, RZ ;  /* 0x0001000000237824 */ /* 0x040fe200078e00ff */
[----:B------:R-:W-:Y:S01]  /*105a0*/  LOP3.LUT R0, R0, 0xffff0000, RZ, 0xc0, !PT ;  /* 0xffff000000007812 */ /* 0x000fe200078ec0ff */
[C---:B------:R-:W-:Y:S01]  /*105b0*/  IMAD.U32 R43, R24.reuse, 0x10000, RZ ;  /* 0x00010000182b7824 */ /* 0x040fe200078e00ff */
[----:B------:R-:W-:Y:S01]  /*105c0*/  LOP3.LUT R24, R24, 0xffff0000, RZ, 0xc0, !PT ;  /* 0xffff000018187812 */ /* 0x000fe200078ec0ff */
[----:B------:R-:W-:Y:S02]  /*105d0*/  IMAD.U32 R45, R25, 0x10000, RZ ;  /* 0x00010000192d7824 */ /* 0x000fe400078e00ff */
[----:B------:R-:W-:Y:S02]  /*105e0*/  IMAD.U32 R41, R14, 0x10000, RZ ;  /* 0x000100000e297824 */ /* 0x000fe400078e00ff */
[C---:B------:R-:W-:Y:S01]  /*105f0*/  IMAD.U32 R36, R3.reuse, 0x10000, RZ ;  /* 0x0001000003247824 */ /* 0x040fe200078e00ff */
[----:B------:R-:W-:Y:S01]  /*10600*/  LOP3.LUT R3, R3, 0xffff0000, RZ, 0xc0, !PT ;  /* 0xffff000003037812 */ /* 0x000fe200078ec0ff */
[----:B------:R-:W-:Y:S01]  /*10610*/  IMAD.U32 R40, R20, 0x10000, RZ ;  /* 0x0001000014287824 */ /* 0x000fe200078e00ff */
[----:B---3--:R-:W-:-:S02]  /*10620*/  IADD3 R9, R4, R9, R5 ;  /* 0x0000000904097210 */ /* 0x008fc40007ffe005 */
[----:B--2---:R-:W1:Y:S03]  /*10630*/  LDS.128 R4, [R42] ;  /* 0x000000002a047984 */ /* 0x004e660000000c00 */
[----:B------:R-:W-:-:S05]  /*10640*/  IMAD R13, R9, 0x2, R2 ;  /* 0x00000002090d7824 */ /* 0x000fca00078e0202 */
[----:B------:R-:W2:Y:S01]  /*10650*/  LDS.128 R8, [R13+0x16400] ;  /* 0x016400000d087984 */ /* 0x000ea20000000c00 */
[C---:B-1----:R-:W-:Y:S01]  /*10660*/  IMAD.U32 R21, R4.reuse, 0x10000, RZ ;  /* 0x0001000004157824 */ /* 0x042fe200078e00ff */
[----:B------:R-:W-:Y:S01]  /*10670*/  LOP3.LUT R4, R4, 0xffff0000, RZ, 0xc0, !PT ;  /* 0xffff000004047812 */ /* 0x000fe200078ec0ff */
[C---:B--2---:R-:W-:Y:S01]  /*10680*/  IMAD.U32 R30, R8.reuse, 0x10000, RZ ;  /* 0x00010000081e7824 */ /* 0x044fe200078e00ff */
[----:B------:R-:W-:-:S03]  /*10690*/  LOP3.LUT R8, R8, 0xffff0000, RZ, 0xc0, !PT ;  /* 0xffff000008087812 */ /* 0x000fc600078ec0ff */
[-C--:B------:R-:W-:Y:S01]  /*106a0*/  FMUL.FTZ R34, R37, R30.reuse ;  /* 0x0000001e25227220 */ /* 0x080fe20000410000 */
[C---:B------:R-:W-:Y:S01]  /*106b0*/  FMUL.FTZ R30, R35.reuse, R30 ;  /* 0x0000001e231e7220 */ /* 0x040fe20000410000 */
[-C--:B------:R-:W-:Y:S01]  /*106c0*/  FMUL.FTZ R15, R38, R8.reuse ;  /* 0x00000008260f7220 */ /* 0x080fe20000410000 */
[----:B------:R-:W-:Y:S02]  /*106d0*/  IMAD.U32 R32, R10, 0x10000, RZ ;  /* 0x000100000a207824 */ /* 0x000fe400078e00ff */
[-C--:B------:R-:W-:Y:S01]  /*106e0*/  FFMA.FTZ R34, R35, R21.reuse, -R34 ;  /* 0x0000001523227223 */ /* 0x080fe20000010822 */
[----:B------:R-:W-:Y:S01]  /*106f0*/  FFMA.FTZ R30, R37, R21, R30 ;  /* 0x00000015251e7223 */ /* 0x000fe2000001001e */
[----:B------:R-:W-:Y:S02]  /*10700*/  IMAD.U32 R37, R12, 0x10000, RZ ;  /* 0x000100000c257824 */ /* 0x000fe400078e00ff */
[C---:B------:R-:W-:Y:S01]  /*10710*/  FMUL.FTZ R21, R0.reuse, R8 ;  /* 0x0000000800157220 */ /* 0x040fe20000410000 */
[----:B------:R-:W-:Y:S01]  /*10720*/  FFMA.FTZ R15, R0, R4, -R15 ;  /* 0x00000004000f7223 */ /* 0x000fe2000001080f */
[----:B0-----:R-:W-:Y:S01]  /*10730*/  IMAD.U32 R27, R6, 0x10000, RZ ;  /* 0x00010000061b7824 */ /* 0x001fe200078e00ff */
[----:B------:R-:W-:Y:S01]  /*10740*/  LOP3.LUT R10, R10, 0xffff0000, RZ, 0xc0, !PT ;  /* 0xffff00000a0a7812 */ /* 0x000fe200078ec0ff */
[-C--:B------:R-:W-:Y:S01]  /*10750*/  FMUL.FTZ R0, R43, R32.reuse ;  /* 0x000000202b007220 */ /* 0x080fe20000410000 */
[----:B------:R-:W-:Y:S01]  /*10760*/  LOP3.LUT R12, R12, 0xffff0000, RZ, 0xc0, !PT ;  /* 0xffff00000c0c7812 */ /* 0x000fe200078ec0ff */
[----:B------:R-:W-:Y:S01]  /*10770*/  FMUL.FTZ R32, R37, R32 ;  /* 0x0000002025207220 */ /* 0x000fe20000410000 */
[----:B------:R-:W-:-:S02]  /*10780*/  IMAD.U32 R33, R11, 0x10000, RZ ;  /* 0x000100000b217824 */ /* 0x000fc400078e00ff */
[-C--:B------:R-:W-:Y:S01]  /*10790*/  FFMA.FTZ R8, R37, R27.reuse, -R0 ;  /* 0x0000001b25087223 */ /* 0x080fe20000010800 */
[----:B------:R-:W-:Y:S01]  /*107a0*/  LOP3.LUT R6, R6, 0xffff0000, RZ, 0xc0, !PT ;  /* 0xffff000006067812 */ /* 0x000fe200078ec0ff */
[-C--:B------:R-:W-:Y:S01]  /*107b0*/  FMUL.FTZ R37, R24, R10.reuse ;  /* 0x0000000a18257220 */ /* 0x080fe20000410000 */
[----:B------:R-:W-:Y:S01]  /*107c0*/  FMUL.FTZ R39, R12, R10 ;  /* 0x0000000a0c277220 */ /* 0x000fe20000410000 */
[----:B------:R-:W-:Y:S02]  /*107d0*/  IMAD.U32 R31, R9, 0x10000, RZ ;  /* 0x00010000091f7824 */ /* 0x000fe400078e00ff */
[----:B------:R-:W-:Y:S01]  /*107e0*/  FFMA.FTZ R21, R38, R4, R21 ;  /* 0x0000000426157223 */ /* 0x000fe20000010015 */
[----:B------:R-:W-:Y:S01]  /*107f0*/  FFMA.FTZ R10, R43, R27, R32 ;  /* 0x0000001b2b0a7223 */ /* 0x000fe20000010020 */
[----:B------:R-:W-:Y:S01]  /*10800*/  IMAD.U32 R29, R7, 0x10000, RZ ;  /* 0x00010000071d7824 */ /* 0x000fe200078e00ff */
[----:B------:R-:W-:Y:S01]  /*10810*/  LOP3.LUT R9, R9, 0xffff0000, RZ, 0xc0, !PT ;  /* 0xffff000009097812 */ /* 0x000fe200078ec0ff */
[-C--:B------:R-:W-:Y:S01]  /*10820*/  FMUL.FTZ R0, R45, R33.reuse ;  /* 0x000000212d007220 */ /* 0x080fe20000410000 */
[----:B------:R-:W-:Y:S01]  /*10830*/  FMUL.FTZ R4, R41, R33 ;  /* 0x0000002129047220 */ /* 0x000fe20000410000 */
[----:B------:R-:W-:-:S02]  /*10840*/  LOP3.LUT R27, R20, 0xffff0000, RZ, 0xc0, !PT ;  /* 0xffff0000141b7812 */ /* 0x000fc400078ec0ff */
[----:B------:R-:W-:Y:S02]  /*10850*/  LOP3.LUT R11, R11, 0xffff0000, RZ, 0xc0, !PT ;  /* 0xffff00000b0b7812 */ /* 0x000fe400078ec0ff */
[----:B------:R-:W-:Y:S01]  /*10860*/  LOP3.LUT R33, R25, 0xffff0000, RZ, 0xc0, !PT ;  /* 0xffff000019217812 */ /* 0x000fe200078ec0ff */
[C---:B------:R-:W-:Y:S01]  /*10870*/  IMAD.U32 R26, R5.reuse, 0x10000, RZ ;  /* 0x00010000051a7824 */ /* 0x040fe200078e00ff */
[----:B------:R-:W-:Y:S01]  /*10880*/  LOP3.LUT R25, R14, 0xffff0000, RZ, 0xc0, !PT ;  /* 0xffff00000e197812 */ /* 0x000fe200078ec0ff */
[-C--:B------:R-:W-:Y:S01]  /*10890*/  FFMA.FTZ R39, R24, R6.reuse, R39 ;  /* 0x0000000618277223 */ /* 0x080fe20000010027 */
[----:B------:R-:W-:Y:S01]  /*108a0*/  LOP3.LUT R5, R5, 0xffff0000, RZ, 0xc0, !PT ;  /* 0xffff000005057812 */ /* 0x000fe200078ec0ff */
[----:B------:R-:W-:Y:S01]  /*108b0*/  FFMA.FTZ R24, R41, R29, -R0 ;  /* 0x0000001d29187223 */ /* 0x000fe20000010800 */
[----:B------:R-:W-:Y:S01]  /*108c0*/  LOP3.LUT R7, R7, 0xffff0000, RZ, 0xc0, !PT ;  /* 0xffff000007077812 */ /* 0x000fe200078ec0ff */
[----:B------:R-:W-:Y:S01]  /*108d0*/  FFMA.FTZ R37, R12, R6, -R37 ;  /* 0x000000060c257223 */ /* 0x000fe20000010825 */
[----:B------:R-:W-:Y:S01]  /*108e0*/  FMUL.FTZ R0, R27, R9 ;  /* 0x000000091b007220 */ /* 0x000fe20000410000 */
[----:B------:R-:W-:Y:S01]  /*108f0*/  FMUL.FTZ R35, R40, R31 ;  /* 0x0000001f28237220 */ /* 0x000fe20000410000 */
[----:B------:R-:W-:Y:S01]  /*10900*/  FFMA.FTZ R29, R45, R29, R4 ;  /* 0x0000001d2d1d7223 */ /* 0x000fe20000010004 */
[----:B------:R-:W-:Y:S01]  /*10910*/  FMUL.FTZ R6, R33, R11 ;  /* 0x0000000b21067220 */ /* 0x000fe20000410000 */
[C---:B------:R-:W-:Y:S01]  /*10920*/  FMUL.FTZ R31, R36.reuse, R31 ;  /* 0x0000001f241f7220 */ /* 0x040fe20000410000 */
[----:B------:R-:W-:Y:S01]  /*10930*/  FMUL.FTZ R4, R3, R9 ;  /* 0x0000000903047220 */ /* 0x000fe20000410000 */
[----:B------:R-:W-:Y:S01]  /*10940*/  FMUL.FTZ R14, R25, R11 ;  /* 0x0000000b190e7220 */ /* 0x000fe20000410000 */
[----:B------:R-:W-:Y:S01]  /*10950*/  FFMA.FTZ R0, R3, R5, -R0 ;  /* 0x0000000503007223 */ /* 0x000fe20000010800 */
[-C--:B------:R-:W-:Y:S01]  /*10960*/  FFMA.FTZ R35, R36, R26.reuse, -R35 ;  /* 0x0000001a24237223 */ /* 0x080fe20000010823 */
[----:B------:R-:W-:Y:S01]  /*10970*/  FFMA.FTZ R3, R25, R7, -R6 ;  /* 0x0000000719037223 */ /* 0x000fe20000010806 */
[----:B------:R-:W-:Y:S01]  /*10980*/  FFMA.FTZ R31, R40, R26, R31 ;  /* 0x0000001a281f7223 */ /* 0x000fe2000001001f */
[----:B------:R-:W-:Y:S01]  /*10990*/  FFMA.FTZ R12, R27, R5, R4 ;  /* 0x000000051b0c7223 */ /* 0x000fe20000010004 */
        /* <DEDUP_REMOVED lines=11> */
.L_x_765:
[----:B------:R-:W-:Y:S05]  /*10a50*/  BSYNC B0 ;  /* 0x0000000000007941 */ /* 0x000fea0003800000 */
.L_x_746:
[----:B------:R-:W-:Y:S01]  /*10a60*/  @!PT LDS RZ, [RZ] ;  /* 0x00000000fffff984 */ /* 0x000fe20000000800 */
[----:B------:R-:W-:Y:S01]  /*10a70*/  @!PT LDS RZ, [RZ] ;  /* 0x00000000fffff984 */ /* 0x000fe20000000800 */
[----:B------:R-:W-:Y:S01]  /*10a80*/  @!PT LDS RZ, [RZ] ;  /* 0x00000000fffff984 */ /* 0x000fe20000000800 */
[----:B------:R-:W-:Y:S01]  /*10a90*/  @!PT LDS RZ, [RZ] ;  /* 0x00000000fffff984 */ /* 0x000fe20000000800 */
[----:B------:R5:W-:Y:S06]  /*10aa0*/  MEMBAR.ALL.CTA ;  /* 0x0000000000007992 */ /* 0x000bec0000008000 */
[----:B-----5:R-:W5:Y:S01]  /*10ab0*/  FENCE.VIEW.ASYNC.S ;  /* 0x00000000000073c6 */ /* 0x020f620000000000 */
[----:B------:R-:W-:Y:S05]  /*10ac0*/  WARPSYNC.ALL ;  /* 0x0000000000007948 */ /* 0x000fea0003800000 */
[----:B-----5:R-:W-:Y:S06]  /*10ad0*/  BAR.SYNC.DEFER_BLOCKING 0xd, 0x100 ;  /* 0x0344000000007b1d */ /* 0x020fec0000010000 */
.L_x_744:
[----:B------:R-:W-:-:S13]  /*10ae0*/  ISETP.NE.AND P0, PT, R224, 0x3, PT ;  /* 0x00000003e000780c */ /* 0x000fda0003f05270 */
[----:B------:R-:W-:Y:S05]  /*10af0*/  @!P0 BRA `(.L_x_779) ;  /* 0x0000000000048947 */ /* 0x000fea0003800000 */
[----:B------:R-:W-:Y:S01]  /*10b00*/  BPT.TRAP 0x1 ;  /* 0x000000040000795c */ /* 0x000fe20000300000 */
.L_x_779:
[----:B------:R-:W-:Y:S01]  /*10b10*/  IMAD R0, R222, 0x8, R2 ;  /* 0x00000008de007824 */ /* 0x000fe200078e0202 */
[----:B0-2---:R-:W-:-:S04]  /*10b20*/  SHF.L.U32 R3, R233, 0x1f, RZ ;  /* 0x0000001fe9037819 */ /* 0x005fc800000006ff */
[----:B------:R0:W2:Y:S01]  /*10b30*/  SYNCS.PHASECHK.TRANS64.TRYWAIT P2, [R0+URZ+0x34830], R3 ;  /* 0x03483003000075a7 */ /* 0x0000a2000804017f */
[----:B------:R-:W-:Y:S05]  /*10b40*/  @!P0 BRA `(.L_x_780) ;  /* 0x0000000000048947 */ /* 0x000fea0003800000 */
[----:B------:R-:W-:Y:S01]  /*10b50*/  BPT.TRAP 0x1 ;  /* 0x000000040000795c */ /* 0x000fe20000300000 */
.L_x_780:
[----:B-1-34-:R-:W1:Y:S01]  /*10b60*/  S2R R4, SR_TID.X ;  /* 0x0000000000047919 */ /* 0x01ae620000002100 */
[----:B------:R-:W-:Y:S01]  /*10b70*/  IMAD.MOV.U32 R87, RZ, RZ, RZ ;  /* 0x000000ffff577224 */ /* 0x000fe200078e00ff */
[----:B-1----:R-:W-:-:S04]  /*10b80*/  LOP3.LUT R4, R4, 0x7f, RZ, 0xc0, !PT ;  /* 0x0000007f04047812 */ /* 0x002fc800078ec0ff */
[----:B------:R-:W-:Y:S01]  /*10b90*/  ISETP.NE.AND P1, PT, R4, RZ, PT ;  /* 0x000000ff0400720c */ /* 0x000fe20003f25270 */
[----:B--2---:R-:W-:-:S12]  /*10ba0*/  @P2 BRA `(.L_x_781) ;  /* 0x0000000000082947 */ /* 0x004fd80003800000 */
[----:B------:R-:W1:Y:S02]  /*10bb0*/  SYNCS.PHASECHK.TRANS64.TRYWAIT P2, [R0+URZ+0x34830], R3 ;  /* 0x03483003000075a7 */ /* 0x000e64000804017f */
[----:B-1----:R-:W-:Y:S05]  /*10bc0*/  @!P2 BRA `(.L_x_782) ;  /* 0x00000160000ca947 */ /* 0x002fea0003800000 */
.L_x_781:
[----:B------:R-:W-:Y:S05]  /*10bd0*/  WARPSYNC.ALL ;  /* 0x0000000000007948 */ /* 0x000fea0003800000 */
[----:B01----:R-:W-:Y:S01]  /*10be0*/  VIADD R3, R2, 0x1e400 ;  /* 0x0001e40002037836 */ /* 0x003fe20000000000 */
[----:B------:R-:W-:Y:S01]  /*10bf0*/  R2UR UR56, R28 ;  /* 0x000000001c3872ca */ /* 0x000fe200000e0000 */
[----:B------:R-:W-:Y:S01]  /*10c00*/  IMAD.MOV.U32 R5, RZ, RZ, 0x40000040 ;  /* 0x40000040ff057424 */ /* 0x000fe200078e00ff */
[----:B------:R-:W-:Y:S01]  /*10c10*/  WARPGROUP.ARRIVE ;  /* 0x00000000000079c5 */ /* 0x000fe20000000000 */
[----:B------:R-:W-:Y:S01]  /*10c20*/  UMOV UR9, 0x40000040 ;  /* 0x4000004000097882 */ /* 0x000fe20000000000 */
[----:B------:R-:W-:Y:S01]  /*10c30*/  SHF.R.U32.HI R3, RZ, 0x4, R3 ;  /* 0x00000004ff037819 */ /* 0x000fe20000011603 */
[----:B------:R-:W-:Y:S01]  /*10c40*/  IMAD.MOV.U32 R15, RZ, RZ, 0x40000040 ;  /* 0x40000040ff0f7424 */ /* 0x000fe200078e00ff */
[----:B------:R-:W-:Y:S01]  /*10c50*/  R2UR UR11, R5 ;  /* 0x00000000050b72ca */ /* 0x000fe200000e0000 */
[----:B------:R-:W-:Y:S01]  /*10c60*/  IMAD.MOV.U32 R21, RZ, RZ, 0x40000040 ;  /* 0x40000040ff157424 */ /* 0x000fe200078e00ff */
[----:B------:R-:W-:Y:S01]  /*10c70*/  LOP3.LUT R3, R3, 0x3fff, RZ, 0xc0, !PT ;  /* 0x00003fff03037812 */ /* 0x000fe200078ec0ff */
[----:B------:R-:W-:Y:S01]  /*10c80*/  IMAD.MOV.U32 R25, RZ, RZ, 0x40000040 ;  /* 0x40000040ff197424 */ /* 0x000fe200078e00ff */
[----:B------:R-:W-:Y:S01]  /*10c90*/  R2UR UR15, R15 ;  /* 0x000000000f0f72ca */ /* 0x000fe200000e0000 */
[----:B------:R-:W-:Y:S01]  /*10ca0*/  IMAD.U32 R27, RZ, RZ, UR9 ;  /* 0x00000009ff1b7e24 */ /* 0x000fe2000f8e00ff */
[----:B------:R-:W-:Y:S01]  /*10cb0*/  LOP3.LUT R4, R3, 0x10000, RZ, 0xfc, !PT ;  /* 0x0001000003047812 */ /* 0x000fe200078efcff */
[----:B------:R-:W-:Y:S01]  /*10cc0*/  ULOP3.LUT UR56, UR56, 0x10000, URZ, 0xfc, !UPT ;  /* 0x0001000038387892 */ /* 0x000fe2000f8efc3f */
[----:B------:R-:W-:Y:S01]  /*10cd0*/  MOV R8, UR37 ;  /* 0x0000002500087c02 */ /* 0x000fe20008000f00 */
[----:B------:R-:W-:Y:S01]  /*10ce0*/  UMOV UR37, UR9 ;  /* 0x0000000900257c82 */ /* 0x000fe20008000000 */
[----:B------:R-:W-:Y:S01]  /*10cf0*/  MOV R9, UR36 ;  /* 0x0000002400097c02 */ /* 0x000fe20008000f00 */
[----:B------:R0:W-:Y:S01]  /*10d00*/  STL [R1+0x28], R4 ;  /* 0x0000280401007387 */ /* 0x0001e20000100800 */
[----:B------:R-:W-:Y:S01]  /*10d10*/  UMOV UR13, UR37 ;  /* 0x00000025000d7c82 */ /* 0x000fe20008000000 */
[----:B------:R-:W-:Y:S01]  /*10d20*/  R2UR UR23, R21 ;  /* 0x00000000151772ca */ /* 0x000fe200000e0000 */
[----:B------:R-:W-:Y:S01]  /*10d30*/  UMOV UR8, UR56 ;  /* 0x0000003800087c82 */ /* 0x000fe20008000000 */
[----:B------:R-:W-:Y:S01]  /*10d40*/  UMOV UR21, UR37 ;  /* 0x0000002500157c82 */ /* 0x000fe20008000000 */
[----:B------:R-:W-:Y:S01]  /*10d50*/  UMOV UR36, UR8 ;  /* 0x0000000800247c82 */ /* 0x000fe20008000000 */
[----:B------:R-:W-:Y:S01]  /*10d60*/  R2UR UR55, R25 ;  /* 0x00000000193772ca */ /* 0x000fe200000e0000 */
[----:B------:R-:W-:Y:S01]  /*10d70*/  UMOV UR12, UR36 ;  /* 0x00000024000c7c82 */ /* 0x000fe20008000000 */
[----:B------:R-:W-:Y:S01]  /*10d80*/  UMOV UR20, UR36 ;  /* 0x0000002400147c82 */ /* 0x000fe20008000000 */
[----:B------:R-:W-:Y:S01]  /*10d90*/  UMOV UR52, UR36 ;  /* 0x0000002400347c82 */ /* 0x000fe20008000000 */
[----:B0-----:R-:W-:Y:S01]  /*10da0*/  IMAD R4, R222, 0xb00, R4 ;  /* 0x00000b00de047824 */ /* 0x001fe200078e0204 */
[----:B------:R-:W-:Y:S01]  /*10db0*/  UMOV UR53, UR37 ;  /* 0x0000002500357c82 */ /* 0x000fe20008000000 */
[----:B------:R-:W-:Y:S01]  /*10dc0*/  R2UR UR35, R15 ;  /* 0x000000000f2372ca */ /* 0x000fe200000e0000 */
[----:B------:R-:W-:Y:S01]  /*10dd0*/  UMOV UR32, UR36 ;  /* 0x0000002400207c82 */ /* 0x000fe20008000000 */
[C---:B------:R-:W-:Y:S01]  /*10de0*/  VIADD R14, R4.reuse, 0x80 ;  /* 0x00000080040e7836 */ /* 0x040fe20000000000 */
[C---:B------:R-:W-:Y:S01]  /*10df0*/  R2UR UR10, R4.reuse ;  /* 0x00000000040a72ca */ /* 0x040fe200000e0000 */
[C---:B------:R-:W-:Y:S01]  /*10e00*/  VIADD R20, R4.reuse, 0x100 ;  /* 0x0000010004147836 */ /* 0x040fe20000000000 */
[----:B------:R-:W-:Y:S01]  /*10e10*/  UMOV UR33, UR37 ;  /* 0x0000002500217c82 */ /* 0x000fe20008000000 */
[----:B------:R-:W-:Y:S01]  /*10e20*/  VIADD R24, R4, 0x180 ;  /* 0x0000018004187836 */ /* 0x000fe20000000000 */
[----:B------:R-:W-:Y:S01]  /*10e30*/  R2UR UR14, R14 ;  /* 0x000000000e0e72ca */ /* 0x000fe200000e0000 */
[----:B------:R-:W-:Y:S01]  /*10e40*/  VIADD R14, R4, 0x200 ;  /* 0x00000200040e7836 */ /* 0x000fe20000000000 */
[----:B------:R-:W-:Y:S01]  /*10e50*/  R2UR UR22, R20 ;  /* 0x00000000141672ca */ /* 0x000fe200000e0000 */
[----:B------:R-:W-:Y:S01]  /*10e60*/  VIADD R20, R4, 0x280 ;  /* 0x0000028004147836 */ /* 0x000fe20000000000 */
[----:B------:R-:W-:Y:S01]  /*10e70*/  R2UR UR54, R24 ;  /* 0x00000000183672ca */ /* 0x000fe200000e0000 */
[----:B------:R-:W-:Y:S01]  /*10e80*/  UMOV UR28, UR36 ;  /* 0x00000024001c7c82 */ /* 0x000fe20008000000 */
[----:B------:R-:W-:Y:S01]  /*10e90*/  R2UR UR34, R14 ;  /* 0x000000000e2272ca */ /* 0x000fe200000e0000 */
[----:B------:R-:W-:Y:S01]  /*10ea0*/  UMOV UR29, UR37 ;  /* 0x00000025001d7c82 */ /* 0x000fe20008000000 */
[----:B------:R-:W-:Y:S01]  /*10eb0*/  R2UR UR30, R20 ;  /* 0x00000000141e72ca */ /* 0x000fe200000e0000 */
[----:B------:R-:W-:Y:S01]  /*10ec0*/  HGMMA.64x16x16.F32.BF16 R112, gdesc[UR8], RZ, !UPT, gsb0 ;  /* 0x00200000087079f0 */ /* 0x000fe2000c0018ff */
[----:B------:R-:W-:Y:S01]  /*10ed0*/  R2UR UR31, R21 ;  /* 0x00000000151f72ca */ /* 0x000fe200000e0000 */
[C---:B------:R-:W-:Y:S01]  /*10ee0*/  VIADD R24, R4.reuse, 0x300 ;  /* 0x0000030004187836 */ /* 0x040fe20000000000 */
[----:B------:R-:W-:Y:S01]  /*10ef0*/  R2UR UR47, R25 ;  /* 0x00000000192f72ca */ /* 0x000fe200000e0000 */
[----:B------:R-:W-:Y:S01]  /*10f00*/  UMOV UR44, UR36 ;  /* 0x00000024002c7c82 */ /* 0x000fe20008000000 */
[----:B------:R-:W-:Y:S01]  /*10f10*/  UMOV UR45, UR37 ;  /* 0x00000025002d7c82 */ /* 0x000fe20008000000 */
[----:B------:R-:W-:Y:S01]  /*10f20*/  VIADD R14, R4, 0x380 ;  /* 0x00000380040e7836 */ /* 0x000fe20000000000 */
[----:B------:R-:W-:Y:S01]  /*10f30*/  R2UR UR46, R24 ;  /* 0x00000000182e72ca */ /* 0x000fe200000e0000 */
[----:B------:R-:W-:Y:S01]  /*10f40*/  UMOV UR24, UR36 ;  /* 0x0000002400187c82 */ /* 0x000fe20008000000 */
[----:B------:R-:W-:Y:S01]  /*10f50*/  R2UR UR27, R15 ;  /* 0x000000000f1b72ca */ /* 0x000fe200000e0000 */
[----:B------:R-:W-:Y:S01]  /*10f60*/  UMOV UR25, UR37 ;  /* 0x0000002500197c82 */ /* 0x000fe20008000000 */
        /* <DEDUP_REMOVED lines=13> */
[----:B------:R-:W-:Y:S01]  /*11040*/  VIADD R24, R4, 0x82 ;  /* 0x0000008204187836 */ /* 0x000fe20000000000 */
[----:B------:R-:W-:Y:S01]  /*11050*/  UMOV UR40, UR36 ;  /* 0x0000002400287c82 */ /* 0x000fe20008000000 */
[----:B------:R-:W-:Y:S01]  /*11060*/  IMAD.U32 R26, RZ, RZ, UR8 ;  /* 0x00000008ff1a7e24 */ /* 0x000fe2000f8e00ff */
[----:B------:R-:W-:Y:S01]  /*11070*/  R2UR UR42, R20 ;  /* 0x00000000142a72ca */ /* 0x000fe200000e0000 */
[----:B------:R-:W-:Y:S01]  /*11080*/  IMAD.MOV.U32 R25, RZ, RZ, 0x40000040 ;  /* 0x40000040ff197424 */ /* 0x000fe200078e00ff */
[----:B------:R-:W-:Y:S01]  /*11090*/  R2UR UR10, R24 ;  /* 0x00000000180a72ca */ /* 0x000fe200000e0000 */
[----:B------:R-:W-:Y:S01]  /*110a0*/  UMOV UR41, UR37 ;  /* 0x0000002500297c82 */ /* 0x000fe20008000000 */
[----:B------:R-:W-:Y:S01]  /*110b0*/  STL.64 [R1+0x20], R26 ;  /* 0x0000201a01007387 */ /* 0x000fe20000100a00 */
[----:B------:R-:W-:Y:S01]  /*110c0*/  VIADD R14, R4, 0x2 ;  /* 0x00000002040e7836 */ /* 0x000fe20000000000 */
[----:B------:R-:W-:Y:S01]  /*110d0*/  R2UR UR11, R25 ;  /* 0x00000000190b72ca */ /* 0x000fe200000e0000 */
[----:B------:R-:W-:Y:S01]  /*110e0*/  IMAD.MOV.U32 R15, RZ, RZ, 0x40000040 ;  /* 0x40000040ff0f7424 */ /* 0x000fe200078e00ff */
[----:B------:R-:W-:Y:S01]  /*110f0*/  MOV R6, UR39 ;  /* 0x0000002700067c02 */ /* 0x000fe20008000f00 */
[----:B------:R-:W-:Y:S01]  /*11100*/  UIADD3 UR8, UR56, 0x2, URZ ;  /* 0x0000000238087890 */ /* 0x000fe2000fffe03f */
[----:B------:R-:W-:Y:S01]  /*11110*/  MOV R7, UR38 ;  /* 0x0000002600077c02 */ /* 0x000fe20008000f00 */
[----:B------:R-:W-:Y:S01]  /*11120*/  UMOV UR37, 0x40000040 ;  /* 0x4000004000257882 */ /* 0x000fe20000000000 */
[----:B------:R-:W-:Y:S01]  /*11130*/  R2UR UR38, R14 ;  /* 0x000000000e2672ca */ /* 0x000fe200000e0000 */
[C---:B------:R-:W-:Y:S01]  /*11140*/  VIADD R20, R4.reuse, 0x102 ;  /* 0x0000010204147836 */ /* 0x040fe20000000000 */
[----:B------:R-:W-:Y:S01]  /*11150*/  R2UR UR39, R15 ;  /* 0x000000000f2772ca */ /* 0x000fe200000e0000 */
[----:B------:R-:W-:Y:S01]  /*11160*/  IMAD.MOV.U32 R21, RZ, RZ, 0x40000040 ;  /* 0x40000040ff157424 */ /* 0x000fe200078e00ff */
[----:B------:R-:W-:Y:S01]  /*11170*/  UMOV UR36, UR8 ;  /* 0x0000000800247c82 */ /* 0x000fe20008000000 */
[----:B------:R-:W-:Y:S01]  /*11180*/  VIADD R14, R4, 0x182 ;  /* 0x00000182040e7836 */ /* 0x000fe20000000000 */
[----:B------:R-:W-:Y:S01]  /*11190*/  R2UR UR50, R20 ;  /* 0x00000000143272ca */ /* 0x000fe200000e0000 */
[----:B------:R-:W-:Y:S01]  /*111a0*/  IMAD.MOV.U32 R15, RZ, RZ, 0x40000040 ;  /* 0x40000040ff0f7424 */ /* 0x000fe200078e00ff */
[----:B------:R-:W-:Y:S01]  /*111b0*/  R2UR UR51, R21 ;  /* 0x00000000153372ca */ /* 0x000fe200000e0000 */
[----:B------:R-:W-:Y:S01]  /*111c0*/  VIADD R20, R4, 0x202 ;  /* 0x0000020204147836 */ /* 0x000fe20000000000 */
[----:B------:R-:W-:Y:S01]  /*111d0*/  P2R R11, PR, RZ, 0x2 ;  /* 0x00000002ff0b7803 */ /* 0x000fe20000000000 */
[----:B------:R-:W-:Y:S01]  /*111e0*/  IMAD.MOV.U32 R21, RZ, RZ, 0x40000040 ;  /* 0x40000040ff157424 */ /* 0x000fe200078e00ff */
[----:B------:R-:W-:Y:S01]  /*111f0*/  P2R R13, PR, RZ, 0x1 ;  /* 0x00000001ff0d7803 */ /* 0x000fe20000000000 */
[----:B------:R-:W-:-:S02]  /*11200*/  WARPGROUP.DEPBAR.LE gsb0, 0x0 ;  /* 0x00008000000079c5 */ /* 0x000fc40000010000 */
[----:B------:R-:W-:Y:S01]  /*11210*/  WARPGROUP.ARRIVE ;  /* 0x00000000000079c5 */ /* 0x000fe20000000000 */
[----:B------:R-:W-:Y:S01]  /*11220*/  VIADD R80, R4, 0x4 ;  /* 0x0000000404507836 */ /* 0x000fe20000000000 */
[----:B------:R-:W-:Y:S01]  /*11230*/  ULDC UR61, c[0x0][0x988] ;  /* 0x00026200003d7ab9 */ /* 0x000fe20000000800 */
[----:B------:R-:W-:Y:S02]  /*11240*/  IMAD.MOV.U32 R81, RZ, RZ, 0x40000040 ;  /* 0x40000040ff517424 */ /* 0x000fe400078e00ff */
[----:B------:R-:W-:Y:S01]  /*11250*/  IMAD.U32 R82, RZ, RZ, UR36 ;  /* 0x00000024ff527e24 */ /* 0x000fe2000f8e00ff */
[----:B------:R-:W-:Y:S01]  /*11260*/  HGMMA.64x16x16.F32.BF16 R104, gdesc[UR12], RZ, !UPT, gsb0 ;  /* 0x002000000c6879f0 */ /* 0x000fe2000c0018ff */
[----:B------:R-:W-:Y:S01]  /*11270*/  R2UR UR14, R14 ;  /* 0x000000000e0e72ca */ /* 0x000fe200000e0000 */
[----:B------:R-:W-:Y:S01]  /*11280*/  VIADD R14, R4, 0x282 ;  /* 0x00000282040e7836 */ /* 0x000fe20000000000 */
[----:B------:R-:W-:Y:S01]  /*11290*/  R2UR UR15, R15 ;  /* 0x000000000f0f72ca */ /* 0x000fe200000e0000 */
[----:B------:R-:W-:-:S02]  /*112a0*/  IMAD.MOV.U32 R15, RZ, RZ, 0x40000040 ;  /* 0x40000040ff0f7424 */ /* 0x000fc400078e00ff */
[----:B------:R-:W-:-:S05]  /*112b0*/  IMAD.U32 R83, RZ, RZ, UR37 ;  /* 0x00000025ff537e24 */ /* 0x000fca000f8e00ff */
[----:B------:R0:W-:Y:S01]  /*112c0*/  STL.64 [R1+0x18], R82 ;  /* 0x0000185201007387 */ /* 0x0001e20000100a00 */
[----:B------:R-:W-:Y:S02]  /*112d0*/  WARPGROUP.DEPBAR.LE gsb0, 0x0 ;  /* 0x00008000000079c5 */ /* 0x000fe40000010000 */
[----:B------:R-:W-:-:S06]  /*112e0*/  WARPGROUP.ARRIVE ;  /* 0x00000000000079c5 */ /* 0x000fcc0000000000 */
[----:B------:R-:W-:Y:S01]  /*112f0*/  HGMMA.64x16x16.F32.BF16 R96, gdesc[UR20], RZ, !UPT, gsb0 ;  /* 0x00200000146079f0 */ /* 0x000fe2000c0018ff */
[----:B------:R-:W-:Y:S01]  /*11300*/  R2UR UR22, R20 ;  /* 0x00000000141672ca */ /* 0x000fe200000e0000 */
[----:B------:R-:W-:Y:S01]  /*11310*/  VIADD R20, R4, 0x302 ;  /* 0x0000030204147836 */ /* 0x000fe20000000000 */
[----:B------:R-:W-:Y:S01]  /*11320*/  R2UR UR23, R21 ;  /* 0x00000000151772ca */ /* 0x000fe200000e0000 */
[----:B------:R-:W-:Y:S01]  /*11330*/  IMAD.MOV.U32 R21, RZ, RZ, 0x40000040 ;  /* 0x40000040ff157424 */ /* 0x000fe200078e00ff */
[----:B------:R-:W-:Y:S02]  /*11340*/  WARPGROUP.DEPBAR.LE gsb0, 0x0 ;  /* 0x00008000000079c5 */ /* 0x000fe40000010000 */
[----:B------:R-:W-:-:S06]  /*11350*/  WARPGROUP.ARRIVE ;  /* 0x00000000000079c5 */ /* 0x000fcc0000000000 */
[----:B------:R-:W-:Y:S01]  /*11360*/  HGMMA.64x16x16.F32.BF16 R88, gdesc[UR52], RZ, !UPT, gsb0 ;  /* 0x00200000345879f0 */ /* 0x000fe2000c0018ff */
[----:B------:R-:W-:Y:S01]  /*11370*/  R2UR UR54, R80 ;  /* 0x00000000503672ca */ /* 0x000fe200000e0000 */
[----:B------:R-:W-:Y:S01]  /*11380*/  UMOV UR53, 0x40000040 ;  /* 0x4000004000357882 */ /* 0x000fe20000000000 */
[----:B------:R-:W-:Y:S01]  /*11390*/  R2UR UR55, R81 ;  /* 0x00000000513772ca */ /* 0x000fe200000e0000 */
[----:B0-----:R-:W-:Y:S01]  /*113a0*/  IMAD.U32 R83, RZ, RZ, UR53 ;  /* 0x00000035ff537e24 */ /* 0x001fe2000f8e00ff */
        /* <DEDUP_REMOVED lines=33> */
[----:B------:R-:W-:Y:S01]  /*115c0*/  HGMMA.64x16x16.F32.BF16 R48, gdesc[UR24], RZ, !UPT, gsb0 ;  /* 0x00200000183079f0 */ /* 0x000fe2000c0018ff */
[----:B------:R-:W-:Y:S01]  /*115d0*/  R2UR UR26, R14 ;  /* 0x000000000e1a72ca */ /* 0x000fe200000e0000 */
[----:B------:R-:W-:Y:S01]  /*115e0*/  UMOV UR24, UR44 ;  /* 0x0000002c00187c82 */ /* 0x000fe20008000000 */
[----:B------:R-:W-:Y:S01]  /*115f0*/  R2UR UR27, R15 ;  /* 0x000000000f1b72ca */ /* 0x000fe200000e0000 */
[----:B------:R-:W-:Y:S01]  /*11600*/  UMOV UR25, UR45 ;  /* 0x0000002d00197c82 */ /* 0x000fe20008000000 */
[----:B------:R-:W-:Y:S02]  /*11610*/  VIADD R14, R4, 0x482 ;  /* 0x00000482040e7836 */ /* 0x000fe40000000000 */
[----:B------:R-:W-:Y:S01]  /*11620*/  IMAD.MOV.U32 R15, RZ, RZ, 0x40000040 ;  /* 0x40000040ff0f7424 */ /* 0x000fe200078e00ff */
[----:B------:R-:W-:Y:S02]  /*11630*/  WARPGROUP.DEPBAR.LE gsb0, 0x0 ;  /* 0x00008000000079c5 */ /* 0x000fe40000010000 */
[----:B------:R-:W-:-:S06]  /*11640*/  WARPGROUP.ARRIVE ;  /* 0x00000000000079c5 */ /* 0x000fcc0000000000 */
[----:B------:R-:W-:Y:S01]  /*11650*/  HGMMA.64x16x16.F32.BF16 R40, gdesc[UR16], RZ, !UPT, gsb0 ;  /* 0x00200000102879f0 */ /* 0x000fe2000c0018ff */
[----:B------:R-:W-:Y:S01]  /*11660*/  R2UR UR18, R20 ;  /* 0x00000000141272ca */ /* 0x000fe200000e0000 */
[----:B------:R-:W-:Y:S01]  /*11670*/  UMOV UR16, UR44 ;  /* 0x0000002c00107c82 */ /* 0x000fe20008000000 */
[----:B------:R-:W-:Y:S01]  /*11680*/  R2UR UR19, R21 ;  /* 0x00000000151372ca */ /* 0x000fe200000e0000 */
[----:B------:R-:W-:Y:S01]  /*11690*/  UMOV UR17, UR45 ;  /* 0x0000002d00117c82 */ /* 0x000fe20008000000 */
[----:B------:R-:W-:Y:S02]  /*116a0*/  VIADD R20, R4, 0x502 ;  /* 0x0000050204147836 */ /* 0x000fe40000000000 */
[----:B------:R-:W-:-:S03]  /*116b0*/  IMAD.MOV.U32 R21, RZ, RZ, 0x40000040 ;  /* 0x40000040ff157424 */ /* 0x000fc600078e00ff */
[----:B------:R-:W-:Y:S02]  /*116c0*/  R2UR UR46, R20 ;  /* 0x00000000142e72ca */ /* 0x000fe400000e0000 */
[----:B------:R-:W-:Y:S01]  /*116d0*/  R2UR UR47, R21 ;  /* 0x00000000152f72ca */ /* 0x000fe200000e0000 */
[----:B------:R-:W-:Y:S02]  /*116e0*/  WARPGROUP.DEPBAR.LE gsb0, 0x0 ;  /* 0x00008000000079c5 */ /* 0x000fe40000010000 */
[----:B------:R-:W-:-:S06]  /*116f0*/  WARPGROUP.ARRIVE ;  /* 0x00000000000079c5 */ /* 0x000fcc0000000000 */
[----:B------:R-:W-:Y:S01]  /*11700*/  HGMMA.64x16x16.F32.BF16 R32, gdesc[UR4], RZ, !UPT, gsb0 ;  /* 0x00200000042079f0 */ /* 0x000fe2000c0018ff */
[----:B------:R-:W-:-:S07]  /*11710*/  UIADD3 UR4, UR56, 0x4, URZ ;  /* 0x0000000438047890 */ /* 0x000fce000fffe03f */
[----:B------:R-:W-:Y:S02]  /*11720*/  UMOV UR52, UR4 ;  /* 0x0000000400347c82 */ /* 0x000fe40008000000 */
[----:B------:R-:W-:-:S05]  /*11730*/  IMAD.U32 R82, RZ, RZ, UR52 ;  /* 0x00000034ff527e24 */ /* 0x000fca000f8e00ff */
[----:B------:R0:W-:Y:S04]  /*11740*/  STL.64 [R1+0x10], R82 ;  /* 0x0000105201007387 */ /* 0x0001e80000100a00 */
[----:B------:R-:W2:Y:S01]  /*11750*/  LDL R3, [R1+0x88] ;  /* 0x0000880001037983 */ /* 0x000ea20000100800 */
        /* <DEDUP_REMOVED lines=11> */
[----:B------:R-:W-:Y:S01]  /*11810*/  HGMMA.64x16x16.F32.BF16 R112, gdesc[UR36], R112, gsb0 ;  /* 0x00200000247079f0 */ /* 0x000fe20008001870 */
[----:B------:R-:W-:Y:S01]  /*11820*/  R2UR UR39, R6 ;  /* 0x00000000062772ca */ /* 0x000fe200000e0000 */
[----:B------:R-:W-:Y:S01]  /*11830*/  VIADD R6, R4, 0x84 ;  /* 0x0000008404067836 */ /* 0x000fe20000000000 */
[----:B------:R-:W-:Y:S01]  /*11840*/  R2UR UR38, R7 ;  /* 0x00000000072672ca */ /* 0x000fe200000e0000 */
[----:B------:R-:W-:Y:S01]  /*11850*/  IMAD.MOV.U32 R7, RZ, RZ, 0x40000040 ;  /* 0x40000040ff077424 */ /* 0x000fe200078e00ff */
[----:B------:R-:W-:Y:S01]  /*11860*/  R2UR UR37, R8 ;  /* 0x00000000082572ca */ /* 0x000fe200000e0000 */
[----:B------:R-:W-:Y:S01]  /*11870*/  VIADD R8, R4, 0x104 ;  /* 0x0000010404087836 */ /* 0x000fe20000000000 */
[----:B------:R-:W-:Y:S01]  /*11880*/  R2UR UR6, R6 ;  /* 0x00000000060672ca */ /* 0x000fe200000e0000 */
[----:B------:R-:W-:Y:S01]  /*11890*/  VIADD R6, R4, 0x184 ;  /* 0x0000018404067836 */ /* 0x000fe20000000000 */
[----:B------:R-:W-:Y:S01]  /*118a0*/  R2UR UR7, R7 ;  /* 0x00000000070772ca */ /* 0x000fe200000e0000 */
[----:B------:R-:W-:Y:S01]  /*118b0*/  IMAD.MOV.U32 R7, RZ, RZ, 0x40000040 ;  /* 0x40000040ff077424 */ /* 0x000fe200078e00ff */
[----:B------:R-:W-:Y:S01]  /*118c0*/  R2UR UR36, R9 ;  /* 0x00000000092472ca */ /* 0x000fe200000e0000 */
[----:B------:R-:W-:Y:S01]  /*118d0*/  IMAD.MOV.U32 R9, RZ, RZ, 0x40000040 ;  /* 0x40000040ff097424 */ /* 0x000fe200078e00ff */
[----:B------:R-:W-:-:S02]  /*118e0*/  WARPGROUP.DEPBAR.LE gsb0, 0x0 ;  /* 0x00008000000079c5 */ /* 0x000fc40000010000 */
[----:B------:R-:W-:-:S06]  /*118f0*/  WARPGROUP.ARRIVE ;  /* 0x00000000000079c5 */ /* 0x000fcc0000000000 */
[----:B------:R-:W-:Y:S01]  /*11900*/  HGMMA.64x16x16.F32.BF16 R104, gdesc[UR8], R104, gsb0 ;  /* 0x00200000086879f0 */ /* 0x000fe20008001868 */
[----:B------:R-:W-:Y:S01]  /*11910*/  R2UR UR10, R8 ;  /* 0x00000000080a72ca */ /* 0x000fe200000e0000 */
[----:B------:R-:W-:Y:S01]  /*11920*/  VIADD R8, R4, 0x204 ;  /* 0x0000020404087836 */ /* 0x000fe20000000000 */
[----:B------:R-:W-:Y:S01]  /*11930*/  R2UR UR11, R9 ;  /* 0x00000000090b72ca */ /* 0x000fe200000e0000 */
[----:B------:R-:W-:Y:S01]  /*11940*/  IMAD.MOV.U32 R9, RZ, RZ, 0x40000040 ;  /* 0x40000040ff097424 */ /* 0x000fe200078e00ff */
[----:B------:R-:W-:Y:S02]  /*11950*/  WARPGROUP.DEPBAR.LE gsb0, 0x0 ;  /* 0x00008000000079c5 */ /* 0x000fe40000010000 */
[----:B------:R-:W-:-:S06]  /*11960*/  WARPGROUP.ARRIVE ;  /* 0x00000000000079c5 */ /* 0x000fcc0000000000 */
[----:B------:R-:W-:Y:S01]  /*11970*/  HGMMA.64x16x16.F32.BF16 R96, gdesc[UR48], R96, gsb0 ;  /* 0x00200000306079f0 */ /* 0x000fe20008001860 */
[----:B------:R-:W-:Y:S01]  /*11980*/  UMOV UR49, 0x40000040 ;  /* 0x4000004000317882 */ /* 0x000fe20000000000 */
[C---:B------:R-:W-:Y:S02]  /*11990*/  VIADD R20, R4.reuse, 0x806 ;  /* 0x0000080604147836 */ /* 0x040fe40000000000 */
[----:B------:R-:W-:Y:S02]  /*119a0*/  IMAD.MOV.U32 R21, RZ, RZ, 0x40000040 ;  /* 0x40000040ff157424 */ /* 0x000fe400078e00ff */
[----:B------:R-:W-:Y:S02]  /*119b0*/  VIADD R80, R4, 0x886 ;  /* 0x0000088604507836 */ /* 0x000fe40000000000 */
[----:B------:R-:W-:Y:S02]  /*119c0*/  IMAD.MOV.U32 R81, RZ, RZ, 0x40000040 ;  /* 0x40000040ff517424 */ /* 0x000fe400078e00ff */
[----:B0-----:R-:W-:Y:S01]  /*119d0*/  IMAD.U32 R83, RZ, RZ, UR49 ;  /* 0x00000031ff537e24 */ /* 0x001fe2000f8e00ff */
        /* <DEDUP_REMOVED lines=16> */
[----:B------:R-:W-:Y:S03]  /*11ae0*/  HGMMA.64x16x16.F32.BF16 R64, gdesc[UR32], R64, gsb0 ;  /* 0x00200000204079f0 */ /* 0x000fe60008001840 */
        /* <DEDUP_REMOVED lines=13> */
[----:B------:R-:W-:-:S03]  /*11bc0*/  IMAD.MOV.U32 R9, RZ, RZ, 0x40000040 ;  /* 0x40000040ff097424 */ /* 0x000fc600078e00ff */
        /* <DEDUP_REMOVED lines=32> */
[----:B------:R-:W-:Y:S01]  /*11dd0*/  R2UR UR42, R14 ;  /* 0x000000000e2a72ca */ /* 0x000fe200000e0000 */
[----:B------:R-:W-:Y:S01]  /*11de0*/  VIADD R14, R4, 0x406 ;  /* 0x00000406040e7836 */ /* 0x000fe20000000000 */
[----:B------:R-:W-:Y:S01]  /*11df0*/  R2UR UR43, R15 ;  /* 0x000000000f2b72ca */ /* 0x000fe200000e0000 */
[----:B------:R-:W-:-:S02]  /*11e00*/  WARPGROUP.DEPBAR.LE gsb0, 0x0 ;  /* 0x00008000000079c5 */ /* 0x000fc40000010000 */
[----:B------:R-:W-:-:S06]  /*11e10*/  WARPGROUP.ARRIVE ;  /* 0x00000000000079c5 */ /* 0x000fcc0000000000 */
[----:B------:R-:W-:Y:S01]  /*11e20*/  HGMMA.64x16x16.F32.BF16 R24, gdesc[UR44], R24, gsb0 ;  /* 0x002000002c1879f0 */ /* 0x000fe20008001818 */
[----:B------:R-:W-:Y:S01]  /*11e30*/  R2UR UR46, R6 ;  /* 0x00000000062e72ca */ /* 0x000fe200000e0000 */
[----:B------:R-:W-:Y:S01]  /*11e40*/  UMOV UR44, UR40 ;  /* 0x00000028002c7c82 */ /* 0x000fe20008000000 */
[----:B------:R-:W-:Y:S01]  /*11e50*/  R2UR UR47, R7 ;  /* 0x00000000072f72ca */ /* 0x000fe200000e0000 */
[----:B------:R-:W-:Y:S01]  /*11e60*/  UMOV UR45, UR41 ;  /* 0x00000029002d7c82 */ /* 0x000fe20008000000 */
[----:B------:R-:W-:Y:S02]  /*11e70*/  VIADD R6, R4, 0x6 ;  /* 0x0000000604067836 */ /* 0x000fe40000000000 */
[----:B------:R-:W-:-:S03]  /*11e80*/  IMAD.MOV.U32 R7, RZ, RZ, 0x40000040 ;  /* 0x40000040ff077424 */ /* 0x000fc600078e00ff */
        /* <DEDUP_REMOVED lines=10> */
[----:B------:R-:W-:Y:S01]  /*11f30*/  UIADD3 UR4, UR56, 0x6, URZ ;  /* 0x0000000638047890 */ /* 0x000fe2000fffe03f */
[----:B------:R-:W-:Y:S01]  /*11f40*/  R2UR UR6, R6 ;  /* 0x00000000060672ca */ /* 0x000fe200000e0000 */
[----:B------:R-:W-:Y:S01]  /*11f50*/  VIADD R6, R4, 0x186 ;  /* 0x0000018604067836 */ /* 0x000fe20000000000 */
[----:B------:R-:W-:Y:S01]  /*11f60*/  R2UR UR7, R7 ;  /* 0x00000000070772ca */ /* 0x000fe200000e0000 */
[----:B------:R-:W-:-:S03]  /*11f70*/  IMAD.MOV.U32 R7, RZ, RZ, 0x40000040 ;  /* 0x40000040ff077424 */ /* 0x000fc600078e00ff */
[----:B------:R-:W-:Y:S01]  /*11f80*/  UMOV UR48, UR4 ;  /* 0x0000000400307c82 */ /* 0x000fe20008000000 */
[----:B------:R-:W-:Y:S02]  /*11f90*/  IMAD.MOV.U32 R15, RZ, RZ, 0x40000040 ;  /* 0x40000040ff0f7424 */ /* 0x000fe400078e00ff */
[----:B------:R-:W-:Y:S01]  /*11fa0*/  IMAD.U32 R82, RZ, RZ, UR48 ;  /* 0x00000030ff527e24 */ /* 0x000fe2000f8e00ff */
        /* <DEDUP_REMOVED lines=47> */
[----:B------:R-:W-:Y:S01]  /*122a0*/  UMOV UR5, UR45 ;  /* 0x0000002d00057c82 */ /* 0x000fe20008000000 */
[----:B------:R-:W-:Y:S02]  /*122b0*/  WARPGROUP.DEPBAR.LE gsb0, 0x0 ;  /* 0x00008000000079c5 */ /* 0x000fe40000010000 */
[----:B------:R-:W-:-:S06]  /*122c0*/  WARPGROUP.ARRIVE ;  /* 0x00000000000079c5 */ /* 0x000fcc0000000000 */
[----:B------:R-:W-:Y:S01]  /*122d0*/  HGMMA.64x16x16.F32.BF16 R104, gdesc[UR4], R104, gsb0 ;  /* 0x00200000046879f0 */ /* 0x000fe20008001868 */
        /* <DEDUP_REMOVED lines=17> */
[----:B------:R-:W-:Y:S01]  /*123f0*/  IMAD.MOV.U32 R7, RZ, RZ, 0x40000040 ;  /* 0x40000040ff077424 */ /* 0x000fe200078e00ff */
[----:B------:R-:W-:Y:S02]  /*12400*/  WARPGROUP.DEPBAR.LE gsb0, 0x0 ;  /* 0x00008000000079c5 */ /* 0x000fe40000010000 */
[----:B------:R-:W-:-:S06]  /*12410*/  WARPGROUP.ARRIVE ;  /* 0x00000000000079c5 */ /* 0x000fcc0000000000 */
[----:B------:R-:W-:Y:S01]  /*12420*/  HGMMA.64x16x16.F32.BF16 R64, gdesc[UR20], R64, gsb0 ;  /* 0x00200000144079f0 */ /* 0x000fe20008001840 */
[----:B------:R-:W-:Y:S02]  /*12430*/  R2UR UR42, R6 ;  /* 0x00000000062a72ca */ /* 0x000fe400000e0000 */
[----:B------:R-:W-:Y:S01]  /*12440*/  R2UR UR43, R7 ;  /* 0x00000000072b72ca */ /* 0x000fe200000e0000 */
[----:B------:R-:W-:Y:S01]  /*12450*/  UMOV UR40, UR44 ;  /* 0x0000002c00287c82 */ /* 0x000fe20008000000 */
[----:B------:R-:W-:Y:S01]  /*12460*/  UMOV UR41, UR45 ;  /* 0x0000002d00297c82 */ /* 0x000fe20008000000 */
[----:B------:R-:W-:Y:S02]  /*12470*/  WARPGROUP.DEPBAR.LE gsb0, 0x0 ;  /* 0x00008000000079c5 */ /* 0x000fe40000010000 */
[----:B------:R-:W-:-:S08]  /*12480*/  WARPGROUP.ARRIVE ;  /* 0x00000000000079c5 */ /* 0x000fd00000000000 */
[----:B------:R-:W-:Y:S01]  /*12490*/  HGMMA.64x16x16.F32.BF16 R56, gdesc[UR40], R56, gsb0 ;  /* 0x00200000283879f0 */ /* 0x000fe20008001838 */
[----:B------:R-:W-:Y:S01]  /*124a0*/  IMAD.MOV.U32 R9, RZ, RZ, 0x40000040 ;  /* 0x40000040ff097424 */ /* 0x000fe200078e00ff */
[----:B------:R-:W-:-:S04]  /*124b0*/  R2UR UR26, R8 ;  /* 0x00000000081a72ca */ /* 0x000fc800000e0000 */
[----:B------:R-:W-:Y:S01]  /*124c0*/  R2UR UR27, R9 ;  /* 0x00000000091b72ca */ /* 0x000fe200000e0000 */
[----:B------:R-:W-:Y:S01]  /*124d0*/  UMOV UR24, UR44 ;  /* 0x0000002c00187c82 */ /* 0x000fe20008000000 */
[----:B------:R-:W-:Y:S01]  /*124e0*/  UMOV UR25, UR45 ;  /* 0x0000002d00197c82 */ /* 0x000fe20008000000 */
[----:B------:R-:W-:Y:S02]  /*124f0*/  WARPGROUP.DEPBAR.LE gsb0, 0x0 ;  /* 0x00008000000079c5 */ /* 0x000fe40000010000 */
[----:B------:R-:W-:-:S08]  /*12500*/  WARPGROUP.ARRIVE ;  /* 0x00000000000079c5 */ /* 0x000fd00000000000 */
        /* <DEDUP_REMOVED lines=8> */
[----:B------:R-:W-:Y:S02]  /*12590*/  VIADD R6, R4, 0x486 ;  /* 0x0000048604067836 */ /* 0x000fe40000000000 */
[----:B------:R-:W-:-:S03]  /*125a0*/  IMAD.MOV.U32 R7, RZ, RZ, 0x40000040 ;  /* 0x40000040ff077424 */ /* 0x000fc600078e00ff */
        /* <DEDUP_REMOVED lines=20> */
[----:B------:R-:W-:Y:S01]  /*126f0*/  UIADD3 UR8, UR56, 0x400, URZ ;  /* 0x0000040038087890 */ /* 0x000fe2000fffe03f */
[----:B------:R-:W-:-:S06]  /*12700*/  UMOV UR45, 0x40000040 ;  /* 0x40000040002d7882 */ /* 0x000fcc0000000000 */
[----:B------:R-:W-:Y:S01]  /*12710*/  UMOV UR44, UR8 ;  /* 0x00000008002c7c82 */ /* 0x000fe20008000000 */
[----:B------:R-:W-:Y:S02]  /*12720*/  WARPGROUP.DEPBAR.LE gsb0, 0x0 ;  /* 0x00008000000079c5 */ /* 0x000fe40000010000 */
[----:B------:R-:W-:-:S06]  /*12730*/  WARPGROUP.ARRIVE ;  /* 0x00000000000079c5 */ /* 0x000fcc0000000000 */
[----:B------:R-:W-:Y:S01]  /*12740*/  HGMMA.64x16x16.F32.BF16 R112, gdesc[UR44], R112, gsb0 ;  /* 0x002000002c7079f0 */ /* 0x000fe20008001870 */
[----:B------:R-:W-:Y:S02]  /*12750*/  VIADD R6, R4, 0x600 ;  /* 0x0000060004067836 */ /* 0x000fe40000000000 */
[----:B------:R-:W-:-:S03]  /*12760*/  IMAD.MOV.U32 R7, RZ, RZ, 0x40000040 ;  /* 0x40000040ff077424 */ /* 0x000fc600078e00ff */
[----:B------:R-:W-:Y:S02]  /*12770*/  R2UR UR10, R6 ;  /* 0x00000000060a72ca */ /* 0x000fe400000e0000 */
[----:B------:R-:W-:Y:S01]  /*12780*/  R2UR UR11, R7 ;  /* 0x00000000070b72ca */ /* 0x000fe200000e0000 */
[----:B------:R-:W-:Y:S01]  /*12790*/  UMOV UR40, UR44 ;  /* 0x0000002c00287c82 */ /* 0x000fe20008000000 */
[----:B------:R-:W-:Y:S01]  /*127a0*/  UMOV UR41, UR45 ;  /* 0x0000002d00297c82 */ /* 0x000fe20008000000 */
[----:B------:R-:W-:Y:S01]  /*127b0*/  UMOV UR8, UR40 ;  /* 0x0000002800087c82 */ /* 0x000fe20008000000 */
        /* <DEDUP_REMOVED lines=192> */
[----:B------:R-:W-:Y:S01]  /*133c0*/  UMOV UR5, 0x40000040 ;  /* 0x4000004000057882 */ /* 0x000fe20000000000 */
        /* <DEDUP_REMOVED lines=61> */
[----:B------:R-:W-:Y:S02]  /*137a0*/  WARPGROUP.DEPBAR.LE gsb0, 0x0 ;  /* 0x00008000000079c5 */ /* 0x000fe40000010000 */
[----:B------:R-:W-:-:S10]  /*137b0*/  WARPGROUP.ARRIVE ;  /* 0x00000000000079c5 */ /* 0x000fd40000000000 */
[----:B------:R-:W-:Y:S01]  /*137c0*/  HGMMA.64x16x16.F32.BF16 R48, gdesc[UR4], R48, gsb0 ;  /* 0x00200000043079f0 */ /* 0x000fe20008001830 */
[C---:B------:R-:W-:Y:S01]  /*137d0*/  VIADD R6, R4.reuse, 0x984 ;  /* 0x0000098404067836 */ /* 0x040fe20000000000 */
[----:B------:R-:W-:Y:S01]  /*137e0*/  UMOV UR8, UR4 ;  /* 0x0000000400087c82 */ /* 0x000fe20008000000 */
[----:B------:R-:W-:Y:S01]  /*137f0*/  IMAD.MOV.U32 R7, RZ, RZ, 0x40000040 ;  /* 0x40000040ff077424 */ /* 0x000fe200078e00ff */
[----:B------:R-:W-:Y:S01]  /*13800*/  UMOV UR9, UR5 ;  /* 0x0000000500097c82 */ /* 0x000fe20008000000 */
[----:B------:R-:W-:Y:S01]  /*13810*/  VIADD R8, R4, 0xa04 ;  /* 0x00000a0404087836 */ /* 0x000fe20000000000 */
[----:B------:R-:W-:Y:S01]  /*13820*/  R2UR UR10, R6 ;  /* 0x00000000060a72ca */ /* 0x000fe200000e0000 */
[----:B------:R-:W-:Y:S01]  /*13830*/  IMAD.MOV.U32 R9, RZ, RZ, 0x40000040 ;  /* 0x40000040ff097424 */ /* 0x000fe200078e00ff */
[----:B------:R-:W-:Y:S01]  /*13840*/  R2UR UR11, R7 ;  /* 0x00000000070b72ca */ /* 0x000fe200000e0000 */
[----:B------:R-:W-:Y:S01]  /*13850*/  UMOV UR12, UR4 ;  /* 0x00000004000c7c82 */ /* 0x000fe20008000000 */
[----:B------:R-:W-:Y:S01]  /*13860*/  UMOV UR13, UR5 ;  /* 0x00000005000d7c82 */ /* 0x000fe20008000000 */
[----:B------:R-:W-:Y:S01]  /*13870*/  UMOV UR16, UR4 ;  /* 0x0000000400107c82 */ /* 0x000fe20008000000 */
[----:B------:R-:W-:Y:S01]  /*13880*/  UMOV UR17, UR5 ;  /* 0x0000000500117c82 */ /* 0x000fe20008000000 */
[----:B------:R-:W-:Y:S01]  /*13890*/  UIADD3 UR20, UR56, 0x406, URZ ;  /* 0x0000040638147890 */ /* 0x000fe2000fffe03f */
[----:B------:R-:W-:Y:S01]  /*138a0*/  UMOV UR21, 0x40000040 ;  /* 0x4000004000157882 */ /* 0x000fe20000000000 */
[----:B------:R0:W-:Y:S01]  /*138b0*/  STL.64 [R1+0x8], R82 ;  /* 0x0000085201007387 */ /* 0x0001e20000100a00 */
[----:B------:R-:W-:Y:S01]  /*138c0*/  ULDC UR6, c[0x0][0x988] ;  /* 0x0002620000067ab9 */ /* 0x000fe20000000800 */
[----:B------:R-:W-:-:S02]  /*138d0*/  WARPGROUP.DEPBAR.LE gsb0, 0x0 ;  /* 0x00008000000079c5 */ /* 0x000fc40000010000 */
[----:B------:R-:W-:-:S06]  /*138e0*/  WARPGROUP.ARRIVE ;  /* 0x00000000000079c5 */ /* 0x000fcc0000000000 */
[----:B------:R-:W-:Y:S01]  /*138f0*/  HGMMA.64x16x16.F32.BF16 R40, gdesc[UR8], R40, gsb0 ;  /* 0x00200000082879f0 */ /* 0x000fe20008001828 */
[----:B------:R-:W-:Y:S02]  /*13900*/  R2UR UR14, R8 ;  /* 0x00000000080e72ca */ /* 0x000fe400000e0000 */
[----:B------:R-:W-:Y:S01]  /*13910*/  R2UR UR15, R9 ;  /* 0x00000000090f72ca */ /* 0x000fe200000e0000 */
[----:B------:R-:W-:Y:S01]  /*13920*/  VIADD R6, R4, 0xa84 ;  /* 0x00000a8404067836 */ /* 0x000fe20000000000 */
[----:B------:R-:W-:Y:S02]  /*13930*/  WARPGROUP.DEPBAR.LE gsb0, 0x0 ;  /* 0x00008000000079c5 */ /* 0x000fe40000010000 */
[----:B------:R-:W-:-:S09]  /*13940*/  WARPGROUP.ARRIVE ;  /* 0x00000000000079c5 */ /* 0x000fd20000000000 */
[----:B------:R-:W-:Y:S01]  /*13950*/  HGMMA.64x16x16.F32.BF16 R32, gdesc[UR12], R32, gsb0 ;  /* 0x002000000c2079f0 */ /* 0x000fe20008001820 */
[----:B------:R-:W-:Y:S01]  /*13960*/  IMAD.MOV.U32 R7, RZ, RZ, 0x40000040 ;  /* 0x40000040ff077424 */ /* 0x000fe200078e00ff */
[----:B------:R-:W-:-:S04]  /*13970*/  R2UR UR18, R6 ;  /* 0x00000000061272ca */ /* 0x000fc800000e0000 */
[----:B------:R-:W-:Y:S01]  /*13980*/  R2UR UR19, R7 ;  /* 0x00000000071372ca */ /* 0x000fe200000e0000 */
[----:B------:R-:W-:Y:S02]  /*13990*/  WARPGROUP.DEPBAR.LE gsb0, 0x0 ;  /* 0x00008000000079c5 */ /* 0x000fe40000010000 */
[----:B------:R-:W-:-:S10]  /*139a0*/  WARPGROUP.ARRIVE ;  /* 0x00000000000079c5 */ /* 0x000fd40000000000 */
        /* <DEDUP_REMOVED lines=52> */
[----:B------:R-:W-:Y:S01]  /*13cf0*/  UMOV UR12, UR20 ;  /* 0x00000014000c7c82 */ /* 0x000fe20008000000 */
[----:B------:R-:W-:Y:S01]  /*13d00*/  UMOV UR13, UR21 ;  /* 0x00000015000d7c82 */ /* 0x000fe20008000000 */
[----:B--2---:R-:W-:-:S04]  /*13d10*/  IMAD.IADD R6, R3, 0x1, R161 ;  /* 0x0000000103067824 */ /* 0x004fc800078e02a1 */
[----:B------:R-:W-:-:S05]  /*13d20*/  IMAD R3, R163, -0xb0, R6 ;  /* 0xffffff50a3037824 */ /* 0x000fca00078e0206 */
[C---:B------:R-:W-:Y:S02]  /*13d30*/  ISETP.GT.AND P2, PT, R3.reuse, RZ, PT ;  /* 0x000000ff0300720c */ /* 0x040fe40003f44270 */
[----:B------:R-:W-:Y:S01]  /*13d40*/  ISETP.GT.AND P3, PT, R3, 0x1, PT ;  /* 0x000000010300780c */ /* 0x000fe20003f64270 */
[----:B------:R-:W-:Y:S02]  /*13d50*/  WARPGROUP.DEPBAR.LE gsb0, 0x0 ;  /* 0x00008000000079c5 */ /* 0x000fe40000010000 */
[----:B------:R-:W-:-:S06]  /*13d60*/  WARPGROUP.ARRIVE ;  /* 0x00000000000079c5 */ /* 0x000fcc0000000000 */
[----:B------:R-:W-:Y:S01]  /*13d70*/  HGMMA.64x16x16.F32.BF16 R48, gdesc[UR12], R48, gsb0 ;  /* 0x002000000c3079f0 */ /* 0x000fe20008001830 */
[----:B------:R-:W-:Y:S02]  /*13d80*/  FSEL R114, R114, -INF , P2 ;  /* 0xff80000072727808 */ /* 0x000fe40001000000 */
[----:B------:R-:W-:Y:S02]  /*13d90*/  FSEL R112, R112, -INF , P2 ;  /* 0xff80000070707808 */ /* 0x000fe40001000000 */
[----:B------:R-:W-:Y:S02]  /*13da0*/  FSEL R115, R115, -INF , P3 ;  /* 0xff80000073737808 */ /* 0x000fe40001800000 */
[----:B------:R-:W-:Y:S02]  /*13db0*/  FSEL R113, R113, -INF , P3 ;  /* 0xff80000071717808 */ /* 0x000fe40001800000 */
[C---:B------:R-:W-:Y:S02]  /*13dc0*/  ISETP.GT.AND P2, PT, R3.reuse, 0x10, PT ;  /* 0x000000100300780c */ /* 0x040fe40003f44270 */
[----:B------:R-:W-:-:S02]  /*13dd0*/  ISETP.GT.AND P3, PT, R3, 0x11, PT ;  /* 0x000000110300780c */ /* 0x000fc40003f64270 */
        /* <DEDUP_REMOVED lines=12> */
[----:B------:R-:W-:Y:S01]  /*13ea0*/  FSEL R126, R88, -INF , P2 ;  /* 0xff800000587e7808 */ /* 0x000fe20001000000 */
[----:B------:R-:W-:Y:S01]  /*13eb0*/  VIADD R88, R4, 0x986 ;  /* 0x0000098604587836 */ /* 0x000fe20000000000 */
[----:B------:R-:W-:Y:S01]  /*13ec0*/  FSEL R128, R89, -INF , P3 ;  /* 0xff80000059807808 */ /* 0x000fe20001800000 */
        /* <DEDUP_REMOVED lines=8> */
[C---:B------:R-:W-:Y:S02]  /*13f50*/  ISETP.GT.AND P4, PT, R3.reuse, 0x8, PT ;  /* 0x000000080300780c */ /* 0x040fe40003f84270 */
[----:B------:R-:W-:Y:S02]  /*13f60*/  ISETP.GT.AND P5, PT, R3, 0x9, PT ;  /* 0x000000090300780c */ /* 0x000fe40003fa4270 */
[----:B------:R-:W-:Y:S02]  /*13f70*/  FSEL R116, R116, -INF , P4 ;  /* 0xff80000074747808 */ /* 0x000fe40002000000 */
[----:B------:R-:W-:Y:S02]  /*13f80*/  FMNMX.FTZ R5, R112, R113, !PT ;  /* 0x0000007170057209 */ /* 0x000fe40007810000 */
[----:B0-----:R-:W-:Y:S02]  /*13f90*/  FSEL R82, R117, -INF , P5 ;  /* 0xff80000075527808 */ /* 0x001fe40002800000 */
[----:B------:R-:W-:-:S04]  /*13fa0*/  FMNMX.FTZ R5, R116, R5, !PT ;  /* 0x0000000574057209 */ /* 0x000fc80007810000 */
[----:B------:R-:W-:Y:S02]  /*13fb0*/  FMNMX.FTZ R5, R82, R5, !PT ;  /* 0x0000000552057209 */ /* 0x000fe40007810000 */
[----:B------:R-:W-:Y:S02]  /*13fc0*/  FSEL R118, R118, -INF , P4 ;  /* 0xff80000076767808 */ /* 0x000fe40002000000 */
[----:B------:R-:W-:Y:S02]  /*13fd0*/  ISETP.GT.AND P4, PT, R3, 0x18, PT ;  /* 0x000000180300780c */ /* 0x000fe40003f84270 */
[----:B------:R-:W-:Y:S02]  /*13fe0*/  FMNMX.FTZ R5, R104, R5, !PT ;  /* 0x0000000568057209 */ /* 0x000fe40007810000 */
[----:B------:R-:W-:Y:S02]  /*13ff0*/  FSEL R6, R119, -INF , P5 ;  /* 0xff80000077067808 */ /* 0x000fe40002800000 */
[----:B------:R-:W-:-:S02]  /*14000*/  ISETP.GT.AND P5, PT, R3, 0x19, PT ;  /* 0x000000190300780c */ /* 0x000fc40003fa4270 */
[----:B------:R-:W-:Y:S02]  /*14010*/  FSEL R108, R108, -INF , P4 ;  /* 0xff8000006c6c7808 */ /* 0x000fe40002000000 */
[----:B------:R-:W-:Y:S02]  /*14020*/  FMNMX.FTZ R5, R84, R5, !PT ;  /* 0x0000000554057209 */ /* 0x000fe40007810000 */
[----:B------:R-:W-:Y:S02]  /*14030*/  FSEL R86, R109, -INF , P5 ;  /* 0xff8000006d567808 */ /* 0x000fe40002800000 */
[----:B------:R-:W-:Y:S01]  /*14040*/  FMNMX.FTZ R5, R108, R5, !PT ;  /* 0x000000056c057209 */ /* 0x000fe20007810000 */
[----:B------:R-:W-:Y:S02]  /*14050*/  VIADD R80, R4, 0xa06 ;  /* 0x00000a0604507836 */ /* 0x000fe40000000000 */
[----:B------:R-:W-:Y:S01]  /*14060*/  IMAD.MOV.U32 R81, RZ, RZ, 0x40000040 ;  /* 0x40000040ff517424 */ /* 0x000fe200078e00ff */
[----:B------:R-:W-:-:S02]  /*14070*/  FMNMX.FTZ R5, R86, R5, !PT ;  /* 0x0000000556057209 */ /* 0x000fc40007810000 */
[----:B------:R-:W-:Y:S02]  /*14080*/  FSEL R110, R110, -INF , P4 ;  /* 0xff8000006e6e7808 */ /* 0x000fe40002000000 */
[----:B------:R-:W-:Y:S02]  /*14090*/  ISETP.GT.AND P4, PT, R3, 0x28, PT ;  /* 0x000000280300780c */ /* 0x000fe40003f84270 */
[----:B------:R-:W-:Y:S02]  /*140a0*/  FMNMX.FTZ R5, R120, R5, !PT ;  /* 0x0000000578057209 */ /* 0x000fe40007810000 */
[----:B------:R-:W-:Y:S02]  /*140b0*/  R2UR UR22, R80 ;  /* 0x00000000501672ca */ /* 0x000fe400000e0000 */
[----:B------:R-:W-:Y:S02]  /*140c0*/  R2UR UR23, R81 ;  /* 0x00000000511772ca */ /* 0x000fe400000e0000 */
[----:B------:R-:W-:-:S02]  /*140d0*/  FSEL R10, R111, -INF , P5 ;  /* 0xff8000006f0a7808 */ /* 0x000fc40002800000 */
[----:B------:R-:W-:Y:S02]  /*140e0*/  ISETP.GT.AND P5, PT, R3, 0x29, PT ;  /* 0x000000290300780c */ /* 0x000fe40003fa4270 */
[----:B------:R-:W-:Y:S02]  /*140f0*/  FSEL R100, R100, -INF , P4 ;  /* 0xff80000064647808 */ /* 0x000fe40002000000 */
[----:B------:R-:W-:Y:S01]  /*14100*/  FMNMX.FTZ R5, R122, R5, !PT ;  /* 0x000000057a057209 */ /* 0x000fe20007810000 */
[----:B------:R-:W-:Y:S02]  /*14110*/  WARPGROUP.DEPBAR.LE gsb0, 0x0 ;  /* 0x00008000000079c5 */ /* 0x000fe40000010000 */
[----:B------:R-:W-:Y:S01]  /*14120*/  WARPGROUP.ARRIVE ;  /* 0x00000000000079c5 */ /* 0x000fe20000000000 */
[----:B------:R-:W-:Y:S02]  /*14130*/  FSEL R124, R101, -INF , P5 ;  /* 0xff800000657c7808 */ /* 0x000fe40002800000 */
[----:B------:R-:W-:-:S03]  /*14140*/  FMNMX.FTZ R5, R100, R5, !PT ;  /* 0x0000000564057209 */ /* 0x000fc60007810000 */
[----:B------:R-:W-:Y:S01]  /*14150*/  HGMMA.64x16x16.F32.BF16 R32, gdesc[UR20], R32, gsb0 ;  /* 0x00200000142079f0 */ /* 0x000fe20008001820 */
        /* <DEDUP_REMOVED lines=9> */
[----:B------:R-:W-:Y:S02]  /*141f0*/  FSEL R130, R93, -INF , P5 ;  /* 0xff8000005d827808 */ /* 0x000fe40002800000 */
[----:B------:R-:W-:Y:S02]  /*14200*/  ISETP.GT.AND P2, PT, R3, 0x40, PT ;  /* 0x000000400300780c */ /* 0x000fe40003f44270 */
        /* <DEDUP_REMOVED lines=28> */
[----:B------:R-:W-:Y:S01]  /*143d0*/  FMNMX.FTZ R7, R138, R5, !PT ;  /* 0x000000058a077209 */ /* 0x000fe20007810000 */
[----:B------:R-:W-:Y:S01]  /*143e0*/  VIADD R4, R4, 0xa86 ;  /* 0x00000a8604047836 */ /* 0x000fe20000000000 */
[----:B------:R-:W-:Y:S01]  /*143f0*/  FSEL R68, R71, -INF , P5 ;  /* 0xff80000047447808 */ /* 0x000fe20002800000 */
[----:B------:R-:W-:Y:S01]  /*14400*/  IMAD.MOV.U32 R5, RZ, RZ, 0x40000040 ;  /* 0x40000040ff057424 */ /* 0x000fe200078e00ff */
[----:B------:R-:W-:-:S02]  /*14410*/  FSEL R142, R69, -INF , P5 ;  /* 0xff800000458e7808 */ /* 0x000fc40002800000 */
[----:B------:R-:W-:Y:S02]  /*14420*/  ISETP.GT.AND P5, PT, R3, 0x60, PT ;  /* 0x000000600300780c */ /* 0x000fe40003fa4270 */
[----:B------:R-:W-:Y:S02]  /*14430*/  FMNMX.FTZ R7, R140, R7, !PT ;  /* 0x000000078c077209 */ /* 0x000fe40007810000 */
[----:B------:R-:W-:Y:S02]  /*14440*/  FSEL R70, R70, -INF , P4 ;  /* 0xff80000046467808 */ /* 0x000fe40002000000 */
[----:B------:R-:W-:Y:S02]  /*14450*/  R2UR UR22, R4 ;  /* 0x00000000041672ca */ /* 0x000fe400000e0000 */
[----:B------:R-:W-:Y:S02]  /*14460*/  R2UR UR23, R5 ;  /* 0x00000000051772ca */ /* 0x000fe400000e0000 */
[----:B------:R-:W-:-:S02]  /*14470*/  ISETP.GT.AND P4, PT, R3, 0x61, PT ;  /* 0x000000610300780c */ /* 0x000fc40003f84270 */
[----:B------:R-:W-:Y:S02]  /*14480*/  FSEL R146, R56, -INF , P5 ;  /* 0xff80000038927808 */ /* 0x000fe40002800000 */
[----:B------:R-:W-:Y:S02]  /*14490*/  FMNMX.FTZ R7, R142, R7, !PT ;  /* 0x000000078e077209 */ /* 0x000fe40007810000 */
[----:B------:R-:W-:Y:S01]  /*144a0*/  FSEL R64, R67, -INF , P3 ;  /* 0xff80000043407808 */ /* 0x000fe20001800000 */
[----:B------:R-:W-:Y:S02]  /*144b0*/  WARPGROUP.DEPBAR.LE gsb0, 0x0 ;  /* 0x00008000000079c5 */ /* 0x000fe40000010000 */
[----:B------:R-:W-:Y:S02]  /*144c0*/  ISETP.GT.AND P3, PT, R3, 0x68, PT ;  /* 0x000000680300780c */ /* 0x000fe40003f64270 */
[----:B------:R-:W-:Y:S02]  /*144d0*/  FSEL R144, R57, -INF , P4 ;  /* 0xff80000039907808 */ /* 0x000fe40002000000 */
[----:B------:R-:W-:Y:S01]  /*144e0*/  FMNMX.FTZ R7, R146, R7, !PT ;  /* 0x0000000792077209 */ /* 0x000fe20007810000 */
[----:B------:R-:W-:Y:S01]  /*144f0*/  WARPGROUP.ARRIVE ;  /* 0x00000000000079c5 */ /* 0x000fe20000000000 */
[----:B------:R-:W-:-:S02]  /*14500*/  FSEL R66, R66, -INF , P2 ;  /* 0xff80000042427808 */ /* 0x000fc40001000000 */
[C---:B------:R-:W-:Y:S02]  /*14510*/  ISETP.GT.AND P2, PT, R3.reuse, 0x69, PT ;  /* 0x000000690300780c */ /* 0x040fe40003f44270 */
[----:B------:R-:W-:Y:S01]  /*14520*/  FSEL R152, R60, -INF , P3 ;  /* 0xff8000003c987808 */ /* 0x000fe20001800000 */
[----:B------:R-:W-:Y:S01]  /*14530*/  HGMMA.64x16x16.F32.BF16 R24, gdesc[UR20], R24, gsb0 ;  /* 0x00200000141879f0 */ /* 0x000fe20008001818 */
[----:B------:R-:W-:Y:S02]  /*14540*/  FMNMX.FTZ R7, R144, R7, !PT ;  /* 0x0000000790077209 */ /* 0x000fe40007810000 */
[----:B------:R-:W-:Y:S02]  /*14550*/  FSEL R58, R58, -INF , P5 ;  /* 0xff8000003a3a7808 */ /* 0x000fe40002800000 */
[----:B------:R-:W-:Y:S02]  /*14560*/  ISETP.GT.AND P5, PT, R3, 0x70, PT ;  /* 0x000000700300780c */ /* 0x000fe40003fa4270 */
[----:B------:R-:W-:-:S02]  /*14570*/  FSEL R154, R61, -INF , P2 ;  /* 0xff8000003d9a7808 */ /* 0x000fc40001000000 */
[----:B------:R-:W-:Y:S02]  /*14580*/  FMNMX.FTZ R7, R152, R7, !PT ;  /* 0x0000000798077209 */ /* 0x000fe40007810000 */
[----:B------:R-:W-:Y:S02]  /*14590*/  FSEL R4, R59, -INF , P4 ;  /* 0xff8000003b047808 */ /* 0x000fe40002000000 */
[----:B------:R-:W-:Y:S02]  /*145a0*/  ISETP.GT.AND P4, PT, R3, 0x71, PT ;  /* 0x000000710300780c */ /* 0x000fe40003f84270 */
[----:B-----5:R-:W-:Y:S02]  /*145b0*/  FSEL R148, R48, -INF , P5 ;  /* 0xff80000030947808 */ /* 0x020fe40002800000 */
[----:B------:R-:W-:Y:S02]  /*145c0*/  FMNMX.FTZ R7, R154, R7, !PT ;  /* 0x000000079a077209 */ /* 0x000fe40007810000 */
[----:B------:R-:W-:-:S02]  /*145d0*/  FSEL R62, R62, -INF , P3 ;  /* 0xff8000003e3e7808 */ /* 0x000fc40001800000 */
[----:B------:R-:W-:Y:S02]  /*145e0*/  ISETP.GT.AND P3, PT, R3, 0x78, PT ;  /* 0x000000780300780c */ /* 0x000fe40003f64270 */
[----:B------:R-:W-:Y:S02]  /*145f0*/  FSEL R60, R49, -INF , P4 ;  /* 0xff800000313c7808 */ /* 0x000fe40002000000 */
[----:B------:R-:W-:Y:S02]  /*14600*/  FMNMX.FTZ R7, R148, R7, !PT ;  /* 0x0000000794077209 */ /* 0x000fe40007810000 */
[----:B------:R-:W-:Y:S02]  /*14610*/  FSEL R48, R63, -INF , P2 ;  /* 0xff8000003f307808 */ /* 0x000fe40001000000 */
[----:B------:R-:W-:Y:S02]  /*14620*/  ISETP.GT.AND P2, PT, R3, 0x79, PT ;  /* 0x000000790300780c */ /* 0x000fe40003f44270 */
        /* <DEDUP_REMOVED lines=8> */
[----:B------:R-:W-:Y:S02]  /*146b0*/  FSEL R156, R40, -INF , P5 ;  /* 0xff800000289c7808 */ /* 0x000fe40002800000 */
[----:B------:R-:W-:Y:S02]  /*146c0*/  FMNMX.FTZ R7, R150, R7, !PT ;  /* 0x0000000796077209 */ /* 0x000fe40007810000 */
[----:B------:R-:W-:Y:S02]  /*146d0*/  FSEL R54, R54, -INF , P3 ;  /* 0xff80000036367808 */ /* 0x000fe40001800000 */
        /* <DEDUP_REMOVED lines=22> */
[----:B------:R-:W-:Y:S02]  /*14840*/  FMNMX.FTZ R7, R172, R7, !PT ;  /* 0x00000007ac077209 */ /* 0x000fe40007810000 */
[----:B------:R-:W-:Y:S01]  /*14850*/  ISETP.GT.AND P3, PT, R3, 0xa0, PT ;  /* 0x000000a00300780c */ /* 0x000fe20003f64270 */
[----:B------:R-:W-:Y:S02]  /*14860*/  WARPGROUP.DEPBAR.LE gsb0, 0x0 ;  /* 0x00008000000079c5 */ /* 0x000fe40000010000 */
        /* <DEDUP_REMOVED lines=12> */
[----:B------:R-:W-:-:S04]  /*14930*/  FSEL R36, R29, -INF , P6 ;  /* 0xff8000001d247808 */ /* 0x000fc80003000000 */
[----:B------:R-:W-:-:S05]  /*14940*/  FMNMX.FTZ R5, R36, R7, !PT ;  /* 0x0000000724057209 */ /* 0x000fca0007810000 */
[----:B------:R-:W0:Y:S02]  /*14950*/  SHFL.BFLY PT, R24, R5, 0x2, 0x1f ;  /* 0x0c401f0005187f89 */ /* 0x000e2400000e0000 */
[----:B0-----:R-:W-:-:S05]  /*14960*/  FMNMX.FTZ R15, R5, R24, !PT ;  /* 0x00000018050f7209 */ /* 0x001fca0007810000 */
[----:B------:R-:W0:Y:S01]  /*14970*/  SHFL.BFLY PT, R24, R15, 0x1, 0x1f ;  /* 0x0c201f000f187f89 */ /* 0x000e2200000e0000 */
[----:B------:R-:W-:Y:S01]  /*14980*/  IMAD.U32 R9, RZ, RZ, UR6 ;  /* 0x00000006ff097e24 */ /* 0x000fe2000f8e00ff */
[----:B------:R-:W-:Y:S02]  /*14990*/  P2R R21, PR, RZ, 0x1 ;  /* 0x00000001ff157803 */ /* 0x000fe40000000000 */
[----:B0-----:R-:W-:-:S04]  /*149a0*/  FMNMX.FTZ R7, R15, R24, !PT ;  /* 0x000000180f077209 */ /* 0x001fc80007810000 */
[C---:B------:R-:W-:Y:S01]  /*149b0*/  FSETP.NEU.FTZ.AND P0, PT, R7.reuse, -INF , PT ;  /* 0xff8000000700780b */ /* 0x040fe20003f1d000 */
[----:B------:R-:W-:-:S05]  /*149c0*/  FMUL.FTZ R41, R7, R9 ;  /* 0x0000000907297220 */ /* 0x000fca0000410000 */
[----:B------:R-:W-:Y:S02]  /*149d0*/  FSEL R41, R41, RZ, P0 ;  /* 0x000000ff29297208 */ /* 0x000fe40000000000 */
[----:B------:R-:W-:Y:S02]  /*149e0*/  ISETP.NE.AND P0, PT, R21, RZ, PT ;  /* 0x000000ff1500720c */ /* 0x000fe40003f05270 */
        /* <DEDUP_REMOVED lines=10> */
[----:B------:R-:W-:Y:S02]  /*14a90*/  P2R R33, PR, RZ, 0x2 ;  /* 0x00000002ff217803 */ /* 0x000fe40000000000 */
[----:B------:R-:W-:Y:S02]  /*14aa0*/  FMNMX.FTZ R29, R14, R29, !PT ;  /* 0x0000001d0e1d7209 */ /* 0x000fe40007810000 */
[----:B------:R-:W-:Y:S02]  /*14ab0*/  ISETP.GT.AND P1, PT, R3, 0x90, PT ;  /* 0x000000900300780c */ /* 0x000fe40003f24270 */
[----:B------:R-:W-:Y:S02]  /*14ac0*/  FMNMX.FTZ R29, R90, R29, !PT ;  /* 0x0000001d5a1d7209 */ /* 0x000fe40007810000 */
[----:B------:R-:W-:-:S02]  /*14ad0*/  FSEL R34, R34, -INF , P1 ;  /* 0xff80000022227808 */ /* 0x000fc40000800000 */
[----:B------:R-:W-:Y:S02]  /*14ae0*/  ISETP.NE.AND P1, PT, R33, RZ, PT ;  /* 0x000000ff2100720c */ /* 0x000fe40003f25270 */
[----:B------:R-:W-:-:S04]  /*14af0*/  FMNMX.FTZ R33, R20, R29, !PT ;  /* 0x0000001d14217209 */ /* 0x000fc80007810000 */
[----:B------:R-:W-:-:S04]  /*14b00*/  FMNMX.FTZ R33, R94, R33, !PT ;  /* 0x000000215e217209 */ /* 0x000fc80007810000 */
[----:B------:R-:W-:-:S04]  /*14b10*/  FMNMX.FTZ R33, R96, R33, !PT ;  /* 0x0000002160217209 */ /* 0x000fc80007810000 */
[----:B------:R-:W-:Y:S02]  /*14b20*/  FMNMX.FTZ R33, R74, R33, !PT ;  /* 0x000000214a217209 */ /* 0x000fe40007810000 */
[----:B------:R-:W-:Y:S02]  /*14b30*/  FSEL R24, R35, -INF , P1 ;  /* 0xff80000023187808 */ /* 0x000fe40000800000 */
        /* <DEDUP_REMOVED lines=23> */
[----:B------:R-:W-:Y:S02]  /*14cb0*/  FMNMX.FTZ R47, R38, R47, !PT ;  /* 0x0000002f262f7209 */ /* 0x000fe40007810000 */
[----:B------:R-:W-:Y:S02]  /*14cc0*/  FSEL R26, R26, -INF , P3 ;  /* 0xff8000001a1a7808 */ /* 0x000fe40001800000 */
[----:B------:R-:W-:Y:S01]  /*14cd0*/  FMNMX.FTZ R47, R28, R47, !PT ;  /* 0x0000002f1c2f7209 */ /* 0x000fe20007810000 */
[----:B------:R-:W-:Y:S01]  /*14ce0*/  FFMA.FTZ R5, R82, R9, -R41 ;  /* 0x0000000952057223 */ /* 0x000fe20000010829 */
[----:B------:R-:W-:Y:S02]  /*14cf0*/  FSEL R82, R27, -INF , P4 ;  /* 0xff8000001b527808 */ /* 0x000fe40002000000 */
[----:B------:R-:W-:Y:S02]  /*14d00*/  FMNMX.FTZ R47, R26, R47, !PT ;  /* 0x0000002f1a2f7209 */ /* 0x000fe40007810000 */
[----:B------:R-:W-:-:S02]  /*14d10*/  FSEL R30, R30, -INF , P5 ;  /* 0xff8000001e1e7808 */ /* 0x000fc40002800000 */
[----:B------:R-:W-:Y:S01]  /*14d20*/  FMNMX.FTZ R47, R82, R47, !PT ;  /* 0x0000002f522f7209 */ /* 0x000fe20007810000 */
[----:B------:R-:W-:Y:S01]  /*14d30*/  FFMA.FTZ R27, R60, R9, -R41 ;  /* 0x000000093c1b7223 */ /* 0x000fe20000010829 */
[----:B------:R-:W-:Y:S02]  /*14d40*/  FSEL R60, R31, -INF , P6 ;  /* 0xff8000001f3c7808 */ /* 0x000fe40003000000 */
[----:B------:R-:W-:-:S04]  /*14d50*/  FMNMX.FTZ R47, R30, R47, !PT ;  /* 0x0000002f1e2f7209 */ /* 0x000fc80007810000 */
[----:B------:R-:W-:Y:S01]  /*14d60*/  FMNMX.FTZ R51, R60, R47, !PT ;  /* 0x0000002f3c337209 */ /* 0x000fe20007810000 */
[----:B------:R-:W-:-:S04]  /*14d70*/  FFMA.FTZ R206, R56, R9, -R41 ;  /* 0x0000000938ce7223 */ /* 0x000fc80000010829 */
[----:B------:R-:W0:Y:S01]  /*14d80*/  SHFL.BFLY PT, R56, R51, 0x2, 0x1f ;  /* 0x0c401f0033387f89 */ /* 0x000e2200000e0000 */
[-CC-:B------:R-:W-:Y:S01]  /*14d90*/  FFMA.FTZ R176, R112, R9.reuse, -R41.reuse ;  /* 0x0000000970b07223 */ /* 0x180fe20000010829 */
[----:B------:R-:W-:Y:S01]  /*14da0*/  FFMA.FTZ R3, R113, R9, -R41 ;  /* 0x0000000971037223 */ /* 0x000fe20000010829 */
[----:B0-----:R-:W-:-:S05]  /*14db0*/  FMNMX.FTZ R56, R51, R56, !PT ;  /* 0x0000003833387209 */ /* 0x001fca0007810000 */
[----:B------:R-:W0:Y:S01]  /*14dc0*/  SHFL.BFLY PT, R55, R56, 0x1, 0x1f ;  /* 0x0c201f0038377f89 */ /* 0x000e2200000e0000 */
[-CC-:B------:R-:W-:Y:S01]  /*14dd0*/  FFMA.FTZ R178, R116, R9.reuse, -R41.reuse ;  /* 0x0000000974b27223 */ /* 0x180fe20000010829 */
[----:B------:R-:W-:Y:S01]  /*14de0*/  MUFU.EX2 R176, R176 ;  /* 0x000000b000b07308 */ /* 0x000fe20000000800 */
[-CC-:B------:R-:W-:Y:S01]  /*14df0*/  FFMA.FTZ R190, R92, R9.reuse, -R41.reuse ;  /* 0x000000095cbe7223 */ /* 0x180fe20000010829 */
[----:B------:R-:W-:-:S06]  /*14e00*/  FFMA.FTZ R180, R104, R9, -R41 ;  /* 0x0000000968b47223 */ /* 0x000fcc0000010829 */
[----:B------:R-:W1:Y:S01]  /*14e10*/  MUFU.EX2 R3, R3 ;  /* 0x0000000300037308 */ /* 0x000e620000000800 */
[----:B------:R-:W-:Y:S01]  /*14e20*/  ISETP.NE.AND P1, PT, R11, RZ, PT ;  /* 0x000000ff0b00720c */ /* 0x000fe20003f25270 */
[----:B------:R-:W-:-:S06]  /*14e30*/  FFMA.FTZ R11, R84, R9, -R41 ;  /* 0x00000009540b7223 */ /* 0x000fcc0000010829 */
[----:B------:R-:W2:Y:S01]  /*14e40*/  MUFU.EX2 R178, R178 ;  /* 0x000000b200b27308 */ /* 0x000ea20000000800 */
[----:B0-----:R-:W-:-:S07]  /*14e50*/  FMNMX.FTZ R92, R56, R55, !PT ;  /* 0x00000037385c7209 */ /* 0x001fce0007810000 */
[----:B------:R-:W0:Y:S01]  /*14e60*/  MUFU.EX2 R5, R5 ;  /* 0x0000000500057308 */ /* 0x000e220000000800 */
[C---:B------:R-:W-:Y:S01]  /*14e70*/  FSETP.NEU.FTZ.AND P2, PT, R92.reuse, -INF , PT ;  /* 0xff8000005c00780b */ /* 0x040fe20003f5d000 */
[-C--:B------:R-:W-:Y:S01]  /*14e80*/  FMUL.FTZ R57, R92, R9.reuse ;  /* 0x000000095c397220 */ /* 0x080fe20000410000 */
[----:B------:R-:W-:-:S05]  /*14e90*/  FFMA.FTZ R182, R108, R9, -R41 ;  /* 0x000000096cb67223 */ /* 0x000fca0000010829 */
[----:B------:R-:W3:Y:S01]  /*14ea0*/  MUFU.EX2 R180, R180 ;  /* 0x000000b400b47308 */ /* 0x000ee20000000800 */
[----:B------:R-:W-:Y:S01]  /*14eb0*/  FSEL R57, R57, RZ, P2 ;  /* 0x000000ff39397208 */ /* 0x000fe20001000000 */
[----:B-1----:R-:W-:Y:S01]  /*14ec0*/  FADD.FTZ R59, R176, R3 ;  /* 0x00000003b03b7221 */ /* 0x002fe20000010000 */
[----:B------:R-:W-:Y:S01]  /*14ed0*/  ISETP.NE.AND P0, PT, R13, RZ, PT ;  /* 0x000000ff0d00720c */ /* 0x000fe20003f05270 */
[----:B------:R-:W-:-:S04]  /*14ee0*/  FFMA.FTZ R13, R86, R9, -R41 ;  /* 0x00000009560d7223 */ /* 0x000fc80000010829 */
[----:B------:R-:W1:Y:S01]  /*14ef0*/  MUFU.EX2 R11, R11 ;  /* 0x0000000b000b7308 */ /* 0x000e620000000800 */
[-C--:B------:R-:W-:Y:S01]  /*14f00*/  FFMA.FTZ R196, R80, R9.reuse, -R41 ;  /* 0x0000000950c47223 */ /* 0x080fe20000010829 */
[-C--:B------:R-:W-:Y:S01]  /*14f10*/  FFMA.FTZ R197, R66, R9.reuse, -R57 ;  /* 0x0000000942c57223 */ /* 0x080fe20000010839 */
[-CC-:B------:R-:W-:Y:S01]  /*14f20*/  FFMA.FTZ R184, R120, R9.reuse, -R41.reuse ;  /* 0x0000000978b87223 */ /* 0x180fe20000010829 */
[-CC-:B------:R-:W-:Y:S01]  /*14f30*/  FFMA.FTZ R15, R122, R9.reuse, -R41.reuse ;  /* 0x000000097a0f7223 */ /* 0x180fe20000010829 */
[-CC-:B------:R-:W-:Y:S01]  /*14f40*/  FFMA.FTZ R186, R100, R9.reuse, -R41.reuse ;  /* 0x0000000964ba7223 */ /* 0x180fe20000010829 */
[-CC-:B------:R-:W-:Y:S01]  /*14f50*/  FFMA.FTZ R124, R124, R9.reuse, -R41.reuse ;  /* 0x000000097c7c7223 */ /* 0x180fe20000010829 */
[-CC-:B------:R-:W-:Y:S01]  /*14f60*/  FFMA.FTZ R188, R126, R9.reuse, -R41.reuse ;  /* 0x000000097ebc7223 */ /* 0x180fe20000010829 */
[----:B------:R-:W4:Y:S01]  /*14f70*/  MUFU.EX2 R182, R182 ;  /* 0x000000b600b67308 */ /* 0x000f220000000800 */
        /* <DEDUP_REMOVED lines=26> */
[----:B--2---:R-:W-:Y:S01]  /*15120*/  FADD.FTZ R66, R178, R59 ;  /* 0x0000003bb2427221 */ /* 0x004fe20000010000 */
[-C--:B------:R-:W-:Y:S01]  /*15130*/  FFMA.FTZ R41, R36, R9.reuse, -R41 ;  /* 0x0000000924297223 */ /* 0x080fe20000010829 */
[-CC-:B------:R-:W-:Y:S01]  /*15140*/  FFMA.FTZ R177, R114, R9.reuse, -R57.reuse ;  /* 0x0000000972b17223 */ /* 0x180fe20000010839 */
[-CC-:B------:R-:W-:Y:S01]  /*15150*/  FFMA.FTZ R36, R115, R9.reuse, -R57.reuse ;  /* 0x0000000973247223 */ /* 0x180fe20000010839 */
[----:B------:R-:W2:Y:S01]  /*15160*/  MUFU.EX2 R13, R13 ;  /* 0x0000000d000d7308 */ /* 0x000ea20000000800 */
[----:B0-----:R-:W-:Y:S01]  /*15170*/  FADD.FTZ R59, R5, R66 ;  /* 0x00000042053b7221 */ /* 0x001fe20000010000 */
[-CC-:B------:R-:W-:Y:S01]  /*15180*/  FFMA.FTZ R179, R118, R9.reuse, -R57.reuse ;  /* 0x0000000976b37223 */ /* 0x180fe20000010839 */
[----:B------:R-:W-:-:S02]  /*15190*/  FFMA.FTZ R6, R6, R9, -R57 ;  /* 0x0000000906067223 */ /* 0x000fc40000010839 */
[----:B---3--:R-:W-:-:S03]  /*151a0*/  FADD.FTZ R66, R180, R59 ;  /* 0x0000003bb4427221 */ /* 0x008fc60000010000 */
[----:B------:R-:W0:Y:S01]  /*151b0*/  MUFU.EX2 R184, R184 ;  /* 0x000000b800b87308 */ /* 0x000e220000000800 */
[----:B-1----:R-:W-:Y:S01]  /*151c0*/  FADD.FTZ R59, R11, R66 ;  /* 0x000000420b3b7221 */ /* 0x002fe20000010000 */
[----:B------:R-:W-:-:S06]  /*151d0*/  FFMA.FTZ R181, R106, R9, -R57 ;  /* 0x000000096ab57223 */ /* 0x000fcc0000010839 */
[----:B------:R-:W-:Y:S01]  /*151e0*/  MUFU.EX2 R177, R177 ;  /* 0x000000b100b17308 */ /* 0x000fe20000000800 */
[----:B------:R-:W-:-:S07]  /*151f0*/  FFMA.FTZ R66, R68, R9, -R57 ;  /* 0x0000000944427223 */ /* 0x000fce0000010839 */
[----:B------:R-:W1:Y:S01]  /*15200*/  MUFU.EX2 R36, R36 ;  /* 0x0000002400247308 */ /* 0x000e620000000800 */
[----:B----4-:R-:W-:-:S07]  /*15210*/  FADD.FTZ R68, R182, R59 ;  /* 0x0000003bb6447221 */ /* 0x010fce0000010000 */
[----:B------:R-:W3:Y:S01]  /*15220*/  MUFU.EX2 R15, R15 ;  /* 0x0000000f000f7308 */ /* 0x000ee20000000800 */
[----:B------:R-:W-:-:S07]  /*15230*/  FFMA.FTZ R8, R8, R9, -R57 ;  /* 0x0000000908087223 */ /* 0x000fce0000010839 */
[----:B------:R-:W4:Y:S01]  /*15240*/  MUFU.EX2 R179, R179 ;  /* 0x000000b300b37308 */ /* 0x000f220000000800 */
[----:B--2---:R-:W-:-:S07]  /*15250*/  FADD.FTZ R59, R13, R68 ;  /* 0x000000440d3b7221 */ /* 0x004fce0000010000 */
[----:B------:R-:W2:Y:S01]  /*15260*/  MUFU.EX2 R186, R186 ;  /* 0x000000ba00ba7308 */ /* 0x000ea20000000800 */
[----:B------:R-:W-:-:S07]  /*15270*/  FFMA.FTZ R183, R110, R9, -R57 ;  /* 0x000000096eb77223 */ /* 0x000fce0000010839 */
[----:B------:R-:W2:Y:S01]  /*15280*/  MUFU.EX2 R6, R6 ;  /* 0x0000000600067308 */ /* 0x000ea20000000800 */
[----:B------:R-:W-:Y:S01]  /*15290*/  FFMA.FTZ R201, R58, R9, -R57 ;  /* 0x000000093ac97223 */ /* 0x000fe20000010839 */
[----:B0-----:R-:W-:-:S06]  /*152a0*/  FADD.FTZ R68, R184, R59 ;  /* 0x0000003bb8447221 */ /* 0x001fcc0000010000 */
[----:B------:R-:W0:Y:S01]  /*152b0*/  MUFU.EX2 R21, R124 ;  /* 0x0000007c00157308 */ /* 0x000e220000000800 */
[----:B-1----:R-:W-:Y:S01]  /*152c0*/  FADD.FTZ R58, R177, R36 ;  /* 0x00000024b13a7221 */ /* 0x002fe20000010000 */
[----:B------:R-:W-:-:S06]  /*152d0*/  FFMA.FTZ R10, R10, R9, -R57 ;  /* 0x000000090a0a7223 */ /* 0x000fcc0000010839 */
[----:B------:R-:W1:Y:S01]  /*152e0*/  MUFU.EX2 R181, R181 ;  /* 0x000000b500b57308 */ /* 0x000e620000000800 */
[----:B---3--:R-:W-:Y:S01]  /*152f0*/  FADD.FTZ R61, R15, R68 ;  /* 0x000000440f3d7221 */ /* 0x008fe20000010000 */
[----:B----4-:R-:W-:-:S06]  /*15300*/  FADD.FTZ R59, R179, R58 ;  /* 0x0000003ab33b7221 */ /* 0x010fcc0000010000 */
[----:B------:R-:W3:Y:S01]  /*15310*/  MUFU.EX2 R188, R188 ;  /* 0x000000bc00bc7308 */ /* 0x000ee20000000800 */
[----:B------:R-:W-:-:S07]  /*15320*/  FFMA.FTZ R185, R98, R9, -R57 ;  /* 0x0000000962b97223 */ /* 0x000fce0000010839 */
[----:B------:R-:W4:Y:S01]  /*15330*/  MUFU.EX2 R8, R8 ;  /* 0x0000000800087308 */ /* 0x000f220000000800 */
[----:B--2---:R-:W-:Y:S01]  /*15340*/  FADD.FTZ R68, R186, R61 ;  /* 0x0000003dba447221 */ /* 0x004fe20000010000 */
[----:B------:R-:W-:-:S06]  /*15350*/  FADD.FTZ R58, R6, R59 ;  /* 0x0000003b063a7221 */ /* 0x000fcc0000010000 */
[----:B------:R-:W2:Y:S01]  /*15360*/  MUFU.EX2 R25, R128 ;  /* 0x0000008000197308 */ /* 0x000ea20000000800 */
[----:B------:R-:W-:-:S07]  /*15370*/  FFMA.FTZ R12, R12, R9, -R57 ;  /* 0x000000090c0c7223 */ /* 0x000fce0000010839 */
[----:B------:R-:W2:Y:S01]  /*15380*/  MUFU.EX2 R183, R183 ;  /* 0x000000b700b77308 */ /* 0x000ea20000000800 */
[----:B0-----:R-:W-:Y:S01]  /*15390*/  FADD.FTZ R61, R21, R68 ;  /* 0x00000044153d7221 */ /* 0x001fe20000010000 */
[----:B-1----:R-:W-:-:S06]  /*153a0*/  FADD.FTZ R59, R181, R58 ;  /* 0x0000003ab53b7221 */ /* 0x002fcc0000010000 */
[----:B------:R-:W0:Y:S01]  /*153b0*/  MUFU.EX2 R190, R190 ;  /* 0x000000be00be7308 */ /* 0x000e220000000800 */
[----:B------:R-:W-:-:S07]  /*153c0*/  FFMA.FTZ R187, R102, R9, -R57 ;  /* 0x0000000966bb7223 */ /* 0x000fce0000010839 */
[----:B------:R-:W1:Y:S01]  /*153d0*/  MUFU.EX2 R10, R10 ;  /* 0x0000000a000a7308 */ /* 0x000e620000000800 */
[----:B------:R-:W-:Y:S01]  /*153e0*/  FFMA.FTZ R203, R62, R9, -R57 ;  /* 0x000000093ecb7223 */ /* 0x000fe20000010839 */
[----:B---3--:R-:W-:-:S06]  /*153f0*/  FADD.FTZ R62, R188, R61 ;  /* 0x0000003dbc3e7221 */ /* 0x008fcc0000010000 */
[----:B------:R-:W3:Y:S01]  /*15400*/  MUFU.EX2 R29, R130 ;  /* 0x00000082001d7308 */ /* 0x000ee20000000800 */
[----:B----4-:R-:W-:Y:S01]  /*15410*/  FADD.FTZ R58, R8, R59 ;  /* 0x0000003b083a7221 */ /* 0x010fe20000010000 */
[----:B------:R-:W-:-:S06]  /*15420*/  FFMA.FTZ R14, R14, R9, -R57 ;  /* 0x000000090e0e7223 */ /* 0x000fcc0000010839 */
        /* <DEDUP_REMOVED lines=11> */
[----:B---3--:R-:W-:Y:S01]  /*154e0*/  FADD.FTZ R61, R29, R62 ;  /* 0x0000003e1d3d7221 */ /* 0x008fe20000010000 */
[----:B----4-:R-:W-:-:S06]  /*154f0*/  FADD.FTZ R59, R185, R58 ;  /* 0x0000003ab93b7221 */ /* 0x010fcc0000010000 */
[----:B------:R-:W3:Y:S01]  /*15500*/  MUFU.EX2 R194, R194 ;  /* 0x000000c200c27308 */ /* 0x000ee20000000800 */
[----:B------:R-:W-:-:S07]  /*15510*/  FFMA.FTZ R191, R94, R9, -R57 ;  /* 0x000000095ebf7223 */ /* 0x000fce0000010839 */
[----:B------:R-:W4:Y:S01]  /*15520*/  MUFU.EX2 R14, R14 ;  /* 0x0000000e000e7308 */ /* 0x000f220000000800 */
[----:B------:R-:W-:Y:S01]  /*15530*/  FFMA.FTZ R205, R50, R9, -R57 ;  /* 0x0000000932cd7223 */ /* 0x000fe20000010839 */
[----:B--2---:R-:W-:-:S06]  /*15540*/  FADD.FTZ R58, R192, R61 ;  /* 0x0000003dc03a7221 */ /* 0x004fcc0000010000 */
[----:B------:R-:W2:Y:S01]  /*15550*/  MUFU.EX2 R35, R136 ;  /* 0x0000008800237308 */ /* 0x000ea20000000800 */
[----:B------:R-:W-:Y:S01]  /*15560*/  FADD.FTZ R50, R12, R59 ;  /* 0x0000003b0c327221 */ /* 0x000fe20000010000 */
[----:B------:R-:W-:-:S06]  /*15570*/  FFMA.FTZ R56, R96, R9, -R57 ;  /* 0x0000000960387223 */ /* 0x000fcc0000010839 */
[----:B------:R-:W2:Y:S01]  /*15580*/  MUFU.EX2 R189, R189 ;  /* 0x000000bd00bd7308 */ /* 0x000ea20000000800 */
[----:B0-----:R-:W-:Y:S01]  /*15590*/  FADD.FTZ R61, R33, R58 ;  /* 0x0000003a213d7221 */ /* 0x001fe20000010000 */
[----:B-1----:R-:W-:-:S06]  /*155a0*/  FADD.FTZ R59, R187, R50 ;  /* 0x00000032bb3b7221 */ /* 0x002fcc0000010000 */
[----:B------:R-:W0:Y:S01]  /*155b0*/  MUFU.EX2 R196, R196 ;  /* 0x000000c400c47308 */ /* 0x000e220000000800 */
[----:B------:R-:W-:-:S07]  /*155c0*/  FFMA.FTZ R193, R74, R9, -R57 ;  /* 0x000000094ac17223 */ /* 0x000fce0000010839 */
[----:B------:R-:W1:Y:S01]  /*155d0*/  MUFU.EX2 R20, R20 ;  /* 0x0000001400147308 */ /* 0x000e620000000800 */
[----:B------:R-:W-:Y:S02]  /*155e0*/  @!P1 VIADD R0, R0, 0x34840 ;  /* 0x0003484000009836 */ /* 0x000fe40000000000 */
[----:B---3--:R-:W-:-:S05]  /*155f0*/  FADD.FTZ R62, R194, R61 ;  /* 0x0000003dc23e7221 */ /* 0x008fca0000010000 */
[----:B------:R-:W3:Y:S01]  /*15600*/  MUFU.EX2 R37, R138 ;  /* 0x0000008a00257308 */ /* 0x000ee20000000800 */
[----:B----4-:R-:W-:Y:S01]  /*15610*/  FADD.FTZ R58, R14, R59 ;  /* 0x0000003b0e3a7221 */ /* 0x010fe20000010000 */
[----:B------:R-:W-:-:S06]  /*15620*/  FFMA.FTZ R72, R72, R9, -R57 ;  /* 0x0000000948487223 */ /* 0x000fcc0000010839 */
[----:B------:R-:W4:Y:S01]  /*15630*/  MUFU.EX2 R191, R191 ;  /* 0x000000bf00bf7308 */ /* 0x000f220000000800 */
[----:B------:R-:W-:Y:S01]  /*15640*/  @!P1 PRMT R50, RZ, 0x654, R0 ;  /* 0x00000654ff329816 */ /* 0x000fe20000000000 */
[----:B--2---:R-:W-:-:S06]  /*15650*/  FADD.FTZ R61, R35, R62 ;  /* 0x0000003e233d7221 */ /* 0x004fcc0000010000 */
[----:B------:R-:W2:Y:S01]  /*15660*/  MUFU.EX2 R198, R198 ;  /* 0x000000c600c67308 */ /* 0x000ea20000000800 */
[----:B------:R-:W-:Y:S01]  /*15670*/  FADD.FTZ R59, R189, R58 ;  /* 0x0000003abd3b7221 */ /* 0x000fe20000010000 */
[-CC-:B------:R-:W-:Y:S01]  /*15680*/  FFMA.FTZ R195, R78, R9.reuse, -R57.reuse ;  /* 0x000000094ec37223 */ /* 0x180fe20000010839 */
[----:B------:R-:W-:Y:S01]  /*15690*/  FFMA.FTZ R207, R54, R9, -R57 ;  /* 0x0000000936cf7223 */ /* 0x000fe20000010839 */
[----:B------:R1:W-:Y:S04]  /*156a0*/  @!P1 SYNCS.ARRIVE.TRANS64.RED.A1T0 RZ, [R50+URZ], RZ ;  /* 0x000000ff32ff99a7 */ /* 0x0003e8000810043f */
[----:B------:R-:W2:Y:S01]  /*156b0*/  MUFU.EX2 R56, R56 ;  /* 0x0000003800387308 */ /* 0x000ea20000000800 */
[----:B0-----:R-:W-:-:S07]  /*156c0*/  FADD.FTZ R54, R196, R61 ;  /* 0x0000003dc4367221 */ /* 0x001fce0000010000 */
[----:B------:R-:W0:Y:S01]  /*156d0*/  MUFU.EX2 R39, R142 ;  /* 0x0000008e00277308 */ /* 0x000e220000000800 */
[----:B-1----:R-:W-:Y:S01]  /*156e0*/  FADD.FTZ R50, R20, R59 ;  /* 0x0000003b14327221 */ /* 0x002fe20000010000 */
[----:B------:R-:W-:-:S06]  /*156f0*/  FFMA.FTZ R74, R76, R9, -R57 ;  /* 0x000000094c4a7223 */ /* 0x000fcc0000010839 */
[----:B------:R-:W1:Y:S01]  /*15700*/  MUFU.EX2 R193, R193 ;  /* 0x000000c100c17308 */ /* 0x000e620000000800 */
[----:B---3--:R-:W-:Y:S01]  /*15710*/  FADD.FTZ R61, R37, R54 ;  /* 0x00000036253d7221 */ /* 0x008fe20000010000 */
[----:B----4-:R-:W-:-:S06]  /*15720*/  FADD.FTZ R59, R191, R50 ;  /* 0x00000032bf3b7221 */ /* 0x010fcc0000010000 */
[----:B------:R-:W3:Y:S08]  /*15730*/  MUFU.EX2 R200, R200 ;  /* 0x000000c800c87308 */ /* 0x000ef00000000800 */
        /* <DEDUP_REMOVED lines=12> */
[-C--:B------:R-:W-:Y:S01]  /*15800*/  FFMA.FTZ R211, R46, R9.reuse, -R57 ;  /* 0x000000092ed37223 */ /* 0x080fe20000010839 */
[----:B---3--:R-:W-:Y:S01]  /*15810*/  FADD.FTZ R46, R200, R61 ;  /* 0x0000003dc82e7221 */ /* 0x008fe20000010000 */
[----:B------:R-:W-:-:S05]  /*15820*/  FFMA.FTZ R42, R24, R9, -R57 ;  /* 0x00000009182a7223 */ /* 0x000fca0000010839 */
[----:B------:R-:W3:Y:S01]  /*15830*/  MUFU.EX2 R197, R197 ;  /* 0x000000c500c57308 */ /* 0x000ee20000000800 */
[----:B----4-:R-:W-:Y:S01]  /*15840*/  FADD.FTZ R24, R72, R59 ;  /* 0x0000003b48187221 */ /* 0x010fe20000010000 */
[----:B--2---:R-:W-:-:S06]  /*15850*/  FADD.FTZ R46, R43, R46 ;  /* 0x0000002e2b2e7221 */ /* 0x004fcc0000010000 */
[----:B------:R-:W2:Y:S01]  /*15860*/  MUFU.EX2 R64, R64 ;  /* 0x0000004000407308 */ /* 0x000ea20000000800 */
[----:B------:R-:W-:Y:S01]  /*15870*/  FADD.FTZ R59, R195, R24 ;  /* 0x00000018c33b7221 */ /* 0x000fe20000010000 */
[----:B0-----:R-:W-:-:S06]  /*15880*/  FADD.FTZ R61, R45, R46 ;  /* 0x0000002e2d3d7221 */ /* 0x001fcc0000010000 */
[----:B------:R-:W0:Y:S01]  /*15890*/  MUFU.EX2 R199, R199 ;  /* 0x000000c700c77308 */ /* 0x000e220000000800 */
[----:B-1----:R-:W-:Y:S01]  /*158a0*/  FADD.FTZ R46, R74, R59 ;  /* 0x0000003b4a2e7221 */ /* 0x002fe20000010000 */
[----:B------:R-:W-:-:S06]  /*158b0*/  FFMA.FTZ R4, R4, R9, -R57 ;  /* 0x0000000904047223 */ /* 0x000fcc0000010839 */
[----:B------:R-:W1:Y:S01]  /*158c0*/  MUFU.EX2 R66, R66 ;  /* 0x0000004200427308 */ /* 0x000e620000000800 */
[----:B---3--:R-:W-:Y:S01]  /*158d0*/  FADD.FTZ R59, R197, R46 ;  /* 0x0000002ec53b7221 */ /* 0x008fe20000010000 */
[----:B------:R-:W-:-:S06]  /*158e0*/  FFMA.FTZ R48, R48, R9, -R57 ;  /* 0x0000000930307223 */ /* 0x000fcc0000010839 */
[----:B------:R-:W3:Y:S01]  /*158f0*/  MUFU.EX2 R201, R201 ;  /* 0x000000c900c97308 */ /* 0x000ee20000000800 */
[----:B--2---:R-:W-:Y:S01]  /*15900*/  FADD.FTZ R46, R64, R59 ;  /* 0x0000003b402e7221 */ /* 0x004fe20000010000 */
[----:B------:R-:W-:Y:S01]  /*15910*/  FFMA.FTZ R44, R44, R9, -R57 ;  /* 0x000000092c2c7223 */ /* 0x000fe20000010839 */
[----:B------:R-:W-:-:S05]  /*15920*/  F2FP.BF16.F32.PACK_AB R176, R3, R176 ;  /* 0x000000b003b0723e */ /* 0x000fca00000010ff */
[----:B------:R-:W2:Y:S01]  /*15930*/  MUFU.EX2 R4, R4 ;  /* 0x0000000400047308 */ /* 0x000ea20000000800 */
[----:B0-----:R-:W-:-:S07]  /*15940*/  FADD.FTZ R3, R199, R46 ;  /* 0x0000002ec7037221 */ /* 0x001fce0000010000 */
[----:B------:R-:W0:Y:S01]  /*15950*/  MUFU.EX2 R203, R203 ;  /* 0x000000cb00cb7308 */ /* 0x000e220000000800 */
[----:B------:R-:W-:-:S07]  /*15960*/  FFMA.FTZ R52, R52, R9, -R57 ;  /* 0x0000000934347223 */ /* 0x000fce0000010839 */
[----:B------:R-:W4:Y:S08]  /*15970*/  MUFU.EX2 R80, R80 ;  /* 0x0000005000507308 */ /* 0x000f300000000800 */
[----:B------:R-:W4:Y:S08]  /*15980*/  MUFU.EX2 R48, R48 ;  /* 0x0000003000307308 */ /* 0x000f300000000800 */
[----:B------:R1:W-:Y:S02]  /*15990*/  MUFU.EX2 R24, R44 ;  /* 0x0000002c00187308 */ /* 0x0003e40000000800 */
[----:B-1----:R-:W-:-:S06]  /*159a0*/  FADD.FTZ R44, R66, R3 ;  /* 0x00000003422c7221 */ /* 0x002fcc0000010000 */
[----:B------:R-:W1:Y:S01]  /*159b0*/  MUFU.EX2 R204, R204 ;  /* 0x000000cc00cc7308 */ /* 0x000e620000000800 */
[----:B---3--:R-:W-:-:S07]  /*159c0*/  FADD.FTZ R3, R201, R44 ;  /* 0x0000002cc9037221 */ /* 0x008fce0000010000 */
[----:B------:R-:W3:Y:S01]  /*159d0*/  MUFU.EX2 R205, R205 ;  /* 0x000000cd00cd7308 */ /* 0x000ee20000000800 */
[----:B--2---:R-:W-:Y:S01]  /*159e0*/  FADD.FTZ R44, R4, R3 ;  /* 0x00000003042c7221 */ /* 0x004fe20000010000 */
[----:B------:R-:W-:-:S06]  /*159f0*/  FFMA.FTZ R40, R40, R9, -R57 ;  /* 0x0000000928287223 */ /* 0x000fcc0000010839 */
[----:B------:R-:W2:Y:S01]  /*15a00*/  MUFU.EX2 R27, R27 ;  /* 0x0000001b001b7308 */ /* 0x000ea20000000800 */
[----:B0-----:R-:W-:-:S07]  /*15a10*/  FADD.FTZ R3, R203, R44 ;  /* 0x0000002ccb037221 */ /* 0x001fce0000010000 */
[----:B------:R-:W0:Y:S01]  /*15a20*/  MUFU.EX2 R0, R52 ;  /* 0x0000003400007308 */ /* 0x000e220000000800 */
[----:B----4-:R-:W-:Y:S01]  /*15a30*/  FADD.FTZ R61, R80, R61 ;  /* 0x0000003d503d7221 */ /* 0x010fe20000010000 */
[----:B------:R-:W-:-:S06]  /*15a40*/  FADD.FTZ R44, R48, R3 ;  /* 0x00000003302c7221 */ /* 0x000fcc0000010000 */
[----:B------:R-:W4:Y:S08]  /*15a50*/  MUFU.EX2 R206, R206 ;  /* 0x000000ce00ce7308 */ /* 0x000f300000000800 */
[----:B------:R-:W4:Y:S01]  /*15a60*/  MUFU.EX2 R207, R207 ;  /* 0x000000cf00cf7308 */ /* 0x000f220000000800 */
[----:B-1----:R-:W-:Y:S01]  /*15a70*/  FADD.FTZ R50, R204, R61 ;  /* 0x0000003dcc327221 */ /* 0x002fe20000010000 */
[----:B---3--:R-:W-:-:S06]  /*15a80*/  FADD.FTZ R3, R205, R44 ;  /* 0x0000002ccd037221 */ /* 0x008fcc0000010000 */
[----:B------:R-:W1:Y:S08]  /*15a90*/  MUFU.EX2 R31, R31 ;  /* 0x0000001f001f7308 */ /* 0x000e700000000800 */
[----:B------:R-:W-:Y:S01]  /*15aa0*/  MUFU.EX2 R40, R40 ;  /* 0x0000002800287308 */ /* 0x000fe20000000800 */
[----:B--2---:R-:W-:Y:S01]  /*15ab0*/  FADD.FTZ R59, R27, R50 ;  /* 0x000000321b3b7221 */ /* 0x004fe20000010000 */
[----:B0-----:R-:W-:-:S06]  /*15ac0*/  FADD.FTZ R44, R0, R3 ;  /* 0x00000003002c7221 */ /* 0x001fcc0000010000 */
[----:B------:R-:W0:Y:S01]  /*15ad0*/  MUFU.EX2 R208, R208 ;  /* 0x000000d000d07308 */ /* 0x000e220000000800 */
[----:B------:R-:W-:-:S07]  /*15ae0*/  FFMA.FTZ R32, R32, R9, -R57 ;  /* 0x0000000920207223 */ /* 0x000fce0000010839 */
[----:B------:R-:W-:Y:S01]  /*15af0*/  MUFU.EX2 R209, R209 ;  /* 0x000000d100d17308 */ /* 0x000fe20000000800 */
[----:B----4-:R-:W-:Y:S01]  /*15b00*/  FADD.FTZ R46, R206, R59 ;  /* 0x0000003bce2e7221 */ /* 0x010fe20000010000 */
[----:B------:R-:W-:-:S06]  /*15b10*/  FADD.FTZ R3, R207, R44 ;  /* 0x0000002ccf037221 */ /* 0x000fcc0000010000 */
[----:B------:R-:W2:Y:S01]  /*15b20*/  MUFU.EX2 R47, R47 ;  /* 0x0000002f002f7308 */ /* 0x000ea20000000800 */
[----:B------:R-:W-:Y:S01]  /*15b30*/  FFMA.FTZ R34, R34, R9, -R57 ;  /* 0x0000000922227223 */ /* 0x000fe20000010839 */
[----:B------:R-:W-:Y:S01]  /*15b40*/  F2FP.BF16.F32.PACK_AB R178, R5, R178 ;  /* 0x000000b205b2723e */ /* 0x000fe200000010ff */
[----:B-1----:R-:W-:-:S05]  /*15b50*/  FADD.FTZ R5, R31, R46 ;  /* 0x0000002e1f057221 */ /* 0x002fca0000010000 */
[----:B------:R-:W1:Y:S08]  /*15b60*/  MUFU.EX2 R210, R210 ;  /* 0x000000d200d27308 */ /* 0x000e700000000800 */
[----:B------:R-:W3:Y:S01]  /*15b70*/  MUFU.EX2 R211, R211 ;  /* 0x000000d300d37308 */ /* 0x000ee20000000800 */
[----:B0-----:R-:W-:Y:S01]  /*15b80*/  FADD.FTZ R46, R208, R5 ;  /* 0x00000005d02e7221 */ /* 0x001fe20000010000 */
[----:B------:R-:W-:-:S06]  /*15b90*/  FFMA.FTZ R38, R38, R9, -R57 ;  /* 0x0000000926267223 */ /* 0x000fcc0000010839 */
[----:B------:R-:W0:Y:S08]  /*15ba0*/  MUFU.EX2 R49, R49 ;  /* 0x0000003100317308 */ /* 0x000e300000000800 */
[----:B------:R-:W4:Y:S08]  /*15bb0*/  MUFU.EX2 R32, R32 ;  /* 0x0000002000207308 */ /* 0x000f300000000800 */
[----:B------:R1:W-:Y:S01]  /*15bc0*/  MUFU.EX2 R213, R42 ;  /* 0x0000002a00d57308 */ /* 0x0003e20000000800 */
[----:B--2---:R-:W-:Y:S01]  /*15bd0*/  FADD.FTZ R5, R47, R46 ;  /* 0x0000002e2f057221 */ /* 0x004fe20000010000 */
[----:B-1----:R-:W-:-:S06]  /*15be0*/  FADD.FTZ R42, R40, R3 ;  /* 0x00000003282a7221 */ /* 0x002fcc0000010000 */
[----:B------:R-:W1:Y:S01]  /*15bf0*/  MUFU.EX2 R212, R212 ;  /* 0x000000d400d47308 */ /* 0x000e620000000800 */
[----:B------:R-:W-:-:S07]  /*15c00*/  FADD.FTZ R3, R209, R42 ;  /* 0x0000002ad1037221 */ /* 0x000fce0000010000 */
[----:B------:R-:W2:Y:S01]  /*15c10*/  MUFU.EX2 R34, R34 ;  /* 0x0000002200227308 */ /* 0x000ea20000000800 */
[----:B------:R-:W-:Y:S01]  /*15c20*/  FADD.FTZ R42, R24, R3 ;  /* 0x00000003182a7221 */ /* 0x000fe20000010000 */
[----:B------:R-:W-:Y:S01]  /*15c30*/  FFMA.FTZ R28, R28, R9, -R57 ;  /* 0x000000091c1c7223 */ /* 0x000fe20000010839 */
[----:B------:R-:W-:-:S05]  /*15c40*/  FADD.FTZ R46, R210, R5 ;  /* 0x00000005d22e7221 */ /* 0x000fca0000010000 */
[----:B------:R-:W2:Y:S01]  /*15c50*/  MUFU.EX2 R51, R51 ;  /* 0x0000003300337308 */ /* 0x000ea20000000800 */
[----:B---3--:R-:W-:Y:S01]  /*15c60*/  FADD.FTZ R3, R211, R42 ;  /* 0x0000002ad3037221 */ /* 0x008fe20000010000 */
[----:B------:R-:W-:Y:S01]  /*15c70*/  FFMA.FTZ R26, R26, R9, -R57 ;  /* 0x000000091a1a7223 */ /* 0x000fe20000010839 */
[----:B0-----:R-:W-:-:S05]  /*15c80*/  FADD.FTZ R5, R49, R46 ;  /* 0x0000002e31057221 */ /* 0x001fca0000010000 */
[----:B------:R-:W0:Y:S01]  /*15c90*/  MUFU.EX2 R214, R214 ;  /* 0x000000d600d67308 */ /* 0x000e220000000800 */
[----:B----4-:R-:W-:-:S07]  /*15ca0*/  FADD.FTZ R3, R32, R3 ;  /* 0x0000000320037221 */ /* 0x010fce0000010000 */
[----:B------:R-:W3:Y:S01]  /*15cb0*/  MUFU.EX2 R38, R38 ;  /* 0x0000002600267308 */ /* 0x000ee20000000800 */
[----:B------:R-:W-:Y:S01]  /*15cc0*/  FFMA.FTZ R82, R82, R9, -R57 ;  /* 0x0000000952527223 */ /* 0x000fe20000010839 */
[----:B------:R-:W-:Y:S01]  /*15cd0*/  F2FP.BF16.F32.PACK_AB R179, R6, R179 ;  /* 0x000000b306b3723e */ /* 0x000fe200000010ff */
[----:B-1----:R-:W-:-:S05]  /*15ce0*/  FADD.FTZ R46, R212, R5 ;  /* 0x00000005d42e7221 */ /* 0x002fca0000010000 */
[----:B------:R-:W1:Y:S01]  /*15cf0*/  MUFU.EX2 R53, R53 ;  /* 0x0000003500357308 */ /* 0x000e620000000800 */
[----:B--2---:R-:W-:Y:S01]  /*15d00*/  FADD.FTZ R6, R34, R3 ;  /* 0x0000000322067221 */ /* 0x004fe20000010000 */
[----:B------:R-:W-:-:S06]  /*15d10*/  FFMA.FTZ R30, R30, R9, -R57 ;  /* 0x000000091e1e7223 */ /* 0x000fcc0000010839 */
[----:B------:R-:W2:Y:S01]  /*15d20*/  MUFU.EX2 R215, R28 ;  /* 0x0000001c00d77308 */ /* 0x000ea20000000800 */
[----:B------:R-:W-:Y:S01]  /*15d30*/  FADD.FTZ R5, R51, R46 ;  /* 0x0000002e33057221 */ /* 0x000fe20000010000 */
[----:B------:R-:W-:-:S06]  /*15d40*/  FADD.FTZ R3, R213, R6 ;  /* 0x00000006d5037221 */ /* 0x000fcc0000010000 */
[----:B------:R-:W4:Y:S01]  /*15d50*/  MUFU.EX2 R216, R216 ;  /* 0x000000d800d87308 */ /* 0x000f220000000800 */
[----:B------:R-:W-:-:S07]  /*15d60*/  FFMA.FTZ R57, R60, R9, -R57 ;  /* 0x000000093c397223 */ /* 0x000fce0000010839 */
[----:B------:R-:W4:Y:S01]  /*15d70*/  MUFU.EX2 R26, R26 ;  /* 0x0000001a001a7308 */ /* 0x000f220000000800 */
[----:B0-----:R-:W-:Y:S01]  /*15d80*/  FADD.FTZ R44, R214, R5 ;  /* 0x00000005d62c7221 */ /* 0x001fe20000010000 */
[----:B---3--:R-:W-:-:S06]  /*15d90*/  FADD.FTZ R6, R38, R3 ;  /* 0x0000000326067221 */ /* 0x008fcc0000010000 */
[----:B------:R-:W0:Y:S08]  /*15da0*/  MUFU.EX2 R55, R174 ;  /* 0x000000ae00377308 */ /* 0x000e300000000800 */
[----:B------:R-:W3:Y:S01]  /*15db0*/  MUFU.EX2 R217, R82 ;  /* 0x0000005200d97308 */ /* 0x000ee20000000800 */
[----:B-1----:R-:W-:Y:S01]  /*15dc0*/  FADD.FTZ R5, R53, R44 ;  /* 0x0000002c35057221 */ /* 0x002fe20000010000 */
[----:B--2---:R-:W-:-:S06]  /*15dd0*/  FADD.FTZ R3, R215, R6 ;  /* 0x00000006d7037221 */ /* 0x004fcc0000010000 */
[----:B------:R-:W1:Y:S01]  /*15de0*/  MUFU.EX2 R218, R218 ;  /* 0x000000da00da7308 */ /* 0x000e620000000800 */
[----:B------:R-:W-:-:S07]  /*15df0*/  ISETP.GE.AND P2, PT, R161, 0xb1, PT ;  /* 0x000000b1a100780c */ /* 0x000fce0003f46270 */
[----:B------:R-:W2:Y:S01]  /*15e00*/  MUFU.EX2 R30, R30 ;  /* 0x0000001e001e7308 */ /* 0x000ea20000000800 */
[----:B----4-:R-:W-:Y:S01]  /*15e10*/  FADD.FTZ R44, R216, R5 ;  /* 0x00000005d82c7221 */ /* 0x010fe20000010000 */
[----:B------:R-:W-:-:S06]  /*15e20*/  FADD.FTZ R6, R26, R3 ;  /* 0x000000031a067221 */ /* 0x000fcc0000010000 */
[----:B------:R-:W4:Y:S08]  /*15e30*/  MUFU.EX2 R41, R41 ;  /* 0x0000002900297308 */ /* 0x000f300000000800 */
[----:B------:R-:W4:Y:S01]  /*15e40*/  MUFU.EX2 R57, R57 ;  /* 0x0000003900397308 */ /* 0x000f220000000800 */
[----:B0-----:R-:W-:Y:S01]  /*15e50*/  FADD.FTZ R5, R55, R44 ;  /* 0x0000002c37057221 */ /* 0x001fe20000010000 */
[----:B---3--:R-:W-:Y:S01]  /*15e60*/  FADD.FTZ R3, R217, R6 ;  /* 0x00000006d9037221 */ /* 0x008fe20000010000 */
[----:B------:R-:W-:-:S02]  /*15e70*/  F2FP.BF16.F32.PACK_AB R205, R0, R205 ;  /* 0x000000cd00cd723e */ /* 0x000fc400000010ff */
[----:B-1----:R-:W-:Y:S01]  /*15e80*/  FADD.FTZ R226, R218, R5 ;  /* 0x00000005dae27221 */ /* 0x002fe20000010000 */
[----:B--2---:R-:W-:Y:S01]  /*15e90*/  FADD.FTZ R0, R30, R3 ;  /* 0x000000031e007221 */ /* 0x004fe20000010000 */
[----:B------:R-:W-:Y:S02]  /*15ea0*/  IMAD.U32 R236, RZ, RZ, UR44 ;  /* 0x0000002cffec7e24 */ /* 0x000fe4000f8e00ff */
[----:B------:R-:W-:Y:S02]  /*15eb0*/  IMAD.U32 R237, RZ, RZ, UR45 ;  /* 0x0000002dffed7e24 */ /* 0x000fe4000f8e00ff */
[----:B------:R-:W-:Y:S02]  /*15ec0*/  IMAD.U32 R234, RZ, RZ, UR40 ;  /* 0x00000028ffea7e24 */ /* 0x000fe4000f8e00ff */
[----:B------:R-:W-:Y:S01]  /*15ed0*/  IMAD.U32 R235, RZ, RZ, UR41 ;  /* 0x00000029ffeb7e24 */ /* 0x000fe2000f8e00ff */
[----:B------:R-:W-:Y:S01]  /*15ee0*/  F2FP.BF16.F32.PACK_AB R188, R25, R188 ;  /* 0x000000bc19bc723e */ /* 0x000fe200000010ff */
[----:B----4-:R-:W-:Y:S01]  /*15ef0*/  FADD.FTZ R226, R41, R226 ;  /* 0x000000e229e27221 */ /* 0x010fe20000010000 */
[----:B------:R-:W-:Y:S01]  /*15f00*/  F2FP.BF16.F32.PACK_AB R190, R29, R190 ;  /* 0x000000be1dbe723e */ /* 0x000fe200000010ff */
[----:B------:R-:W-:Y:S01]  /*15f10*/  FADD.FTZ R225, R57, R0 ;  /* 0x0000000039e17221 */ /* 0x000fe20000010000 */
[----:B------:R-:W-:Y:S01]  /*15f20*/  F2FP.BF16.F32.PACK_AB R192, R33, R192 ;  /* 0x000000c021c0723e */ /* 0x000fe200000010ff */
[--C-:B------:R-:W-:Y:S01]  /*15f30*/  IMAD.MOV.U32 R86, RZ, RZ, R87.reuse ;  /* 0x000000ffff567224 */ /* 0x100fe200078e0057 */
        /* <DEDUP_REMOVED lines=73> */
[----:B------:R-:W-:-:S02]  /*163d0*/  IMAD.MOV.U32 R49, RZ, RZ, R87 ;  /* 0x000000ffff317224 */ /* 0x000fc400078e0057 */
[--C-:B------:R-:W-:Y:S02]  /*163e0*/  IMAD.MOV.U32 R48, RZ, RZ, R87.reuse ;  /* 0x000000ffff307224 */ /* 0x100fe400078e0057 */
[--C-:B------:R-:W-:Y:S02]  /*163f0*/  IMAD.MOV.U32 R47, RZ, RZ, R87.reuse ;  /* 0x000000ffff2f7224 */ /* 0x100fe400078e0057 */
[--C-:B------:R-:W-:Y:S02]  /*16400*/  IMAD.MOV.U32 R46, RZ, RZ, R87.reuse ;  /* 0x000000ffff2e7224 */ /* 0x100fe400078e0057 */
[--C-:B------:R-:W-:Y:S02]  /*16410*/  IMAD.MOV.U32 R45, RZ, RZ, R87.reuse ;  /* 0x000000ffff2d7224 */ /* 0x100fe400078e0057 */
[--C-:B------:R-:W-:Y:S02]  /*16420*/  IMAD.MOV.U32 R44, RZ, RZ, R87.reuse ;  /* 0x000000ffff2c7224 */ /* 0x100fe400078e0057 */
        /* <DEDUP_REMOVED lines=19> */
[----:B------:R-:W-:Y:S01]  /*16560*/  IMAD.MOV.U32 R24, RZ, RZ, R87 ;  /* 0x000000ffff187224 */ /* 0x000fe200078e0057 */
[----:B------:R-:W-:Y:S06]  /*16570*/  @!P2 BRA `(.L_x_783) ;  /* 0x0000005c00d8a947 */ /* 0x000fec0003800000 */
[----:B------:R-:W-:Y:S01]  /*16580*/  VIADD R0, R163, 0xfffffffe ;  /* 0xfffffffea3007836 */ /* 0x000fe20000000000 */
[----:B------:R-:W-:Y:S01]  /*16590*/  CS2R R86, SRZ ;  /* 0x0000000000567805 */ /* 0x000fe2000001ff00 */
[----:B------:R-:W-:Y:S01]  /*165a0*/  IMAD.MOV.U32 R3, RZ, RZ, R92 ;  /* 0x000000ffff037224 */ /* 0x000fe200078e005c */
        /* <DEDUP_REMOVED lines=33> */
[----:B------:R-:W-:-:S07]  /*167c0*/  CS2R R24, SRZ ;  /* 0x0000000000187805 */ /* 0x000fce000001ff00 */
.L_x_793:
[----:B------:R-:W2:Y:S01]  /*167d0*/  LDL R7, [R1] ;  /* 0x0000000001077983 */ /* 0x000ea20000100800 */
[----:B------:R-:W-:Y:S01]  /*167e0*/  VIADD R222, R6, 0x1 ;  /* 0x0000000106de7836 */ /* 0x000fe20000000000 */
[----:B------:R-:W-:Y:S05]  /*167f0*/  YIELD ;  /* 0x0000000000007946 */ /* 0x000fea0003800000 */
[----:B------:R-:W-:-:S04]  /*16800*/  ISETP.NE.AND P3, PT, R222, 0x2, PT ;  /* 0x00000002de00780c */ /* 0x000fc80003f65270 */
[----:B------:R-:W-:Y:S02]  /*16810*/  SEL R8, RZ, 0x1, P3 ;  /* 0x00000001ff087807 */ /* 0x000fe40001800000 */
[----:B------:R-:W-:Y:S02]  /*16820*/  SEL R222, R222, RZ, P3 ;  /* 0x000000ffdede7207 */ /* 0x000fe40001800000 */
[----:B------:R-:W-:Y:S02]  /*16830*/  LOP3.LUT R233, R5, R8, RZ, 0x3c, !PT ;  /* 0x0000000805e97212 */ /* 0x000fe400078e3cff */
[----:B--2---:R-:W-:-:S13]  /*16840*/  ISETP.NE.AND P2, PT, R7, RZ, PT ;  /* 0x000000ff0700720c */ /* 0x004fda0003f45270 */
[----:B------:R-:W-:Y:S05]  /*16850*/  @P2 BRA `(.L_x_784) ;  /* 0x0000000000302947 */ /* 0x000fea0003800000 */
[----:B------:R-:W-:Y:S05]  /*16860*/  @!P0 BRA `(.L_x_785) ;  /* 0x0000000000048947 */ /* 0x000fea0003800000 */
[----:B------:R-:W-:Y:S01]  /*16870*/  BPT.TRAP 0x1 ;  /* 0x000000040000795c */ /* 0x000fe20000300000 */
.L_x_785:
[----:B------:R-:W-:Y:S01]  /*16880*/  IMAD R7, R222, 0x8, R2 ;  /* 0x00000008de077824 */ /* 0x000fe200078e0202 */
[----:B------:R-:W-:-:S04]  /*16890*/  SHF.L.U32 R8, R233, 0x1f, RZ ;  /* 0x0000001fe9087819 */ /* 0x000fc800000006ff */
[----:B------:R0:W1:Y:S01]  /*168a0*/  SYNCS.PHASECHK.TRANS64.TRYWAIT P3, [R7+URZ+0x34830], R8 ;  /* 0x03483008070075a7 */ /* 0x000062000806017f */
[----:B------:R-:W-:Y:S05]  /*168b0*/  @!P0 BRA `(.L_x_786) ;  /* 0x0000000000048947 */ /* 0x000fea0003800000 */
[----:B------:R-:W-:Y:S01]  /*168c0*/  BPT.TRAP 0x1 ;  /* 0x000000040000795c */ /* 0x000fe20000300000 */
.L_x_786:
[----:B------:R-:W-:Y:S04]  /*168d0*/  BSSY B0, `(.L_x_784) ;  /* 0x0000004000007945 */ /* 0x000fe80003800000 */
[----:B-1----:R-:W-:Y:S05]  /*168e0*/  @P3 BRA `(.L_x_787) ;  /* 0x0000000000083947 */ /* 0x002fea0003800000 */
[----:B------:R-:W1:Y:S02]  /*168f0*/  SYNCS.PHASECHK.TRANS64.TRYWAIT P3, [R7+URZ+0x34830], R8 ;  /* 0x03483008070075a7 */ /* 0x000e64000806017f */
[----:B-1----:R-:W-:Y:S05]  /*16900*/  @!P3 BRA `(.L_x_788) ;  /* 0x0000010000d0b947 */ /* 0x002fea0003800000 */
.L_x_787:
[----:B------:R-:W-:Y:S05]  /*16910*/  BSYNC B0 ;  /* 0x0000000000007941 */ /* 0x000fea0003800000 */
.L_x_784:
[----:B01----:R-:W2:Y:S04]  /*16920*/  LDL R8, [R1+0x28] ;  /* 0x0000280001087983 */ /* 0x003ea80000100800 */
[----:B------:R-:W3:Y:S01]  /*16930*/  LDL.64 R20, [R1+0x20] ;  /* 0x0000200001147983 */ /* 0x000ee20000100a00 */
[----:B------:R-:W0:Y:S01]  /*16940*/  S2R R7, SR_TID.X ;  /* 0x0000000000077919 */ /* 0x000e220000002100 */
[----:B------:R-:W-:Y:S05]  /*16950*/  WARPSYNC.ALL ;  /* 0x0000000000007948 */ /* 0x000fea0003800000 */
[----:B------:R-:W-:Y:S01]  /*16960*/  IMAD.MOV.U32 R11, RZ, RZ, 0x40000040 ;  /* 0x40000040ff0b7424 */ /* 0x000fe200078e00ff */
[----:B0-----:R-:W-:-:S05]  /*16970*/  SHF.R.U32.HI R7, RZ, 0x7, R7 ;  /* 0x00000007ff077819 */ /* 0x001fca0000011607 */
[----:B------:R-:W-:-:S05]  /*16980*/  VIADD R7, R7, 0x8 ;  /* 0x0000000807077836 */ /* 0x000fca0000000000 */
[----:B------:R0:W-:Y:S01]  /*16990*/  BAR.SYNC.DEFER_BLOCKING R7, 0x100 ;  /* 0x000400070000751d */ /* 0x0001e20000010000 */
[----:B------:R-:W-:-:S05]  /*169a0*/  R2UR UR35, R11 ;  /* 0x000000000b2372ca */ /* 0x000fca00000e0000 */
[----:B------:R-:W-:Y:S01]  /*169b0*/  WARPGROUP.ARRIVE ;  /* 0x00000000000079c5 */ /* 0x000fe20000000000 */
[----:B------:R-:W-:-:S05]  /*169c0*/  IMAD.MOV.U32 R13, RZ, RZ, 0x40000040 ;  /* 0x40000040ff0d7424 */ /* 0x000fca00078e00ff */
[----:B------:R-:W-:Y:S01]  /*169d0*/  R2UR UR43, R13 ;  /* 0x000000000d2b72ca */ /* 0x000fe200000e0000 */
[----:B------:R-:W-:-:S05]  /*169e0*/  IMAD.MOV.U32 R15, RZ, RZ, 0x40000040 ;  /* 0x40000040ff0f7424 */ /* 0x000fca00078e00ff */
[----:B------:R-:W-:Y:S01]  /*169f0*/  R2UR UR47, R15 ;  /* 0x000000000f2f72ca */ /* 0x000fe200000e0000 */
[----:B------:R-:W-:-:S05]  /*16a00*/  IMAD.MOV.U32 R9, RZ, RZ, 0x40000040 ;  /* 0x40000040ff097424 */ /* 0x000fca00078e00ff */
[----:B------:R-:W-:Y:S01]  /*16a10*/  R2UR UR51, R9 ;  /* 0x00000000093372ca */ /* 0x000fe200000e0000 */
[----:B--2---:R-:W-:Y:S01]  /*16a20*/  IMAD R10, R222, 0xb00, R8 ;  /* 0x00000b00de0a7824 */ /* 0x004fe200078e0208 */
[----:B---3--:R-:W-:Y:S02]  /*16a30*/  R2UR UR8, R20 ;  /* 0x00000000140872ca */ /* 0x008fe400000e0000 */
[----:B------:R-:W-:Y:S02]  /*16a40*/  R2UR UR9, R21 ;  /* 0x00000000150972ca */ /* 0x000fe400000e0000 */
[----:B------:R-:W-:-:S09]  /*16a50*/  R2UR UR34, R10 ;  /* 0x000000000a2272ca */ /* 0x000fd200000e0000 */
[----:B------:R-:W-:Y:S02]  /*16a60*/  UMOV UR32, UR8 ;  /* 0x0000000800207c82 */ /* 0x000fe40008000000 */
[----:B------:R-:W-:Y:S02]  /*16a70*/  UMOV UR33, UR9 ;  /* 0x0000000900217c82 */ /* 0x000fe40008000000 */
[----:B------:R-:W-:Y:S01]  /*16a80*/  HGMMA.64x16x16.F32.BF16 R168, gdesc[UR32], RZ, !UPT, gsb0 ;  /* 0x0020000020a879f0 */ /* 0x000fe2000c0018ff */
[----:B------:R-:W-:-:S05]  /*16a90*/  VIADD R12, R10, 0x80 ;  /* 0x000000800a0c7836 */ /* 0x000fca0000000000 */
[----:B------:R-:W-:Y:S01]  /*16aa0*/  R2UR UR42, R12 ;  /* 0x000000000c2a72ca */ /* 0x000fe200000e0000 */
[----:B------:R-:W-:Y:S01]  /*16ab0*/  UMOV UR40, UR8 ;  /* 0x0000000800287c82 */ /* 0x000fe20008000000 */
[----:B------:R-:W-:Y:S01]  /*16ac0*/  UMOV UR41, UR9 ;  /* 0x0000000900297c82 */ /* 0x000fe20008000000 */
[----:B------:R-:W-:Y:S02]  /*16ad0*/  WARPGROUP.DEPBAR.LE gsb0, 0x0 ;  /* 0x00008000000079c5 */ /* 0x000fe40000010000 */
[----:B------:R-:W-:-:S08]  /*16ae0*/  WARPGROUP.ARRIVE ;  /* 0x00000000000079c5 */ /* 0x000fd00000000000 */
        /* <DEDUP_REMOVED lines=15> */
[----:B------:R-:W-:Y:S01]  /*16be0*/  VIADD R12, R10, 0x200 ;  /* 0x000002000a0c7836 */ /* 0x000fe20000000000 */
[----:B------:R-:W-:-:S04]  /*16bf0*/  R2UR UR55, R13 ;  /* 0x000000000d3772ca */ /* 0x000fc800000e0000 */
        /* <DEDUP_REMOVED lines=8> */
[----:B------:R-:W-:Y:S02]  /*16c80*/  R2UR UR22, R8 ;  /* 0x00000000081672ca */ /* 0x000fe400000e0000 */
[----:B------:R-:W-:Y:S01]  /*16c90*/  MOV R21, UR21 ;  /* 0x0000001500157c02 */ /* 0x000fe20008000f00 */
[----:B------:R-:W-:Y:S01]  /*16ca0*/  UMOV UR21, UR9 ;  /* 0x0000000900157c82 */ /* 0x000fe20008000000 */
[----:B------:R-:W-:Y:S01]  /*16cb0*/  MOV R20, UR20 ;  /* 0x0000001400147c02 */ /* 0x000fe20008000f00 */
[----:B------:R-:W-:Y:S01]  /*16cc0*/  UMOV UR20, UR8 ;  /* 0x0000000800147c82 */ /* 0x000fe20008000000 */
[----:B------:R-:W-:Y:S02]  /*16cd0*/  WARPGROUP.DEPBAR.LE gsb0, 0x0 ;  /* 0x00008000000079c5 */ /* 0x000fe40000010000 */
[----:B------:R-:W-:-:S06]  /*16ce0*/  WARPGROUP.ARRIVE ;  /* 0x00000000000079c5 */ /* 0x000fcc0000000000 */
[----:B------:R-:W-:Y:S01]  /*16cf0*/  HGMMA.64x16x16.F32.BF16 R128, gdesc[UR20], RZ, !UPT, gsb0 ;  /* 0x00200000148079f0 */ /* 0x000fe2000c0018ff */
[----:B------:R1:W-:Y:S01]  /*16d00*/  STL.64 [R1+0x98], R2 ;  /* 0x0000980201007387 */ /* 0x0003e20000100a00 */
[----:B------:R-:W-:Y:S01]  /*16d10*/  VIADD R14, R10, 0x300 ;  /* 0x000003000a0e7836 */ /* 0x000fe20000000000 */
[----:B------:R-:W-:Y:S02]  /*16d20*/  R2UR UR7, R15 ;  /* 0x000000000f0772ca */ /* 0x000fe400000e0000 */
[----:B-1----:R-:W2:Y:S02]  /*16d30*/  LDL.64 R2, [R1+0x18] ;  /* 0x0000180001027983 */ /* 0x002ea40000100a00 */
[----:B------:R-:W-:Y:S02]  /*16d40*/  R2UR UR6, R14 ;  /* 0x000000000e0672ca */ /* 0x000fe400000e0000 */
[----:B------:R-:W-:Y:S01]  /*16d50*/  MOV R228, UR5 ;  /* 0x0000000500e47c02 */ /* 0x000fe20008000f00 */
[----:B------:R-:W-:Y:S01]  /*16d60*/  UMOV UR5, UR9 ;  /* 0x0000000900057c82 */ /* 0x000fe20008000000 */
[----:B------:R-:W-:Y:S01]  /*16d70*/  MOV R227, UR4 ;  /* 0x0000000400e37c02 */ /* 0x000fe20008000f00 */
[----:B------:R-:W-:Y:S01]  /*16d80*/  UMOV UR4, UR8 ;  /* 0x0000000800047c82 */ /* 0x000fe20008000000 */
[----:B------:R-:W-:-:S02]  /*16d90*/  WARPGROUP.DEPBAR.LE gsb0, 0x0 ;  /* 0x00008000000079c5 */ /* 0x000fc40000010000 */
[----:B------:R-:W-:-:S06]  /*16da0*/  WARPGROUP.ARRIVE ;  /* 0x00000000000079c5 */ /* 0x000fcc0000000000 */
[----:B------:R-:W-:Y:S01]  /*16db0*/  HGMMA.64x16x16.F32.BF16 R120, gdesc[UR4], RZ, !UPT, gsb0 ;  /* 0x00200000047879f0 */ /* 0x000fe2000c0018ff */
[C---:B------:R-:W-:Y:S02]  /*16dc0*/  VIADD R8, R10.reuse, 0x400 ;  /* 0x000004000a087836 */ /* 0x040fe40000000000 */
[----:B------:R-:W-:Y:S01]  /*16dd0*/  VIADD R12, R10, 0x380 ;  /* 0x000003800a0c7836 */ /* 0x000fe20000000000 */
[----:B------:R-:W-:Y:S02]  /*16de0*/  R2UR UR59, R9 ;  /* 0x00000000093b72ca */ /* 0x000fe400000e0000 */
[----:B------:R-:W-:Y:S02]  /*16df0*/  R2UR UR58, R8 ;  /* 0x00000000083a72ca */ /* 0x000fe400000e0000 */
[----:B------:R-:W-:Y:S02]  /*16e00*/  R2UR UR10, R12 ;  /* 0x000000000c0a72ca */ /* 0x000fe400000e0000 */
[----:B------:R-:W-:Y:S01]  /*16e10*/  R2UR UR11, R13 ;  /* 0x000000000d0b72ca */ /* 0x000fe200000e0000 */
[----:B------:R-:W-:Y:S01]  /*16e20*/  UMOV UR56, UR8 ;  /* 0x0000000800387c82 */ /* 0x000fe20008000000 */
[----:B------:R-:W-:-:S05]  /*16e30*/  UMOV UR57, UR9 ;  /* 0x0000000900397c82 */ /* 0x000fca0008000000 */
[----:B------:R-:W-:Y:S02]  /*16e40*/  MOV R11, UR59 ;  /* 0x0000003b000b7c02 */ /* 0x000fe40008000f00 */
[----:B0-----:R-:W-:Y:S02]  /*16e50*/  MOV R7, UR58 ;  /* 0x0000003a00077c02 */ /* 0x001fe40008000f00 */
[----:B------:R-:W-:Y:S02]  /*16e60*/  UMOV UR58, UR10 ;  /* 0x0000000a003a7c82 */ /* 0x000fe40008000000 */
[----:B------:R-:W-:Y:S01]  /*16e70*/  UMOV UR59, UR11 ;  /* 0x0000000b003b7c82 */ /* 0x000fe20008000000 */
[----:B------:R-:W-:Y:S02]  /*16e80*/  WARPGROUP.DEPBAR.LE gsb0, 0x0 ;  /* 0x00008000000079c5 */ /* 0x000fe40000010000 */
[----:B------:R-:W-:-:S06]  /*16e90*/  WARPGROUP.ARRIVE ;  /* 0x00000000000079c5 */ /* 0x000fcc0000000000 */
[----:B------:R-:W-:Y:S01]  /*16ea0*/  HGMMA.64x16x16.F32.BF16 R112, gdesc[UR56], RZ, !UPT, gsb0 ;  /* 0x00200000387079f0 */ /* 0x000fe2000c0018ff */
[----:B------:R-:W-:Y:S02]  /*16eb0*/  R2UR UR59, R11 ;  /* 0x000000000b3b72ca */ /* 0x000fe400000e0000 */
[----:B------:R-:W-:Y:S01]  /*16ec0*/  R2UR UR58, R7 ;  /* 0x00000000073a72ca */ /* 0x000fe200000e0000 */
[----:B------:R-:W-:Y:S01]  /*16ed0*/  UMOV UR56, UR8 ;  /* 0x0000000800387c82 */ /* 0x000fe20008000000 */
[----:B------:R-:W-:Y:S01]  /*16ee0*/  UMOV UR57, UR9 ;  /* 0x0000000900397c82 */ /* 0x000fe20008000000 */
[----:B------:R-:W-:-:S05]  /*16ef0*/  VIADD R8, R10, 0x2 ;  /* 0x000000020a087836 */ /* 0x000fca0000000000 */
[----:B------:R-:W-:Y:S01]  /*16f00*/  R2UR UR14, R8 ;  /* 0x00000000080e72ca */ /* 0x000fe200000e0000 */
[----:B------:R-:W-:Y:S01]  /*16f10*/  VIADD R8, R10, 0x102 ;  /* 0x000001020a087836 */ /* 0x000fe20000000000 */
[----:B------:R-:W-:-:S04]  /*16f20*/  MOV R231, UR38 ;  /* 0x0000002600e77c02 */ /* 0x000fc80008000f00 */
[----:B------:R-:W-:Y:S01]  /*16f30*/  R2UR UR38, R8 ;  /* 0x00000000082672ca */ /* 0x000fe200000e0000 */
[----:B------:R-:W-:Y:S01]  /*16f40*/  VIADD R8, R10, 0x282 ;  /* 0x000002820a087836 */ /* 0x000fe20000000000 */
[----:B------:R-:W-:Y:S02]  /*16f50*/  MOV R232, UR39 ;  /* 0x0000002700e87c02 */ /* 0x000fe40008000f00 */
[C---:B------:R-:W-:Y:S02]  /*16f60*/  R2UR UR15, R9.reuse ;  /* 0x00000000090f72ca */ /* 0x040fe400000e0000 */
[----:B------:R-:W-:Y:S02]  /*16f70*/  R2UR UR39, R9 ;  /* 0x00000000092772ca */ /* 0x000fe400000e0000 */
[----:B------:R-:W-:Y:S01]  /*16f80*/  R2UR UR34, R8 ;  /* 0x00000000082272ca */ /* 0x000fe200000e0000 */
[----:B------:R-:W-:Y:S02]  /*16f90*/  WARPGROUP.DEPBAR.LE gsb0, 0x0 ;  /* 0x00008000000079c5 */ /* 0x000fe40000010000 */
[----:B------:R-:W-:-:S06]  /*16fa0*/  WARPGROUP.ARRIVE ;  /* 0x00000000000079c5 */ /* 0x000fcc0000000000 */
[----:B------:R-:W-:Y:S01]  /*16fb0*/  HGMMA.64x16x16.F32.BF16 R104, gdesc[UR56], RZ, !UPT, gsb0 ;  /* 0x00200000386879f0 */ /* 0x000fe2000c0018ff */
[----:B------:R-:W-:Y:S01]  /*16fc0*/  R2UR UR35, R9 ;  /* 0x00000000092372ca */ /* 0x000fe200000e0000 */
[----:B------:R-:W-:Y:S02]  /*16fd0*/  VIADD R8, R10, 0x382 ;  /* 0x000003820a087836 */ /* 0x000fe40000000000 */
[----:B------:R-:W-:-:S03]  /*16fe0*/  IMAD.MOV.U32 R9, RZ, RZ, 0x40000040 ;  /* 0x40000040ff097424 */ /* 0x000fc600078e00ff */
[----:B------:R-:W-:Y:S01]  /*16ff0*/  R2UR UR46, R8 ;  /* 0x00000000082e72ca */ /* 0x000fe200000e0000 */
[----:B------:R-:W-:Y:S01]  /*17000*/  VIADD R8, R10, 0x482 ;  /* 0x000004820a087836 */ /* 0x000fe20000000000 */
[----:B------:R-:W-:Y:S01]  /*17010*/  R2UR UR47, R9 ;  /* 0x00000000092f72ca */ /* 0x000fe200000e0000 */
[----:B------:R-:W-:-:S03]  /*17020*/  IMAD.MOV.U32 R9, RZ, RZ, 0x40000040 ;  /* 0x40000040ff097424 */ /* 0x000fc600078e00ff */
[----:B------:R-:W-:Y:S01]  /*17030*/  R2UR UR54, R8 ;  /* 0x00000000083672ca */ /* 0x000fe200000e0000 */
[----:B------:R-:W-:Y:S01]  /*17040*/  VIADD R8, R10, 0x4 ;  /* 0x000000040a087836 */ /* 0x000fe20000000000 */
[----:B------:R-:W-:Y:S01]  /*17050*/  R2UR UR55, R9 ;  /* 0x00000000093772ca */ /* 0x000fe200000e0000 */
[----:B------:R-:W-:-:S03]  /*17060*/  IMAD.MOV.U32 R9, RZ, RZ, 0x40000040 ;  /* 0x40000040ff097424 */ /* 0x000fc600078e00ff */
[----:B------:R-:W-:Y:S01]  /*17070*/  R2UR UR6, R8 ;  /* 0x00000000080672ca */ /* 0x000fe200000e0000 */
[C---:B------:R-:W-:Y:S01]  /*17080*/  VIADD R8, R10.reuse, 0x104 ;  /* 0x000001040a087836 */ /* 0x040fe20000000000 */
[----:B------:R-:W-:Y:S01]  /*17090*/  R2UR UR7, R9 ;  /* 0x00000000090772ca */ /* 0x000fe200000e0000 */
[----:B------:R-:W-:Y:S02]  /*170a0*/  IMAD.MOV.U32 R9, RZ, RZ, 0x40000040 ;  /* 0x40000040ff097424 */ /* 0x000fe400078e00ff */
[----:B------:R-:W-:Y:S01]  /*170b0*/  VIADD R12, R10, 0x480 ;  /* 0x000004800a0c7836 */ /* 0x000fe20000000000 */
[----:B------:R-:W-:Y:S02]  /*170c0*/  R2UR UR58, R8 ;  /* 0x00000000083a72ca */ /* 0x000fe400000e0000 */
[----:B------:R-:W-:Y:S02]  /*170d0*/  R2UR UR59, R9 ;  /* 0x00000000093b72ca */ /* 0x000fe400000e0000 */
[----:B------:R-:W-:-:S02]  /*170e0*/  R2UR UR12, R12 ;  /* 0x000000000c0c72ca */ /* 0x000fc400000e0000 */
[----:B------:R-:W-:Y:S01]  /*170f0*/  R2UR UR13, R13 ;  /* 0x000000000d0d72ca */ /* 0x000fe200000e0000 */
[----:B------:R-:W-:Y:S01]  /*17100*/  UMOV UR56, UR8 ;  /* 0x0000000800387c82 */ /* 0x000fe20008000000 */
[----:B------:R-:W-:-:S05]  /*17110*/  UMOV UR57, UR9 ;  /* 0x0000000900397c82 */ /* 0x000fca0008000000 */
[----:B------:R-:W-:Y:S02]  /*17120*/  MOV R8, UR58 ;  /* 0x0000003a00087c02 */ /* 0x000fe40008000f00 */
[----:B------:R-:W-:Y:S02]  /*17130*/  MOV R7, UR59 ;  /* 0x0000003b00077c02 */ /* 0x000fe40008000f00 */
[----:B------:R-:W-:Y:S02]  /*17140*/  UMOV UR58, UR12 ;  /* 0x0000000c003a7c82 */ /* 0x000fe40008000000 */
[----:B------:R-:W-:Y:S01]  /*17150*/  UMOV UR59, UR13 ;  /* 0x0000000d003b7c82 */ /* 0x000fe20008000000 */
[----:B------:R-:W-:Y:S02]  /*17160*/  WARPGROUP.DEPBAR.LE gsb0, 0x0 ;  /* 0x00008000000079c5 */ /* 0x000fe40000010000 */
[----:B------:R-:W-:-:S06]  /*17170*/  WARPGROUP.ARRIVE ;  /* 0x00000000000079c5 */ /* 0x000fcc0000000000 */
[----:B------:R-:W-:Y:S01]  /*17180*/  HGMMA.64x16x16.F32.BF16 R96, gdesc[UR56], RZ, !UPT, gsb0 ;  /* 0x00200000386079f0 */ /* 0x000fe2000c0018ff */
[----:B------:R-:W-:Y:S01]  /*17190*/  VIADD R14, R10, 0x500 ;  /* 0x000005000a0e7836 */ /* 0x000fe20000000000 */
[----:B------:R-:W-:-:S04]  /*171a0*/  R2UR UR11, R15 ;  /* 0x000000000f0b72ca */ /* 0x000fc800000e0000 */
[----:B------:R-:W-:Y:S01]  /*171b0*/  R2UR UR10, R14 ;  /* 0x000000000e0a72ca */ /* 0x000fe200000e0000 */
[----:B------:R-:W-:Y:S02]  /*171c0*/  WARPGROUP.DEPBAR.LE gsb0, 0x0 ;  /* 0x00008000000079c5 */ /* 0x000fe40000010000 */
[----:B------:R-:W-:-:S10]  /*171d0*/  WARPGROUP.ARRIVE ;  /* 0x00000000000079c5 */ /* 0x000fd40000000000 */
[----:B------:R-:W-:Y:S01]  /*171e0*/  HGMMA.64x16x16.F32.BF16 R88, gdesc[UR8], RZ, !UPT, gsb0 ;  /* 0x00200000085879f0 */ /* 0x000fe2000c0018ff */
[----:B--2---:R-:W-:Y:S02]  /*171f0*/  R2UR UR4, R2 ;  /* 0x00000000020472ca */ /* 0x004fe400000e0000 */
[----:B------:R-:W-:Y:S01]  /*17200*/  R2UR UR5, R3 ;  /* 0x00000000030572ca */ /* 0x000fe200000e0000 */
[C---:B------:R-:W-:Y:S01]  /*17210*/  VIADD R12, R10.reuse, 0x82 ;  /* 0x000000820a0c7836 */ /* 0x040fe20000000000 */
[C---:B------:R-:W-:Y:S02]  /*17220*/  R2UR UR19, R13.reuse ;  /* 0x000000000d1372ca */ /* 0x040fe400000e0000 */
[----:B------:R-:W-:Y:S02]  /*17230*/  MOV R230, UR37 ;  /* 0x0000002500e67c02 */ /* 0x000fe40008000f00 */
[----:B------:R-:W-:Y:S02]  /*17240*/  MOV R229, UR36 ;  /* 0x0000002400e57c02 */ /* 0x000fe40008000f00 */
[----:B------:R-:W-:Y:S01]  /*17250*/  R2UR UR31, R13 ;  /* 0x000000000d1f72ca */ /* 0x000fe200000e0000 */
[----:B------:R-:W-:Y:S01]  /*17260*/  VIADD R14, R10, 0x182 ;  /* 0x000001820a0e7836 */ /* 0x000fe20000000000 */
[----:B------:R-:W-:Y:S01]  /*17270*/  R2UR UR27, R15 ;  /* 0x000000000f1b72ca */ /* 0x000fe200000e0000 */
[----:B------:R-:W-:Y:S01]  /*17280*/  UMOV UR12, UR4 ;  /* 0x00000004000c7c82 */ /* 0x000fe20008000000 */
[----:B------:R-:W-:-:S02]  /*17290*/  WARPGROUP.DEPBAR.LE gsb0, 0x0 ;  /* 0x00008000000079c5 */ /* 0x000fc40000010000 */
[----:B------:R-:W-:Y:S01]  /*172a0*/  WARPGROUP.ARRIVE ;  /* 0x00000000000079c5 */ /* 0x000fe20000000000 */
[----:B------:R-:W-:Y:S01]  /*172b0*/  UMOV UR13, UR5 ;  /* 0x00000005000d7c82 */ /* 0x000fe20008000000 */
[----:B------:R-:W-:Y:S01]  /*172c0*/  UMOV UR16, UR4 ;  /* 0x0000000400107c82 */ /* 0x000fe20008000000 */
[----:B------:R-:W-:Y:S01]  /*172d0*/  UMOV UR28, UR4 ;  /* 0x00000004001c7c82 */ /* 0x000fe20008000000 */
[----:B------:R-:W-:Y:S01]  /*172e0*/  UMOV UR32, UR4 ;  /* 0x0000000400207c82 */ /* 0x000fe20008000000 */
[----:B------:R-:W2:Y:S01]  /*172f0*/  LDL.64 R2, [R1+0x10] ;  /* 0x0000100001027983 */ /* 0x000ea20000100a00 */
[----:B------:R-:W-:Y:S01]  /*17300*/  HGMMA.64x16x16.F32.BF16 R168, gdesc[UR12], R168, gsb0 ;  /* 0x002000000ca879f0 */ /* 0x000fe200080018a8 */
[----:B------:R-:W-:Y:S01]  /*17310*/  R2UR UR18, R12 ;  /* 0x000000000c1272ca */ /* 0x000fe200000e0000 */
[----:B------:R-:W-:Y:S01]  /*17320*/  UMOV UR17, UR5 ;  /* 0x0000000500117c82 */ /* 0x000fe20008000000 */
[----:B------:R-:W-:Y:S02]  /*17330*/  WARPGROUP.DEPBAR.LE gsb0, 0x0 ;  /* 0x00008000000079c5 */ /* 0x000fe40000010000 */
[----:B------:R-:W-:-:S09]  /*17340*/  WARPGROUP.ARRIVE ;  /* 0x00000000000079c5 */ /* 0x000fd20000000000 */
[----:B------:R-:W-:Y:S01]  /*17350*/  HGMMA.64x16x16.F32.BF16 R160, gdesc[UR16], R160, gsb0 ;  /* 0x0020000010a079f0 */ /* 0x000fe200080018a0 */
[----:B------:R-:W-:Y:S01]  /*17360*/  UMOV UR36, UR4 ;  /* 0x0000000400247c82 */ /* 0x000fe20008000000 */
[----:B------:R-:W-:Y:S01]  /*17370*/  UMOV UR37, UR5 ;  /* 0x0000000500257c82 */ /* 0x000fe20008000000 */
        /* <DEDUP_REMOVED lines=11> */
[----:B------:R-:W-:Y:S01]  /*17430*/  VIADD R12, R10, 0x502 ;  /* 0x000005020a0c7836 */ /* 0x000fe20000000000 */
        /* <DEDUP_REMOVED lines=15> */
[----:B------:R-:W-:Y:S02]  /*17530*/  R2UR UR10, R12 ;  /* 0x000000000c0a72ca */ /* 0x000fe400000e0000 */
[----:B------:R-:W-:Y:S02]  /*17540*/  R2UR UR11, R13 ;  /* 0x000000000d0b72ca */ /* 0x000fe400000e0000 */
[----:B------:R-:W-:-:S09]  /*17550*/  R2UR UR26, R14 ;  /* 0x000000000e1a72ca */ /* 0x000fd200000e0000 */
[----:B------:R-:W-:Y:S01]  /*17560*/  MOV R14, UR10 ;  /* 0x0000000a000e7c02 */ /* 0x000fe20008000f00 */
[----:B------:R-:W-:Y:S01]  /*17570*/  UMOV UR10, UR24 ;  /* 0x00000018000a7c82 */ /* 0x000fe20008000000 */
[----:B------:R-:W-:Y:S01]  /*17580*/  MOV R15, UR11 ;  /* 0x0000000b000f7c02 */ /* 0x000fe20008000f00 */
[----:B------:R-:W-:Y:S01]  /*17590*/  UMOV UR11, UR25 ;  /* 0x00000019000b7c82 */ /* 0x000fe20008000000 */
[----:B------:R-:W-:Y:S01]  /*175a0*/  UMOV UR24, UR4 ;  /* 0x0000000400187c82 */ /* 0x000fe20008000000 */
[----:B------:R-:W-:Y:S01]  /*175b0*/  UMOV UR25, UR5 ;  /* 0x0000000500197c82 */ /* 0x000fe20008000000 */
[----:B------:R-:W-:Y:S02]  /*175c0*/  WARPGROUP.DEPBAR.LE gsb0, 0x0 ;  /* 0x00008000000079c5 */ /* 0x000fe40000010000 */
[----:B------:R-:W-:-:S06]  /*175d0*/  WARPGROUP.ARRIVE ;  /* 0x00000000000079c5 */ /* 0x000fcc0000000000 */
[----:B------:R-:W-:Y:S01]  /*175e0*/  HGMMA.64x16x16.F32.BF16 R144, gdesc[UR24], R144, gsb0 ;  /* 0x00200000189079f0 */ /* 0x000fe20008001890 */
[----:B------:R-:W-:Y:S02]  /*175f0*/  UMOV UR29, UR5 ;  /* 0x00000005001d7c82 */ /* 0x000fe40008000000 */
[----:B------:R-:W-:Y:S02]  /*17600*/  WARPGROUP.DEPBAR.LE gsb0, 0x0 ;  /* 0x00008000000079c5 */ /* 0x000fe40000010000 */
[----:B------:R-:W-:-:S06]  /*17610*/  WARPGROUP.ARRIVE ;  /* 0x00000000000079c5 */ /* 0x000fcc0000000000 */
[----:B------:R-:W-:Y:S01]  /*17620*/  HGMMA.64x16x16.F32.BF16 R136, gdesc[UR28], R136, gsb0 ;  /* 0x002000001c8879f0 */ /* 0x000fe20008001888 */
[----:B------:R-:W-:Y:S02]  /*17630*/  UMOV UR33, UR5 ;  /* 0x0000000500217c82 */ /* 0x000fe40008000000 */
        /* <DEDUP_REMOVED lines=25> */
[----:B------:R-:W-:Y:S01]  /*177d0*/  UMOV UR20, UR4 ;  /* 0x0000000400147c82 */ /* 0x000fe20008000000 */
[----:B------:R-:W-:Y:S01]  /*177e0*/  UMOV UR21, UR5 ;  /* 0x0000000500157c82 */ /* 0x000fe20008000000 */
[----:B------:R-:W-:Y:S02]  /*177f0*/  VIADD R12, R10, 0x284 ;  /* 0x000002840a0c7836 */ /* 0x000fe40000000000 */
[----:B------:R-:W-:Y:S01]  /*17800*/  IMAD.MOV.U32 R13, RZ, RZ, 0x40000040 ;  /* 0x40000040ff0d7424 */ /* 0x000fe200078e00ff */
[----:B------:R-:W-:Y:S02]  /*17810*/  WARPGROUP.DEPBAR.LE gsb0, 0x0 ;  /* 0x00008000000079c5 */ /* 0x000fe40000010000 */
[----:B------:R-:W-:-:S06]  /*17820*/  WARPGROUP.ARRIVE ;  /* 0x00000000000079c5 */ /* 0x000fcc0000000000 */
[----:B------:R-:W-:Y:S01]  /*17830*/  HGMMA.64x16x16.F32.BF16 R88, gdesc[UR20], R88, gsb0 ;  /* 0x00200000145879f0 */ /* 0x000fe20008001858 */
[----:B------:R-:W-:Y:S02]  /*17840*/  R2UR UR14, R12 ;  /* 0x000000000c0e72ca */ /* 0x000fe400000e0000 */
[----:B------:R-:W-:Y:S02]  /*17850*/  R2UR UR15, R13 ;  /* 0x000000000d0f72ca */ /* 0x000fe400000e0000 */
[----:B--2---:R-:W-:Y:S02]  /*17860*/  R2UR UR36, R2 ;  /* 0x00000000022472ca */ /* 0x004fe400000e0000 */
[----:B------:R-:W-:Y:S02]  /*17870*/  R2UR UR37, R3 ;  /* 0x00000000032572ca */ /* 0x000fe400000e0000 */
[----:B------:R0:W5:Y:S05]  /*17880*/  LDL.LU.64 R2, [R1+0x98] ;  /* 0x0000980001027983 */ /* 0x00016a0000300a00 */
[----:B------:R-:W-:Y:S01]  /*17890*/  MOV R9, UR14 ;  /* 0x0000000e00097c02 */ /* 0x000fe20008000f00 */
[----:B------:R-:W-:Y:S01]  /*178a0*/  UMOV UR14, UR6 ;  /* 0x00000006000e7c82 */ /* 0x000fe20008000000 */
[----:B------:R-:W-:Y:S01]  /*178b0*/  MOV R11, UR15 ;  /* 0x0000000f000b7c02 */ /* 0x000fe20008000f00 */
[----:B------:R-:W-:Y:S01]  /*178c0*/  UMOV UR15, UR7 ;  /* 0x00000007000f7c82 */ /* 0x000fe20008000000 */
[----:B------:R-:W-:-:S02]  /*178d0*/  UMOV UR12, UR36 ;  /* 0x00000024000c7c82 */ /* 0x000fc40008000000 */
        /* <DEDUP_REMOVED lines=25> */
[----:B------:R-:W-:Y:S01]  /*17a70*/  R2UR UR15, R11 ;  /* 0x000000000b0f72ca */ /* 0x000fe200000e0000 */
[----:B------:R-:W-:Y:S01]  /*17a80*/  UMOV UR12, UR36 ;  /* 0x00000024000c7c82 */ /* 0x000fe20008000000 */
[----:B------:R-:W-:Y:S01]  /*17a90*/  R2UR UR14, R9 ;  /* 0x00000000090e72ca */ /* 0x000fe200000e0000 */
[----:B------:R-:W-:Y:S01]  /*17aa0*/  UMOV UR13, UR37 ;  /* 0x00000025000d7c82 */ /* 0x000fe20008000000 */
[----:B------:R-:W2:Y:S01]  /*17ab0*/  LDL.64 R14, [R1+0x8] ;  /* 0x00000800010e7983 */ /* 0x000ea20000100a00 */
[----:B------:R-:W-:-:S02]  /*17ac0*/  WARPGROUP.DEPBAR.LE gsb0, 0x0 ;  /* 0x00008000000079c5 */ /* 0x000fc40000010000 */
[----:B------:R-:W-:-:S06]  /*17ad0*/  WARPGROUP.ARRIVE ;  /* 0x00000000000079c5 */ /* 0x000fcc0000000000 */
[----:B------:R-:W-:Y:S01]  /*17ae0*/  HGMMA.64x16x16.F32.BF16 R136, gdesc[UR8], R136, gsb0 ;  /* 0x00200000088879f0 */ /* 0x000fe20008001888 */
[----:B------:R-:W-:Y:S02]  /*17af0*/  VIADD R12, R10, 0x304 ;  /* 0x000003040a0c7836 */ /* 0x000fe40000000000 */
        /* <DEDUP_REMOVED lines=8> */
[----:B------:R-:W-:Y:S01]  /*17b80*/  VIADD R8, R10, 0x386 ;  /* 0x000003860a087836 */ /* 0x000fe20000000000 */
[----:B------:R-:W-:Y:S02]  /*17b90*/  WARPGROUP.DEPBAR.LE gsb0, 0x0 ;  /* 0x00008000000079c5 */ /* 0x000fe40000010000 */
[----:B------:R-:W-:-:S07]  /*17ba0*/  WARPGROUP.ARRIVE ;  /* 0x00000000000079c5 */ /* 0x000fce0000000000 */
[----:B------:R-:W-:Y:S01]  /*17bb0*/  HGMMA.64x16x16.F32.BF16 R120, gdesc[UR16], R120, gsb0 ;  /* 0x00200000107879f0 */ /* 0x000fe20008001878 */
[----:B------:R-:W-:Y:S02]  /*17bc0*/  IMAD.MOV.U32 R9, RZ, RZ, 0x40000040 ;  /* 0x40000040ff097424 */ /* 0x000fe400078e00ff */
[----:B------:R-:W-:Y:S02]  /*17bd0*/  VIADD R12, R10, 0x384 ;  /* 0x000003840a0c7836 */ /* 0x000fe40000000000 */
[----:B------:R-:W-:Y:S01]  /*17be0*/  IMAD.MOV.U32 R13, RZ, RZ, 0x40000040 ;  /* 0x40000040ff0d7424 */ /* 0x000fe200078e00ff */
        /* <DEDUP_REMOVED lines=41> */
[----:B------:R-:W-:Y:S01]  /*17e80*/  IMAD.MOV.U32 R13, RZ, RZ, 0x40000040 ;  /* 0x40000040ff0d7424 */ /* 0x000fe200078e00ff */
[----:B--2---:R-:W-:Y:S02]  /*17e90*/  R2UR UR12, R14 ;  /* 0x000000000e0c72ca */ /* 0x004fe400000e0000 */
[----:B------:R-:W-:Y:S02]  /*17ea0*/  R2UR UR13, R15 ;  /* 0x000000000f0d72ca */ /* 0x000fe400000e0000 */
[----:B------:R-:W-:Y:S02]  /*17eb0*/  R2UR UR42, R12 ;  /* 0x000000000c2a72ca */ /* 0x000fe400000e0000 */
[----:B------:R-:W-:-:S07]  /*17ec0*/  R2UR UR43, R13 ;  /* 0x000000000d2b72ca */ /* 0x000fce00000e0000 */
        /* <DEDUP_REMOVED lines=47> */
[----:B------:R-:W-:-:S11]  /*181c0*/  R2UR UR39, R13 ;  /* 0x000000000d2772ca */ /* 0x000fd600000e0000 */
        /* <DEDUP_REMOVED lines=52> */
[----:B------:R-:W-:Y:S01]  /*18510*/  IMAD.MOV.U32 R13, RZ, RZ, 0x40000040 ;  /* 0x40000040ff0d7424 */ /* 0x000fe200078e00ff */
[----:B------:R-:W-:Y:S02]  /*18520*/  R2UR UR38, R236 ;  /* 0x00000000ec2672ca */ /* 0x000fe400000e0000 */
        /* <DEDUP_REMOVED lines=8> */
[C---:B------:R-:W-:Y:S02]  /*185b0*/  VIADD R8, R10.reuse, 0x602 ;  /* 0x000006020a087836 */ /* 0x040fe40000000000 */
[----:B------:R-:W-:Y:S02]  /*185c0*/  IMAD.MOV.U32 R9, RZ, RZ, 0x40000040 ;  /* 0x40000040ff097424 */ /* 0x000fe400078e00ff */
[----:B------:R-:W-:Y:S02]  /*185d0*/  VIADD R12, R10, 0x600 ;  /* 0x000006000a0c7836 */ /* 0x000fe40000000000 */
[----:B------:R-:W-:Y:S01]  /*185e0*/  IMAD.MOV.U32 R13, RZ, RZ, 0x40000040 ;  /* 0x40000040ff0d7424 */ /* 0x000fe200078e00ff */
[----:B------:R-:W-:Y:S02]  /*185f0*/  R2UR UR58, R8 ;  /* 0x00000000083a72ca */ /* 0x000fe400000e0000 */
[----:B------:R-:W-:-:S02]  /*18600*/  R2UR UR59, R9 ;  /* 0x00000000093b72ca */ /* 0x000fc400000e0000 */
[----:B------:R-:W-:Y:S02]  /*18610*/  R2UR UR6, R12 ;  /* 0x000000000c0672ca */ /* 0x000fe400000e0000 */
        /* <DEDUP_REMOVED lines=94> */
[----:B------:R-:W-:Y:S01]  /*18c00*/  R2UR UR6, R12 ;  /* 0x000000000c0672ca */ /* 0x000fe200000e0000 */
[----:B------:R-:W-:Y:S01]  /*18c10*/  VIADD R12, R10, 0x702 ;  /* 0x000007020a0c7836 */ /* 0x000fe20000000000 */
[----:B------:R-:W-:Y:S01]  /*18c20*/  R2UR UR7, R13 ;  /* 0x000000000d0772ca */ /* 0x000fe200000e0000 */
[----:B------:R-:W-:-:S03]  /*18c30*/  IMAD.MOV.U32 R13, RZ, RZ, 0x40000040 ;  /* 0x40000040ff0d7424 */ /* 0x000fc600078e00ff */
[----:B------:R-:W-:Y:S02]  /*18c40*/  R2UR UR10, R12 ;  /* 0x000000000c0a72ca */ /* 0x000fe400000e0000 */
[----:B------:R-:W-:Y:S01]  /*18c50*/  R2UR UR11, R13 ;  /* 0x000000000d0b72ca */ /* 0x000fe200000e0000 */
[----:B------:R-:W-:Y:S01]  /*18c60*/  UMOV UR8, UR38 ;  /* 0x0000002600087c82 */ /* 0x000fe20008000000 */
[----:B------:R-:W-:-:S09]  /*18c70*/  UMOV UR9, UR39 ;  /* 0x0000002700097c82 */ /* 0x000fd20008000000 */
[----:B------:R-:W-:Y:S01]  /*18c80*/  MOV R9, UR10 ;  /* 0x0000000a00097c02 */ /* 0x000fe20008000f00 */
[----:B------:R-:W-:Y:S01]  /*18c90*/  UMOV UR10, UR4 ;  /* 0x00000004000a7c82 */ /* 0x000fe20008000000 */
[----:B------:R-:W-:Y:S01]  /*18ca0*/  MOV R11, UR11 ;  /* 0x0000000b000b7c02 */ /* 0x000fe20008000f00 */
[----:B------:R-:W-:Y:S01]  /*18cb0*/  UMOV UR11, UR5 ;  /* 0x00000005000b7c82 */ /* 0x000fe20008000000 */
[----:B------:R-:W-:Y:S02]  /*18cc0*/  WARPGROUP.DEPBAR.LE gsb0, 0x0 ;  /* 0x00008000000079c5 */ /* 0x000fe40000010000 */
[----:B------:R-:W-:-:S06]  /*18cd0*/  WARPGROUP.ARRIVE ;  /* 0x00000000000079c5 */ /* 0x000fcc0000000000 */
[----:B------:R-:W-:Y:S01]  /*18ce0*/  HGMMA.64x16x16.F32.BF16 R88, gdesc[UR8], R88, gsb0 ;  /* 0x00200000085879f0 */ /* 0x000fe20008001858 */
[----:B------:R-:W-:Y:S02]  /*18cf0*/  R2UR UR36, R234 ;  /* 0x00000000ea2472ca */ /* 0x000fe400000e0000 */
[----:B------:R-:W-:-:S11]  /*18d00*/  R2UR UR37, R235 ;  /* 0x00000000eb2572ca */ /* 0x000fd600000e0000 */
[----:B------:R-:W-:Y:S02]  /*18d10*/  UMOV UR56, UR36 ;  /* 0x0000002400387c82 */ /* 0x000fe40008000000 */
[----:B------:R-:W-:Y:S01]  /*18d20*/  UMOV UR57, UR37 ;  /* 0x0000002500397c82 */ /* 0x000fe20008000000 */
[----:B------:R-:W-:Y:S02]  /*18d30*/  VIADD R12, R10, 0x782 ;  /* 0x000007820a0c7836 */ /* 0x000fe40000000000 */
[----:B------:R-:W-:-:S03]  /*18d40*/  IMAD.MOV.U32 R13, RZ, RZ, 0x40000040 ;  /* 0x40000040ff0d7424 */ /* 0x000fc600078e00ff */
[----:B------:R-:W-:Y:S01]  /*18d50*/  R2UR UR14, R12 ;  /* 0x000000000c0e72ca */ /* 0x000fe200000e0000 */
[----:B------:R-:W-:Y:S02]  /*18d60*/  WARPGROUP.DEPBAR.LE gsb0, 0x0 ;  /* 0x00008000000079c5 */ /* 0x000fe40000010000 */
[----:B------:R-:W-:-:S06]  /*18d70*/  WARPGROUP.ARRIVE ;  /* 0x00000000000079c5 */ /* 0x000fcc0000000000 */
[----:B------:R-:W-:Y:S01]  /*18d80*/  HGMMA.64x16x16.F32.BF16 R168, gdesc[UR56], R168, gsb0 ;  /* 0x0020000038a879f0 */ /* 0x000fe200080018a8 */
        /* <DEDUP_REMOVED lines=15> */
[----:B------:R-:W-:Y:S02]  /*18e80*/  R2UR UR59, R8 ;  /* 0x00000000083b72ca */ /* 0x000fe400000e0000 */
[----:B------:R-:W-:Y:S02]  /*18e90*/  R2UR UR58, R7 ;  /* 0x00000000073a72ca */ /* 0x000fe400000e0000 */
        /* <DEDUP_REMOVED lines=8> */
[----:B------:R-:W-:Y:S01]  /*18f20*/  UMOV UR56, UR36 ;  /* 0x0000002400387c82 */ /* 0x000fe20008000000 */
[----:B------:R-:W-:Y:S01]  /*18f30*/  UMOV UR57, UR37 ;  /* 0x0000002500397c82 */ /* 0x000fe20008000000 */
[----:B------:R-:W-:Y:S01]  /*18f40*/  R2UR UR42, R12 ;  /* 0x000000000c2a72ca */ /* 0x000fe200000e0000 */
[----:B------:R-:W-:Y:S01]  /*18f50*/  VIADD R12, R10, 0x584 ;  /* 0x000005840a0c7836 */ /* 0x000fe20000000000 */
        /* <DEDUP_REMOVED lines=31> */
[----:B------:R-:W-:Y:S02]  /*19150*/  R2UR UR11, R11 ;  /* 0x000000000b0b72ca */ /* 0x000fe400000e0000 */
[----:B------:R-:W-:Y:S01]  /*19160*/  R2UR UR10, R9 ;  /* 0x00000000090a72ca */ /* 0x000fe200000e0000 */
[----:B------:R-:W-:Y:S02]  /*19170*/  WARPGROUP.DEPBAR.LE gsb0, 0x0 ;  /* 0x00008000000079c5 */ /* 0x000fe40000010000 */
[----:B------:R-:W-:-:S06]  /*19180*/  WARPGROUP.ARRIVE ;  /* 0x00000000000079c5 */ /* 0x000fcc0000000000 */
[----:B------:R-:W-:Y:S01]  /*19190*/  MOV R11, UR59 ;  /* 0x0000003b000b7c02 */ /* 0x000fe20008000f00 */
[----:B------:R-:W-:Y:S01]  /*191a0*/  UMOV UR59, UR5 ;  /* 0x00000005003b7c82 */ /* 0x000fe20008000000 */
[----:B------:R-:W-:Y:S01]  /*191b0*/  MOV R9, UR58 ;  /* 0x0000003a00097c02 */ /* 0x000fe20008000f00 */
[----:B------:R-:W-:Y:S01]  /*191c0*/  UMOV UR58, UR4 ;  /* 0x00000004003a7c82 */ /* 0x000fe20008000000 */
[----:B------:R-:W-:Y:S01]  /*191d0*/  UMOV UR4, UR36 ;  /* 0x0000002400047c82 */ /* 0x000fe20008000000 */
[----:B------:R-:W-:Y:S02]  /*191e0*/  UMOV UR5, UR37 ;  /* 0x0000002500057c82 */ /* 0x000fe40008000000 */
[----:B------:R-:W-:Y:S01]  /*191f0*/  HGMMA.64x16x16.F32.BF16 R152, gdesc[UR4], R152, gsb0 ;  /* 0x00200000049879f0 */ /* 0x000fe20008001898 */
[----:B------:R-:W-:Y:S01]  /*19200*/  UMOV UR8, UR36 ;  /* 0x0000002400087c82 */ /* 0x000fe20008000000 */
[----:B------:R-:W-:Y:S01]  /*19210*/  UMOV UR9, UR37 ;  /* 0x0000002500097c82 */ /* 0x000fe20008000000 */
[----:B------:R-:W-:-:S02]  /*19220*/  WARPGROUP.DEPBAR.LE gsb0, 0x0 ;  /* 0x00008000000079c5 */ /* 0x000fc40000010000 */
        /* <DEDUP_REMOVED lines=120> */
[----:B------:R-:W-:Y:S02]  /*199b0*/  R2UR UR21, R21 ;  /* 0x00000000151572ca */ /* 0x000fe400000e0000 */
[----:B------:R-:W-:Y:S02]  /*199c0*/  R2UR UR20, R20 ;  /* 0x00000000141472ca */ /* 0x000fe400000e0000 */
[----:B------:R-:W-:Y:S02]  /*199d0*/  R2UR UR22, R12 ;  /* 0x000000000c1672ca */ /* 0x000fe400000e0000 */
[----:B------:R-:W-:Y:S01]  /*199e0*/  R2UR UR23, R13 ;  /* 0x000000000d1772ca */ /* 0x000fe200000e0000 */
[----:B------:R-:W-:-:S02]  /*199f0*/  WARPGROUP.DEPBAR.LE gsb0, 0x0 ;  /* 0x00008000000079c5 */ /* 0x000fc40000010000 */
        /* <DEDUP_REMOVED lines=93> */
[----:B------:R-:W-:Y:S02]  /*19fd0*/  R2UR UR38, R231 ;  /* 0x00000000e72672ca */ /* 0x000fe400000e0000 */
[----:B------:R-:W-:Y:S02]  /*19fe0*/  R2UR UR37, R230 ;  /* 0x00000000e62572ca */ /* 0x000fe400000e0000 */
[----:B------:R-:W-:Y:S01]  /*19ff0*/  R2UR UR36, R229 ;  /* 0x00000000e52472ca */ /* 0x000fe200000e0000 */
[----:B------:R-:W-:Y:S02]  /*1a000*/  WARPGROUP.DEPBAR.LE gsb0, 0x0 ;  /* 0x00008000000079c5 */ /* 0x000fe40000010000 */
[----:B0-----:R-:W-:-:S12]  /*1a010*/  @P2 BRA `(.L_x_789) ;  /* 0x0000000000282947 */ /* 0x001fd80003800000 */
[----:B------:R-:W-:Y:S05]  /*1a020*/  @!P0 BRA `(.L_x_790) ;  /* 0x0000000000048947 */ /* 0x000fea0003800000 */
[----:B------:R-:W-:Y:S01]  /*1a030*/  BPT.TRAP 0x1 ;  /* 0x000000040000795c */ /* 0x000fe20000300000 */
.L_x_790:
[----:B------:R-:W-:Y:S01]  /*1a040*/  SHF.L.U32 R5, R5, 0x1f, RZ ;  /* 0x0000001f05057819 */ /* 0x000fe200000006ff */
[----:B-----5:R-:W-:-:S04]  /*1a050*/  IMAD R7, R6, 0x8, R2 ;  /* 0x0000000806077824 */ /* 0x020fc800078e0202 */
[----:B------:R0:W1:Y:S01]  /*1a060*/  SYNCS.PHASECHK.TRANS64.TRYWAIT P2, [R7+URZ+0x34850], R5 ;  /* 0x03485005070075a7 */ /* 0x000062000804017f */
[----:B------:R-:W-:Y:S05]  /*1a070*/  @!P0 BRA `(.L_x_791) ;  /* 0x0000000000048947 */ /* 0x000fea0003800000 */
[----:B------:R-:W-:Y:S01]  /*1a080*/  BPT.TRAP 0x1 ;  /* 0x000000040000795c */ /* 0x000fe20000300000 */
.L_x_791:
[----:B-1----:R-:W-:Y:S05]  /*1a090*/  @P2 BRA `(.L_x_789) ;  /* 0x0000000000082947 */ /* 0x002fea0003800000 */
[----:B------:R-:W1:Y:S02]  /*1a0a0*/  SYNCS.PHASECHK.TRANS64.TRYWAIT P2, [R7+URZ+0x34850], R5 ;  /* 0x03485005070075a7 */ /* 0x000e64000804017f */
[----:B-1----:R-:W-:Y:S05]  /*1a0b0*/  @!P2 BRA `(.L_x_792) ;  /* 0x000000c800f8a947 */ /* 0x002fea0003800000 */
.L_x_789:
[----:B01---5:R-:W-:Y:S01]  /*1a0c0*/  VIADD R5, R2, 0x400 ;  /* 0x0000040002057836 */ /* 0x023fe20000000000 */
[----:B------:R-:W-:Y:S05]  /*1a0d0*/  WARPSYNC.ALL ;  /* 0x0000000000007948 */ /* 0x000fea0003800000 */
[----:B------:R-:W-:Y:S01]  /*1a0e0*/  SHF.R.U32.HI R5, RZ, 0x4, R5 ;  /* 0x00000004ff057819 */ /* 0x000fe20000011605 */
[----:B------:R-:W-:Y:S01]  /*1a0f0*/  IMAD.MOV.U32 R9, RZ, RZ, 0x40000040 ;  /* 0x40000040ff097424 */ /* 0x000fe200078e00ff */
[----:B------:R-:W-:Y:S01]  /*1a100*/  WARPGROUP.ARRIVE ;  /* 0x00000000000079c5 */ /* 0x000fe20000000000 */
[----:B------:R-:W-:Y:S01]  /*1a110*/  IMAD.MOV.U32 R11, RZ, RZ, 0x40000040 ;  /* 0x40000040ff0b7424 */ /* 0x000fe200078e00ff */
[----:B------:R-:W-:Y:S01]  /*1a120*/  LOP3.LUT R5, R5, 0x3fff, RZ, 0xc0, !PT ;  /* 0x00003fff05057812 */ /* 0x000fe200078ec0ff */
[----:B------:R-:W-:Y:S01]  /*1a130*/  IMAD.MOV.U32 R15, RZ, RZ, 0x40000040 ;  /* 0x40000040ff0f7424 */ /* 0x000fe200078e00ff */
[----:B------:R-:W-:Y:S01]  /*1a140*/  R2UR UR7, R9 ;  /* 0x00000000090772ca */ /* 0x000fe200000e0000 */
[----:B------:R-:W-:Y:S01]  /*1a150*/  IMAD.U32 R9, RZ, RZ, UR61 ;  /* 0x0000003dff097e24 */ /* 0x000fe2000f8e00ff */
[----:B------:R-:W-:Y:S01]  /*1a160*/  LOP3.LUT R5, R5, 0x5800000, RZ, 0xfc, !PT ;  /* 0x0580000005057812 */ /* 0x000fe200078efcff */
[----:B------:R-:W0:Y:S01]  /*1a170*/  S2R R227, SR_TID.X ;  /* 0x0000000000e37919 */ /* 0x000e220000002100 */
[----:B------:R-:W-:-:S02]  /*1a180*/  FMNMX.FTZ R13, R170, R3, !PT ;  /* 0x00000003aa0d7209 */ /* 0x000fc40007810000 */
[----:B------:R-:W-:Y:S01]  /*1a190*/  ISETP.GT.AND P2, PT, R0, RZ, PT ;  /* 0x000000ff0000720c */ /* 0x000fe20003f44270 */
[----:B------:R-:W-:Y:S01]  /*1a1a0*/  IMAD R8, R6, 0xb00, R5 ;  /* 0x00000b0006087824 */ /* 0x000fe200078e0205 */
[----:B------:R-:W-:Y:S01]  /*1a1b0*/  FMNMX.FTZ R5, R168, R4, !PT ;  /* 0x00000004a8057209 */ /* 0x000fe20007810000 */
[----:B------:R-:W-:Y:S01]  /*1a1c0*/  VIADD R0, R0, 0xffffffff ;  /* 0xffffffff00007836 */ /* 0x000fe20000000000 */
[----:B------:R-:W-:Y:S01]  /*1a1d0*/  FMNMX.FTZ R13, R171, R13, !PT ;  /* 0x0000000dab0d7209 */ /* 0x000fe20007810000 */
[C---:B------:R-:W-:Y:S01]  /*1a1e0*/  VIADD R10, R8.reuse, 0x80 ;  /* 0x00000080080a7836 */ /* 0x040fe20000000000 */
[C---:B------:R-:W-:Y:S01]  /*1a1f0*/  R2UR UR6, R8.reuse ;  /* 0x00000000080672ca */ /* 0x040fe200000e0000 */
[----:B------:R-:W-:Y:S01]  /*1a200*/  VIADD R14, R8, 0x300 ;  /* 0x00000300080e7836 */ /* 0x000fe20000000000 */
[----:B------:R-:W-:Y:S02]  /*1a210*/  FMNMX.FTZ R5, R169, R5, !PT ;  /* 0x00000005a9057209 */ /* 0x000fe40007810000 */
[----:B------:R-:W-:-:S02]  /*1a220*/  FMNMX.FTZ R13, R174, R13, !PT ;  /* 0x0000000dae0d7209 */ /* 0x000fc40007810000 */
[----:B------:R-:W-:-:S04]  /*1a230*/  FMNMX.FTZ R5, R172, R5, !PT ;  /* 0x00000005ac057209 */ /* 0x000fc80007810000 */
[----:B------:R-:W-:-:S03]  /*1a240*/  FMNMX.FTZ R5, R173, R5, !PT ;  /* 0x00000005ad057209 */ /* 0x000fc60007810000 */
[----:B------:R-:W-:Y:S01]  /*1a250*/  HGMMA.64x128x16.F32.BF16 R24, R176, gdesc[UR4].tnspB, R24, gsb0 ;  /* 0x41e00004b0187df0 */ /* 0x000fe20008001818 */
[----:B------:R-:W-:Y:S01]  /*1a260*/  R2UR UR6, R10 ;  /* 0x000000000a0672ca */ /* 0x000fe200000e0000 */
[----:B------:R-:W-:Y:S01]  /*1a270*/  VIADD R10, R8, 0x100 ;  /* 0x00000100080a7836 */ /* 0x000fe20000000000 */
[----:B------:R-:W-:Y:S01]  /*1a280*/  R2UR UR7, R11 ;  /* 0x000000000b0772ca */ /* 0x000fe200000e0000 */
[----:B------:R-:W-:Y:S01]  /*1a290*/  IMAD.MOV.U32 R11, RZ, RZ, 0x40000040 ;  /* 0x40000040ff0b7424 */ /* 0x000fe200078e00ff */
[----:B------:R-:W-:-:S04]  /*1a2a0*/  FMNMX.FTZ R5, R160, R5, !PT ;  /* 0x00000005a0057209 */ /* 0x000fc80007810000 */
[----:B------:R-:W-:Y:S02]  /*1a2b0*/  FMNMX.FTZ R5, R161, R5, !PT ;  /* 0x00000005a1057209 */ /* 0x000fe40007810000 */
[----:B0-----:R-:W-:Y:S02]  /*1a2c0*/  SHF.R.U32.HI R227, RZ, 0x7, R227 ;  /* 0x00000007ffe37819 */ /* 0x001fe400000116e3 */
        /* <DEDUP_REMOVED lines=38> */
[----:B------:R-:W-:Y:S01]  /*1a530*/  R2UR UR6, R10 ;  /* 0x000000000a0672ca */ /* 0x000fe200000e0000 */
[----:B------:R-:W-:Y:S01]  /*1a540*/  VIADD R10, R8, 0x180 ;  /* 0x00000180080a7836 */ /* 0x000fe20000000000 */
[----:B------:R-:W-:Y:S01]  /*1a550*/  R2UR UR7, R11 ;  /* 0x000000000b0772ca */ /* 0x000fe200000e0000 */
[----:B------:R-:W-:Y:S01]  /*1a560*/  IMAD.MOV.U32 R11, RZ, RZ, 0x40000040 ;  /* 0x40000040ff0b7424 */ /* 0x000fe200078e00ff */
[----:B------:R-:W-:-:S04]  /*1a570*/  FMNMX.FTZ R5, R89, R5, !PT ;  /* 0x0000000559057209 */ /* 0x000fc80007810000 */
[----:B------:R-:W-:-:S04]  /*1a580*/  FMNMX.FTZ R5, R92, R5, !PT ;  /* 0x000000055c057209 */ /* 0x000fc80007810000 */
[----:B------:R-:W-:-:S05]  /*1a590*/  FMNMX.FTZ R5, R93, R5, !PT ;  /* 0x000000055d057209 */ /* 0x000fca0007810000 */
[----:B------:R-:W0:Y:S02]  /*1a5a0*/  SHFL.BFLY PT, R7, R5, 0x2, 0x1f ;  /* 0x0c401f0005077f89 */ /* 0x000e2400000e0000 */
[----:B0-----:R-:W-:-:S05]  /*1a5b0*/  FMNMX.FTZ R7, R5, R7, !PT ;  /* 0x0000000705077209 */ /* 0x001fca0007810000 */
[----:B------:R-:W0:Y:S02]  /*1a5c0*/  SHFL.BFLY PT, R5, R7, 0x1, 0x1f ;  /* 0x0c201f0007057f89 */ /* 0x000e2400000e0000 */
[----:B0-----:R-:W-:-:S05]  /*1a5d0*/  FMNMX.FTZ R7, R7, R5, !PT ;  /* 0x0000000507077209 */ /* 0x001fca0007810000 */
[----:B------:R-:W-:-:S04]  /*1a5e0*/  FADD.FTZ R4, -R7, R4 ;  /* 0x0000000407047221 */ /* 0x000fc80000010100 */
[----:B------:R-:W-:-:S06]  /*1a5f0*/  FMUL.FTZ R4, R4, R9 ;  /* 0x0000000904047220 */ /* 0x000fcc0000410000 */
[----:B------:R-:W-:Y:S01]  /*1a600*/  MUFU.EX2 R4, R4 ;  /* 0x0000000400047308 */ /* 0x000fe20000000800 */
[----:B------:R-:W-:Y:S02]  /*1a610*/  WARPGROUP.DEPBAR.LE gsb0, 0x0 ;  /* 0x00008000000079c5 */ /* 0x000fe40000010000 */
[----:B------:R-:W-:-:S06]  /*1a620*/  WARPGROUP.ARRIVE ;  /* 0x00000000000079c5 */ /* 0x000fcc0000000000 */
        /* <DEDUP_REMOVED lines=16> */
[----:B------:R-:W-:Y:S01]  /*1a730*/  FMUL.FTZ R10, R7, R9 ;  /* 0x00000009070a7220 */ /* 0x000fe20000410000 */
[----:B------:R-:W-:-:S03]  /*1a740*/  R2UR UR7, R11 ;  /* 0x000000000b0772ca */ /* 0x000fc600000e0000 */
        /* <DEDUP_REMOVED lines=25> */
[----:B------:R-:W0:Y:S08]  /*1a8e0*/  MUFU.EX2 R176, R176 ;  /* 0x000000b000b07308 */ /* 0x000e300000000800 */
[----:B------:R-:W1:Y:S08]  /*1a8f0*/  MUFU.EX2 R5, R5 ;  /* 0x0000000500057308 */ /* 0x000e700000000800 */
[----:B------:R-:W2:Y:S01]  /*1a900*/  MUFU.EX2 R178, R178 ;  /* 0x000000b200b27308 */ /* 0x000ea20000000800 */
[----:B0-----:R-:W-:-:S07]  /*1a910*/  FFMA.FTZ R226, R4, R226, R176 ;  /* 0x000000e204e27223 */ /* 0x001fce00000100b0 */
[----:B------:R-:W0:Y:S01]  /*1a920*/  MUFU.EX2 R12, R12 ;  /* 0x0000000c000c7308 */ /* 0x000e220000000800 */
[----:B-1----:R-:W-:-:S07]  /*1a930*/  F2FP.BF16.F32.PACK_AB R176, R5, R176 ;  /* 0x000000b005b0723e */ /* 0x002fce00000010ff */
        /* <DEDUP_REMOVED lines=12> */
[-CC-:B------:R-:W-:Y:S01]  /*1aa00*/  FFMA.FTZ R192, R136, R9.reuse, -R10.reuse ;  /* 0x0000000988c07223 */ /* 0x180fe2000001080a */
[----:B------:R-:W-:-:S03]  /*1aa10*/  FFMA.FTZ R194, R140, R9, -R10 ;  /* 0x000000098cc27223 */ /* 0x000fc6000001080a */
[----:B------:R-:W-:Y:S01]  /*1aa20*/  MUFU.EX2 R145, R145 ;  /* 0x0000009100917308 */ /* 0x000fe20000000800 */
[----:B------:R-:W-:Y:S01]  /*1aa30*/  HGMMA.64x128x16.F32.BF16 R24, R196, gdesc[UR4].tnspB, R24, gsb0 ;  /* 0x41e00004c4187df0 */ /* 0x000fe20008001818 */
[----:B------:R-:W-:Y:S02]  /*1aa40*/  R2UR UR6, R14 ;  /* 0x000000000e0672ca */ /* 0x000fe400000e0000 */
[----:B------:R-:W-:Y:S02]  /*1aa50*/  R2UR UR7, R15 ;  /* 0x000000000f0772ca */ /* 0x000fe400000e0000 */
        /* <DEDUP_REMOVED lines=15> */
[----:B------:R-:W-:Y:S01]  /*1ab50*/  FMNMX.FTZ R15, R147, R14, !PT ;  /* 0x0000000e930f7209 */ /* 0x000fe20007810000 */
[----:B------:R-:W-:Y:S01]  /*1ab60*/  VIADD R14, R8, 0x380 ;  /* 0x00000380080e7836 */ /* 0x000fe20000000000 */
[----:B------:R-:W-:Y:S02]  /*1ab70*/  MUFU.EX2 R97, R97 ;  /* 0x0000006100617308 */ /* 0x000fe40000000800 */
[----:B------:R-:W-:-:S04]  /*1ab80*/  FMNMX.FTZ R15, R150, R15, !PT ;  /* 0x0000000f960f7209 */ /* 0x000fc80007810000 */
[----:B------:R-:W-:Y:S01]  /*1ab90*/  FMNMX.FTZ R136, R151, R15, !PT ;  /* 0x0000000f97887209 */ /* 0x000fe20007810000 */
[----:B------:R-:W-:Y:S01]  /*1aba0*/  IMAD.MOV.U32 R15, RZ, RZ, 0x40000040 ;  /* 0x40000040ff0f7424 */ /* 0x000fe200078e00ff */
[----:B------:R-:W-:Y:S02]  /*1abb0*/  MUFU.EX2 R100, R100 ;  /* 0x0000006400647308 */ /* 0x000fe40000000800 */
[----:B------:R-:W-:-:S04]  /*1abc0*/  FMNMX.FTZ R136, R138, R136, !PT ;  /* 0x000000888a887209 */ /* 0x000fc80007810000 */
[----:B------:R-:W-:Y:S02]  /*1abd0*/  FMNMX.FTZ R136, R139, R136, !PT ;  /* 0x000000888b887209 */ /* 0x000fe40007810000 */
[----:B------:R-:W-:Y:S02]  /*1abe0*/  MUFU.EX2 R101, R101 ;  /* 0x0000006500657308 */ /* 0x000fe40000000800 */
[----:B------:R-:W-:Y:S01]  /*1abf0*/  FMNMX.FTZ R136, R142, R136, !PT ;  /* 0x000000888e887209 */ /* 0x000fe20007810000 */
[----:B------:R-:W-:Y:S02]  /*1ac00*/  WARPGROUP.DEPBAR.LE gsb0, 0x0 ;  /* 0x00008000000079c5 */ /* 0x000fe40000010000 */
[----:B------:R-:W-:Y:S01]  /*1ac10*/  WARPGROUP.ARRIVE ;  /* 0x00000000000079c5 */ /* 0x000fe20000000000 */
[-CC-:B------:R-:W-:Y:S01]  /*1ac20*/  FFMA.FTZ R196, R128, R9.reuse, -R10.reuse ;  /* 0x0000000980c47223 */ /* 0x180fe2000001080a */
[-CC-:B------:R-:W-:Y:S01]  /*1ac30*/  FFMA.FTZ R128, R129, R9.reuse, -R10.reuse ;  /* 0x0000000981807223 */ /* 0x180fe2000001080a */
[----:B------:R-:W-:-:S03]  /*1ac40*/  FFMA.FTZ R198, R132, R9, -R10 ;  /* 0x0000000984c67223 */ /* 0x000fc6000001080a */
[----:B------:R-:W-:Y:S01]  /*1ac50*/  HGMMA.64x128x16.F32.BF16 R24, R200, gdesc[UR4].tnspB, R24, gsb0 ;  /* 0x41e00004c8187df0 */ /* 0x000fe20008001818 */
[----:B------:R-:W-:Y:S01]  /*1ac60*/  R2UR UR6, R14 ;  /* 0x000000000e0672ca */ /* 0x000fe200000e0000 */
[----:B------:R-:W-:Y:S01]  /*1ac70*/  MUFU.EX2 R196, R196 ;  /* 0x000000c400c47308 */ /* 0x000fe20000000800 */
[----:B------:R-:W-:Y:S02]  /*1ac80*/  R2UR UR7, R15 ;  /* 0x000000000f0772ca */ /* 0x000fe400000e0000 */
        /* <DEDUP_REMOVED lines=31> */
[----:B------:R-:W-:Y:S03]  /*1ae80*/  MUFU.EX2 R200, R200 ;  /* 0x000000c800c87308 */ /* 0x000fe60000000800 */
[----:B------:R-:W-:-:S04]  /*1ae90*/  FMNMX.FTZ R125, R103, R120, !PT ;  /* 0x00000078677d7209 */ /* 0x000fc80007810000 */
[----:B------:R-:W-:Y:S01]  /*1aea0*/  FMNMX.FTZ R125, R90, R125, !PT ;  /* 0x0000007d5a7d7209 */ /* 0x000fe20007810000 */
[----:B------:R1:W-:Y:S03]  /*1aeb0*/  MUFU.EX2 R120, R113 ;  /* 0x0000007100787308 */ /* 0x0003e60000000800 */
[----:B------:R-:W-:-:S05]  /*1aec0*/  FMNMX.FTZ R125, R91, R125, !PT ;  /* 0x0000007d5b7d7209 */ /* 0x000fca0007810000 */
[----:B------:R-:W-:Y:S01]  /*1aed0*/  MUFU.EX2 R202, R202 ;  /* 0x000000ca00ca7308 */ /* 0x000fe20000000800 */
[----:B-1----:R-:W-:-:S05]  /*1aee0*/  IMAD.MOV.U32 R113, RZ, RZ, 0x40000040 ;  /* 0x40000040ff717424 */ /* 0x002fca00078e00ff */
[----:B------:R-:W-:Y:S02]  /*1aef0*/  R2UR UR7, R113 ;  /* 0x00000000710772ca */ /* 0x000fe400000e0000 */
[----:B------:R-:W-:Y:S01]  /*1af00*/  FMNMX.FTZ R113, R94, R125, !PT ;  /* 0x0000007d5e717209 */ /* 0x000fe20007810000 */
[----:B------:R-:W-:Y:S03]  /*1af10*/  MUFU.EX2 R124, R124 ;  /* 0x0000007c007c7308 */ /* 0x000fe60000000800 */
[----:B------:R-:W-:Y:S01]  /*1af20*/  FMNMX.FTZ R113, R95, R113, !PT ;  /* 0x000000715f717209 */ /* 0x000fe20007810000 */
[----:B------:R-:W-:Y:S02]  /*1af30*/  WARPGROUP.DEPBAR.LE gsb0, 0x0 ;  /* 0x00008000000079c5 */ /* 0x000fe40000010000 */
[-CC-:B------:R-:W-:Y:S01]  /*1af40*/  FFMA.FTZ R204, R112, R9.reuse, -R10.reuse ;  /* 0x0000000970cc7223 */ /* 0x180fe2000001080a */
[----:B------:R-:W-:Y:S01]  /*1af50*/  VIADD R112, R8, 0x400 ;  /* 0x0000040008707836 */ /* 0x000fe20000000000 */
[----:B------:R-:W-:Y:S01]  /*1af60*/  WARPGROUP.ARRIVE ;  /* 0x00000000000079c5 */ /* 0x000fe20000000000 */
[----:B------:R-:W-:-:S02]  /*1af70*/  FFMA.FTZ R206, R116, R9, -R10 ;  /* 0x0000000974ce7223 */ /* 0x000fc4000001080a */
[----:B------:R-:W1:Y:S01]  /*1af80*/  SHFL.BFLY PT, R116, R113, 0x2, 0x1f ;  /* 0x0c401f0071747f89 */ /* 0x000e6200000e0000 */
[----:B------:R-:W-:Y:S01]  /*1af90*/  R2UR UR6, R112 ;  /* 0x00000000700672ca */ /* 0x000fe200000e0000 */
[----:B------:R-:W-:Y:S01]  /*1afa0*/  FFMA.FTZ R112, R117, R9, -R10 ;  /* 0x0000000975707223 */ /* 0x000fe2000001080a */
[----:B------:R-:W-:Y:S08]  /*1afb0*/  MUFU.EX2 R204, R204 ;  /* 0x000000cc00cc7308 */ /* 0x000ff00000000800 */
[----:B------:R-:W-:Y:S03]  /*1afc0*/  MUFU.EX2 R206, R206 ;  /* 0x000000ce00ce7308 */ /* 0x000fe60000000800 */
[----:B------:R-:W-:Y:S05]  /*1afd0*/  HGMMA.64x128x16.F32.BF16 R24, R208, gdesc[UR4].tnspB, R24, gsb0 ;  /* 0x41e00004d0187df0 */ /* 0x000fea0008001818 */
[----:B------:R-:W-:Y:S01]  /*1afe0*/  MUFU.EX2 R112, R112 ;  /* 0x0000007000707308 */ /* 0x000fe20000000800 */
[----:B-1----:R-:W-:-:S05]  /*1aff0*/  FMNMX.FTZ R113, R113, R116, !PT ;  /* 0x0000007471717209 */ /* 0x002fca0007810000 */
[----:B------:R-:W1:Y:S01]  /*1b000*/  SHFL.BFLY PT, R116, R113, 0x1, 0x1f ;  /* 0x0c201f0071747f89 */ /* 0x000e6200000e0000 */
[----:B------:R-:W-:Y:S02]  /*1b010*/  WARPGROUP.DEPBAR.LE gsb0, 0x0 ;  /* 0x00008000000079c5 */ /* 0x000fe40000010000 */
[-CC-:B------:R-:W-:Y:S01]  /*1b020*/  FFMA.FTZ R210, R108, R9.reuse, -R10.reuse ;  /* 0x000000096cd27223 */ /* 0x180fe2000001080a */
[-CC-:B------:R-:W-:Y:S01]  /*1b030*/  FFMA.FTZ R108, R88, R9.reuse, -R10.reuse ;  /* 0x00000009586c7223 */ /* 0x180fe2000001080a */
[-CC-:B------:R-:W-:Y:S01]  /*1b040*/  FFMA.FTZ R88, R92, R9.reuse, -R10.reuse ;  /* 0x000000095c587223 */ /* 0x180fe2000001080a */
[-CC-:B------:R-:W-:Y:S01]  /*1b050*/  FFMA.FTZ R208, R104, R9.reuse, -R10.reuse ;  /* 0x0000000968d07223 */ /* 0x180fe2000001080a */
[----:B-1----:R-:W-:Y:S01]  /*1b060*/  FMNMX.FTZ R92, R113, R116, !PT ;  /* 0x00000074715c7209 */ /* 0x002fe20007810000 */
[-CC-:B------:R-:W-:Y:S01]  /*1b070*/  FFMA.FTZ R104, R105, R9.reuse, -R10.reuse ;  /* 0x0000000969687223 */ /* 0x180fe2000001080a */
[-CC-:B------:R-:W-:Y:S01]  /*1b080*/  FFMA.FTZ R105, R109, R9.reuse, -R10.reuse ;  /* 0x000000096d697223 */ /* 0x180fe2000001080a */
[-CC-:B------:R-:W-:Y:S01]  /*1b090*/  FFMA.FTZ R109, R89, R9.reuse, -R10.reuse ;  /* 0x00000009596d7223 */ /* 0x180fe2000001080a */
[----:B------:R1:W-:Y:S01]  /*1b0a0*/  MUFU.EX2 R113, R88 ;  /* 0x0000005800717308 */ /* 0x0003e20000000800 */
[-C--:B------:R-:W-:Y:S01]  /*1b0b0*/  FFMA.FTZ R10, R93, R9.reuse, -R10 ;  /* 0x000000095d0a7223 */ /* 0x080fe2000001080a */
[----:B------:R-:W-:Y:S01]  /*1b0c0*/  IMAD.MOV.U32 R89, RZ, RZ, 0x40000040 ;  /* 0x40000040ff597424 */ /* 0x000fe200078e00ff */
[----:B------:R-:W-:Y:S01]  /*1b0d0*/  WARPGROUP.ARRIVE ;  /* 0x00000000000079c5 */ /* 0x000fe20000000000 */
[----:B------:R-:W-:-:S03]  /*1b0e0*/  FMUL.FTZ R116, R92, R9 ;  /* 0x000000095c747220 */ /* 0x000fc60000410000 */
[----:B------:R-:W-:Y:S01]  /*1b0f0*/  R2UR UR7, R89 ;  /* 0x00000000590772ca */ /* 0x000fe200000e0000 */
[----:B------:R-:W-:Y:S02]  /*1b100*/  IMAD.MOV.U32 R89, RZ, RZ, 0x40000040 ;  /* 0x40000040ff597424 */ /* 0x000fe400078e00ff */
[----:B-1----:R-:W-:Y:S01]  /*1b110*/  FADD.FTZ R88, -R92, R3 ;  /* 0x000000035c587221 */ /* 0x002fe20000010100 */
[-CC-:B------:R-:W-:Y:S01]  /*1b120*/  FFMA.FTZ R177, R170, R9.reuse, -R116.reuse ;  /* 0x00000009aab17223 */ /* 0x180fe20000010874 */
[----:B------:R1:W-:Y:S01]  /*1b130*/  MUFU.EX2 R3, R10 ;  /* 0x0000000a00037308 */ /* 0x0003e20000000800 */
[-CC-:B------:R-:W-:Y:S01]  /*1b140*/  FFMA.FTZ R93, R171, R9.reuse, -R116.reuse ;  /* 0x00000009ab5d7223 */ /* 0x180fe20000010874 */
[-CC-:B------:R-:W-:Y:S01]  /*1b150*/  FFMA.FTZ R179, R174, R9.reuse, -R116.reuse ;  /* 0x00000009aeb37223 */ /* 0x180fe20000010874 */
[-CC-:B------:R-:W-:Y:S01]  /*1b160*/  FFMA.FTZ R117, R175, R9.reuse, -R116.reuse ;  /* 0x00000009af757223 */ /* 0x180fe20000010874 */
[-CC-:B------:R-:W-:Y:S01]  /*1b170*/  FFMA.FTZ R181, R162, R9.reuse, -R116.reuse ;  /* 0x00000009a2b57223 */ /* 0x180fe20000010874 */
[-CC-:B------:R-:W-:Y:S01]  /*1b180*/  FFMA.FTZ R197, R130, R9.reuse, -R116.reuse ;  /* 0x0000000982c57223 */ /* 0x180fe20000010874 */
[-CC-:B------:R-:W-:Y:S01]  /*1b190*/  FFMA.FTZ R125, R163, R9.reuse, -R116.reuse ;  /* 0x00000009a37d7223 */ /* 0x180fe20000010874 */
[-C--:B------:R-:W-:Y:S01]  /*1b1a0*/  FFMA.FTZ R201, R122, R9.reuse, -R116 ;  /* 0x000000097ac97223 */ /* 0x080fe20000010874 */
[----:B------:R-:W-:Y:S01]  /*1b1b0*/  MUFU.EX2 R177, R177 ;  /* 0x000000b100b17308 */ /* 0x000fe20000000800 */
[----:B-1----:R-:W-:Y:S01]  /*1b1c0*/  FMUL.FTZ R10, R88, R9 ;  /* 0x00000009580a7220 */ /* 0x002fe20000410000 */
[----:B------:R-:W-:-:S02]  /*1b1d0*/  VIADD R88, R8, 0x480 ;  /* 0x0000048008587836 */ /* 0x000fc40000000000 */
[-CC-:B------:R-:W-:Y:S01]  /*1b1e0*/  FFMA.FTZ R183, R166, R9.reuse, -R116.reuse ;  /* 0x00000009a6b77223 */ /* 0x180fe20000010874 */
[-CC-:B------:R-:W-:Y:S01]  /*1b1f0*/  FFMA.FTZ R141, R167, R9.reuse, -R116.reuse ;  /* 0x00000009a78d7223 */ /* 0x180fe20000010874 */
[-CC-:B------:R-:W-:Y:S01]  /*1b200*/  FFMA.FTZ R185, R154, R9.reuse, -R116.reuse ;  /* 0x000000099ab97223 */ /* 0x180fe20000010874 */
[-CC-:B------:R-:W-:Y:S01]  /*1b210*/  FFMA.FTZ R129, R155, R9.reuse, -R116.reuse ;  /* 0x000000099b817223 */ /* 0x180fe20000010874 */
[----:B------:R-:W-:Y:S01]  /*1b220*/  R2UR UR6, R88 ;  /* 0x00000000580672ca */ /* 0x000fe200000e0000 */
[----:B------:R-:W-:Y:S01]  /*1b230*/  VIADD R88, R8, 0x500 ;  /* 0x0000050008587836 */ /* 0x000fe20000000000 */
[----:B------:R-:W1:Y:S01]  /*1b240*/  MUFU.EX2 R10, R10 ;  /* 0x0000000a000a7308 */ /* 0x000e620000000800 */
[-C--:B------:R-:W-:Y:S01]  /*1b250*/  FFMA.FTZ R8, R131, R9.reuse, -R116 ;  /* 0x0000000983087223 */ /* 0x080fe20000010874 */
[----:B------:R-:W-:Y:S01]  /*1b260*/  FADD.FTZ R131, R5, R226 ;  /* 0x000000e205837221 */ /* 0x000fe20000010000 */
[-CC-:B------:R-:W-:Y:S01]  /*1b270*/  FFMA.FTZ R187, R158, R9.reuse, -R116.reuse ;  /* 0x000000099ebb7223 */ /* 0x180fe20000010874 */
[-CC-:B------:R-:W-:Y:S01]  /*1b280*/  FFMA.FTZ R132, R159, R9.reuse, -R116.reuse ;  /* 0x000000099f847223 */ /* 0x180fe20000010874 */
[-CC-:B------:R-:W-:Y:S01]  /*1b290*/  FFMA.FTZ R189, R146, R9.reuse, -R116.reuse ;  /* 0x0000000992bd7223 */ /* 0x180fe20000010874 */
[----:B--2---:R-:W-:Y:S01]  /*1b2a0*/  FADD.FTZ R131, R178, R131 ;  /* 0x00000083b2837221 */ /* 0x004fe20000010000 */
[-CC-:B------:R-:W-:Y:S01]  /*1b2b0*/  FFMA.FTZ R140, R147, R9.reuse, -R116.reuse ;  /* 0x00000009938c7223 */ /* 0x180fe20000010874 */
[----:B------:R-:W2:Y:S01]  /*1b2c0*/  MUFU.EX2 R93, R93 ;  /* 0x0000005d005d7308 */ /* 0x000ea20000000800 */
[-C--:B------:R-:W-:Y:S01]  /*1b2d0*/  FFMA.FTZ R207, R118, R9.reuse, -R116 ;  /* 0x0000000976cf7223 */ /* 0x080fe20000010874 */
[----:B0-----:R-:W-:Y:S01]  /*1b2e0*/  FADD.FTZ R131, R12, R131 ;  /* 0x000000830c837221 */ /* 0x001fe20000010000 */
[----:B------:R-:W-:Y:S01]  /*1b2f0*/  HGMMA.64x128x16.F32.BF16 R24, R212, gdesc[UR4].tnspB, R24, gsb0 ;  /* 0x41e00004d4187df0 */ /* 0x000fe20008001818 */
[----:B------:R-:W-:Y:S01]  /*1b300*/  R2UR UR6, R88 ;  /* 0x00000000580672ca */ /* 0x000fe200000e0000 */
[----:B------:R-:W-:Y:S01]  /*1b310*/  @!P1 IMAD R88, R222, 0x8, R2 ;  /* 0x00000008de589824 */ /* 0x000fe200078e0202 */
[----:B------:R-:W-:Y:S01]  /*1b320*/  R2UR UR7, R89 ;  /* 0x00000000590772ca */ /* 0x000fe200000e0000 */
[--C-:B------:R-:W-:Y:S01]  /*1b330*/  FFMA.FTZ R191, R150, R9, -R116.reuse ;  /* 0x0000000996bf7223 */ /* 0x100fe20000010874 */
[----:B------:R-:W0:Y:S01]  /*1b340*/  MUFU.EX2 R179, R179 ;  /* 0x000000b300b37308 */ /* 0x000e220000000800 */
[----:B------:R-:W-:Y:S01]  /*1b350*/  @!P1 VIADD R88, R88, 0x34840 ;  /* 0x0003484058589836 */ /* 0x000fe20000000000 */
[----:B------:R-:W-:Y:S01]  /*1b360*/  IADD3 R89, -R227, 0xb, RZ ;  /* 0x0000000be3597810 */ /* 0x000fe20007ffe1ff */
[----:B-1----:R-:W-:Y:S01]  /*1b370*/  FFMA.FTZ R122, R10, R225, R177 ;  /* 0x000000e10a7a7223 */ /* 0x002fe200000100b1 */
[-CC-:B------:R-:W-:Y:S01]  /*1b380*/  FFMA.FTZ R205, R114, R9.reuse, -R116.reuse ;  /* 0x0000000972cd7223 */ /* 0x180fe20000010874 */
[-C--:B------:R-:W-:Y:S01]  /*1b390*/  FFMA.FTZ R114, R107, R9.reuse, -R116 ;  /* 0x000000096b727223 */ /* 0x080fe20000010874 */
[----:B------:R-:W-:Y:S01]  /*1b3a0*/  @!P1 PRMT R130, RZ, 0x654, R88 ;  /* 0x00000654ff829816 */ /* 0x000fe20000000058 */
        /* <DEDUP_REMOVED lines=11> */
[-CC-:B------:R-:W-:Y:S01]  /*1b460*/  FFMA.FTZ R115, R115, R9.reuse, -R116.reuse ;  /* 0x0000000973737223 */ /* 0x180fe20000010874 */
[-CC-:B------:R-:W-:Y:S01]  /*1b470*/  FFMA.FTZ R199, R134, R9.reuse, -R116.reuse ;  /* 0x0000000986c77223 */ /* 0x180fe20000010874 */
[--C-:B------:R-:W-:Y:S01]  /*1b480*/  FFMA.FTZ R135, R135, R9, -R116.reuse ;  /* 0x0000000987877223 */ /* 0x100fe20000010874 */
[----:B------:R-:W-:Y:S01]  /*1b490*/  F2FP.BF16.F32.PACK_AB R177, R93, R177 ;  /* 0x000000b15db1723e */ /* 0x000fe200000010ff */
[-C--:B------:R-:W-:Y:S01]  /*1b4a0*/  FFMA.FTZ R203, R126, R9.reuse, -R116 ;  /* 0x000000097ecb7223 */ /* 0x080fe20000010874 */
[----:B------:R-:W-:Y:S01]  /*1b4b0*/  F2FP.BF16.F32.PACK_AB R178, R12, R178 ;  /* 0x000000b20cb2723e */ /* 0x000fe200000010ff */
        /* <DEDUP_REMOVED lines=10> */
[----:B------:R-:W-:Y:S01]  /*1b560*/  FFMA.FTZ R95, R95, R9, -R116 ;  /* 0x000000095f5f7223 */ /* 0x000fe20000010874 */
[----:B------:R-:W-:-:S05]  /*1b570*/  F2FP.BF16.F32.PACK_AB R179, R117, R179 ;  /* 0x000000b375b3723e */ /* 0x000fca00000010ff */
[----:B------:R-:W2:Y:S01]  /*1b580*/  MUFU.EX2 R141, R141 ;  /* 0x0000008d008d7308 */ /* 0x000ea20000000800 */
[C---:B0-----:R-:W-:Y:S01]  /*1b590*/  FADD.FTZ R122, R125.reuse, R122 ;  /* 0x0000007a7d7a7221 */ /* 0x041fe20000010000 */
[----:B------:R-:W-:-:S06]  /*1b5a0*/  F2FP.BF16.F32.PACK_AB R181, R125, R181 ;  /* 0x000000b57db5723e */ /* 0x000fcc00000010ff */
        /* <DEDUP_REMOVED lines=10> */
[----:B------:R-:W1:Y:S08]  /*1b650*/  MUFU.EX2 R189, R189 ;  /* 0x000000bd00bd7308 */ /* 0x000e700000000800 */
[----:B------:R-:W3:Y:S08]  /*1b660*/  MUFU.EX2 R140, R140 ;  /* 0x0000008c008c7308 */ /* 0x000ef00000000800 */
[----:B------:R-:W4:Y:S08]  /*1b670*/  MUFU.EX2 R191, R191 ;  /* 0x000000bf00bf7308 */ /* 0x000f300000000800 */
[----:B------:R-:W4:Y:S08]  /*1b680*/  MUFU.EX2 R133, R133 ;  /* 0x0000008500857308 */ /* 0x000f300000000800 */
[----:B------:R-:W4:Y:S08]  /*1b690*/  MUFU.EX2 R193, R193 ;  /* 0x000000c100c17308 */ /* 0x000f300000000800 */
[----:B------:R-:W4:Y:S08]  /*1b6a0*/  MUFU.EX2 R137, R137 ;  /* 0x0000008900897308 */ /* 0x000f300000000800 */
[----:B------:R-:W4:Y:S08]  /*1b6b0*/  MUFU.EX2 R195, R195 ;  /* 0x000000c300c37308 */ /* 0x000f300000000800 */
[----:B------:R-:W4:Y:S01]  /*1b6c0*/  MUFU.EX2 R138, R138 ;  /* 0x0000008a008a7308 */ /* 0x000f220000000800 */
[----:B------:R-:W-:-:S02]  /*1b6d0*/  WARPGROUP.DEPBAR.LE gsb0, 0x0 ;  /* 0x00008000000079c5 */ /* 0x000fc40000010000 */
[----:B------:R-:W-:Y:S01]  /*1b6e0*/  WARPGROUP.ARRIVE ;  /* 0x00000000000079c5 */ /* 0x000fe20000000000 */
[----:B------:R-:W-:Y:S02]  /*1b6f0*/  F2FP.BF16.F32.PACK_AB R212, R97, R96 ;  /* 0x0000006061d4723e */ /* 0x000fe400000010ff */
[----:B------:R-:W-:Y:S02]  /*1b700*/  F2FP.BF16.F32.PACK_AB R214, R101, R100 ;  /* 0x0000006465d6723e */ /* 0x000fe400000010ff */
[----:B------:R-:W4:Y:S01]  /*1b710*/  MUFU.EX2 R197, R197 ;  /* 0x000000c500c57308 */ /* 0x000f220000000800 */
[----:B------:R-:W-:Y:S07]  /*1b720*/  HGMMA.64x128x16.F32.BF16 R24, R216, gdesc[UR4].tnspB, R24, gsb0 ;  /* 0x41e00004d8187df0 */ /* 0x000fee0008001818 */
[----:B------:R-:W4:Y:S08]  /*1b730*/  MUFU.EX2 R8, R8 ;  /* 0x0000000800087308 */ /* 0x000f300000000800 */
[----:B------:R-:W4:Y:S08]  /*1b740*/  MUFU.EX2 R199, R199 ;  /* 0x000000c700c77308 */ /* 0x000f300000000800 */
[----:B------:R-:W4:Y:S08]  /*1b750*/  MUFU.EX2 R88, R135 ;  /* 0x0000008700587308 */ /* 0x000f300000000800 */
        /* <DEDUP_REMOVED lines=18> */
[----:B--2---:R-:W-:Y:S01]  /*1b880*/  FFMA.FTZ R89, R127, R9, -R116 ;  /* 0x000000097f597223 */ /* 0x004fe20000010874 */
[----:B------:R-:W-:Y:S01]  /*1b890*/  F2FP.BF16.F32.PACK_AB R218, R3, R113 ;  /* 0x0000007103da723e */ /* 0x000fe200000010ff */
[-C--:B------:R-:W-:Y:S01]  /*1b8a0*/  FMUL.FTZ R24, R24, R4.reuse ;  /* 0x0000000418187220 */ /* 0x080fe20000410000 */
[-C--:B------:R-:W-:Y:S01]  /*1b8b0*/  FMUL.FTZ R25, R25, R4.reuse ;  /* 0x0000000419197220 */ /* 0x080fe20000410000 */
[-C--:B------:R-:W-:Y:S01]  /*1b8c0*/  FMUL.FTZ R28, R28, R4.reuse ;  /* 0x000000041c1c7220 */ /* 0x080fe20000410000 */
[----:B------:R-:W-:Y:S01]  /*1b8d0*/  FMUL.FTZ R29, R29, R4 ;  /* 0x000000041d1d7220 */ /* 0x000fe20000410000 */
[----:B0-----:R-:W-:-:S02]  /*1b8e0*/  @!P1 IMAD R130, R6, 0x8, R2 ;  /* 0x0000000806829824 */ /* 0x001fc400078e0202 */
[-C--:B------:R-:W-:Y:S01]  /*1b8f0*/  FFMA.FTZ R6, R123, R9.reuse, -R116 ;  /* 0x000000097b067223 */ /* 0x080fe20000010874 */
[----:B------:R-:W-:Y:S01]  /*1b900*/  MUFU.EX2 R89, R89 ;  /* 0x0000005900597308 */ /* 0x000fe20000000800 */
[-C--:B------:R-:W-:Y:S01]  /*1b910*/  FMUL.FTZ R32, R32, R4.reuse ;  /* 0x0000000420207220 */ /* 0x080fe20000410000 */
[----:B------:R-:W-:Y:S02]  /*1b920*/  @!P1 VIADD R130, R130, 0x34860 ;  /* 0x0003486082829836 */ /* 0x000fe40000000000 */
[-C--:B------:R-:W-:Y:S01]  /*1b930*/  FMUL.FTZ R33, R33, R4.reuse ;  /* 0x0000000421217220 */ /* 0x080fe20000410000 */
[-C--:B------:R-:W-:Y:S01]  /*1b940*/  FMUL.FTZ R36, R36, R4.reuse ;  /* 0x0000000424247220 */ /* 0x080fe20000410000 */
[-C--:B------:R-:W-:Y:S01]  /*1b950*/  FMUL.FTZ R37, R37, R4.reuse ;  /* 0x0000000425257220 */ /* 0x080fe20000410000 */
[-C--:B------:R-:W-:Y:S01]  /*1b960*/  FMUL.FTZ R40, R40, R4.reuse ;  /* 0x0000000428287220 */ /* 0x080fe20000410000 */
[----:B------:R-:W-:Y:S01]  /*1b970*/  @!P1 PRMT R130, RZ, 0x654, R130 ;  /* 0x00000654ff829816 */ /* 0x000fe20000000082 */
[----:B------:R-:W-:Y:S01]  /*1b980*/  MUFU.EX2 R6, R6 ;  /* 0x0000000600067308 */ /* 0x000fe20000000800 */
[-C--:B------:R-:W-:Y:S01]  /*1b990*/  FMUL.FTZ R41, R41, R4.reuse ;  /* 0x0000000429297220 */ /* 0x080fe20000410000 */
[-C--:B------:R-:W-:Y:S01]  /*1b9a0*/  FMUL.FTZ R44, R44, R4.reuse ;  /* 0x000000042c2c7220 */ /* 0x080fe20000410000 */
[----:B------:R0:W-:Y:S01]  /*1b9b0*/  @!P1 SYNCS.ARRIVE.TRANS64.RED.A1T0 RZ, [R130+URZ], RZ ;  /* 0x000000ff82ff99a7 */ /* 0x0001e2000810043f */
[-C--:B------:R-:W-:Y:S01]  /*1b9c0*/  FMUL.FTZ R45, R45, R4.reuse ;  /* 0x000000042d2d7220 */ /* 0x080fe20000410000 */
[-C--:B------:R-:W-:Y:S01]  /*1b9d0*/  FMUL.FTZ R48, R48, R4.reuse ;  /* 0x0000000430307220 */ /* 0x080fe20000410000 */
[-C--:B------:R-:W-:Y:S01]  /*1b9e0*/  FMUL.FTZ R49, R49, R4.reuse ;  /* 0x0000000431317220 */ /* 0x080fe20000410000 */
[-C--:B------:R-:W-:Y:S01]  /*1b9f0*/  FMUL.FTZ R52, R52, R4.reuse ;  /* 0x0000000434347220 */ /* 0x080fe20000410000 */
[----:B------:R-:W-:Y:S01]  /*1ba00*/  MUFU.EX2 R109, R109 ;  /* 0x0000006d006d7308 */ /* 0x000fe20000000800 */
[-C--:B------:R-:W-:Y:S01]  /*1ba10*/  FMUL.FTZ R53, R53, R4.reuse ;  /* 0x0000000435357220 */ /* 0x080fe20000410000 */
[----:B------:R-:W-:Y:S01]  /*1ba20*/  FMUL.FTZ R56, R56, R4 ;  /* 0x0000000438387220 */ /* 0x000fe20000410000 */
[----:B0-----:R-:W-:Y:S01]  /*1ba30*/  FADD.FTZ R130, R180, R131 ;  /* 0x00000083b4827221 */ /* 0x001fe20000010000 */
[----:B------:R-:W-:Y:S01]  /*1ba40*/  F2FP.BF16.F32.PACK_AB R180, R11, R180 ;  /* 0x000000b40bb4723e */ /* 0x000fe200000010ff */
[-C--:B------:R-:W-:Y:S01]  /*1ba50*/  FMUL.FTZ R57, R57, R4.reuse ;  /* 0x0000000439397220 */ /* 0x080fe20000410000 */
[-C--:B------:R-:W-:Y:S01]  /*1ba60*/  FMUL.FTZ R60, R60, R4.reuse ;  /* 0x000000043c3c7220 */ /* 0x080fe20000410000 */
[----:B------:R-:W-:Y:S01]  /*1ba70*/  FADD.FTZ R123, R11, R130 ;  /* 0x000000820b7b7221 */ /* 0x000fe20000010000 */
[----:B------:R-:W-:Y:S01]  /*1ba80*/  MUFU.EX2 R91, R91 ;  /* 0x0000005b005b7308 */ /* 0x000fe20000000800 */
[-C--:B------:R-:W-:Y:S01]  /*1ba90*/  FMUL.FTZ R61, R61, R4.reuse ;  /* 0x000000043d3d7220 */ /* 0x080fe20000410000 */
[----:B------:R-:W-:Y:S01]  /*1baa0*/  FMUL.FTZ R64, R64, R4 ;  /* 0x0000000440407220 */ /* 0x000fe20000410000 */
[----:B------:R-:W-:Y:S01]  /*1bab0*/  FADD.FTZ R123, R182, R123 ;  /* 0x0000007bb67b7221 */ /* 0x000fe20000010000 */
[----:B------:R-:W-:Y:S01]  /*1bac0*/  F2FP.BF16.F32.PACK_AB R182, R20, R182 ;  /* 0x000000b614b6723e */ /* 0x000fe200000010ff */
[-C--:B------:R-:W-:Y:S01]  /*1bad0*/  FMUL.FTZ R65, R65, R4.reuse ;  /* 0x0000000441417220 */ /* 0x080fe20000410000 */
[-C--:B------:R-:W-:Y:S01]  /*1bae0*/  FMUL.FTZ R68, R68, R4.reuse ;  /* 0x0000000444447220 */ /* 0x080fe20000410000 */
[----:B------:R-:W-:Y:S01]  /*1baf0*/  FADD.FTZ R123, R20, R123 ;  /* 0x0000007b147b7221 */ /* 0x000fe20000010000 */
[----:B------:R-:W-:Y:S01]  /*1bb00*/  MUFU.EX2 R219, R94 ;  /* 0x0000005e00db7308 */ /* 0x000fe20000000800 */
        /* <DEDUP_REMOVED lines=8> */
[----:B------:R-:W-:Y:S01]  /*1bb90*/  MUFU.EX2 R95, R95 ;  /* 0x0000005f005f7308 */ /* 0x000fe20000000800 */
[----:B------:R-:W-:Y:S01]  /*1bba0*/  FMUL.FTZ R77, R77, R4 ;  /* 0x000000044d4d7220 */ /* 0x000fe20000410000 */
[----:B------:R-:W-:Y:S01]  /*1bbb0*/  FADD.FTZ R106, R186, R107 ;  /* 0x0000006bba6a7221 */ /* 0x000fe20000010000 */
[-C--:B------:R-:W-:Y:S01]  /*1bbc0*/  FFMA.FTZ R107, R98, R9.reuse, -R116 ;  /* 0x00000009626b7223 */ /* 0x080fe20000010874 */
[C---:B------:R-:W-:Y:S01]  /*1bbd0*/  F2FP.BF16.F32.PACK_AB R186, R13.reuse, R186 ;  /* 0x000000ba0dba723e */ /* 0x040fe200000010ff */
[-C--:B------:R-:W-:Y:S01]  /*1bbe0*/  FMUL.FTZ R80, R80, R4.reuse ;  /* 0x0000000450507220 */ /* 0x080fe20000410000 */
[----:B------:R-:W-:Y:S01]  /*1bbf0*/  FADD.FTZ R127, R13, R106 ;  /* 0x0000006a0d7f7221 */ /* 0x000fe20000010000 */
[-C--:B------:R-:W-:Y:S01]  /*1bc00*/  FFMA.FTZ R106, R99, R9.reuse, -R116 ;  /* 0x00000009636a7223 */ /* 0x080fe20000010874 */
[----:B-1----:R-:W-:Y:S01]  /*1bc10*/  FADD.FTZ R99, R189, R110 ;  /* 0x0000006ebd637221 */ /* 0x002fe20000010000 */
[----:B------:R0:W-:Y:S01]  /*1bc20*/  MUFU.EX2 R98, R115 ;  /* 0x0000007300627308 */ /* 0x0001e20000000800 */
[----:B------:R-:W-:Y:S01]  /*1bc30*/  FADD.FTZ R127, R188, R127 ;  /* 0x0000007fbc7f7221 */ /* 0x000fe20000010000 */
[-C--:B------:R-:W-:Y:S01]  /*1bc40*/  FMUL.FTZ R81, R81, R4.reuse ;  /* 0x0000000451517220 */ /* 0x080fe20000410000 */
[----:B---3--:R-:W-:Y:S01]  /*1bc50*/  FADD.FTZ R110, R140, R99 ;  /* 0x000000638c6e7221 */ /* 0x008fe20000010000 */
[----:B------:R-:W-:Y:S01]  /*1bc60*/  FFMA.FTZ R99, R90, R9, -R116 ;  /* 0x000000095a637223 */ /* 0x000fe20000010874 */
[----:B------:R-:W-:Y:S01]  /*1bc70*/  FADD.FTZ R127, R144, R127 ;  /* 0x0000007f907f7221 */ /* 0x000fe20000010000 */
[-C--:B------:R-:W-:Y:S01]  /*1bc80*/  FMUL.FTZ R84, R84, R4.reuse ;  /* 0x0000000454547220 */ /* 0x080fe20000410000 */
[----:B----4-:R-:W-:Y:S01]  /*1bc90*/  FADD.FTZ R110, R191, R110 ;  /* 0x0000006ebf6e7221 */ /* 0x010fe20000010000 */
[----:B------:R-:W-:Y:S01]  /*1bca0*/  MUFU.EX2 R107, R107 ;  /* 0x0000006b006b7308 */ /* 0x000fe20000000800 */
[----:B------:R-:W-:Y:S01]  /*1bcb0*/  FADD.FTZ R90, R190, R127 ;  /* 0x0000007fbe5a7221 */ /* 0x000fe20000010000 */
[----:B------:R-:W-:Y:S01]  /*1bcc0*/  FMUL.FTZ R85, R85, R4 ;  /* 0x0000000455557220 */ /* 0x000fe20000410000 */
[----:B------:R-:W-:Y:S01]  /*1bcd0*/  FADD.FTZ R110, R133, R110 ;  /* 0x0000006e856e7221 */ /* 0x000fe20000010000 */
[----:B------:R-:W-:Y:S01]  /*1bce0*/  F2FP.BF16.F32.PACK_AB R184, R21, R184 ;  /* 0x000000b815b8723e */ /* 0x000fe200000010ff */
[----:B0-----:R-:W-:Y:S01]  /*1bcf0*/  FADD.FTZ R115, R145, R90 ;  /* 0x0000005a91737221 */ /* 0x001fe20000010000 */
[----:B------:R-:W-:Y:S01]  /*1bd00*/  F2FP.BF16.F32.PACK_AB R187, R132, R187 ;  /* 0x000000bb84bb723e */ /* 0x000fe200000010ff */
[----:B------:R-:W-:Y:S01]  /*1bd10*/  FADD.FTZ R110, R193, R110 ;  /* 0x0000006ec16e7221 */ /* 0x000fe20000010000 */
[----:B------:R-:W-:Y:S01]  /*1bd20*/  MUFU.EX2 R90, R119 ;  /* 0x00000077005a7308 */ /* 0x000fe20000000800 */
[----:B------:R-:W-:Y:S01]  /*1bd30*/  FADD.FTZ R115, R192, R115 ;  /* 0x00000073c0737221 */ /* 0x000fe20000010000 */
[----:B------:R-:W-:Y:S01]  /*1bd40*/  F2FP.BF16.F32.PACK_AB R188, R144, R188 ;  /* 0x000000bc90bc723e */ /* 0x000fe200000010ff */
[----:B------:R-:W-:Y:S01]  /*1bd50*/  FADD.FTZ R110, R137, R110 ;  /* 0x0000006e896e7221 */ /* 0x000fe20000010000 */
[----:B------:R-:W-:Y:S01]  /*1bd60*/  F2FP.BF16.F32.PACK_AB R189, R140, R189 ;  /* 0x000000bd8cbd723e */ /* 0x000fe200000010ff */
[----:B------:R-:W-:Y:S01]  /*1bd70*/  FADD.FTZ R115, R14, R115 ;  /* 0x000000730e737221 */ /* 0x000fe20000010000 */
[----:B------:R-:W-:Y:S01]  /*1bd80*/  F2FP.BF16.F32.PACK_AB R190, R145, R190 ;  /* 0x000000be91be723e */ /* 0x000fe200000010ff */
[----:B------:R-:W-:Y:S01]  /*1bd90*/  FADD.FTZ R93, R195, R110 ;  /* 0x0000006ec35d7221 */ /* 0x000fe20000010000 */
[----:B------:R-:W0:Y:S01]  /*1bda0*/  MUFU.EX2 R106, R106 ;  /* 0x0000006a006a7308 */ /* 0x000e220000000800 */
[----:B------:R-:W-:Y:S01]  /*1bdb0*/  FADD.FTZ R115, R194, R115 ;  /* 0x00000073c2737221 */ /* 0x000fe20000010000 */
[----:B------:R-:W-:Y:S01]  /*1bdc0*/  F2FP.BF16.F32.PACK_AB R191, R133, R191 ;  /* 0x000000bf85bf723e */ /* 0x000fe200000010ff */
[----:B------:R-:W-:Y:S01]  /*1bdd0*/  FADD.FTZ R12, R138, R93 ;  /* 0x0000005d8a0c7221 */ /* 0x000fe20000010000 */
[----:B------:R-:W-:Y:S01]  /*1bde0*/  F2FP.BF16.F32.PACK_AB R192, R14, R192 ;  /* 0x000000c00ec0723e */ /* 0x000fe200000010ff */
[----:B------:R-:W-:Y:S01]  /*1bdf0*/  FADD.FTZ R115, R136, R115 ;  /* 0x0000007388737221 */ /* 0x000fe20000010000 */
[----:B------:R-:W-:Y:S01]  /*1be00*/  F2FP.BF16.F32.PACK_AB R193, R137, R193 ;  /* 0x000000c189c1723e */ /* 0x000fe200000010ff */
[----:B------:R-:W-:Y:S01]  /*1be10*/  FADD.FTZ R11, R197, R12 ;  /* 0x0000000cc50b7221 */ /* 0x000fe20000010000 */
[----:B------:R-:W-:Y:S01]  /*1be20*/  F2FP.BF16.F32.PACK_AB R197, R8, R197 ;  /* 0x000000c508c5723e */ /* 0x000fe200000010ff */
[----:B------:R-:W-:Y:S01]  /*1be30*/  FADD.FTZ R115, R196, R115 ;  /* 0x00000073c4737221 */ /* 0x000fe20000010000 */
[----:B------:R-:W1:Y:S01]  /*1be40*/  MUFU.EX2 R99, R99 ;  /* 0x0000006300637308 */ /* 0x000e620000000800 */
[----:B------:R-:W-:Y:S01]  /*1be50*/  FADD.FTZ R12, R8, R11 ;  /* 0x0000000b080c7221 */ /* 0x000fe20000010000 */
[----:B------:R-:W-:Y:S01]  /*1be60*/  F2FP.BF16.F32.PACK_AB R194, R136, R194 ;  /* 0x000000c288c2723e */ /* 0x000fe200000010ff */
[----:B------:R-:W-:Y:S01]  /*1be70*/  FADD.FTZ R115, R128, R115 ;  /* 0x0000007380737221 */ /* 0x000fe20000010000 */
[----:B------:R-:W-:Y:S01]  /*1be80*/  F2FP.BF16.F32.PACK_AB R195, R138, R195 ;  /* 0x000000c38ac3723e */ /* 0x000fe200000010ff */
[----:B------:R-:W-:Y:S01]  /*1be90*/  FADD.FTZ R11, R199, R12 ;  /* 0x0000000cc70b7221 */ /* 0x000fe20000010000 */
[----:B------:R-:W-:Y:S01]  /*1bea0*/  F2FP.BF16.F32.PACK_AB R196, R128, R196 ;  /* 0x000000c480c4723e */ /* 0x000fe200000010ff */
[----:B------:R-:W-:Y:S01]  /*1beb0*/  FADD.FTZ R20, R198, R115 ;  /* 0x00000073c6147221 */ /* 0x000fe20000010000 */
[C---:B------:R-:W-:Y:S01]  /*1bec0*/  F2FP.BF16.F32.PACK_AB R198, R15.reuse, R198 ;  /* 0x000000c60fc6723e */ /* 0x040fe200000010ff */
[C---:B------:R-:W-:Y:S01]  /*1bed0*/  FADD.FTZ R12, R88.reuse, R11 ;  /* 0x0000000b580c7221 */ /* 0x040fe20000010000 */
[----:B------:R-:W-:Y:S01]  /*1bee0*/  F2FP.BF16.F32.PACK_AB R199, R88, R199 ;  /* 0x000000c758c7723e */ /* 0x000fe200000010ff */
[----:B------:R-:W-:Y:S01]  /*1bef0*/  FADD.FTZ R13, R15, R20 ;  /* 0x000000140f0d7221 */ /* 0x000fe20000010000 */
[----:B0-----:R-:W-:Y:S01]  /*1bf00*/  F2FP.BF16.F32.PACK_AB R213, R106, R107 ;  /* 0x0000006b6ad5723e */ /* 0x001fe200000010ff */
        /* <DEDUP_REMOVED lines=10> */
[----:B------:R-:W-:Y:S01]  /*1bfb0*/  FADD.FTZ R13, R202, R13 ;  /* 0x0000000dca0d7221 */ /* 0x000fe20000010000 */
[C---:B------:R-:W-:Y:S01]  /*1bfc0*/  F2FP.BF16.F32.PACK_AB R202, R124.reuse, R202 ;  /* 0x000000ca7cca723e */ /* 0x040fe200000010ff */
[----:B------:R-:W-:Y:S01]  /*1bfd0*/  FADD.FTZ R12, R89, R12 ;  /* 0x0000000c590c7221 */ /* 0x000fe20000010000 */
[----:B-1----:R-:W-:Y:S01]  /*1bfe0*/  F2FP.BF16.F32.PACK_AB R217, R91, R99 ;  /* 0x000000635bd9723e */ /* 0x002fe200000010ff */
[----:B------:R-:W-:Y:S01]  /*1bff0*/  FADD.FTZ R13, R124, R13 ;  /* 0x0000000d7c0d7221 */ /* 0x000fe20000010000 */
[----:B------:R-:W-:Y:S01]  /*1c000*/  FMUL.FTZ R26, R26, R10 ;  /* 0x0000000a1a1a7220 */ /* 0x000fe20000410000 */
[----:B------:R-:W-:Y:S01]  /*1c010*/  FADD.FTZ R11, R205, R12 ;  /* 0x0000000ccd0b7221 */ /* 0x000fe20000010000 */
[----:B------:R-:W-:Y:S01]  /*1c020*/  F2FP.BF16.F32.PACK_AB R205, R98, R205 ;  /* 0x000000cd62cd723e */ /* 0x000fe200000010ff */
[----:B------:R-:W-:Y:S01]  /*1c030*/  FADD.FTZ R13, R204, R13 ;  /* 0x0000000dcc0d7221 */ /* 0x000fe20000010000 */
[----:B------:R-:W-:Y:S01]  /*1c040*/  F2FP.BF16.F32.PACK_AB R204, R120, R204 ;  /* 0x000000cc78cc723e */ /* 0x000fe200000010ff */
[----:B------:R-:W-:Y:S01]  /*1c050*/  FADD.FTZ R12, R98, R11 ;  /* 0x0000000b620c7221 */ /* 0x000fe20000010000 */
[-C--:B------:R-:W-:Y:S01]  /*1c060*/  FMUL.FTZ R27, R27, R10.reuse ;  /* 0x0000000a1b1b7220 */ /* 0x080fe20000410000 */
        /* <DEDUP_REMOVED lines=11> */
[C---:B------:R-:W-:Y:S01]  /*1c120*/  F2FP.BF16.F32.PACK_AB R209, R5.reuse, R209 ;  /* 0x000000d105d1723e */ /* 0x040fe200000010ff */
[----:B------:R-:W-:Y:S01]  /*1c130*/  FADD.FTZ R13, R208, R13 ;  /* 0x0000000dd00d7221 */ /* 0x000fe20000010000 */
[C---:B------:R-:W-:Y:S01]  /*1c140*/  F2FP.BF16.F32.PACK_AB R208, R104.reuse, R208 ;  /* 0x000000d068d0723e */ /* 0x040fe200000010ff */
        /* <DEDUP_REMOVED lines=11> */
[-C--:B------:R-:W-:Y:S01]  /*1c200*/  FMUL.FTZ R42, R42, R10.reuse ;  /* 0x0000000a2a2a7220 */ /* 0x080fe20000410000 */
        /* <DEDUP_REMOVED lines=28> */
[----:B------:R-:W-:Y:S01]  /*1c3d0*/  F2FP.BF16.F32.PACK_AB R219, R95, R219 ;  /* 0x000000db5fdb723e */ /* 0x000fe200000010ff */
[-C--:B------:R-:W-:Y:S01]  /*1c3e0*/  FMUL.FTZ R71, R71, R10.reuse ;  /* 0x0000000a47477220 */ /* 0x080fe20000410000 */
[----:B------:R-:W-:Y:S01]  /*1c3f0*/  FADD.FTZ R226, R3, R6 ;  /* 0x0000000603e27221 */ /* 0x000fe20000010000 */
[----:B------:R-:W-:Y:S01]  /*1c400*/  FADD.FTZ R225, R95, R8 ;  /* 0x000000085fe17221 */ /* 0x000fe20000010000 */
        /* <DEDUP_REMOVED lines=10> */
[----:B------:R-:W-:Y:S02]  /*1c4b0*/  IMAD.MOV.U32 R3, RZ, RZ, R92 ;  /* 0x000000ffff037224 */ /* 0x000fe400078e005c */
[----:B------:R-:W-:Y:S01]  /*1c4c0*/  IMAD.MOV.U32 R4, RZ, RZ, R7 ;  /* 0x000000ffff047224 */ /* 0x000fe200078e0007 */
[----:B------:R-:W-:Y:S06]  /*1c4d0*/  @P2 BRA `(.L_x_793) ;  /* 0xffffffa000bc2947 */ /* 0x000fec000383ffff */
.L_x_783:
[----:B------:R-:W-:Y:S05]  /*1c4e0*/  WARPSYNC.ALL ;  /* 0x0000000000007948 */ /* 0x000fea0003800000 */
[----:B------:R-:W-:Y:S06]  /*1c4f0*/  BAR.ARV 0x8, 0x180 ;  /* 0x0206000000007b1d */ /* 0x000fec0000002000 */
[----:B------:R-:W-:Y:S05]  /*1c500*/  @!P0 BRA `(.L_x_794) ;  /* 0x0000000000048947 */ /* 0x000fea0003800000 */
[----:B------:R-:W-:Y:S01]  /*1c510*/  BPT.TRAP 0x1 ;  /* 0x000000040000795c */ /* 0x000fe20000300000 */
.L_x_794:
[----:B------:R-:W-:Y:S01]  /*1c520*/  IMAD R11, R222, 0x8, R2 ;  /* 0x00000008de0b7824 */ /* 0x000fe200078e0202 */
[----:B------:R-:W-:-:S04]  /*1c530*/  SHF.L.U32 R0, R233, 0x1f, RZ ;  /* 0x0000001fe9007819 */ /* 0x000fc800000006ff */
[----:B------:R0:W1:Y:S01]  /*1c540*/  SYNCS.PHASECHK.TRANS64.TRYWAIT P2, [R11+URZ+0x34850], R0 ;  /* 0x034850000b0075a7 */ /* 0x000062000804017f */
[----:B------:R-:W-:Y:S05]  /*1c550*/  @!P0 BRA `(.L_x_795) ;  /* 0x0000000000048947 */ /* 0x000fea0003800000 */
[----:B------:R-:W-:Y:S01]  /*1c560*/  BPT.TRAP 0x1 ;  /* 0x000000040000795c */ /* 0x000fe20000300000 */
.L_x_795:
[----:B------:R-:W-:-:S05]  /*1c570*/  VIADD R2, R2, 0x400 ;  /* 0x0000040002027836 */ /* 0x000fca0000000000 */
[----:B------:R-:W-:-:S04]  /*1c580*/  SHF.R.U32.HI R2, RZ, 0x4, R2 ;  /* 0x00000004ff027819 */ /* 0x000fc80000011602 */
[----:B------:R-:W-:-:S04]  /*1c590*/  LOP3.LUT R2, R2, 0x3fff, RZ, 0xc0, !PT ;  /* 0x00003fff02027812 */ /* 0x000fc800078ec0ff */
[----:B------:R-:W-:Y:S01]  /*1c5a0*/  LOP3.LUT R3, R2, 0x5800000, RZ, 0xfc, !PT ;  /* 0x0580000002037812 */ /* 0x000fe200078efcff */
[----:B-1----:R-:W-:Y:S06]  /*1c5b0*/  @P2 BRA `(.L_x_796) ;  /* 0x0000000000082947 */ /* 0x002fec0003800000 */
[----:B------:R-:W1:Y:S02]  /*1c5c0*/  SYNCS.PHASECHK.TRANS64.TRYWAIT P0, [R11+URZ+0x34850], R0 ;  /* 0x034850000b0075a7 */ /* 0x000e64000800017f */
[----:B-1----:R-:W-:Y:S05]  /*1c5d0*/  @!P0 BRA `(.L_x_797) ;  /* 0x000000a400c48947 */ /* 0x002fea0003800000 */
.L_x_796:
[----:B------:R-:W-:Y:S01]  /*1c5e0*/  IMAD R2, R222, 0xb00, R3 ;  /* 0x00000b00de027824 */ /* 0x000fe200078e0203 */
[----:B------:R-:W2:Y:S01]  /*1c5f0*/  LDL.LU R15, [R1+0x6c] ;  /* 0x00006c00010f7983 */ /* 0x000ea20000300800 */
[----:B------:R-:W-:Y:S01]  /*1c600*/  IMAD.MOV.U32 R3, RZ, RZ, 0x40000040 ;  /* 0x40000040ff037424 */ /* 0x000fe200078e00ff */
[----:B------:R-:W-:Y:S05]  /*1c610*/  WARPSYNC.ALL ;  /* 0x0000000000007948 */ /* 0x000fea0003800000 */
[C---:B------:R-:W-:Y:S01]  /*1c620*/  R2UR UR6, R2.reuse ;  /* 0x00000000020672ca */ /* 0x040fe200000e0000 */
[----:B------:R-:W-:Y:S01]  /*1c630*/  WARPGROUP.ARRIVE ;  /* 0x00000000000079c5 */ /* 0x000fe20000000000 */
[----:B------:R-:W-:Y:S01]  /*1c640*/  R2UR UR7, R3 ;  /* 0x00000000030772ca */ /* 0x000fe200000e0000 */
[----:B------:R-:W-:Y:S01]  /*1c650*/  VIADD R4, R2, 0x80 ;  /* 0x0000008002047836 */ /* 0x000fe20000000000 */
[----:B01----:R-:W0:Y:S01]  /*1c660*/  SHFL.BFLY PT, R0, R225, 0x2, 0x1f ;  /* 0x0c401f00e1007f89 */ /* 0x003e2200000e0000 */
[----:B------:R-:W-:-:S02]  /*1c670*/  IMAD.MOV.U32 R5, RZ, RZ, 0x40000040 ;  /* 0x40000040ff057424 */ /* 0x000fc400078e00ff */
[----:B------:R-:W-:Y:S02]  /*1c680*/  IMAD.MOV.U32 R3, RZ, RZ, 0x40000040 ;  /* 0x40000040ff037424 */ /* 0x000fe400078e00ff */
[----:B------:R-:W-:Y:S02]  /*1c690*/  IMAD.MOV.U32 R6, RZ, RZ, RZ ;  /* 0x000000ffff067224 */ /* 0x000fe400078e00ff */
[----:B------:R-:W-:Y:S02]  /*1c6a0*/  VIADD R222, R222, 0x1 ;  /* 0x00000001dede7836 */ /* 0x000fe40000000000 */
[----:B------:R-:W-:Y:S02]  /*1c6b0*/  @!P1 VIADD R10, R11, 0x34860 ;  /* 0x000348600b0a9836 */ /* 0x000fe40000000000 */
[----:B------:R-:W-:Y:S01]  /*1c6c0*/  HGMMA.64x128x16.F32.BF16 R24, R176, gdesc[UR4].tnspB, R24, gsb0 ;  /* 0x41e00004b0187df0 */ /* 0x000fe20008001818 */
[----:B------:R-:W-:Y:S01]  /*1c6d0*/  R2UR UR6, R4 ;  /* 0x00000000040672ca */ /* 0x000fe200000e0000 */
[----:B------:R-:W-:Y:S01]  /*1c6e0*/  VIADD R4, R2, 0x100 ;  /* 0x0000010002047836 */ /* 0x000fe20000000000 */
[----:B------:R-:W-:Y:S01]  /*1c6f0*/  R2UR UR7, R5 ;  /* 0x00000000050772ca */ /* 0x000fe200000e0000 */
[----:B------:R-:W-:Y:S01]  /*1c700*/  IMAD.MOV.U32 R5, RZ, RZ, 0x40000040 ;  /* 0x40000040ff057424 */ /* 0x000fe200078e00ff */
[----:B------:R-:W-:-:S02]  /*1c710*/  ISETP.NE.AND P0, PT, R222, 0x2, PT ;  /* 0x00000002de00780c */ /* 0x000fc40003f05270 */
[----:B------:R-:W-:Y:S02]  /*1c720*/  @!P1 PRMT R10, RZ, 0x654, R10 ;  /* 0x00000654ff0a9816 */ /* 0x000fe4000000000a */
[----:B------:R-:W-:Y:S01]  /*1c730*/  SEL R222, R222, RZ, P0 ;  /* 0x000000ffdede7207 */ /* 0x000fe20000000000 */
[----:B------:R-:W-:Y:S02]  /*1c740*/  WARPGROUP.DEPBAR.LE gsb0, 0x0 ;  /* 0x00008000000079c5 */ /* 0x000fe40000010000 */
[----:B------:R-:W-:-:S06]  /*1c750*/  WARPGROUP.ARRIVE ;  /* 0x00000000000079c5 */ /* 0x000fcc0000000000 */
[----:B------:R-:W-:Y:S01]  /*1c760*/  HGMMA.64x128x16.F32.BF16 R24, R180, gdesc[UR4].tnspB, R24, gsb0 ;  /* 0x41e00004b4187df0 */ /* 0x000fe20008001818 */
[----:B------:R-:W-:Y:S01]  /*1c770*/  R2UR UR6, R4 ;  /* 0x00000000040672ca */ /* 0x000fe200000e0000 */
[----:B------:R-:W-:Y:S01]  /*1c780*/  VIADD R4, R2, 0x180 ;  /* 0x0000018002047836 */ /* 0x000fe20000000000 */
[----:B------:R-:W-:Y:S01]  /*1c790*/  R2UR UR7, R5 ;  /* 0x00000000050772ca */ /* 0x000fe200000e0000 */
[----:B------:R-:W-:Y:S02]  /*1c7a0*/  IMAD.MOV.U32 R5, RZ, RZ, 0x40000040 ;  /* 0x40000040ff057424 */ /* 0x000fe400078e00ff */
[----:B--2---:R-:W-:-:S05]  /*1c7b0*/  VIADD R15, R15, 0x1 ;  /* 0x000000010f0f7836 */ /* 0x004fca0000000000 */
[----:B------:R-:W-:Y:S01]  /*1c7c0*/  STL [R1+0x6c], R15 ;  /* 0x00006c0f01007387 */ /* 0x000fe20000100800 */
        /* <DEDUP_REMOVED lines=46> */
[----:B------:R-:W-:Y:S01]  /*1cab0*/  R2UR UR6, R4 ;  /* 0x00000000040672ca */ /* 0x000fe200000e0000 */
[----:B------:R-:W-:Y:S01]  /*1cac0*/  IMAD.MOV.U32 R4, RZ, RZ, RZ ;  /* 0x000000ffff047224 */ /* 0x000fe200078e00ff */
[----:B------:R-:W-:Y:S01]  /*1cad0*/  R2UR UR7, R5 ;  /* 0x00000000050772ca */ /* 0x000fe200000e0000 */
[----:B------:R-:W-:Y:S02]  /*1cae0*/  WARPGROUP.DEPBAR.LE gsb0, 0x0 ;  /* 0x00008000000079c5 */ /* 0x000fe40000010000 */
[----:B------:R-:W-:-:S10]  /*1caf0*/  WARPGROUP.ARRIVE ;  /* 0x00000000000079c5 */ /* 0x000fd40000000000 */
[----:B------:R-:W-:Y:S01]  /*1cb00*/  HGMMA.64x128x16.F32.BF16 R24, R212, gdesc[UR4].tnspB, R24, gsb0 ;  /* 0x41e00004d4187df0 */ /* 0x000fe20008001818 */
[----:B------:R-:W-:Y:S01]  /*1cb10*/  R2UR UR6, R2 ;  /* 0x00000000020672ca */ /* 0x000fe200000e0000 */
[----:B0-----:R-:W-:Y:S01]  /*1cb20*/  FADD.FTZ R2, R0, R225 ;  /* 0x000000e100027221 */ /* 0x001fe20000010000 */
[----:B------:R-:W-:Y:S02]  /*1cb30*/  R2UR UR7, R3 ;  /* 0x00000000030772ca */ /* 0x000fe400000e0000 */
[----:B------:R-:W0:Y:S04]  /*1cb40*/  SHFL.BFLY PT, R3, R226, 0x2, 0x1f ;  /* 0x0c401f00e2037f89 */ /* 0x000e2800000e0000 */
[----:B------:R-:W1:Y:S01]  /*1cb50*/  SHFL.BFLY PT, R5, R2, 0x1, 0x1f ;  /* 0x0c201f0002057f89 */ /* 0x000e6200000e0000 */
[----:B0-----:R-:W-:Y:S01]  /*1cb60*/  FADD.FTZ R3, R3, R226 ;  /* 0x000000e203037221 */ /* 0x001fe20000010000 */
[----:B-1----:R-:W-:-:S04]  /*1cb70*/  FADD.FTZ R13, R2, R5 ;  /* 0x00000005020d7221 */ /* 0x002fc80000010000 */
[----:B------:R-:W0:Y:S01]  /*1cb80*/  SHFL.BFLY PT, R0, R3, 0x1, 0x1f ;  /* 0x0c201f0003007f89 */ /* 0x000e2200000e0000 */
[----:B------:R-:W-:-:S13]  /*1cb90*/  FSETP.NE.FTZ.AND P3, PT, R13, RZ, PT ;  /* 0x000000ff0d00720b */ /* 0x000fda0003f75000 */
[----:B------:R-:W1:Y:S01]  /*1cba0*/  @P3 MUFU.LG2 R8, R13 ;  /* 0x0000000d00083308 */ /* 0x000e620000000c00 */
[----:B------:R-:W-:Y:S01]  /*1cbb0*/  @P3 FMUL.FTZ R14, R9, 0.69314718246459960938 ;  /* 0x3f317218090e3820 */ /* 0x000fe20000410000 */
[----:B0-----:R-:W-:-:S06]  /*1cbc0*/  FADD.FTZ R12, R3, R0 ;  /* 0x00000000030c7221 */ /* 0x001fcc0000010000 */
[----:B------:R-:W-:Y:S01]  /*1cbd0*/  @P3 MUFU.RCP R6, R13 ;  /* 0x0000000d00063308 */ /* 0x000fe20000001000 */
[----:B------:R-:W-:Y:S01]  /*1cbe0*/  SEL R0, RZ, 0x1, P0 ;  /* 0x00000001ff007807 */ /* 0x000fe20000000000 */
[----:B------:R-:W-:Y:S01]  /*1cbf0*/  IMAD.MOV.U32 R3, RZ, RZ, -0x800000 ;  /* 0xff800000ff037424 */ /* 0x000fe200078e00ff */
[----:B------:R-:W-:Y:S02]  /*1cc00*/  FSETP.NE.FTZ.AND P2, PT, R12, RZ, PT ;  /* 0x000000ff0c00720b */ /* 0x000fe40003f55000 */
[----:B------:R-:W-:Y:S01]  /*1cc10*/  LOP3.LUT R233, R233, R0, RZ, 0x3c, !PT ;  /* 0x00000000e9e97212 */ /* 0x000fe200078e3cff */
[----:B------:R-:W-:-:S10]  /*1cc20*/  IMAD.MOV.U32 R0, RZ, RZ, -0x800000 ;  /* 0xff800000ff007424 */ /* 0x000fd400078e00ff */
[----:B------:R-:W0:Y:S01]  /*1cc30*/  @P2 MUFU.LG2 R5, R12 ;  /* 0x0000000c00052308 */ /* 0x000e220000000c00 */
[----:B------:R-:W-:Y:S01]  /*1cc40*/  @P2 FMUL.FTZ R2, R9, 0.69314718246459960938 ;  /* 0x3f31721809022820 */ /* 0x000fe20000410000 */
[----:B-1----:R-:W-:-:S04]  /*1cc50*/  @P3 FMUL.FTZ R9, R8, 0.69314718246459960938 ;  /* 0x3f31721808093820 */ /* 0x002fc80000410000 */
[----:B------:R-:W-:Y:S02]  /*1cc60*/  @P3 FFMA.FTZ R3, R14, R92, R9 ;  /* 0x0000005c0e033223 */ /* 0x000fe40000010009 */
[----:B------:R-:W1:Y:S01]  /*1cc70*/  @P2 MUFU.RCP R4, R12 ;  /* 0x0000000c00042308 */ /* 0x000e620000001000 */
[----:B0-----:R-:W-:-:S04]  /*1cc80*/  @P2 FMUL.FTZ R5, R5, 0.69314718246459960938 ;  /* 0x3f31721805052820 */ /* 0x001fc80000410000 */
[----:B------:R-:W-:Y:S01]  /*1cc90*/  @P2 FFMA.FTZ R0, R2, R7, R5 ;  /* 0x0000000702002223 */ /* 0x000fe20000010005 */
[----:B------:R-:W-:Y:S02]  /*1cca0*/  WARPGROUP.DEPBAR.LE gsb0, 0x0 ;  /* 0x00008000000079c5 */ /* 0x000fe40000010000 */
[----:B------:R-:W-:-:S06]  /*1ccb0*/  WARPGROUP.ARRIVE ;  /* 0x00000000000079c5 */ /* 0x000fcc0000000000 */
[----:B------:R-:W-:Y:S03]  /*1ccc0*/  HGMMA.64x128x16.F32.BF16 R24, R216, gdesc[UR4].tnspB, R24, gsb0 ;  /* 0x41e00004d8187df0 */ /* 0x000fe60008001818 */
[----:B------:R-:W-:Y:S02]  /*1ccd0*/  WARPGROUP.DEPBAR.LE gsb0, 0x0 ;  /* 0x00008000000079c5 */ /* 0x000fe40000010000 */
[-C--:B-1----:R-:W-:Y:S01]  /*1cce0*/  FMUL.FTZ R97, R57, R4.reuse ;  /* 0x0000000439617220 */ /* 0x082fe20000410000 */
        /* <DEDUP_REMOVED lines=43> */
[-C--:B0-----:R-:W-:Y:S01]  /*1cfa0*/  FMUL.FTZ R10, R28, R4.reuse ;  /* 0x000000041c0a7220 */ /* 0x081fe20000410000 */
[-C--:B------:R-:W-:Y:S01]  /*1cfb0*/  FMUL.FTZ R103, R29, R4.reuse ;  /* 0x000000041d677220 */ /* 0x080fe20000410000 */
[----:B------:R-:W-:Y:S01]  /*1cfc0*/  FMUL.FTZ R91, R44, R4 ;  /* 0x000000042c5b7220 */ /* 0x000fe20000410000 */
[----:B------:R-:W-:Y:S01]  /*1cfd0*/  PLOP3.LUT P1, PT, PT, PT, PT, 0x8, 0x0 ;  /* 0x000000000000781c */ /* 0x000fe20003f2e170 */
        /* <DEDUP_REMOVED lines=17> */
[----:B------:R-:W-:-:S07]  /*1d0f0*/  FMUL.FTZ R87, R87, R6 ;  /* 0x0000000657577220 */ /* 0x000fce0000410000 */
.L_x_737:
[----:B------:R-:W2:Y:S01]  /*1d100*/  LDL R82, [R1+0x60] ;  /* 0x0000600001527983 */ /* 0x000ea20000100800 */
[----:B------:R-:W-:Y:S05]  /*1d110*/  WARPSYNC.ALL ;  /* 0x0000000000007948 */ /* 0x000fea0003800000 */
[----:B------:R-:W0:Y:S01]  /*1d120*/  S2UR UR5, SR_CgaCtaId ;  /* 0x00000000000579c3 */ /* 0x000e220000008800 */
[----:B------:R-:W-:Y:S01]  /*1d130*/  UMOV UR4, 0x400 ;  /* 0x0000040000047882 */ /* 0x000fe20000000000 */
[----:B------:R-:W-:Y:S01]  /*1d140*/  BSSY B0, `(.L_x_798) ;  /* 0x0000228000007945 */ /* 0x000fe20003800000 */
[----:B------:R-:W-:Y:S01]  /*1d150*/  SHF.R.S32.HI R44, RZ, 0x1f, R221 ;  /* 0x0000001fff2c7819 */ /* 0x000fe200000114dd */
[----:B0-----:R-:W-:-:S06]  /*1d160*/  ULEA UR4, UR5, UR4, 0x18 ;  /* 0x0000000405047291 */ /* 0x001fcc000f8ec03f */
[----:B------:R-:W-:Y:S01]  /*1d170*/  IMAD.U32 R2, RZ, RZ, UR4 ;  /* 0x00000004ff027e24 */ /* 0x000fe2000f8e00ff */
[----:B------:R-:W-:Y:S06]  /*1d180*/  BAR.SYNC.DEFER_BLOCKING 0x5, 0x180 ;  /* 0x0146000000007b1d */ /* 0x000fec0000010000 */
[----:B------:R0:W1:Y:S02]  /*1d190*/  LDS.128 R124, [R2+0x348d0] ;  /* 0x0348d000027c7984 */ /* 0x0000640000000c00 */
[----:B------:R-:W-:Y:S06]  /*1d1a0*/  BAR.ARV 0x4, 0x180 ;  /* 0x0106000000007b1d */ /* 0x000fec0000002000 */
[----:B--2---:R-:W-:Y:S01]  /*1d1b0*/  SHF.R.S32.HI R38, RZ, 0x1f, R82 ;  /* 0x0000001fff267819 */ /* 0x004fe20000011452 */
[----:B------:R-:W-:-:S03]  /*1d1c0*/  IMAD.SHL.U32 R74, R82, 0x4, RZ ;  /* 0x00000004524a7824 */ /* 0x000fc600078e00ff */
[----:B------:R-:W-:Y:S01]  /*1d1d0*/  SHF.L.U64.HI R78, R82, 0x2, R38 ;  /* 0x00000002524e7819 */ /* 0x000fe20000010226 */
[----:B01----:R-:W-:Y:S06]  /*1d1e0*/  @P1 BRA `(.L_x_799) ;  /* 0x0000001400681947 */ /* 0x003fec0003800000 */
[----:B------:R-:W2:Y:S04]  /*1d1f0*/  LDL R4, [R1+0x90] ;  /* 0x0000900001047983 */ /* 0x000ea80000100800 */
[----:B------:R-:W3:Y:S04]  /*1d200*/  LDL R107, [R1+0x8c] ;  /* 0x00008c00016b7983 */ /* 0x000ee80000100800 */
[----:B------:R-:W3:Y:S01]  /*1d210*/  LDL R86, [R1+0x70] ;  /* 0x0000700001567983 */ /* 0x000ee20000100800 */
[----:B------:R-:W0:Y:S01]  /*1d220*/  S2R R5, SR_SWINHI ;  /* 0x0000000000057919 */ /* 0x000e220000002f00 */
[----:B------:R-:W-:Y:S05]  /*1d230*/  WARPSYNC.ALL ;  /* 0x0000000000007948 */ /* 0x000fea0003800000 */
[----:B------:R-:W-:Y:S01]  /*1d240*/  F2FP.BF16.F32.PACK_AB R32, R53, R32 ;  /* 0x000000203520723e */ /* 0x000fe200000010ff */
[----:B------:R-:W-:Y:S01]  /*1d250*/  ULDC.64 UR4, c[0x0][0xc00] ;  /* 0x0003000000047ab9 */ /* 0x000fe20000000a00 */
[----:B------:R-:W1:Y:S01]  /*1d260*/  LDC R53, c[0x0][0xbe8] ;  /* 0x0002fa00ff357b82 */ /* 0x000e620000000800 */
[----:B------:R-:W-:-:S02]  /*1d270*/  MOV R20, R2 ;  /* 0x0000000200147202 */ /* 0x000fc40000000f00 */
[----:B0-----:R-:W-:Y:S02]  /*1d280*/  MOV R21, R5 ;  /* 0x0000000500157202 */ /* 0x001fe40000000f00 */
[----:B------:R-:W-:Y:S02]  /*1d290*/  F2FP.BF16.F32.PACK_AB R10, R103, R10 ;  /* 0x0000000a670a723e */ /* 0x000fe400000010ff */
[----:B------:R-:W-:Y:S02]  /*1d2a0*/  F2FP.BF16.F32.PACK_AB R31, R31, R54 ;  /* 0x000000361f1f723e */ /* 0x000fe400000010ff */
[----:B------:R-:W-:Y:S01]  /*1d2b0*/  F2FP.BF16.F32.PACK_AB R35, R35, R50 ;  /* 0x000000322323723e */ /* 0x000fe200000010ff */
[----:B------:R-:W-:Y:S01]  /*1d2c0*/  ULDC.64 UR6, c[0x0][0x208] ;  /* 0x0000820000067ab9 */ /* 0x000fe20000000a00 */
[----:B------:R-:W-:Y:S01]  /*1d2d0*/  BAR.SYNC.DEFER_BLOCKING 0x1, 0x100 ;  /* 0x0044000000007b1d */ /* 0x000fe20000010000 */
[----:B--2---:R-:W-:-:S03]  /*1d2e0*/  IMAD.WIDE R8, R4, 0x2, R20 ;  /* 0x0000000204087825 */ /* 0x004fc600078e0214 */
[C---:B------:R-:W-:Y:S02]  /*1d2f0*/  IADD3 R71, P2, R8.reuse, 0x4000, RZ ;  /* 0x0000400008477810 */ /* 0x040fe40007f5e0ff */
[C---:B------:R-:W-:Y:S02]  /*1d300*/  LOP3.LUT R29, R8.reuse, 0x380, RZ, 0xc0, !PT ;  /* 0x00000380081d7812 */ /* 0x040fe400078ec0ff */
[C---:B------:R-:W-:Y:S02]  /*1d310*/  IADD3 R59, P5, R8.reuse, 0x20, RZ ;  /* 0x00000020083b7810 */ /* 0x040fe40007fbe0ff */
[C---:B------:R-:W-:Y:S02]  /*1d320*/  IADD3 R63, P0, R8.reuse, 0x40, RZ ;  /* 0x00000040083f7810 */ /* 0x040fe40007f1e0ff */
[----:B------:R-:W-:Y:S02]  /*1d330*/  LOP3.LUT R14, R71, 0x380, RZ, 0xc0, !PT ;  /* 0x00000380470e7812 */ /* 0x000fe400078ec0ff */
[----:B------:R-:W-:Y:S01]  /*1d340*/  SHF.R.U64 R29, R29, 0x3, RZ ;  /* 0x000000031d1d7819 */ /* 0x000fe200000012ff */
[----:B------:R-:W-:Y:S01]  /*1d350*/  IMAD.X R5, RZ, RZ, R9, P5 ;  /* 0x000000ffff057224 */ /* 0x000fe200028e0609 */
[----:B------:R-:W-:-:S02]  /*1d360*/  IADD3 R67, P1, R8, 0x60, RZ ;  /* 0x0000006008437810 */ /* 0x000fc40007f3e0ff */
[----:B------:R-:W-:Y:S02]  /*1d370*/  LOP3.LUT R4, R59, 0x380, RZ, 0xc0, !PT ;  /* 0x000003803b047812 */ /* 0x000fe400078ec0ff */
[----:B------:R-:W-:Y:S02]  /*1d380*/  LOP3.LUT R6, R63, 0x380, RZ, 0xc0, !PT ;  /* 0x000003803f067812 */ /* 0x000fe400078ec0ff */
[C---:B------:R-:W-:Y:S02]  /*1d390*/  IADD3 R75, P3, R8.reuse, 0x4020, RZ ;  /* 0x00004020084b7810 */ /* 0x040fe40007f7e0ff */
[C---:B------:R-:W-:Y:S02]  /*1d3a0*/  IADD3 R79, P4, R8.reuse, 0x4040, RZ ;  /* 0x00004040084f7810 */ /* 0x040fe40007f9e0ff */
[----:B------:R-:W-:Y:S02]  /*1d3b0*/  IADD3 R83, P5, R8, 0x4060, RZ ;  /* 0x0000406008537810 */ /* 0x000fe40007fbe0ff */
[----:B------:R-:W-:-:S02]  /*1d3c0*/  SHF.R.U64 R14, R14, 0x3, RZ ;  /* 0x000000030e0e7819 */ /* 0x000fc400000012ff */
[----:B------:R-:W-:Y:S02]  /*1d3d0*/  LOP3.LUT R8, R29, R8, RZ, 0x3c, !PT ;  /* 0x000000081d087212 */ /* 0x000fe400078e3cff */
[----:B------:R-:W-:Y:S02]  /*1d3e0*/  LOP3.LUT R12, R67, 0x380, RZ, 0xc0, !PT ;  /* 0x00000380430c7812 */ /* 0x000fe400078ec0ff */
[----:B------:R-:W-:Y:S02]  /*1d3f0*/  SHF.R.U64 R4, R4, 0x3, RZ ;  /* 0x0000000304047819 */ /* 0x000fe400000012ff */
[----:B------:R-:W-:Y:S02]  /*1d400*/  SHF.R.U64 R6, R6, 0x3, RZ ;  /* 0x0000000306067819 */ /* 0x000fe400000012ff */
[----:B------:R-:W-:Y:S01]  /*1d410*/  LOP3.LUT R14, R14, R71, RZ, 0x3c, !PT ;  /* 0x000000470e0e7212 */ /* 0x000fe200078e3cff */
[--C-:B------:R-:W-:Y:S01]  /*1d420*/  IMAD.X R7, RZ, RZ, R9.reuse, P0 ;  /* 0x000000ffff077224 */ /* 0x100fe200000e0609 */
[----:B------:R-:W-:Y:S01]  /*1d430*/  LOP3.LUT R26, R79, 0x380, RZ, 0xc0, !PT ;  /* 0x000003804f1a7812 */ /* 0x000fe200078ec0ff */
[--C-:B------:R-:W-:Y:S01]  /*1d440*/  IMAD.X R13, RZ, RZ, R9.reuse, P1 ;  /* 0x000000ffff0d7224 */ /* 0x100fe200008e0609 */
[----:B------:R-:W-:Y:S01]  /*1d450*/  MOV R71, R8 ;  /* 0x0000000800477202 */ /* 0x000fe20000000f00 */
[--C-:B------:R-:W-:Y:S01]  /*1d460*/  IMAD.X R15, RZ, RZ, R9.reuse, P2 ;  /* 0x000000ffff0f7224 */ /* 0x100fe200010e0609 */
[----:B------:R-:W-:Y:S01]  /*1d470*/  SHF.R.U64 R12, R12, 0x3, RZ ;  /* 0x000000030c0c7819 */ /* 0x000fe200000012ff */
[--C-:B------:R-:W-:Y:S01]  /*1d480*/  IMAD.X R25, RZ, RZ, R9.reuse, P3 ;  /* 0x000000ffff197224 */ /* 0x100fe200018e0609 */
[----:B------:R-:W-:Y:S01]  /*1d490*/  F2FP.BF16.F32.PACK_AB R8, R102, R11 ;  /* 0x0000000b6608723e */ /* 0x000fe200000010ff */
[--C-:B------:R-:W-:Y:S01]  /*1d4a0*/  IMAD.X R27, RZ, RZ, R9.reuse, P4 ;  /* 0x000000ffff1b7224 */ /* 0x100fe200020e0609 */
[----:B------:R-:W-:Y:S01]  /*1d4b0*/  LOP3.LUT R4, R4, R59, RZ, 0x3c, !PT ;  /* 0x0000003b04047212 */ /* 0x000fe200078e3cff */
[----:B------:R-:W-:Y:S01]  /*1d4c0*/  IMAD.X R29, RZ, RZ, R9, P5 ;  /* 0x000000ffff1d7224 */ /* 0x000fe200028e0609 */
[----:B------:R-:W-:-:S02]  /*1d4d0*/  LOP3.LUT R6, R6, R63, RZ, 0x3c, !PT ;  /* 0x0000003f06067212 */ /* 0x000fc400078e3cff */
[----:B------:R-:W-:Y:S02]  /*1d4e0*/  LOP3.LUT R28, R83, 0x380, RZ, 0xc0, !PT ;  /* 0x00000380531c7812 */ /* 0x000fe400078ec0ff */
[----:B------:R-:W-:Y:S02]  /*1d4f0*/  F2FP.BF16.F32.PACK_AB R9, R105, R108 ;  /* 0x0000006c6909723e */ /* 0x000fe400000010ff */
[----:B------:R-:W-:Y:S02]  /*1d500*/  F2FP.BF16.F32.PACK_AB R11, R85, R106 ;  /* 0x0000006a550b723e */ /* 0x000fe400000010ff */
[----:B------:R-:W-:Y:S02]  /*1d510*/  LOP3.LUT R24, R75, 0x380, RZ, 0xc0, !PT ;  /* 0x000003804b187812 */ /* 0x000fe400078ec0ff */
[----:B------:R-:W-:Y:S02]  /*1d520*/  SHF.R.U64 R26, R26, 0x3, RZ ;  /* 0x000000031a1a7819 */ /* 0x000fe400000012ff */
[----:B------:R-:W-:Y:S01]  /*1d530*/  LOP3.LUT R12, R12, R67, RZ, 0x3c, !PT ;  /* 0x000000430c0c7212 */ /* 0x000fe200078e3cff */
[----:B------:R0:W-:Y:S01]  /*1d540*/  STSM.16.M88.4 [R71], R8 ;  /* 0x0000000847007844 */ /* 0x0001e20000000200 */
[----:B------:R-:W-:-:S02]  /*1d550*/  SHF.R.U64 R28, R28, 0x3, RZ ;  /* 0x000000031c1c7819 */ /* 0x000fc400000012ff */
[----:B------:R-:W-:Y:S02]  /*1d560*/  MOV R70, R4 ;  /* 0x0000000400467202 */ /* 0x000fe40000000f00 */
[----:B------:R-:W-:Y:S02]  /*1d570*/  MOV R67, R6 ;  /* 0x0000000600437202 */ /* 0x000fe40000000f00 */
[----:B------:R-:W-:Y:S02]  /*1d580*/  SHF.R.U64 R24, R24, 0x3, RZ ;  /* 0x0000000318187819 */ /* 0x000fe400000012ff */
[----:B------:R-:W-:Y:S02]  /*1d590*/  F2FP.BF16.F32.PACK_AB R4, R95, R94 ;  /* 0x0000005e5f04723e */ /* 0x000fe400000010ff */
[----:B------:R-:W-:Y:S02]  /*1d5a0*/  F2FP.BF16.F32.PACK_AB R5, R81, R104 ;  /* 0x000000685105723e */ /* 0x000fe400000010ff */
[----:B------:R-:W-:-:S02]  /*1d5b0*/  F2FP.BF16.F32.PACK_AB R6, R100, R93 ;  /* 0x0000005d6406723e */ /* 0x000fc400000010ff */
[----:B------:R-:W-:Y:S02]  /*1d5c0*/  F2FP.BF16.F32.PACK_AB R7, R77, R84 ;  /* 0x000000544d07723e */ /* 0x000fe400000010ff */
[----:B------:R-:W-:Y:S02]  /*1d5d0*/  LOP3.LUT R26, R26, R79, RZ, 0x3c, !PT ;  /* 0x0000004f1a1a7212 */ /* 0x000fe400078e3cff */
[----:B0-----:R-:W-:Y:S02]  /*1d5e0*/  F2FP.BF16.F32.PACK_AB R8, R101, R92 ;  /* 0x0000005c6508723e */ /* 0x001fe400000010ff */
[----:B------:R-:W-:Y:S02]  /*1d5f0*/  F2FP.BF16.F32.PACK_AB R9, R73, R80 ;  /* 0x000000504909723e */ /* 0x000fe400000010ff */
[----:B------:R-:W-:Y:S02]  /*1d600*/  F2FP.BF16.F32.PACK_AB R10, R98, R91 ;  /* 0x0000005b620a723e */ /* 0x000fe400000010ff */
[----:B------:R-:W-:-:S02]  /*1d610*/  F2FP.BF16.F32.PACK_AB R11, R69, R76 ;  /* 0x0000004c450b723e */ /* 0x000fc400000010ff */
[----:B------:R-:W-:Y:S01]  /*1d620*/  LOP3.LUT R28, R28, R83, RZ, 0x3c, !PT ;  /* 0x000000531c1c7212 */ /* 0x000fe200078e3cff */
[----:B------:R-:W-:Y:S01]  /*1d630*/  STSM.16.M88.4 [R70], R4 ;  /* 0x0000000446007844 */ /* 0x000fe20000000200 */
[----:B------:R-:W-:Y:S02]  /*1d640*/  LOP3.LUT R24, R24, R75, RZ, 0x3c, !PT ;  /* 0x0000004b18187212 */ /* 0x000fe400078e3cff */
[----:B------:R-:W-:Y:S01]  /*1d650*/  MOV R59, R26 ;  /* 0x0000001a003b7202 */ /* 0x000fe20000000f00 */
[----:B------:R0:W-:Y:S01]  /*1d660*/  STSM.16.M88.4 [R67], R8 ;  /* 0x0000000843007844 */ /* 0x0001e20000000200 */
[----:B------:R-:W-:Y:S02]  /*1d670*/  F2FP.BF16.F32.PACK_AB R27, R51, R58 ;  /* 0x0000003a331b723e */ /* 0x000fe400000010ff */
[----:B------:R-:W-:Y:S02]  /*1d680*/  MOV R66, R12 ;  /* 0x0000000c00427202 */ /* 0x000fe40000000f00 */
[----:B------:R-:W-:-:S02]  /*1d690*/  MOV R63, R14 ;  /* 0x0000000e003f7202 */ /* 0x000fc40000000f00 */
[----:B------:R-:W-:Y:S02]  /*1d6a0*/  MOV R51, R28 ;  /* 0x0000001c00337202 */ /* 0x000fe40000000f00 */
[----:B------:R-:W-:Y:S02]  /*1d6b0*/  MOV R62, R24 ;  /* 0x00000018003e7202 */ /* 0x000fe40000000f00 */
[----:B------:R-:W-:Y:S02]  /*1d6c0*/  F2FP.BF16.F32.PACK_AB R12, R99, R90 ;  /* 0x0000005a630c723e */ /* 0x000fe400000010ff */
[----:B------:R-:W-:Y:S02]  /*1d6d0*/  F2FP.BF16.F32.PACK_AB R13, R65, R72 ;  /* 0x00000048410d723e */ /* 0x000fe400000010ff */
[----:B------:R-:W-:Y:S02]  /*1d6e0*/  F2FP.BF16.F32.PACK_AB R14, R96, R89 ;  /* 0x00000059600e723e */ /* 0x000fe400000010ff */
[----:B0-----:R-:W-:-:S02]  /*1d6f0*/  IADD3 R10, P1, R74, UR4, RZ ;  /* 0x000000044a0a7c10 */ /* 0x001fc4000ff3e0ff */
[----:B------:R-:W-:Y:S02]  /*1d700*/  F2FP.BF16.F32.PACK_AB R15, R61, R68 ;  /* 0x000000443d0f723e */ /* 0x000fe400000010ff */
[----:B------:R-:W-:Y:S02]  /*1d710*/  F2FP.BF16.F32.PACK_AB R29, R30, R47 ;  /* 0x0000002f1e1d723e */ /* 0x000fe400000010ff */
[----:B------:R-:W-:Y:S02]  /*1d720*/  F2FP.BF16.F32.PACK_AB R24, R97, R88 ;  /* 0x000000586118723e */ /* 0x000fe400000010ff */
[----:B------:R-:W-:Y:S02]  /*1d730*/  F2FP.BF16.F32.PACK_AB R25, R55, R64 ;  /* 0x000000403719723e */ /* 0x000fe400000010ff */
[----:B------:R-:W-:Y:S02]  /*1d740*/  F2FP.BF16.F32.PACK_AB R26, R60, R57 ;  /* 0x000000393c1a723e */ /* 0x000fe400000010ff */
[----:B------:R-:W-:-:S02]  /*1d750*/  F2FP.BF16.F32.PACK_AB R30, R52, R33 ;  /* 0x00000021341e723e */ /* 0x000fc400000010ff */
[----:B------:R-:W-:Y:S02]  /*1d760*/  ISETP.NE.U32.AND P0, PT, RZ, UR4, PT ;  /* 0x00000004ff007c0c */ /* 0x000fe4000bf05070 */
[----:B------:R-:W-:Y:S02]  /*1d770*/  F2FP.BF16.F32.PACK_AB R28, R56, R45 ;  /* 0x0000002d381c723e */ /* 0x000fe400000010ff */
[----:B------:R-:W-:Y:S02]  /*1d780*/  F2FP.BF16.F32.PACK_AB R33, R34, R43 ;  /* 0x0000002b2221723e */ /* 0x000fe400000010ff */
[----:B------:R-:W-:Y:S02]  /*1d790*/  F2FP.BF16.F32.PACK_AB R34, R48, R41 ;  /* 0x000000293022723e */ /* 0x000fe400000010ff */
[----:B------:R-:W-:Y:S01]  /*1d7a0*/  IADD3.X R11, R78, UR5, RZ, P1, !PT ;  /* 0x000000054e0b7c10 */ /* 0x000fe20008ffe4ff */
[----:B------:R0:W-:Y:S01]  /*1d7b0*/  STSM.16.M88.4 [R66], R12 ;  /* 0x0000000c42007844 */ /* 0x0001e20000000200 */
[----:B------:R-:W-:-:S02]  /*1d7c0*/  F2FP.BF16.F32.PACK_AB R4, R49, R40 ;  /* 0x000000283104723e */ /* 0x000fc400000010ff */
[----:B------:R-:W-:Y:S02]  /*1d7d0*/  F2FP.BF16.F32.PACK_AB R5, R39, R46 ;  /* 0x0000002e2705723e */ /* 0x000fe400000010ff */
[----:B------:R-:W-:Y:S02]  /*1d7e0*/  F2FP.BF16.F32.PACK_AB R6, R37, R36 ;  /* 0x000000242506723e */ /* 0x000fe400000010ff */
[----:B------:R-:W-:Y:S02]  /*1d7f0*/  F2FP.BF16.F32.PACK_AB R7, R87, R42 ;  /* 0x0000002a5707723e */ /* 0x000fe400000010ff */
[----:B-1----:R-:W-:Y:S01]  /*1d800*/  ISETP.NE.AND P1, PT, R53, 0x1, PT ;  /* 0x000000013500780c */ /* 0x002fe20003f25270 */
[----:B------:R-:W-:Y:S01]  /*1d810*/  STSM.16.M88.4 [R63], R24 ;  /* 0x000000183f007844 */ /* 0x000fe20000000200 */
[----:B------:R-:W-:Y:S01]  /*1d820*/  ISETP.NE.AND.EX P0, PT, RZ, UR5, PT, P0 ;  /* 0x00000005ff007c0c */ /* 0x000fe2000bf05300 */
[----:B------:R-:W-:Y:S02]  /*1d830*/  ULDC.64 UR4, c[0x0][0xc08] ;  /* 0x0003020000047ab9 */ /* 0x000fe40000000a00 */
[----:B------:R-:W-:Y:S01]  /*1d840*/  STSM.16.M88.4 [R62], R28 ;  /* 0x0000001c3e007844 */ /* 0x000fe20000000200 */
[----:B------:R-:W-:-:S03]  /*1d850*/  ISETP.NE.U32.AND P2, PT, RZ, UR4, PT ;  /* 0x00000004ff007c0c */ /* 0x000fc6000bf45070 */
[----:B------:R-:W-:Y:S01]  /*1d860*/  STSM.16.M88.4 [R59], R32 ;  /* 0x000000203b007844 */ /* 0x000fe20000000200 */
[----:B------:R-:W-:-:S03]  /*1d870*/  ISETP.NE.AND.EX P2, PT, RZ, UR5, PT, P2 ;  /* 0x00000005ff007c0c */ /* 0x000fc6000bf45320 */
[----:B------:R1:W-:Y:S01]  /*1d880*/  STSM.16.M88.4 [R51], R4 ;  /* 0x0000000433007844 */ /* 0x0003e20000000200 */
[----:B0-----:R-:W0:Y:S08]  /*1d890*/  @P1 LDC R12, c[0x0][0xbec] ;  /* 0x0002fb00ff0c1b82 */ /* 0x001e300000000800 */
[----:B------:R-:W2:Y:S08]  /*1d8a0*/  @P1 LDC R13, c[0x0][0xbf0] ;  /* 0x0002fc00ff0d1b82 */ /* 0x000eb00000000800 */
[----:B------:R-:W-:Y:S01]  /*1d8b0*/  BAR.SYNC.DEFER_BLOCKING 0x1, 0x100 ;  /* 0x0044000000007b1d */ /* 0x000fe20000010000 */
[----:B------:R-:W-:Y:S01]  /*1d8c0*/  @P2 IADD3 R8, P3, R74, UR4, RZ ;  /* 0x000000044a082c10 */ /* 0x000fe2000ff7e0ff */
[----:B------:R-:W-:-:S04]  /*1d8d0*/  IMAD.MOV.U32 R46, RZ, RZ, RZ ;  /* 0x000000ffff2e7224 */ /* 0x000fc800078e00ff */
[----:B------:R-:W-:Y:S01]  /*1d8e0*/  ULDC UR4, c[0x0][0xa88] ;  /* 0x0002a20000047ab9 */ /* 0x000fe20000000800 */
[----:B------:R-:W-:Y:S01]  /*1d8f0*/  @P2 IADD3.X R9, R78, UR5, RZ, P3, !PT ;  /* 0x000000054e092c10 */ /* 0x000fe20009ffe4ff */
[----:B-1----:R-:W-:Y:S02]  /*1d900*/  IMAD.U32 R6, RZ, RZ, UR4 ;  /* 0x00000004ff067e24 */ /* 0x002fe4000f8e00ff */
[----:B---3--:R-:W-:Y:S01]  /*1d910*/  IMAD R15, R86, 0x80, R107 ;  /* 0x00000080560f7824 */ /* 0x008fe200078e026b */
[----:B------:R1:W5:Y:S04]  /*1d920*/  @P0 LDG.E R46, desc[UR6][R10.64] ;  /* 0x000000060a2e0981 */ /* 0x000368000c1e1900 */
[----:B------:R1:W5:Y:S01]  /*1d930*/  @P2 LDG.E R6, desc[UR6][R8.64] ;  /* 0x0000000608062981 */ /* 0x000362000c1e1900 */
[----:B------:R-:W-:Y:S05]  /*1d940*/  @P2 BRA `(.L_x_800) ;  /* 0x0000000000142947 */ /* 0x000fea0003800000 */
[----:B------:R-:W-:Y:S05]  /*1d950*/  @!P0 BRA `(.L_x_800) ;  /* 0x0000000000108947 */ /* 0x000fea0003800000 */
[----:B------:R-:W-:Y:S02]  /*1d960*/  ULDC.64 UR4, c[0x0][0x208] ;  /* 0x0000820000047ab9 */ /* 0x000fe40000000a00 */
[----:B------:R-:W3:Y:S04]  /*1d970*/  LDG.E R5, desc[UR4][R10.64] ;  /* 0x000000040a057981 */ /* 0x000ee8000c1e1900 */
[----:B-----5:R-:W3:Y:S02]  /*1d980*/  LDG.E R6, desc[UR4][R10.64+0x4] ;  /* 0x000004040a067981 */ /* 0x020ee4000c1e1900 */
[----:B---3--:R-:W-:-:S07]  /*1d990*/  IMAD.IADD R6, R6, 0x1, -R5 ;  /* 0x0000000106067824 */ /* 0x008fce00078e0a05 */
.L_x_800:
[----:B------:R-:W3:Y:S01]  /*1d9a0*/  LDL.LU R54, [R1+0x64] ;  /* 0x0000640001367983 */ /* 0x000ee20000300800 */
[----:B0-----:R-:W-:Y:S01]  /*1d9b0*/  @P1 IMAD.HI.U32 R4, R15, R12, RZ ;  /* 0x0000000c0f041227 */ /* 0x001fe200078e00ff */
[----:B------:R-:W-:Y:S01]  /*1d9c0*/  ULDC.64 UR4, c[0x0][0xb90] ;  /* 0x0002e40000047ab9 */ /* 0x000fe20000000a00 */
[----:B-----5:R-:W-:Y:S01]  /*1d9d0*/  SHF.R.S32.HI R47, RZ, 0x1f, R46 ;  /* 0x0000001fff2f7819 */ /* 0x020fe2000001142e */
[----:B------:R-:W4:Y:S01]  /*1d9e0*/  LDL R14, [R1+0x84] ;  /* 0x00008400010e7983 */ /* 0x000f220000100800 */
[----:B------:R-:W-:Y:S01]  /*1d9f0*/  IMAD.MOV.U32 R7, RZ, RZ, R15 ;  /* 0x000000ffff077224 */ /* 0x000fe200078e000f */
[----:B--2---:R-:W-:Y:S01]  /*1da00*/  @P1 SHF.R.U32.HI R7, RZ, R13, R4 ;  /* 0x0000000dff071219 */ /* 0x004fe20000011604 */
[----:B-1----:R-:W-:Y:S01]  /*1da10*/  IMAD.SHL.U32 R10, R22, 0x40, RZ ;  /* 0x00000040160a7824 */ /* 0x002fe200078e00ff */
[----:B------:R-:W0:Y:S01]  /*1da20*/  S2R R27, SR_TID.X ;  /* 0x00000000001b7919 */ /* 0x000e220000002100 */
[----:B------:R-:W-:Y:S02]  /*1da30*/  SEL R45, R38, RZ, !P0 ;  /* 0x000000ff262d7207 */ /* 0x000fe40004000000 */
[----:B------:R-:W-:Y:S01]  /*1da40*/  SEL R55, R82, RZ, !P0 ;  /* 0x000000ff52377207 */ /* 0x000fe20004000000 */
[----:B------:R-:W-:-:S04]  /*1da50*/  IMAD.IADD R11, R16, 0x1, R10 ;  /* 0x00000001100b7824 */ /* 0x000fc800078e020a */
[----:B------:R-:W-:Y:S01]  /*1da60*/  IMAD.WIDE R20, R11, 0x2, R20 ;  /* 0x000000020b147825 */ /* 0x000fe200078e0214 */
[----:B------:R-:W-:Y:S01]  /*1da70*/  SHF.R.S32.HI R11, RZ, 0x1f, R7 ;  /* 0x0000001fff0b7819 */ /* 0x000fe20000011407 */
[----:B------:R-:W1:Y:S02]  /*1da80*/  S2R R58, SR_TID.X ;  /* 0x00000000003a7919 */ /* 0x000e640000002100 */
[----:B0-----:R-:W-:-:S05]  /*1da90*/  VIADD R27, R27, 0xffffff80 ;  /* 0xffffff801b1b7836 */ /* 0x001fca0000000000 */
[----:B------:R-:W-:-:S04]  /*1daa0*/  SHF.R.S32.HI R26, RZ, 0x1f, R27 ;  /* 0x0000001fff1a7819 */ /* 0x000fc8000001141b */
[----:B------:R-:W-:-:S04]  /*1dab0*/  LEA.HI R26, R26, R27, RZ, 0x7 ;  /* 0x0000001b1a1a7211 */ /* 0x000fc800078f38ff */
[----:B------:R-:W-:Y:S01]  /*1dac0*/  LOP3.LUT R26, R26, 0xffffff80, RZ, 0xc0, !PT ;  /* 0xffffff801a1a7812 */ /* 0x000fe200078ec0ff */
[----:B------:R-:W-:-:S04]  /*1dad0*/  IMAD R57, R6, R53, RZ ;  /* 0x0000003506397224 */ /* 0x000fc800078e02ff */
[----:B------:R-:W-:Y:S01]  /*1dae0*/  IMAD.IADD R26, R27, 0x1, -R26 ;  /* 0x000000011b1a7824 */ /* 0x000fe200078e0a1a */
[C---:B------:R-:W-:Y:S02]  /*1daf0*/  IADD3 R29, P3, R20.reuse, 0x4000, RZ ;  /* 0x00004000141d7810 */ /* 0x040fe40007f7e0ff */
[----:B------:R-:W-:Y:S02]  /*1db00*/  IADD3 R13, P4, R20, 0x2000, RZ ;  /* 0x00002000140d7810 */ /* 0x000fe40007f9e0ff */
[----:B------:R-:W-:Y:S01]  /*1db10*/  LOP3.LUT R28, R29, 0x380, RZ, 0xc0, !PT ;  /* 0x000003801d1c7812 */ /* 0x000fe200078ec0ff */
[----:B-1----:R-:W-:-:S03]  /*1db20*/  VIADD R58, R58, 0xffffff80 ;  /* 0xffffff803a3a7836 */ /* 0x002fc60000000000 */
[----:B------:R-:W-:Y:S01]  /*1db30*/  SHF.R.U64 R28, R28, 0x3, RZ ;  /* 0x000000031c1c7819 */ /* 0x000fe200000012ff */
[----:B------:R-:W-:Y:S01]  /*1db40*/  ULDC.64 UR6, c[0x0][0x208] ;  /* 0x0000820000067ab9 */ /* 0x000fe20000000a00 */
[----:B------:R-:W-:Y:S02]  /*1db50*/  SHF.R.S32.HI R56, RZ, 0x1f, R58 ;  /* 0x0000001fff387819 */ /* 0x000fe4000001143a */
[----:B------:R-:W-:Y:S01]  /*1db60*/  LOP3.LUT R28, R28, R29, RZ, 0x3c, !PT ;  /* 0x0000001d1c1c7212 */ /* 0x000fe200078e3cff */
[----:B------:R-:W-:Y:S01]  /*1db70*/  IMAD.X R29, RZ, RZ, R21, P3 ;  /* 0x000000ffff1d7224 */ /* 0x000fe200018e0615 */
[----:B------:R-:W-:Y:S02]  /*1db80*/  IADD3 R33, P5, R20, 0x5000, RZ ;  /* 0x0000500014217810 */ /* 0x000fe40007fbe0ff */
[----:B------:R-:W-:Y:S02]  /*1db90*/  LEA.HI R56, R56, R58, RZ, 0x3 ;  /* 0x0000003a38387211 */ /* 0x000fe400078f18ff */
[----:B------:R-:W-:-:S02]  /*1dba0*/  LOP3.LUT R32, R33, 0x380, RZ, 0xc0, !PT ;  /* 0x0000038021207812 */ /* 0x000fc400078ec0ff */
[----:B------:R-:W-:Y:S02]  /*1dbb0*/  LOP3.LUT R56, R56, 0xfffffff8, RZ, 0xc0, !PT ;  /* 0xfffffff838387812 */ /* 0x000fe400078ec0ff */
[----:B------:R-:W-:-:S03]  /*1dbc0*/  SHF.R.U64 R32, R32, 0x3, RZ ;  /* 0x0000000320207819 */ /* 0x000fc600000012ff */
[----:B------:R-:W-:Y:S01]  /*1dbd0*/  IMAD.IADD R56, R58, 0x1, -R56 ;  /* 0x000000013a387824 */ /* 0x000fe200078e0a38 */
[----:B------:R-:W-:Y:S01]  /*1dbe0*/  LOP3.LUT R32, R32, R33, RZ, 0x3c, !PT ;  /* 0x0000002120207212 */ /* 0x000fe200078e3cff */
[----:B------:R-:W-:Y:S01]  /*1dbf0*/  IMAD.X R33, RZ, RZ, R21, P5 ;  /* 0x000000ffff217224 */ /* 0x000fe200028e0615 */
[----:B------:R-:W-:Y:S01]  /*1dc00*/  BSSY B1, `(.L_x_801) ;  /* 0x0000088000017945 */ /* 0x000fe20003800000 */
[----:B---3--:R-:W-:Y:S01]  /*1dc10*/  SHF.R.S32.HI R52, RZ, 0x1f, R54 ;  /* 0x0000001fff347819 */ /* 0x008fe20000011436 */
[----:B------:R-:W-:-:S04]  /*1dc20*/  IMAD.WIDE.U32 R4, R54, UR4, R46 ;  /* 0x0000000436047c25 */ /* 0x000fc8000f8e002e */
[----:B------:R-:W-:-:S04]  /*1dc30*/  IMAD R8, R52, UR4, RZ ;  /* 0x0000000434087c24 */ /* 0x000fc8000f8e02ff */
[----:B------:R-:W-:Y:S01]  /*1dc40*/  IMAD R9, R54, UR5, R8 ;  /* 0x0000000536097c24 */ /* 0x000fe2000f8e0208 */
[----:B------:R-:W-:Y:S01]  /*1dc50*/  ULDC.64 UR4, c[0x0][0xb98] ;  /* 0x0002e60000047ab9 */ /* 0x000fe20000000a00 */
[----:B------:R-:W-:Y:S02]  /*1dc60*/  IMAD.MOV R8, RZ, RZ, -R7 ;  /* 0x000000ffff087224 */ /* 0x000fe400078e0a07 */
[----:B------:R-:W-:Y:S02]  /*1dc70*/  IMAD.IADD R5, R5, 0x1, R9 ;  /* 0x0000000105057824 */ /* 0x000fe400078e0209 */
[----:B------:R-:W-:Y:S02]  /*1dc80*/  IMAD R9, R53, R8, R15 ;  /* 0x0000000835097224 */ /* 0x000fe400078e020f */
[----:B------:R-:W-:Y:S02]  /*1dc90*/  IMAD R8, R45, UR4, RZ ;  /* 0x000000042d087c24 */ /* 0x000fe4000f8e02ff */
[----:B------:R-:W-:-:S04]  /*1dca0*/  IMAD.WIDE.U32 R4, R55, UR4, R4 ;  /* 0x0000000437047c25 */ /* 0x000fc8000f8e0004 */
[----:B------:R-:W-:Y:S01]  /*1dcb0*/  IMAD R10, R55, UR5, R8 ;  /* 0x00000005370a7c24 */ /* 0x000fe2000f8e0208 */
[----:B------:R-:W-:Y:S01]  /*1dcc0*/  SHF.R.S32.HI R8, RZ, 0x1f, R9 ;  /* 0x0000001fff087819 */ /* 0x000fe20000011409 */
[----:B------:R-:W-:Y:S01]  /*1dcd0*/  ULDC.64 UR4, c[0x0][0xb88] ;  /* 0x0002e20000047ab9 */ /* 0x000fe20000000a00 */
[----:B------:R-:W-:-:S03]  /*1dce0*/  IADD3 R4, P2, R7, R4, RZ ;  /* 0x0000000407047210 */ /* 0x000fc60007f5e0ff */
[----:B------:R-:W-:Y:S01]  /*1dcf0*/  IMAD R12, R8, UR4, RZ ;  /* 0x00000004080c7c24 */ /* 0x000fe2000f8e02ff */
[----:B------:R-:W-:-:S03]  /*1dd00*/  IADD3.X R5, R11, R5, R10, P2, !PT ;  /* 0x000000050b057210 */ /* 0x000fc600017fe40a */
[C---:B------:R-:W-:Y:S02]  /*1dd10*/  IMAD R11, R9.reuse, UR5, R12 ;  /* 0x00000005090b7c24 */ /* 0x040fe4000f8e020c */
[----:B------:R-:W-:Y:S01]  /*1dd20*/  IMAD.WIDE.U32 R4, R9, UR4, R4 ;  /* 0x0000000409047c25 */ /* 0x000fe2000f8e0004 */
[----:B------:R-:W-:-:S03]  /*1dd30*/  ULDC.64 UR4, c[0x0][0xb50] ;  /* 0x0002d40000047ab9 */ /* 0x000fc60000000a00 */
[----:B------:R-:W-:Y:S01]  /*1dd40*/  IMAD.IADD R5, R5, 0x1, R11 ;  /* 0x0000000105057824 */ /* 0x000fe200078e020b */
[----:B------:R-:W-:-:S04]  /*1dd50*/  LEA R10, P2, R4, UR4, 0x2 ;  /* 0x00000004040a7c11 */ /* 0x000fc8000f8410ff */
[----:B------:R-:W-:Y:S01]  /*1dd60*/  LEA.HI.X R11, R4, UR5, R5, 0x2, P2 ;  /* 0x00000005040b7c11 */ /* 0x000fe200090f1405 */
[----:B------:R-:W-:Y:S01]  /*1dd70*/  SHFL.IDX PT, R48, R10, RZ, 0x1c1f ;  /* 0x001c1fff0a307589 */ /* 0x000fe200000e0000 */
[C---:B------:R-:W-:Y:S02]  /*1dd80*/  IADD3 R25, P2, R20.reuse, 0x3000, RZ ;  /* 0x0000300014197810 */ /* 0x040fe40007f5e0ff */
[----:B------:R-:W-:Y:S01]  /*1dd90*/  IADD3 R7, P0, R20, 0x1000, RZ ;  /* 0x0000100014077810 */ /* 0x000fe20007f1e0ff */
[----:B------:R-:W0:Y:S01]  /*1dda0*/  SHFL.IDX PT, R49, R11, RZ, 0x1c1f ;  /* 0x001c1fff0b317589 */ /* 0x000e2200000e0000 */
[----:B------:R-:W-:Y:S01]  /*1ddb0*/  LOP3.LUT R24, R25, 0x380, RZ, 0xc0, !PT ;  /* 0x0000038019187812 */ /* 0x000fe200078ec0ff */
[----:B----4-:R-:W-:Y:S01]  /*1ddc0*/  IMAD R4, R86, 0x80, R14 ;  /* 0x0000008056047824 */ /* 0x010fe200078e020e */
[----:B------:R-:W-:Y:S01]  /*1ddd0*/  LOP3.LUT R12, R13, 0x380, RZ, 0xc0, !PT ;  /* 0x000003800d0c7812 */ /* 0x000fe200078ec0ff */
[--C-:B------:R-:W-:Y:S01]  /*1dde0*/  IMAD.X R9, RZ, RZ, R21.reuse, P0 ;  /* 0x000000ffff097224 */ /* 0x100fe200000e0615 */
[----:B------:R-:W-:Y:S01]  /*1ddf0*/  SHF.R.U64 R24, R24, 0x3, RZ ;  /* 0x0000000318187819 */ /* 0x000fe200000012ff */
[----:B------:R-:W-:Y:S01]  /*1de00*/  SHFL.IDX PT, R50, R10, 0x1, 0x1c1f ;  /* 0x003c1f000a327f89 */ /* 0x000fe200000e0000 */
[----:B------:R-:W-:Y:S01]  /*1de10*/  LOP3.LUT P0, RZ, R26, 0x3, RZ, 0xc0, !PT ;  /* 0x000000031aff7812 */ /* 0x000fe2000780c0ff */
[----:B------:R-:W-:Y:S01]  /*1de20*/  ULDC.64 UR4, c[0x0][0xaa0] ;  /* 0x0002a80000047ab9 */ /* 0x000fe20000000a00 */
[----:B------:R-:W-:Y:S01]  /*1de30*/  LOP3.LUT R24, R24, R25, RZ, 0x3c, !PT ;  /* 0x0000001918187212 */ /* 0x000fe200078e3cff */
[----:B------:R-:W1:Y:S01]  /*1de40*/  SHFL.IDX PT, R51, R11, 0x1, 0x1c1f ;  /* 0x003c1f000b337f89 */ /* 0x000e6200000e0000 */
[----:B------:R-:W-:Y:S01]  /*1de50*/  IMAD.X R25, RZ, RZ, R21, P2 ;  /* 0x000000ffff197224 */ /* 0x000fe200010e0615 */
[C---:B------:R-:W-:Y:S01]  /*1de60*/  ISETP.GE.OR P2, PT, R4.reuse, R57, P0 ;  /* 0x000000390400720c */ /* 0x040fe20000746670 */
[----:B------:R-:W-:Y:S01]  /*1de70*/  VIADD R4, R4, 0x8 ;  /* 0x0000000804047836 */ /* 0x000fe20000000000 */
[----:B------:R-:W-:-:S02]  /*1de80*/  LOP3.LUT R8, R7, 0x380, RZ, 0xc0, !PT ;  /* 0x0000038007087812 */ /* 0x000fc400078ec0ff */
[----:B------:R-:W-:Y:S02]  /*1de90*/  SHF.R.U64 R12, R12, 0x3, RZ ;  /* 0x000000030c0c7819 */ /* 0x000fe400000012ff */
[----:B------:R-:W-:Y:S02]  /*1dea0*/  SHF.R.U64 R8, R8, 0x3, RZ ;  /* 0x0000000308087819 */ /* 0x000fe400000012ff */
[----:B------:R-:W-:Y:S02]  /*1deb0*/  ISETP.GE.OR P0, PT, R4, R57, P0 ;  /* 0x000000390400720c */ /* 0x000fe40000706670 */
[----:B------:R-:W-:Y:S01]  /*1dec0*/  LOP3.LUT R12, R12, R13, RZ, 0x3c, !PT ;  /* 0x0000000d0c0c7212 */ /* 0x000fe200078e3cff */
[----:B------:R-:W-:Y:S01]  /*1ded0*/  IMAD.X R13, RZ, RZ, R21, P4 ;  /* 0x000000ffff0d7224 */ /* 0x000fe200020e0615 */
[----:B------:R-:W-:Y:S01]  /*1dee0*/  LOP3.LUT R8, R8, R7, RZ, 0x3c, !PT ;  /* 0x0000000708087212 */ /* 0x000fe200078e3cff */
[----:B0-----:R0:W-:Y:S01]  /*1def0*/  @!P2 ST.E desc[UR6][R48.64], R0 ;  /* 0x000000003000a985 */ /* 0x0011e2000c101906 */
[----:B------:R-:W-:-:S02]  /*1df00*/  IADD3 R5, P3, R20, 0x7000, RZ ;  /* 0x0000700014057810 */ /* 0x000fc40007f7e0ff */
[C---:B------:R-:W-:Y:S02]  /*1df10*/  IADD3 R37, P4, R20.reuse, 0x6000, RZ ;  /* 0x0000600014257810 */ /* 0x040fe40007f9e0ff */
[----:B------:R-:W-:Y:S02]  /*1df20*/  LOP3.LUT R7, R20, 0x380, RZ, 0xc0, !PT ;  /* 0x0000038014077812 */ /* 0x000fe400078ec0ff */
[----:B------:R-:W-:Y:S01]  /*1df30*/  LOP3.LUT R4, R5, 0x380, RZ, 0xc0, !PT ;  /* 0x0000038005047812 */ /* 0x000fe200078ec0ff */
[----:B0-----:R-:W0:Y:S01]  /*1df40*/  @P1 LDC R48, c[0x0][0xbec] ;  /* 0x0002fb00ff301b82 */ /* 0x001e220000000800 */
[----:B------:R-:W-:Y:S02]  /*1df50*/  LOP3.LUT R36, R37, 0x380, RZ, 0xc0, !PT ;  /* 0x0000038025247812 */ /* 0x000fe400078ec0ff */
[----:B------:R-:W-:Y:S02]  /*1df60*/  SHF.R.U64 R7, R7, 0x3, RZ ;  /* 0x0000000307077819 */ /* 0x000fe400000012ff */
[----:B------:R-:W-:-:S03]  /*1df70*/  SHF.R.U64 R4, R4, 0x3, RZ ;  /* 0x0000000304047819 */ /* 0x000fc600000012ff */
[----:B------:R-:W2:Y:S01]  /*1df80*/  @P1 LDC R49, c[0x0][0xbf0] ;  /* 0x0002fc00ff311b82 */ /* 0x000ea20000000800 */
[----:B------:R-:W-:Y:S01]  /*1df90*/  SHF.R.U64 R36, R36, 0x3, RZ ;  /* 0x0000000324247819 */ /* 0x000fe200000012ff */
[----:B-1----:R1:W-:Y:S01]  /*1dfa0*/  @!P0 ST.E desc[UR6][R50.64], R3 ;  /* 0x0000000332008985 */ /* 0x0023e2000c101906 */
[----:B------:R-:W-:Y:S01]  /*1dfb0*/  LOP3.LUT R20, R7, R20, RZ, 0x3c, !PT ;  /* 0x0000001407147212 */ /* 0x000fe200078e3cff */
[--C-:B------:R-:W-:Y:S01]  /*1dfc0*/  IMAD.X R41, RZ, RZ, R21.reuse, P3 ;  /* 0x000000ffff297224 */ /* 0x100fe200018e0615 */
[----:B------:R-:W-:Y:S01]  /*1dfd0*/  LOP3.LUT R36, R36, R37, RZ, 0x3c, !PT ;  /* 0x0000002524247212 */ /* 0x000fe200078e3cff */
[----:B------:R-:W-:Y:S01]  /*1dfe0*/  IMAD.X R37, RZ, RZ, R21, P4 ;  /* 0x000000ffff257224 */ /* 0x000fe200020e0615 */
[----:B------:R-:W-:Y:S01]  /*1dff0*/  LOP3.LUT R40, R4, R5, RZ, 0x3c, !PT ;  /* 0x0000000504287212 */ /* 0x000fe200078e3cff */
[----:B------:R-:W-:Y:S01]  /*1e000*/  IMAD R0, R56, 0x20, R22 ;  /* 0x0000002038007824 */ /* 0x000fe200078e0216 */
[----:B------:R3:W5:Y:S04]  /*1e010*/  LD.E.128 R4, desc[UR6][R20.64] ;  /* 0x0000000614047980 */ /* 0x000768000c101d00 */
[----:B------:R-:W5:Y:S01]  /*1e020*/  LD.E.128 R8, desc[UR6][R8.64] ;  /* 0x0000000608087980 */ /* 0x000f62000c101d00 */
[----:B-1----:R-:W-:-:S03]  /*1e030*/  IMAD R3, R47, UR4, RZ ;  /* 0x000000042f037c24 */ /* 0x002fc6000f8e02ff */
[----:B------:R-:W5:Y:S01]  /*1e040*/  LD.E.128 R12, desc[UR6][R12.64] ;  /* 0x000000060c0c7980 */ /* 0x000f62000c101d00 */
[C---:B------:R-:W-:Y:S02]  /*1e050*/  IMAD R3, R46.reuse, UR5, R3 ;  /* 0x000000052e037c24 */ /* 0x040fe4000f8e0203 */
[----:B---3--:R-:W-:Y:S01]  /*1e060*/  IMAD.WIDE.U32 R20, R46, UR4, RZ ;  /* 0x000000042e147c25 */ /* 0x008fe2000f8e00ff */
[----:B------:R-:W-:Y:S01]  /*1e070*/  ULDC.64 UR4, c[0x0][0xae8] ;  /* 0x0002ba0000047ab9 */ /* 0x000fe20000000a00 */
[----:B------:R-:W5:Y:S02]  /*1e080*/  LD.E.128 R24, desc[UR6][R24.64] ;  /* 0x0000000618187980 */ /* 0x000f64000c101d00 */
[----:B------:R-:W-:Y:S02]  /*1e090*/  IMAD.IADD R21, R21, 0x1, R3 ;  /* 0x0000000115157824 */ /* 0x000fe400078e0203 */
[----:B------:R-:W-:Y:S01]  /*1e0a0*/  IMAD R3, R52, UR4, RZ ;  /* 0x0000000434037c24 */ /* 0x000fe2000f8e02ff */
[----:B------:R-:W5:Y:S01]  /*1e0b0*/  LD.E.128 R28, desc[UR6][R28.64] ;  /* 0x000000061c1c7980 */ /* 0x000f62000c101d00 */
[----:B------:R-:W-:-:S02]  /*1e0c0*/  IMAD R47, R86, 0x80, R0 ;  /* 0x00000080562f7824 */ /* 0x000fc400078e0200 */
[C---:B------:R-:W-:Y:S01]  /*1e0d0*/  IMAD R3, R54.reuse, UR5, R3 ;  /* 0x0000000536037c24 */ /* 0x040fe2000f8e0203 */
[----:B------:R-:W5:Y:S01]  /*1e0e0*/  LD.E.128 R32, desc[UR6][R32.64] ;  /* 0x0000000620207980 */ /* 0x000f62000c101d00 */
[----:B------:R-:W-:Y:S01]  /*1e0f0*/  IMAD.WIDE.U32 R20, R54, UR4, R20 ;  /* 0x0000000436147c25 */ /* 0x000fe2000f8e0014 */
[----:B------:R-:W-:Y:S02]  /*1e100*/  ULDC.64 UR4, c[0x0][0xaf0] ;  /* 0x0002bc0000047ab9 */ /* 0x000fe40000000a00 */
[----:B------:R-:W5:Y:S01]  /*1e110*/  LD.E.128 R36, desc[UR6][R36.64] ;  /* 0x0000000624247980 */ /* 0x000f62000c101d00 */
[----:B0-----:R-:W-:-:S03]  /*1e120*/  @P1 IMAD.HI.U32 R0, R47, R48, RZ ;  /* 0x000000302f001227 */ /* 0x001fc600078e00ff */
[----:B------:R-:W5:Y:S01]  /*1e130*/  LD.E.128 R40, desc[UR6][R40.64] ;  /* 0x0000000628287980 */ /* 0x000f62000c101d00 */
[----:B------:R-:W-:Y:S02]  /*1e140*/  IMAD.IADD R21, R21, 0x1, R3 ;  /* 0x0000000115157824 */ /* 0x000fe400078e0203 */
[----:B------:R-:W-:Y:S01]  /*1e150*/  IMAD.MOV.U32 R3, RZ, RZ, R47 ;  /* 0x000000ffff037224 */ /* 0x000fe200078e002f */
[----:B--2---:R-:W-:Y:S01]  /*1e160*/  @P1 SHF.R.U32.HI R3, RZ, R49, R0 ;  /* 0x00000031ff031219 */ /* 0x004fe20000011600 */
[----:B------:R-:W-:Y:S01]  /*1e170*/  IMAD R45, R45, UR4, RZ ;  /* 0x000000042d2d7c24 */ /* 0x000fe2000f8e02ff */
[----:B------:R-:W-:Y:S01]  /*1e180*/  @!PT LDS RZ, [RZ] ;  /* 0x00000000fffff984 */ /* 0x000fe20000000800 */
[----:B------:R-:W-:Y:S01]  /*1e190*/  @!PT LDS RZ, [RZ] ;  /* 0x00000000fffff984 */ /* 0x000fe20000000800 */
[----:B------:R-:W-:Y:S01]  /*1e1a0*/  @!PT LDS RZ, [RZ] ;  /* 0x00000000fffff984 */ /* 0x000fe20000000800 */
[----:B------:R-:W-:Y:S01]  /*1e1b0*/  @!PT LDS RZ, [RZ] ;  /* 0x00000000fffff984 */ /* 0x000fe20000000800 */
[----:B------:R0:W-:Y:S06]  /*1e1c0*/  MEMBAR.ALL.CTA ;  /* 0x0000000000007992 */ /* 0x0001ec0000008000 */
[----:B0-----:R-:W0:Y:S01]  /*1e1d0*/  FENCE.VIEW.ASYNC.S ;  /* 0x00000000000073c6 */ /* 0x001e220000000000 */
[----:B------:R-:W-:Y:S01]  /*1e1e0*/  IMAD.WIDE.U32 R20, R55, UR4, R20 ;  /* 0x0000000437147c25 */ /* 0x000fe2000f8e0014 */
[----:B------:R-:W-:-:S03]  /*1e1f0*/  SHF.R.S32.HI R0, RZ, 0x1f, R3 ;  /* 0x0000001fff007819 */ /* 0x000fc60000011403 */
[----:B------:R-:W-:Y:S01]  /*1e200*/  IMAD R45, R55, UR5, R45 ;  /* 0x00000005372d7c24 */ /* 0x000fe2000f8e022d */
[----:B------:R-:W-:Y:S01]  /*1e210*/  ULDC.64 UR4, c[0x0][0xae0] ;  /* 0x0002b80000047ab9 */ /* 0x000fe20000000a00 */
[----:B------:R-:W-:Y:S02]  /*1e220*/  IMAD.MOV R46, RZ, RZ, -R3 ;  /* 0x000000ffff2e7224 */ /* 0x000fe400078e0a03 */
[----:B------:R-:W-:Y:S02]  /*1e230*/  IMAD.IADD R21, R21, 0x1, R45 ;  /* 0x0000000115157824 */ /* 0x000fe400078e022d */
[----:B------:R-:W-:Y:S02]  /*1e240*/  IMAD R0, R0, UR4, RZ ;  /* 0x0000000400007c24 */ /* 0x000fe4000f8e02ff */
[----:B------:R-:W-:Y:S02]  /*1e250*/  IMAD R45, R53, R46, R47 ;  /* 0x0000002e352d7224 */ /* 0x000fe400078e022f */
[----:B------:R-:W-:-:S02]  /*1e260*/  IMAD R47, R3, UR5, R0 ;  /* 0x00000005032f7c24 */ /* 0x000fc4000f8e0200 */
[----:B------:R-:W-:Y:S01]  /*1e270*/  IMAD.WIDE.U32 R20, R3, UR4, R20 ;  /* 0x0000000403147c25 */ /* 0x000fe2000f8e0014 */
[----:B------:R-:W-:Y:S01]  /*1e280*/  SHF.R.S32.HI R0, RZ, 0x1f, R45 ;  /* 0x0000001fff007819 */ /* 0x000fe2000001142d */
[----:B------:R-:W-:Y:S02]  /*1e290*/  ULDC.64 UR4, c[0x0][0xad8] ;  /* 0x0002b60000047ab9 */ /* 0x000fe40000000a00 */
[----:B------:R-:W-:Y:S02]  /*1e2a0*/  IMAD R48, R86, 0x80, R22 ;  /* 0x0000008056307824 */ /* 0x000fe400078e0216 */
[----:B------:R-:W-:Y:S02]  /*1e2b0*/  IMAD.IADD R21, R21, 0x1, R47 ;  /* 0x0000000115157824 */ /* 0x000fe400078e022f */
[----:B------:R-:W-:Y:S02]  /*1e2c0*/  IMAD R46, R0, UR4, RZ ;  /* 0x00000004002e7c24 */ /* 0x000fe4000f8e02ff */
[----:B------:R-:W-:-:S02]  /*1e2d0*/  VIADD R0, R48, 0x20 ;  /* 0x0000002030007836 */ /* 0x000fc40000000000 */
[C---:B------:R-:W-:Y:S02]  /*1e2e0*/  IMAD R47, R45.reuse, UR5, R46 ;  /* 0x000000052d2f7c24 */ /* 0x040fe4000f8e022e */
[----:B------:R-:W-:Y:S01]  /*1e2f0*/  IMAD.WIDE.U32 R20, R45, UR4, R20 ;  /* 0x000000042d147c25 */ /* 0x000fe2000f8e0014 */
[-C--:B------:R-:W-:Y:S01]  /*1e300*/  ISETP.GE.AND P2, PT, R48, R57.reuse, PT ;  /* 0x000000393000720c */ /* 0x080fe20003f46270 */
[----:B------:R-:W-:Y:S01]  /*1e310*/  ULDC.64 UR4, c[0x0][0xa80] ;  /* 0x0002a00000047ab9 */ /* 0x000fe20000000a00 */
[-C--:B------:R-:W-:Y:S01]  /*1e320*/  ISETP.GE.AND P0, PT, R0, R57.reuse, PT ;  /* 0x000000390000720c */ /* 0x080fe20003f06270 */
[----:B------:R-:W-:Y:S01]  /*1e330*/  VIADD R3, R48, 0x40 ;  /* 0x0000004030037836 */ /* 0x000fe20000000000 */
[----:B------:R-:W-:Y:S01]  /*1e340*/  LEA R45, P3, R20, UR4, 0x1 ;  /* 0x00000004142d7c11 */ /* 0x000fe2000f8608ff */
[----:B------:R-:W-:Y:S02]  /*1e350*/  IMAD.IADD R21, R21, 0x1, R47 ;  /* 0x0000000115157824 */ /* 0x000fe400078e022f */
[----:B------:R-:W-:Y:S01]  /*1e360*/  VIADD R0, R2, 0x34820 ;  /* 0x0003482002007836 */ /* 0x000fe20000000000 */
[----:B------:R-:W-:-:S02]  /*1e370*/  ISETP.GE.AND P1, PT, R3, R57, PT ;  /* 0x000000390300720c */ /* 0x000fc40003f26270 */
[----:B------:R-:W-:Y:S02]  /*1e380*/  LEA.HI.X R3, R20, UR5, R21, 0x1, P3 ;  /* 0x0000000514037c11 */ /* 0x000fe400098f0c15 */
[----:B------:R-:W-:Y:S01]  /*1e390*/  PRMT R0, RZ, 0x654, R0 ;  /* 0x00000654ff007816 */ /* 0x000fe20000000000 */
[----:B0-----:R0:W1:Y:S03]  /*1e3a0*/  SHFL.IDX PT, R46, R45, RZ, 0x181f ;  /* 0x00181fff2d2e7589 */ /* 0x00106600000e0000 */
[----:B------:R0:W-:Y:S01]  /*1e3b0*/  SYNCS.ARRIVE.TRANS64.RED.A1T0 RZ, [R0+URZ], RZ ;  /* 0x000000ff00ff79a7 */ /* 0x0001e2000810043f */
[----:B------:R0:W2:Y:S01]  /*1e3c0*/  SHFL.IDX PT, R47, R3, RZ, 0x181f ;  /* 0x00181fff032f7589 */ /* 0x0000a200000e0000 */
[----:B------:R-:W-:Y:S05]  /*1e3d0*/  @P2 BRA `(.L_x_802) ;  /* 0x0000000000282947 */ /* 0x000fea0003800000 */
[----:B------:R-:W-:Y:S01]  /*1e3e0*/  ULDC UR4, c[0x0][0xac8] ;  /* 0x0002b20000047ab9 */ /* 0x000fe20000000800 */
[----:B------:R-:W-:Y:S01]  /*1e3f0*/  ULDC.64 UR6, c[0x0][0x208] ;  /* 0x0000820000067ab9 */ /* 0x000fe20000000a00 */
        /* <DEDUP_REMOVED lines=8> */
.L_x_802:
[----:B------:R-:W-:Y:S05]  /*1e480*/  BSYNC B1 ;  /* 0x0000000000017941 */ /* 0x000fea0003800000 */
.L_x_801:
[----:B---3-5:R3:W4:Y:S01]  /*1e490*/  SHFL.IDX PT, R7, R3, 0x1, 0x181f ;  /* 0x00381f0003077f89 */ /* 0x02872200000e0000 */
[----:B------:R-:W-:Y:S03]  /*1e4a0*/  BSSY B1, `(.L_x_803) ;  /* 0x000000d000017945 */ /* 0x000fe60003800000 */
[----:B------:R3:W0:Y:S01]  /*1e4b0*/  SHFL.IDX PT, R6, R45, 0x1, 0x181f ;  /* 0x00381f002d067f89 */ /* 0x00062200000e0000 */
[----:B------:R-:W-:Y:S05]  /*1e4c0*/  @P0 BRA `(.L_x_804) ;  /* 0x0000000000280947 */ /* 0x000fea0003800000 */
[----:B------:R-:W-:Y:S01]  /*1e4d0*/  ULDC UR4, c[0x0][0xac8] ;  /* 0x0002b20000047ab9 */ /* 0x000fe20000000800 */
[----:B------:R-:W-:Y:S01]  /*1e4e0*/  ULDC.64 UR6, c[0x0][0x208] ;  /* 0x0000820000067ab9 */ /* 0x000fe20000000a00 */
[----:B------:R-:W-:Y:S02]  /*1e4f0*/  ISETP.GE.AND P3, PT, R16, UR4, PT ;  /* 0x0000000410007c0c */ /* 0x000fe4000bf66270 */
[----:B------:R-:W-:-:S11]  /*1e500*/  ISETP.GE.AND P4, PT, R221, UR4, PT ;  /* 0x00000004dd007c0c */ /* 0x000fd6000bf86270 */
[CC--:B0-----:R-:W-:Y:S02]  /*1e510*/  @!P3 LEA R4, P0, R16.reuse, R6.reuse, 0x1 ;  /* 0x000000061004b211 */ /* 0x0c1fe400078008ff */
[C---:B------:R-:W-:Y:S02]  /*1e520*/  @!P4 LEA R6, P2, R221.reuse, R6, 0x1 ;  /* 0x00000006dd06c211 */ /* 0x040fe400078408ff */
[-C--:B----4-:R-:W-:Y:S02]  /*1e530*/  @!P3 LEA.HI.X R5, R16, R7.reuse, R17, 0x1, P0 ;  /* 0x000000071005b211 */ /* 0x090fe400000f0c11 */
[----:B------:R-:W-:-:S03]  /*1e540*/  @!P4 LEA.HI.X R7, R221, R7, R44, 0x1, P2 ;  /* 0x00000007dd07c211 */ /* 0x000fc600010f0c2c */
[----:B------:R0:W-:Y:S04]  /*1e550*/  @!P3 ST.E.128 desc[UR6][R4.64], R8 ;  /* 0x000000080400b985 */ /* 0x0001e8000c101d06 */
[----:B------:R0:W-:Y:S02]  /*1e560*/  @!P4 ST.E.128 desc[UR6][R6.64], R32 ;  /* 0x000000200600c985 */ /* 0x0001e4000c101d06 */
.L_x_804:
[----:B------:R-:W-:Y:S05]  /*1e570*/  BSYNC B1 ;  /* 0x0000000000017941 */ /* 0x000fea0003800000 */
.L_x_803:
[----:B0---4-:R0:W4:Y:S01]  /*1e580*/  SHFL.IDX PT, R7, R3, 0x2, 0x181f ;  /* 0x00581f0003077f89 */ /* 0x01112200000e0000 */
        /* <DEDUP_REMOVED lines=13> */
.L_x_806:
[----:B------:R-:W-:Y:S05]  /*1e660*/  BSYNC B1 ;  /* 0x0000000000017941 */ /* 0x000fea0003800000 */
.L_x_805:
[----:B------:R-:W-:Y:S01]  /*1e670*/  VIADD R0, R48, 0x60 ;  /* 0x0000006030007836 */ /* 0x000fe20000000000 */
[----:B0--3--:R-:W0:Y:S04]  /*1e680*/  SHFL.IDX PT, R3, R3, 0x3, 0x181f ;  /* 0x00781f0003037f89 */ /* 0x009e2800000e0000 */
[----:B------:R-:W-:Y:S01]  /*1e690*/  ISETP.GE.AND P0, PT, R0, R57, PT ;  /* 0x000000390000720c */ /* 0x000fe20003f06270 */
[----:B------:R-:W3:-:S12]  /*1e6a0*/  SHFL.IDX PT, R45, R45, 0x3, 0x181f ;  /* 0x00781f002d2d7f89 */ /* 0x000ed800000e0000 */
[----:B------:R-:W-:Y:S05]  /*1e6b0*/  @P0 BRA `(.L_x_807) ;  /* 0x0000000c00400947 */ /* 0x000fea0003800000 */
[----:B------:R-:W-:Y:S01]  /*1e6c0*/  ULDC UR4, c[0x0][0xac8] ;  /* 0x0002b20000047ab9 */ /* 0x000fe20000000800 */
[----:B------:R-:W-:Y:S01]  /*1e6d0*/  ULDC.64 UR6, c[0x0][0x208] ;  /* 0x0000820000067ab9 */ /* 0x000fe20000000a00 */
[----:B------:R-:W-:-:S13]  /*1e6e0*/  ISETP.GE.AND P1, PT, R16, UR4, PT ;  /* 0x0000000410007c0c */ /* 0x000fda000bf26270 */
[----:B---3--:R-:W-:-:S04]  /*1e6f0*/  @!P1 LEA R4, P0, R16, R45, 0x1 ;  /* 0x0000002d10049211 */ /* 0x008fc800078008ff */
[----:B0-----:R-:W-:Y:S02]  /*1e700*/  @!P1 LEA.HI.X R5, R16, R3, R17, 0x1, P0 ;  /* 0x0000000310059211 */ /* 0x001fe400000f0c11 */
[----:B------:R-:W-:-:S03]  /*1e710*/  ISETP.GE.AND P0, PT, R221, UR4, PT ;  /* 0x00000004dd007c0c */ /* 0x000fc6000bf06270 */
[----:B------:R0:W-:Y:S10]  /*1e720*/  @!P1 ST.E.128 desc[UR6][R4.64], R24 ;  /* 0x0000001804009985 */ /* 0x0001f4000c101d06 */
[----:B------:R-:W-:Y:S05]  /*1e730*/  @P0 BRA `(.L_x_807) ;  /* 0x0000000c00200947 */ /* 0x000fea0003800000 */
[----:B0-----:R-:W-:Y:S01]  /*1e740*/  LEA R4, P0, R221, R45, 0x1 ;  /* 0x0000002ddd047211 */ /* 0x001fe200078008ff */
[----:B------:R-:W-:-:S03]  /*1e750*/  ULDC.64 UR4, c[0x0][0x208] ;  /* 0x0000820000047ab9 */ /* 0x000fc60000000a00 */
[----:B------:R-:W-:-:S05]  /*1e760*/  LEA.HI.X R5, R221, R3, R44, 0x1, P0 ;  /* 0x00000003dd057211 */ /* 0x000fca00000f0c2c */
[----:B------:R0:W-:Y:S01]  /*1e770*/  ST.E.128 desc[UR4][R4.64], R40 ;  /* 0x0000002804007985 */ /* 0x0001e2000c101d04 */
[----:B------:R-:W-:Y:S05]  /*1e780*/  BRA `(.L_x_807) ;  /* 0x0000000c000c7947 */ /* 0x000fea0003800000 */
.L_x_799:
[----:B------:R-:W-:Y:S01]  /*1e790*/  ULDC.64 UR4, c[0x0][0xc00] ;  /* 0x0003000000047ab9 */ /* 0x000fe20000000a00 */
[----:B------:R-:W0:Y:S01]  /*1e7a0*/  LDC R21, c[0x0][0xbe8] ;  /* 0x0002fa00ff157b82 */ /* 0x000e220000000800 */
[----:B------:R-:W-:Y:S01]  /*1e7b0*/  ISETP.NE.U32.AND P0, PT, RZ, UR4, PT ;  /* 0x00000004ff007c0c */ /* 0x000fe2000bf05070 */
[----:B------:R-:W-:Y:S01]  /*1e7c0*/  IMAD.MOV.U32 R0, RZ, RZ, RZ ;  /* 0x000000ffff007224 */ /* 0x000fe200078e00ff */
[----:B------:R-:W-:Y:S01]  /*1e7d0*/  IADD3 R4, P1, R74, UR4, RZ ;  /* 0x000000044a047c10 */ /* 0x000fe2000ff3e0ff */
[----:B------:R-:W-:Y:S01]  /*1e7e0*/  ULDC.64 UR6, c[0x0][0x208] ;  /* 0x0000820000067ab9 */ /* 0x000fe20000000a00 */
[----:B------:R-:W-:Y:S02]  /*1e7f0*/  ISETP.NE.AND.EX P0, PT, RZ, UR5, PT, P0 ;  /* 0x00000005ff007c0c */ /* 0x000fe4000bf05300 */
[----:B------:R-:W-:Y:S01]  /*1e800*/  IADD3.X R5, R78, UR5, RZ, P1, !PT ;  /* 0x000000054e057c10 */ /* 0x000fe20008ffe4ff */
[----:B------:R-:W-:Y:S02]  /*1e810*/  ULDC.64 UR4, c[0x0][0xc08] ;  /* 0x0003020000047ab9 */ /* 0x000fe40000000a00 */
[----:B------:R-:W-:-:S04]  /*1e820*/  ISETP.NE.U32.AND P1, PT, RZ, UR4, PT ;  /* 0x00000004ff007c0c */ /* 0x000fc8000bf25070 */
[----:B------:R-:W-:Y:S01]  /*1e830*/  ISETP.NE.AND.EX P1, PT, RZ, UR5, PT, P1 ;  /* 0x00000005ff007c0c */ /* 0x000fe2000bf25310 */
[----:B------:R-:W1:Y:S03]  /*1e840*/  S2R R24, SR_TID.X ;  /* 0x0000000000187919 */ /* 0x000e660000002100 */
[----:B------:R2:W5:Y:S09]  /*1e850*/  @P0 LDG.E R0, desc[UR6][R4.64] ;  /* 0x0000000604000981 */ /* 0x000572000c1e1900 */
[----:B------:R-:W-:Y:S01]  /*1e860*/  @P1 IADD3 R6, P2, R74, UR4, RZ ;  /* 0x000000044a061c10 */ /* 0x000fe2000ff5e0ff */
[----:B------:R-:W-:-:S02]  /*1e870*/  ULDC UR4, c[0x0][0xa88] ;  /* 0x0002a20000047ab9 */ /* 0x000fc40000000800 */
[----:B------:R-:W-:Y:S01]  /*1e880*/  IMAD.U32 R8, RZ, RZ, UR4 ;  /* 0x00000004ff087e24 */ /* 0x000fe2000f8e00ff */
[----:B------:R-:W-:Y:S02]  /*1e890*/  @P1 IADD3.X R7, R78, UR5, RZ, P2, !PT ;  /* 0x000000054e071c10 */ /* 0x000fe400097fe4ff */
[----:B0-----:R-:W-:-:S03]  /*1e8a0*/  ISETP.NE.AND P2, PT, R21, 0x1, PT ;  /* 0x000000011500780c */ /* 0x001fc60003f45270 */
[----:B------:R2:W5:Y:S10]  /*1e8b0*/  @P1 LDG.E R8, desc[UR6][R6.64] ;  /* 0x0000000606081981 */ /* 0x000574000c1e1900 */
[----:B------:R-:W0:Y:S01]  /*1e8c0*/  @P2 LDC R25, c[0x0][0xbec] ;  /* 0x0002fb00ff192b82 */ /* 0x000e220000000800 */
[----:B-1----:R-:W-:-:S05]  /*1e8d0*/  VIADD R24, R24, 0xffffff80 ;  /* 0xffffff8018187836 */ /* 0x002fca0000000000 */
[----:B------:R-:W-:Y:S01]  /*1e8e0*/  ISETP.GE.AND P3, PT, R24, 0x80, PT ;  /* 0x000000801800780c */ /* 0x000fe20003f66270 */
[----:B--2---:R-:W-:-:S12]  /*1e8f0*/  @P1 BRA `(.L_x_808) ;  /* 0x0000000000141947 */ /* 0x004fd80003800000 */
[----:B------:R-:W-:Y:S05]  /*1e900*/  @!P0 BRA `(.L_x_808) ;  /* 0x0000000000108947 */ /* 0x000fea0003800000 */
[----:B------:R-:W-:Y:S02]  /*1e910*/  ULDC.64 UR4, c[0x0][0x208] ;  /* 0x0000820000047ab9 */ /* 0x000fe40000000a00 */
[----:B------:R-:W2:Y:S04]  /*1e920*/  LDG.E R3, desc[UR4][R4.64] ;  /* 0x0000000404037981 */ /* 0x000ea8000c1e1900 */
[----:B-----5:R-:W2:Y:S02]  /*1e930*/  LDG.E R8, desc[UR4][R4.64+0x4] ;  /* 0x0000040404087981 */ /* 0x020ea4000c1e1900 */
[----:B--2---:R-:W-:-:S07]  /*1e940*/  IMAD.IADD R8, R8, 0x1, -R3 ;  /* 0x0000000108087824 */ /* 0x004fce00078e0a03 */
.L_x_808:
[----:B------:R-:W2:Y:S04]  /*1e950*/  LDL R20, [R1+0x64] ;  /* 0x0000640001147983 */ /* 0x000ea80000100800 */
[----:B------:R1:W5:Y:S01]  /*1e960*/  LDL R14, [R1+0x70] ;  /* 0x00007000010e7983 */ /* 0x0003620000100800 */
[----:B------:R-:W-:Y:S01]  /*1e970*/  BSSY B1, `(.L_x_809) ;  /* 0x000002f000017945 */ /* 0x000fe20003800000 */
[----:B------:R-:W-:Y:S02]  /*1e980*/  SEL R13, R82, RZ, !P0 ;  /* 0x000000ff520d7207 */ /* 0x000fe40004000000 */
[----:B------:R-:W-:Y:S02]  /*1e990*/  SEL R38, R38, RZ, !P0 ;  /* 0x000000ff26267207 */ /* 0x000fe40004000000 */
[----:B-----5:R-:W-:-:S02]  /*1e9a0*/  SHF.R.S32.HI R11, RZ, 0x1f, R0 ;  /* 0x0000001fff0b7819 */ /* 0x020fc40000011400 */
[----:B--2---:R-:W-:Y:S01]  /*1e9b0*/  SHF.R.S32.HI R10, RZ, 0x1f, R20 ;  /* 0x0000001fff0a7819 */ /* 0x004fe20000011414 */
[----:B-1----:R-:W-:Y:S06]  /*1e9c0*/  @P3 BRA `(.L_x_810) ;  /* 0x0000000000a43947 */ /* 0x002fec0003800000 */
[----:B------:R-:W1:Y:S01]  /*1e9d0*/  S2R R3, SR_TID.X ;  /* 0x0000000000037919 */ /* 0x000e620000002100 */
[----:B------:R-:W2:Y:S02]  /*1e9e0*/  LDC R12, c[0x0][0xbe8] ;  /* 0x0002fa00ff0c7b82 */ /* 0x000ea40000000800 */
[----:B--2---:R-:W-:Y:S02]  /*1e9f0*/  IMAD R4, R8, R12, RZ ;  /* 0x0000000c08047224 */ /* 0x004fe400078e02ff */
[----:B-1----:R-:W-:-:S04]  /*1ea00*/  IMAD R3, R14, 0x80, R3 ;  /* 0x000000800e037824 */ /* 0x002fc800078e0203 */
[----:B------:R-:W-:-:S05]  /*1ea10*/  VIADD R9, R3, 0xffffff80 ;  /* 0xffffff8003097836 */ /* 0x000fca0000000000 */
[----:B------:R-:W-:-:S13]  /*1ea20*/  ISETP.GE.AND P0, PT, R9, R4, PT ;  /* 0x000000040900720c */ /* 0x000fda0003f06270 */
[----:B------:R-:W-:Y:S05]  /*1ea30*/  @P0 BRA `(.L_x_810) ;  /* 0x0000000000880947 */ /* 0x000fea0003800000 */
[----:B------:R-:W-:Y:S01]  /*1ea40*/  ISETP.NE.AND P0, PT, R12, 0x1, PT ;  /* 0x000000010c00780c */ /* 0x000fe20003f05270 */
[----:B------:R-:W-:Y:S01]  /*1ea50*/  ULDC.64 UR4, c[0x0][0xb90] ;  /* 0x0002e40000047ab9 */ /* 0x000fe20000000a00 */
[----:B------:R-:W-:Y:S01]  /*1ea60*/  IMAD.MOV.U32 R4, RZ, RZ, R0 ;  /* 0x000000ffff047224 */ /* 0x000fe200078e0000 */
[----:B------:R-:W-:Y:S01]  /*1ea70*/  ULDC.64 UR6, c[0x0][0x208] ;  /* 0x0000820000067ab9 */ /* 0x000fe20000000a00 */
[----:B------:R-:W-:Y:S02]  /*1ea80*/  IMAD R7, R10, UR4, RZ ;  /* 0x000000040a077c24 */ /* 0x000fe4000f8e02ff */
[----:B------:R-:W-:Y:S02]  /*1ea90*/  IMAD.MOV.U32 R5, RZ, RZ, R11 ;  /* 0x000000ffff057224 */ /* 0x000fe400078e000b */
[----:B------:R-:W-:Y:S02]  /*1eaa0*/  IMAD.MOV.U32 R3, RZ, RZ, R9 ;  /* 0x000000ffff037224 */ /* 0x000fe400078e0009 */
[----:B------:R-:W-:-:S03]  /*1eab0*/  IMAD.WIDE.U32 R4, R20, UR4, R4 ;  /* 0x0000000414047c25 */ /* 0x000fc6000f8e0004 */
[----:B------:R-:W1:Y:S01]  /*1eac0*/  @P0 LDC R6, c[0x0][0xbec] ;  /* 0x0002fb00ff060b82 */ /* 0x000e620000000800 */
[----:B------:R-:W-:Y:S01]  /*1ead0*/  IMAD R7, R20, UR5, R7 ;  /* 0x0000000514077c24 */ /* 0x000fe2000f8e0207 */
[----:B------:R-:W-:-:S03]  /*1eae0*/  ULDC.64 UR4, c[0x0][0xb98] ;  /* 0x0002e60000047ab9 */ /* 0x000fc60000000a00 */
[----:B------:R-:W-:-:S03]  /*1eaf0*/  IMAD.IADD R5, R5, 0x1, R7 ;  /* 0x0000000105057824 */ /* 0x000fc600078e0207 */
[----:B------:R-:W2:Y:S01]  /*1eb00*/  @P0 LDC R15, c[0x0][0xbf0] ;  /* 0x0002fc00ff0f0b82 */ /* 0x000ea20000000800 */
[----:B------:R-:W-:-:S04]  /*1eb10*/  IMAD.WIDE.U32 R4, R13, UR4, R4 ;  /* 0x000000040d047c25 */ /* 0x000fc8000f8e0004 */
[----:B-1----:R-:W-:-:S05]  /*1eb20*/  @P0 IMAD.HI.U32 R6, R9, R6, RZ ;  /* 0x0000000609060227 */ /* 0x002fca00078e00ff */
[----:B--2---:R-:W-:Y:S01]  /*1eb30*/  @P0 SHF.R.U32.HI R3, RZ, R15, R6 ;  /* 0x0000000fff030219 */ /* 0x004fe20000011606 */
[----:B------:R-:W-:-:S03]  /*1eb40*/  IMAD R6, R38, UR4, RZ ;  /* 0x0000000426067c24 */ /* 0x000fc6000f8e02ff */
[----:B------:R-:W-:Y:S01]  /*1eb50*/  IADD3 R4, P0, R3, R4, RZ ;  /* 0x0000000403047210 */ /* 0x000fe20007f1e0ff */
[----:B------:R-:W-:Y:S02]  /*1eb60*/  IMAD.MOV R7, RZ, RZ, -R3 ;  /* 0x000000ffff077224 */ /* 0x000fe400078e0a03 */
[----:B------:R-:W-:Y:S01]  /*1eb70*/  IMAD R6, R13, UR5, R6 ;  /* 0x000000050d067c24 */ /* 0x000fe2000f8e0206 */
[----:B------:R-:W-:Y:S01]  /*1eb80*/  ULDC.64 UR4, c[0x0][0xb88] ;  /* 0x0002e20000047ab9 */ /* 0x000fe20000000a00 */
[----:B------:R-:W-:Y:S01]  /*1eb90*/  IMAD R7, R12, R7, R9 ;  /* 0x000000070c077224 */ /* 0x000fe200078e0209 */
[----:B------:R-:W-:-:S04]  /*1eba0*/  SHF.R.S32.HI R9, RZ, 0x1f, R3 ;  /* 0x0000001fff097819 */ /* 0x000fc80000011403 */
        /* <DEDUP_REMOVED lines=11> */
.L_x_810:
[----:B------:R-:W-:Y:S05]  /*1ec60*/  BSYNC B1 ;  /* 0x0000000000017941 */ /* 0x000fea0003800000 */
.L_x_809:
[----:B-1----:R-:W-:Y:S01]  /*1ec70*/  SHF.R.S32.HI R6, RZ, 0x1f, R24 ;  /* 0x0000001fff067819 */ /* 0x002fe20000011418 */
[----:B------:R-:W1:Y:S01]  /*1ec80*/  @P2 LDC R9, c[0x0][0xbf0] ;  /* 0x0002fc00ff092b82 */ /* 0x000e620000000800 */
[----:B------:R-:W-:Y:S02]  /*1ec90*/  ULDC.64 UR4, c[0x0][0xaa0] ;  /* 0x0002a80000047ab9 */ /* 0x000fe40000000a00 */
[----:B------:R-:W-:Y:S01]  /*1eca0*/  LEA.HI R6, R6, R24, RZ, 0x3 ;  /* 0x0000001806067211 */ /* 0x000fe200078f18ff */
[----:B------:R-:W-:Y:S02]  /*1ecb0*/  IMAD R3, R11, UR4, RZ ;  /* 0x000000040b037c24 */ /* 0x000fe4000f8e02ff */
[----:B------:R-:W-:Y:S01]  /*1ecc0*/  IMAD.WIDE.U32 R4, R0, UR4, RZ ;  /* 0x0000000400047c25 */ /* 0x000fe2000f8e00ff */
[----:B------:R-:W-:-:S03]  /*1ecd0*/  LOP3.LUT R6, R6, 0xfffffff8, RZ, 0xc0, !PT ;  /* 0xfffffff806067812 */ /* 0x000fc600078ec0ff */
[----:B------:R-:W-:Y:S01]  /*1ece0*/  IMAD R3, R0, UR5, R3 ;  /* 0x0000000500037c24 */ /* 0x000fe2000f8e0203 */
[----:B------:R-:W-:Y:S01]  /*1ecf0*/  ULDC.64 UR4, c[0x0][0xae8] ;  /* 0x0002ba0000047ab9 */ /* 0x000fe20000000a00 */
[----:B------:R-:W-:Y:S02]  /*1ed00*/  IMAD.IADD R6, R24, 0x1, -R6 ;  /* 0x0000000118067824 */ /* 0x000fe400078e0a06 */
[----:B------:R-:W-:Y:S02]  /*1ed10*/  IMAD R0, R10, UR4, RZ ;  /* 0x000000040a007c24 */ /* 0x000fe4000f8e02ff */
[----:B------:R-:W-:Y:S02]  /*1ed20*/  IMAD R6, R6, 0x20, R22 ;  /* 0x0000002006067824 */ /* 0x000fe400078e0216 */
[----:B------:R-:W-:Y:S02]  /*1ed30*/  IMAD R7, R20, UR5, R0 ;  /* 0x0000000514077c24 */ /* 0x000fe4000f8e0200 */
[----:B------:R-:W-:-:S02]  /*1ed40*/  IMAD R10, R14, 0x80, R6 ;  /* 0x000000800e0a7824 */ /* 0x000fc400078e0206 */
[----:B------:R-:W-:Y:S02]  /*1ed50*/  IMAD.IADD R5, R5, 0x1, R3 ;  /* 0x0000000105057824 */ /* 0x000fe400078e0203 */
[----:B0-----:R-:W-:-:S04]  /*1ed60*/  @P2 IMAD.HI.U32 R0, R10, R25, RZ ;  /* 0x000000190a002227 */ /* 0x001fc800078e00ff */
[----:B------:R-:W-:Y:S01]  /*1ed70*/  IMAD.WIDE.U32 R4, R20, UR4, R4 ;  /* 0x0000000414047c25 */ /* 0x000fe2000f8e0004 */
[----:B------:R-:W-:-:S03]  /*1ed80*/  ULDC.64 UR4, c[0x0][0xaf0] ;  /* 0x0002bc0000047ab9 */ /* 0x000fc60000000a00 */
[----:B------:R-:W-:Y:S01]  /*1ed90*/  IMAD.MOV.U32 R3, RZ, RZ, R10 ;  /* 0x000000ffff037224 */ /* 0x000fe200078e000a */
[----:B-1----:R-:W-:Y:S01]  /*1eda0*/  @P2 SHF.R.U32.HI R3, RZ, R9, R0 ;  /* 0x00000009ff032219 */ /* 0x002fe20000011600 */
[----:B------:R-:W-:Y:S02]  /*1edb0*/  IMAD.IADD R5, R5, 0x1, R7 ;  /* 0x0000000105057824 */ /* 0x000fe400078e0207 */
[----:B------:R-:W-:Y:S01]  /*1edc0*/  IMAD R6, R38, UR4, RZ ;  /* 0x0000000426067c24 */ /* 0x000fe2000f8e02ff */
[--C-:B------:R-:W-:Y:S01]  /*1edd0*/  SHF.R.S32.HI R0, RZ, 0x1f, R3.reuse ;  /* 0x0000001fff007819 */ /* 0x100fe20000011403 */
[----:B------:R-:W-:Y:S02]  /*1ede0*/  IMAD.MOV R7, RZ, RZ, -R3 ;  /* 0x000000ffff077224 */ /* 0x000fe400078e0a03 */
[C---:B------:R-:W-:Y:S02]  /*1edf0*/  IMAD R9, R13.reuse, UR5, R6 ;  /* 0x000000050d097c24 */ /* 0x040fe4000f8e0206 */
[----:B------:R-:W-:Y:S01]  /*1ee00*/  IMAD.WIDE.U32 R4, R13, UR4, R4 ;  /* 0x000000040d047c25 */ /* 0x000fe2000f8e0004 */
[----:B------:R-:W-:-:S03]  /*1ee10*/  ULDC.64 UR4, c[0x0][0xae0] ;  /* 0x0002b80000047ab9 */ /* 0x000fc60000000a00 */
[----:B------:R-:W-:Y:S02]  /*1ee20*/  IMAD R7, R21, R7, R10 ;  /* 0x0000000715077224 */ /* 0x000fe400078e020a */
[----:B------:R-:W-:Y:S02]  /*1ee30*/  IMAD R6, R0, UR4, RZ ;  /* 0x0000000400067c24 */ /* 0x000fe4000f8e02ff */
[----:B------:R-:W-:Y:S01]  /*1ee40*/  IMAD.IADD R5, R5, 0x1, R9 ;  /* 0x0000000105057824 */ /* 0x000fe200078e0209 */
[----:B------:R-:W-:Y:S01]  /*1ee50*/  SHF.R.S32.HI R0, RZ, 0x1f, R7 ;  /* 0x0000001fff007819 */ /* 0x000fe20000011407 */
[C---:B------:R-:W-:Y:S02]  /*1ee60*/  IMAD R9, R3.reuse, UR5, R6 ;  /* 0x0000000503097c24 */ /* 0x040fe4000f8e0206 */
[----:B------:R-:W-:Y:S01]  /*1ee70*/  IMAD.WIDE.U32 R4, R3, UR4, R4 ;  /* 0x0000000403047c25 */ /* 0x000fe2000f8e0004 */
[----:B------:R-:W-:-:S03]  /*1ee80*/  ULDC.64 UR4, c[0x0][0xad8] ;  /* 0x0002b60000047ab9 */ /* 0x000fc60000000a00 */
[----:B------:R-:W-:Y:S02]  /*1ee90*/  IMAD R0, R0, UR4, RZ ;  /* 0x0000000400007c24 */ /* 0x000fe4000f8e02ff */
[----:B------:R-:W-:Y:S02]  /*1eea0*/  IMAD.IADD R5, R5, 0x1, R9 ;  /* 0x0000000105057824 */ /* 0x000fe400078e0209 */
[C---:B------:R-:W-:Y:S02]  /*1eeb0*/  IMAD R3, R7.reuse, UR5, R0 ;  /* 0x0000000507037c24 */ /* 0x040fe4000f8e0200 */
[----:B------:R-:W-:Y:S01]  /*1eec0*/  IMAD.WIDE.U32 R4, R7, UR4, R4 ;  /* 0x0000000407047c25 */ /* 0x000fe2000f8e0004 */
[----:B------:R-:W-:-:S03]  /*1eed0*/  ULDC.64 UR4, c[0x0][0xa80] ;  /* 0x0002a00000047ab9 */ /* 0x000fc60000000a00 */
[----:B------:R-:W-:Y:S01]  /*1eee0*/  IMAD.IADD R5, R5, 0x1, R3 ;  /* 0x0000000105057824 */ /* 0x000fe200078e0203 */
[----:B------:R-:W-:Y:S01]  /*1eef0*/  LEA R3, P0, R4, UR4, 0x1 ;  /* 0x0000000404037c11 */ /* 0x000fe2000f8008ff */
[----:B------:R-:W-:Y:S01]  /*1ef00*/  UMOV UR4, 0xffffffff ;  /* 0xffffffff00047882 */ /* 0x000fe20000000000 */
[----:B------:R-:W-:Y:S02]  /*1ef10*/  IMAD R6, R14, 0x80, R22 ;  /* 0x000000800e067824 */ /* 0x000fe400078e0216 */
[----:B------:R-:W-:Y:S01]  /*1ef20*/  LEA.HI.X R4, R4, UR5, R5, 0x1, P0 ;  /* 0x0000000504047c11 */ /* 0x000fe200080f0c05 */
[----:B------:R-:W-:Y:S08]  /*1ef30*/  BRA.DIV UR4, `(.L_x_811) ;  /* 0x0000007e04807947 */ /* 0x000ff0000b800000 */
[----:B------:R0:W1:Y:S04]  /*1ef40*/  SHFL.IDX PT, R0, R4, RZ, 0x181f ;  /* 0x00181fff04007589 */ /* 0x00006800000e0000 */
[----:B------:R0:W2:Y:S02]  /*1ef50*/  SHFL.IDX PT, R14, R3, RZ, 0x181f ;  /* 0x00181fff030e7589 */ /* 0x0000a400000e0000 */
.L_x_1000:
[----:B------:R-:W-:Y:S01]  /*1ef60*/  IMAD R8, R8, R21, RZ ;  /* 0x0000001508087224 */ /* 0x000fe200078e02ff */
[----:B------:R-:W-:Y:S04]  /*1ef70*/  BSSY B1, `(.L_x_812) ;  /* 0x000000d000017945 */ /* 0x000fe80003800000 */
[----:B------:R-:W-:-:S13]  /*1ef80*/  ISETP.GE.AND P0, PT, R6, R8, PT ;  /* 0x000000080600720c */ /* 0x000fda0003f06270 */
[----:B------:R-:W-:Y:S05]  /*1ef90*/  @P0 BRA `(.L_x_813) ;  /* 0x0000000000280947 */ /* 0x000fea0003800000 */
[----:B------:R-:W-:Y:S01]  /*1efa0*/  ULDC UR4, c[0x0][0xac8] ;  /* 0x0002b20000047ab9 */ /* 0x000fe20000000800 */
[----:B------:R-:W-:Y:S01]  /*1efb0*/  ULDC.64 UR6, c[0x0][0x208] ;  /* 0x0000820000067ab9 */ /* 0x000fe20000000a00 */
[----:B------:R-:W-:Y:S02]  /*1efc0*/  ISETP.GE.AND P2, PT, R16, UR4, PT ;  /* 0x0000000410007c0c */ /* 0x000fe4000bf46270 */
[----:B------:R-:W-:-:S11]  /*1efd0*/  ISETP.GE.AND P3, PT, R221, UR4, PT ;  /* 0x00000004dd007c0c */ /* 0x000fd6000bf66270 */
[CC--:B--2---:R-:W-:Y:S02]  /*1efe0*/  @!P2 LEA R10, P0, R16.reuse, R14.reuse, 0x1 ;  /* 0x0000000e100aa211 */ /* 0x0c4fe400078008ff */
[C---:B------:R-:W-:Y:S02]  /*1eff0*/  @!P3 LEA R14, P1, R221.reuse, R14, 0x1 ;  /* 0x0000000edd0eb211 */ /* 0x040fe400078208ff */
[-C--:B-1----:R-:W-:Y:S02]  /*1f000*/  @!P2 LEA.HI.X R11, R16, R0.reuse, R17, 0x1, P0 ;  /* 0x00000000100ba211 */ /* 0x082fe400000f0c11 */
[----:B------:R-:W-:-:S03]  /*1f010*/  @!P3 LEA.HI.X R15, R221, R0, R44, 0x1, P1 ;  /* 0x00000000dd0fb211 */ /* 0x000fc600008f0c2c */
[----:B------:R3:W-:Y:S04]  /*1f020*/  @!P2 ST.E.128 desc[UR6][R10.64], RZ ;  /* 0x000000ff0a00a985 */ /* 0x0007e8000c101d06 */
[----:B------:R3:W-:Y:S02]  /*1f030*/  @!P3 ST.E.128 desc[UR6][R14.64], RZ ;  /* 0x000000ff0e00b985 */ /* 0x0007e4000c101d06 */
.L_x_813:
[----:B------:R-:W-:Y:S05]  /*1f040*/  BSYNC B1 ;  /* 0x0000000000017941 */ /* 0x000fea0003800000 */
.L_x_812:
[----:B------:R-:W-:-:S03]  /*1f050*/  UMOV UR4, 0xffffffff ;  /* 0xffffffff00047882 */ /* 0x000fc60000000000 */
[----:B------:R-:W-:Y:S05]  /*1f060*/  BRA.DIV UR4, `(.L_x_814) ;  /* 0x0000007e04687947 */ /* 0x000fea000b800000 */
[----:B-1----:R1:W4:Y:S04]  /*1f070*/  SHFL.IDX PT, R0, R4, 0x1, 0x181f ;  /* 0x00381f0004007f89 */ /* 0x00232800000e0000 */
[----:B--23--:R1:W2:Y:S02]  /*1f080*/  SHFL.IDX PT, R14, R3, 0x1, 0x181f ;  /* 0x00381f00030e7f89 */ /* 0x00c2a400000e0000 */
.L_x_1004:
[----:B------:R-:W-:Y:S01]  /*1f090*/  VIADD R5, R6, 0x20 ;  /* 0x0000002006057836 */ /* 0x000fe20000000000 */
        /* <DEDUP_REMOVED lines=9> */
[-C--:B----4-:R-:W-:Y:S02]  /*1f130*/  @!P2 LEA.HI.X R11, R16, R0.reuse, R17, 0x1, P0 ;  /* 0x00000000100ba211 */ /* 0x090fe400000f0c11 */
[----:B------:R-:W-:-:S03]  /*1f140*/  @!P3 LEA.HI.X R15, R221, R0, R44, 0x1, P1 ;  /* 0x00000000dd0fb211 */ /* 0x000fc600008f0c2c */
[----:B------:R3:W-:Y:S04]  /*1f150*/  @!P2 ST.E.128 desc[UR6][R10.64], RZ ;  /* 0x000000ff0a00a985 */ /* 0x0007e8000c101d06 */
[----:B------:R3:W-:Y:S02]  /*1f160*/  @!P3 ST.E.128 desc[UR6][R14.64], RZ ;  /* 0x000000ff0e00b985 */ /* 0x0007e4000c101d06 */
.L_x_816:
[----:B------:R-:W-:Y:S05]  /*1f170*/  BSYNC B1 ;  /* 0x0000000000017941 */ /* 0x000fea0003800000 */
.L_x_815:
[----:B------:R-:W-:-:S03]  /*1f180*/  UMOV UR4, 0xffffffff ;  /* 0xffffffff00047882 */ /* 0x000fc60000000000 */
[----:B------:R-:W-:Y:S05]  /*1f190*/  BRA.DIV UR4, `(.L_x_817) ;  /* 0x0000007e04647947 */ /* 0x000fea000b800000 */
[----:B----4-:R4:W0:Y:S04]  /*1f1a0*/  SHFL.IDX PT, R0, R4, 0x2, 0x181f ;  /* 0x00581f0004007f89 */ /* 0x01082800000e0000 */
[----:B--23--:R4:W2:Y:S02]  /*1f1b0*/  SHFL.IDX PT, R14, R3, 0x2, 0x181f ;  /* 0x00581f00030e7f89 */ /* 0x00c8a400000e0000 */
.L_x_1008:
        /* <DEDUP_REMOVED lines=10> */
[-C--:B0-----:R-:W-:Y:S02]  /*1f260*/  @!P2 LEA.HI.X R11, R16, R0.reuse, R17, 0x1, P0 ;  /* 0x00000000100ba211 */ /* 0x081fe400000f0c11 */
[----:B------:R-:W-:-:S03]  /*1f270*/  @!P3 LEA.HI.X R15, R221, R0, R44, 0x1, P1 ;  /* 0x00000000dd0fb211 */ /* 0x000fc600008f0c2c */
[----:B------:R3:W-:Y:S04]  /*1f280*/  @!P2 ST.E.128 desc[UR6][R10.64], RZ ;  /* 0x000000ff0a00a985 */ /* 0x0007e8000c101d06 */
[----:B------:R3:W-:Y:S02]  /*1f290*/  @!P3 ST.E.128 desc[UR6][R14.64], RZ ;  /* 0x000000ff0e00b985 */ /* 0x0007e4000c101d06 */
.L_x_819:
[----:B------:R-:W-:Y:S05]  /*1f2a0*/  BSYNC B1 ;  /* 0x0000000000017941 */ /* 0x000fea0003800000 */
.L_x_818:
[----:B------:R-:W-:-:S03]  /*1f2b0*/  UMOV UR4, 0xffffffff ;  /* 0xffffffff00047882 */ /* 0x000fc60000000000 */
[----:B------:R-:W-:Y:S05]  /*1f2c0*/  BRA.DIV UR4, `(.L_x_820) ;  /* 0x0000007e04607947 */ /* 0x000fea000b800000 */
[----:B0-----:R0:W0:Y:S04]  /*1f2d0*/  SHFL.IDX PT, R0, R4, 0x3, 0x181f ;  /* 0x00781f0004007f89 */ /* 0x00102800000e0000 */
[----:B--23--:R2:W3:Y:S02]  /*1f2e0*/  SHFL.IDX PT, R14, R3, 0x3, 0x181f ;  /* 0x00781f00030e7f89 */ /* 0x00c4e400000e0000 */
.L_x_1012:
[----:B-12-4-:R-:W-:-:S05]  /*1f2f0*/  VIADD R3, R6, 0x60 ;  /* 0x0000006006037836 */ /* 0x016fca0000000000 */
[----:B------:R-:W-:-:S13]  /*1f300*/  ISETP.GE.AND P0, PT, R3, R8, PT ;  /* 0x000000080300720c */ /* 0x000fda0003f06270 */
[----:B------:R-:W-:Y:S05]  /*1f310*/  @P0 BRA `(.L_x_807) ;  /* 0x0000000000280947 */ /* 0x000fea0003800000 */
[----:B------:R-:W-:Y:S01]  /*1f320*/  ULDC UR4, c[0x0][0xac8] ;  /* 0x0002b20000047ab9 */ /* 0x000fe20000000800 */
[----:B------:R-:W-:Y:S01]  /*1f330*/  ULDC.64 UR6, c[0x0][0x208] ;  /* 0x0000820000067ab9 */ /* 0x000fe20000000a00 */
[----:B------:R-:W-:Y:S02]  /*1f340*/  ISETP.GE.AND P2, PT, R16, UR4, PT ;  /* 0x0000000410007c0c */ /* 0x000fe4000bf46270 */
[----:B------:R-:W-:-:S11]  /*1f350*/  ISETP.GE.AND P3, PT, R221, UR4, PT ;  /* 0x00000004dd007c0c */ /* 0x000fd6000bf66270 */
[CC--:B0--3--:R-:W-:Y:S02]  /*1f360*/  @!P2 LEA R4, P0, R16.reuse, R14.reuse, 0x1 ;  /* 0x0000000e1004a211 */ /* 0x0c9fe400078008ff */
[C---:B------:R-:W-:Y:S02]  /*1f370*/  @!P3 LEA R14, P1, R221.reuse, R14, 0x1 ;  /* 0x0000000edd0eb211 */ /* 0x040fe400078208ff */
[-C--:B------:R-:W-:Y:S02]  /*1f380*/  @!P2 LEA.HI.X R5, R16, R0.reuse, R17, 0x1, P0 ;  /* 0x000000001005a211 */ /* 0x080fe400000f0c11 */
[----:B------:R-:W-:-:S03]  /*1f390*/  @!P3 LEA.HI.X R15, R221, R0, R44, 0x1, P1 ;  /* 0x00000000dd0fb211 */ /* 0x000fc600008f0c2c */
[----:B------:R1:W-:Y:S04]  /*1f3a0*/  @!P2 ST.E.128 desc[UR6][R4.64], RZ ;  /* 0x000000ff0400a985 */ /* 0x0003e8000c101d06 */
[----:B------:R1:W-:Y:S02]  /*1f3b0*/  @!P3 ST.E.128 desc[UR6][R14.64], RZ ;  /* 0x000000ff0e00b985 */ /* 0x0003e4000c101d06 */
.L_x_807:
[----:B------:R-:W-:Y:S05]  /*1f3c0*/  BSYNC B0 ;  /* 0x0000000000007941 */ /* 0x000fea0003800000 */
.L_x_798:
[----:B------:R-:W-:Y:S02]  /*1f3d0*/  ULDC UR4, c[0x0][0xc3c] ;  /* 0x00030f0000047ab9 */ /* 0x000fe40000000800 */
[----:B------:R-:W-:-:S13]  /*1f3e0*/  ISETP.GE.AND P0, PT, R127, UR4, PT ;  /* 0x000000047f007c0c */ /* 0x000fda000bf06270 */
[----:B------:R-:W-:Y:S05]  /*1f3f0*/  @!P0 BRA `(.L_x_821) ;  /* 0xfffffe1c00cc8947 */ /* 0x000fea000383ffff */
[----:B------:R-:W-:Y:S05]  /*1f400*/  BRA `(.L_x_603) ;  /* 0x00000070005c7947 */ /* 0x000fea0003800000 */
.L_x_601:
[----:B------:R-:W-:-:S08]  /*1f410*/  NOP ;  /* 0x0000000000007918 */ /* 0x000fd00000000000 */
[----:B--2---:R-:W0:-:S00]  /*1f420*/  USETMAXREG.DEALLOC.CTAPOOL 0x18 ;  /* 0x00000018000079c8 */ /* 0x004e0000080e0500 */
[----:B0-----:R-:W2:Y:S01]  /*1f430*/  LDL.LU R3, [R1+0x4] ;  /* 0x0000040001037983 */ /* 0x001ea20000300800 */
[----:B------:R-:W-:Y:S01]  /*1f440*/  LOP3.LUT R2, R2, 0x3, RZ, 0xc0, !PT ;  /* 0x0000000302027812 */ /* 0x000fe200078ec0ff */
[----:B------:R-:W-:-:S05]  /*1f450*/  IMAD.MOV.U32 R4, RZ, RZ, RZ ;  /* 0x000000ffff047224 */ /* 0x000fca00078e00ff */
[----:B------:R-:W0:Y:S02]  /*1f460*/  SHFL.IDX PT, R2, R2, RZ, 0x1f ;  /* 0x00001fff02027589 */ /* 0x000e2400000e0000 */
[----:B0-----:R-:W-:Y:S02]  /*1f470*/  ISETP.NE.AND P0, PT, R2, RZ, PT ;  /* 0x000000ff0200720c */ /* 0x001fe40003f05270 */
        /* <DEDUP_REMOVED lines=11> */
.L_x_822:
[----:B------:R-:W-:Y:S01]  /*1f530*/  LOP3.LUT R5, R0, 0x1f, RZ, 0xc0, !PT ;  /* 0x0000001f00057812 */ /* 0x000fe200078ec0ff */
[----:B------:R-:W-:Y:S01]  /*1f540*/  ULDC UR4, c[0x0][0xc3c] ;  /* 0x00030f0000047ab9 */ /* 0x000fe20000000800 */
[----:B------:R-:W-:Y:S01]  /*1f550*/  ULDC.64 UR6, c[0x0][0x208] ;  /* 0x0000820000067ab9 */ /* 0x000fe20000000a00 */
[----:B------:R-:W-:Y:S01]  /*1f560*/  ULDC UR5, c[0x0][0xc38] ;  /* 0x00030e0000057ab9 */ /* 0x000fe20000000800 */
[----:B------:R-:W-:-:S04]  /*1f570*/  ISETP.NE.AND P0, PT, R5, 0x1f, PT ;  /* 0x0000001f0500780c */ /* 0x000fc80003f05270 */
[----:B------:R-:W-:-:S13]  /*1f580*/  ISETP.GE.OR P1, PT, R5, UR4, !P0 ;  /* 0x0000000405007c0c */ /* 0x000fda000c726670 */
[----:B0-----:R-:W0:Y:S02]  /*1f590*/  @!P1 LDC.64 R2, c[0x0][0xc80] ;  /* 0x00032000ff029b82 */ /* 0x001e240000000a00 */
[----:B0-----:R-:W-:-:S05]  /*1f5a0*/  @!P1 IMAD.WIDE.U32 R2, R5, 0x4, R2 ;  /* 0x0000000405029825 */ /* 0x001fca00078e0002 */
[----:B------:R-:W2:Y:S01]  /*1f5b0*/  @!P1 LDG.E R4, desc[UR6][R2.64] ;  /* 0x0000000602049981 */ /* 0x000ea2000c1e1900 */
[C---:B------:R-:W-:Y:S01]  /*1f5c0*/  ISETP.NE.AND P1, PT, R5.reuse, RZ, PT ;  /* 0x000000ff0500720c */ /* 0x040fe20003f25270 */
[----:B------:R-:W0:Y:S01]  /*1f5d0*/  S2UR UR6, SR_CTAID.X ;  /* 0x00000000000679c3 */ /* 0x000e220000002500 */
[C---:B------:R-:W-:Y:S01]  /*1f5e0*/  ISETP.GE.U32.AND P2, PT, R5.reuse, 0x2, PT ;  /* 0x000000020500780c */ /* 0x040fe20003f46070 */
[----:B------:R-:W-:Y:S01]  /*1f5f0*/  UMOV UR4, URZ ;  /* 0x0000003f00047c82 */ /* 0x000fe20008000000 */
[C---:B------:R-:W-:Y:S01]  /*1f600*/  ISETP.GE.U32.AND P3, PT, R5.reuse, 0x4, PT ;  /* 0x000000040500780c */ /* 0x040fe20003f66070 */
[----:B------:R-:W-:Y:S01]  /*1f610*/  IMAD.MOV.U32 R16, RZ, RZ, RZ ;  /* 0x000000ffff107224 */ /* 0x000fe200078e00ff */
[C---:B------:R-:W-:Y:S02]  /*1f620*/  ISETP.GE.U32.AND P4, PT, R5.reuse, 0x8, PT ;  /* 0x000000080500780c */ /* 0x040fe40003f86070 */
[----:B------:R-:W-:Y:S01]  /*1f630*/  ISETP.GE.U32.AND P5, PT, R5, 0x10, PT ;  /* 0x000000100500780c */ /* 0x000fe20003fa6070 */
[----:B--2---:R-:W1:Y:S02]  /*1f640*/  SHFL.UP PT, R6, R4, 0x1, RZ ;  /* 0x0420000004067989 */ /* 0x004e6400000e00ff */
        /* <DEDUP_REMOVED lines=14> */
[----:B------:R-:W1:Y:S02]  /*1f730*/  SHFL.IDX PT, R6, R2, 0x1f, 0x1f ;  /* 0x03e01f0002067f89 */ /* 0x000e6400000e0000 */
[----:B-1----:R-:W-:-:S04]  /*1f740*/  IMAD R6, R6, UR5, RZ ;  /* 0x0000000506067c24 */ /* 0x002fc8000f8e02ff */
[----:B------:R-:W-:Y:S01]  /*1f750*/  IMAD.MOV.U32 R3, RZ, RZ, R6 ;  /* 0x000000ffff037224 */ /* 0x000fe200078e0006 */
[----:B0-----:R-:W-:-:S13]  /*1f760*/  ISETP.GT.AND P6, PT, R6, UR6, PT ;  /* 0x0000000606007c0c */ /* 0x001fda000bfc4270 */
[----:B------:R-:W-:Y:S05]  /*1f770*/  @P6 BRA `(.L_x_824) ;  /* 0x0000000000a06947 */ /* 0x000fea0003800000 */
[----:B------:R-:W0:Y:S01]  /*1f780*/  LDC R7, c[0x0][0xc3c] ;  /* 0x00030f00ff077b82 */ /* 0x000e220000000800 */
[----:B------:R-:W-:Y:S01]  /*1f790*/  IMAD.MOV.U32 R6, RZ, RZ, R3 ;  /* 0x000000ffff067224 */ /* 0x000fe200078e0003 */
[----:B------:R-:W-:Y:S01]  /*1f7a0*/  UMOV UR4, URZ ;  /* 0x0000003f00047c82 */ /* 0x000fe20008000000 */
[----:B------:R-:W-:Y:S01]  /*1f7b0*/  ULDC UR7, c[0x0][0xc3c] ;  /* 0x00030f0000077ab9 */ /* 0x000fe20000000800 */
[----:B------:R-:W-:-:S05]  /*1f7c0*/  ULDC UR5, c[0x0][0xc38] ;  /* 0x00030e0000057ab9 */ /* 0x000fca0000000800 */
.L_x_828:
        /* <DEDUP_REMOVED lines=9> */
[----:B------:R-:W0:Y:S01]  /*1f860*/  LDC.64 R2, c[0x0][0xc80] ;  /* 0x00032000ff027b82 */ /* 0x000e220000000a00 */
[----:B------:R-:W-:Y:S01]  /*1f870*/  ULDC.64 UR8, c[0x0][0x208] ;  /* 0x0000820000087ab9 */ /* 0x000fe20000000a00 */
[----:B0-----:R-:W-:-:S05]  /*1f880*/  IMAD.WIDE R2, R8, 0x4, R2 ;  /* 0x0000000408027825 */ /* 0x001fca00078e0202 */
[----:B------:R0:W5:Y:S02]  /*1f890*/  LDG.E R4, desc[UR8][R2.64] ;  /* 0x0000000802047981 */ /* 0x000164000c1e1900 */
.L_x_827:
[----:B------:R-:W-:Y:S05]  /*1f8a0*/  BSYNC B0 ;  /* 0x0000000000007941 */ /* 0x000fea0003800000 */
.L_x_826:
        /* <DEDUP_REMOVED lines=20> */
[----:B------:R-:W-:-:S07]  /*1f9f0*/  IMAD.MOV.U32 R2, RZ, RZ, R11 ;  /* 0x000000ffff027224 */ /* 0x000fce00078e000b */
.L_x_824:
        /* <DEDUP_REMOVED lines=16> */
.L_x_829:
[----:B-1----:R-:W-:Y:S02]  /*1fb00*/  IMAD R16, R16, UR5, R7 ;  /* 0x0000000510107c24 */ /* 0x002fe4000f8e0207 */
[----:B------:R-:W-:Y:S02]  /*1fb10*/  IMAD R7, R11, R6, RZ ;  /* 0x000000060b077224 */ /* 0x000fe400078e02ff */
[----:B0-----:R-:W-:Y:S01]  /*1fb20*/  IMAD.MOV.U32 R2, RZ, RZ, RZ ;  /* 0x000000ffff027224 */ /* 0x001fe200078e00ff */
[----:B------:R-:W-:Y:S01]  /*1fb30*/  IADD3 R17, -R16, UR6, RZ ;  /* 0x0000000610117c10 */ /* 0x000fe2000fffe1ff */
[----:B------:R-:W-:Y:S02]  /*1fb40*/  VIADD R19, R19, UR4 ;  /* 0x0000000413137c36 */ /* 0x000fe40008000000 */
        /* <DEDUP_REMOVED lines=20> */
.L_x_825:
[----:B------:R-:W-:Y:S02]  /*1fc90*/  IMAD.MOV.U32 R17, RZ, RZ, RZ ;  /* 0x000000ffff117224 */ /* 0x000fe400078e00ff */
[----:B------:R-:W-:Y:S02]  /*1fca0*/  IMAD.U32 R16, RZ, RZ, UR6 ;  /* 0x00000006ff107e24 */ /* 0x000fe4000f8e00ff */
[----:B------:R-:W-:-:S07]  /*1fcb0*/  IMAD.MOV.U32 R18, RZ, RZ, RZ ;  /* 0x000000ffff127224 */ /* 0x000fce00078e00ff */
.L_x_830:
[----:B------:R-:W-:-:S13]  /*1fcc0*/  ISETP.NE.AND P0, PT, R5, RZ, PT ;  /* 0x000000ff0500720c */ /* 0x000fda0003f05270 */
[----:B------:R-:W0:Y:S01]  /*1fcd0*/  @!P0 S2R R3, SR_CgaCtaId ;  /* 0x0000000000038919 */ /* 0x000e220000008800 */
[----:B------:R-:W-:-:S04]  /*1fce0*/  @!P0 MOV R2, 0x400 ;  /* 0x0000040000028802 */ /* 0x000fc80000000f00 */
[----:B0-----:R-:W-:-:S05]  /*1fcf0*/  @!P0 LEA R2, R3, R2, 0x18 ;  /* 0x0000000203028211 */ /* 0x001fca00078ec0ff */
[----:B------:R2:W-:Y:S01]  /*1fd00*/  @!P0 STS.128 [R2+0x348d0], R16 ;  /* 0x0348d01002008388 */ /* 0x0005e20000000c00 */
[----:B------:R-:W-:Y:S06]  /*1fd10*/  BAR.ARV 0x5, 0x180 ;  /* 0x0146000000007b1d */ /* 0x000fec0000002000 */
.L_x_823:
[----:B--2---:R-:W-:Y:S01]  /*1fd20*/  IMAD.MOV.U32 R2, RZ, RZ, 0x1 ;  /* 0x00000001ff027424 */ /* 0x004fe200078e00ff */
[----:B------:R2:W-:Y:S01]  /*1fd30*/  STL [R1+0x58], RZ ;  /* 0x000058ff01007387 */ /* 0x0005e20000100800 */
[----:B------:R-:W-:Y:S02]  /*1fd40*/  ULDC UR4, c[0x0][0xc3c] ;  /* 0x00030f0000047ab9 */ /* 0x000fe40000000800 */
[----:B-1----:R-:W-:Y:S01]  /*1fd50*/  ISETP.GE.AND P0, PT, R19, UR4, PT ;  /* 0x0000000413007c0c */ /* 0x002fe2000bf06270 */
[----:B------:R2:W-:Y:S04]  /*1fd60*/  STL [R1+0x14], R2 ;  /* 0x0000140201007387 */ /* 0x0005e80000100800 */
[----:B------:R2:W-:Y:S08]  /*1fd70*/  STL [R1+0xc], RZ ;  /* 0x00000cff01007387 */ /* 0x0005f00000100800 */
[----:B--2---:R-:W-:Y:S05]  /*1fd80*/  @P0 BRA `(.L_x_831) ;  /* 0x0000006400140947 */ /* 0x004fea0003800000 */
[----:B------:R-:W1:Y:S01]  /*1fd90*/  S2UR UR5, SR_CgaCtaId ;  /* 0x00000000000579c3 */ /* 0x000e620000008800 */
[C---:B------:R-:W-:Y:S01]  /*1fda0*/  IMAD.SHL.U32 R2, R0.reuse, 0x8, RZ ;  /* 0x0000000800027824 */ /* 0x040fe200078e00ff */
[----:B------:R-:W-:Y:S01]  /*1fdb0*/  LOP3.LUT R5, R0, 0x7f, RZ, 0xc0, !PT ;  /* 0x0000007f00057812 */ /* 0x000fe200078ec0ff */
[----:B------:R-:W-:Y:S01]  /*1fdc0*/  UMOV UR4, 0x400 ;  /* 0x0000040000047882 */ /* 0x000fe20000000000 */
[----:B------:R-:W-:Y:S01]  /*1fdd0*/  BSSY B8, `(.L_x_831) ;  /* 0x0000640000087945 */ /* 0x000fe20003800000 */
[----:B------:R-:W-:Y:S01]  /*1fde0*/  ULDC.64 UR38, c[0x0][0x198] ;  /* 0x0000660000267ab9 */ /* 0x000fe20000000a00 */
[C---:B0-----:R-:W-:Y:S01]  /*1fdf0*/  LOP3.LUT R3, R2.reuse, 0x1f8, RZ, 0xc0, !PT ;  /* 0x000001f802037812 */ /* 0x041fe200078ec0ff */
[----:B------:R-:W-:Y:S01]  /*1fe00*/  ULDC UR36, c[0x0][0xc] ;  /* 0x0000030000247ab9 */ /* 0x000fe20000000800 */
[----:B------:R-:W-:Y:S02]  /*1fe10*/  LOP3.LUT R2, R2, 0x38, RZ, 0xc0, !PT ;  /* 0x0000003802027812 */ /* 0x000fe400078ec0ff */
[----:B------:R-:W-:Y:S01]  /*1fe20*/  LOP3.LUT R4, R3, 0x38, R0, 0x78, !PT ;  /* 0x0000003803047812 */ /* 0x000fe200078e7800 */
[----:B------:R-:W-:Y:S01]  /*1fe30*/  IMAD.SHL.U32 R3, R5, 0x8, RZ ;  /* 0x0000000805037824 */ /* 0x000fe200078e00ff */
[----:B------:R-:W-:Y:S01]  /*1fe40*/  SHF.R.U32.HI R5, RZ, 0x3, R5 ;  /* 0x00000003ff057819 */ /* 0x000fe20000011605 */
[----:B------:R-:W-:-:S03]  /*1fe50*/  IMAD.SHL.U32 R0, R0, 0x10, RZ ;  /* 0x0000001000007824 */ /* 0x000fc600078e00ff */
[----:B------:R-:W-:Y:S02]  /*1fe60*/  LOP3.LUT R3, R4, 0x200, R3, 0xf8, !PT ;  /* 0x0000020004037812 */ /* 0x000fe400078ef803 */
[----:B------:R-:W-:Y:S01]  /*1fe70*/  LOP3.LUT R0, R5, 0x70, R0, 0xf8, !PT ;  /* 0x0000007005007812 */ /* 0x000fe200078ef800 */
[----:B------:R-:W-:Y:S01]  /*1fe80*/  IMAD.MOV.U32 R0, RZ, RZ, 0x1 ;  /* 0x00000001ff007424 */ /* 0x000fe200078e00ff */
[----:B-1----:R-:W-:-:S06]  /*1fe90*/  ULEA UR4, UR5, UR4, 0x18 ;  /* 0x0000000405047291 */ /* 0x002fcc000f8ec03f */
[----:B------:R-:W-:-:S04]  /*1fea0*/  IMAD.U32 R4, RZ, RZ, UR4 ;  /* 0x00000004ff047e24 */ /* 0x000fc8000f8e00ff */
[----:B------:R-:W-:Y:S01]  /*1feb0*/  IMAD R3, R3, 0x2, R4 ;  /* 0x0000000203037824 */ /* 0x000fe200078e0204 */
[----:B------:R-:W-:Y:S04]  /*1fec0*/  STL [R1+0x8], R4 ;  /* 0x0000080401007387 */ /* 0x000fe80000100800 */
[----:B------:R-:W-:Y:S04]  /*1fed0*/  STL [R1+0x2c], R3 ;  /* 0x00002c0301007387 */ /* 0x000fe80000100800 */
[----:B------:R-:W-:Y:S04]  /*1fee0*/  STL [R1+0xc], RZ ;  /* 0x00000cff01007387 */ /* 0x000fe80000100800 */
[----:B------:R-:W-:Y:S04]  /*1fef0*/  STL [R1+0x14], R0 ;  /* 0x0000140001007387 */ /* 0x000fe80000100800 */
[----:B------:R-:W-:Y:S04]  /*1ff00*/  STL [R1+0x20], RZ ;  /* 0x000020ff01007387 */ /* 0x000fe80000100800 */
[----:B------:R0:W-:Y:S04]  /*1ff10*/  STL [R1+0x24], R0 ;  /* 0x0000240001007387 */ /* 0x0001e80000100800 */
[----:B------:R1:W-:Y:S01]  /*1ff20*/  STL [R1+0x58], RZ ;  /* 0x000058ff01007387 */ /* 0x0003e20000100800 */
[----:B0-----:R-:W-:-:S07]  /*1ff30*/  LOP3.LUT R0, R2, 0x40, RZ, 0xfc, !PT ;  /* 0x0000004002007812 */ /* 0x001fce00078efcff */
.L_x_966:
[----:B0---4-:R-:W0:Y:S01]  /*1ff40*/  LDC.64 R2, c[0x0][0xc88] ;  /* 0x00032200ff027b82 */ /* 0x011e220000000a00 */
[----:B------:R-:W-:Y:S01]  /*1ff50*/  ULDC.64 UR4, c[0x0][0x208] ;  /* 0x0000820000047ab9 */ /* 0x000fe20000000a00 */
[----:B0-----:R-:W-:-:S05]  /*1ff60*/  IMAD.WIDE R2, R19, 0x4, R2 ;  /* 0x0000000413027825 */ /* 0x001fca00078e0202 */
[----:B------:R-:W2:Y:S01]  /*1ff70*/  LDG.E R15, desc[UR4][R2.64] ;  /* 0x00000004020f7981 */ /* 0x000ea2000c1e1900 */
[----:B------:R-:W-:Y:S05]  /*1ff80*/  YIELD ;  /* 0x0000000000007946 */ /* 0x000fea0003800000 */
[----:B------:R-:W-:Y:S01]  /*1ff90*/  ULDC.64 UR4, c[0x0][0xa28] ;  /* 0x00028a0000047ab9 */ /* 0x000fe20000000a00 */
[----:B-1----:R-:W-:Y:S01]  /*1ffa0*/  IMAD.MOV.U32 R0, RZ, RZ, RZ ;  /* 0x000000ffff007224 */ /* 0x002fe200078e00ff */
[----:B------:R-:W-:Y:S01]  /*1ffb0*/  ISETP.NE.U32.AND P0, PT, RZ, UR4, PT ;  /* 0x00000004ff007c0c */ /* 0x000fe2000bf05070 */
[----:B------:R-:W-:Y:S01]  /*1ffc0*/  ULDC.64 UR12, c[0x0][0x208] ;  /* 0x00008200000c7ab9 */ /* 0x000fe20000000a00 */
[----:B---3-5:R-:W-:Y:S01]  /*1ffd0*/  IMAD.MOV.U32 R8, RZ, RZ, RZ ;  /* 0x000000ffff087224 */ /* 0x028fe200078e00ff */
[----:B------:R-:W-:Y:S01]  /*1ffe0*/  ULDC.64 UR10, c[0x0][0xa18] ;  /* 0x00028600000a7ab9 */ /* 0x000fe20000000a00 */
[----:B------:R-:W-:Y:S01]  /*1fff0*/  ISETP.NE.AND.EX P0, PT, RZ, UR5, PT, P0 ;  /* 0x00000005ff007c0c */ /* 0x000fe2000bf05300 */
[----:B------:R-:W-:Y:S01]  /*20000*/  ULDC.64 UR8, c[0x0][0xa10] ;  /* 0x0002840000087ab9 */ /* 0x000fe20000000a00 */
[----:B------:R-:W-:Y:S01]  /*20010*/  ULDC.64 UR6, c[0x0][0xa08] ;  /* 0x0002820000067ab9 */ /* 0x000fe20000000a00 */
[----:B--2---:R-:W-:Y:S01]  /*20020*/  SHF.R.S32.HI R4, RZ, 0x1f, R15 ;  /* 0x0000001fff047819 */ /* 0x004fe2000001140f */
[----:B------:R-:W-:-:S09]  /*20030*/  IMAD.SHL.U32 R14, R15, 0x4, RZ ;  /* 0x000000040f0e7824 */ /* 0x000fd200078e00ff */
[C---:B------:R-:W-:Y:S01]  /*20040*/  @P0 LEA R2, P1, R15.reuse, UR4, 0x2 ;  /* 0x000000040f020c11 */ /* 0x040fe2000f8210ff */
[----:B------:R-:W-:Y:S03]  /*20050*/  STL [R1+0x30], R15 ;  /* 0x0000300f01007387 */ /* 0x000fe60000100800 */
[C-C-:B------:R-:W-:Y:S01]  /*20060*/  @P0 LEA.HI.X R3, R15.reuse, UR5, R4.reuse, 0x2, P1 ;  /* 0x000000050f030c11 */ /* 0x140fe200088f1404 */
[----:B------:R-:W-:Y:S01]  /*20070*/  ULDC.64 UR4, c[0x0][0xa00] ;  /* 0x0002800000047ab9 */ /* 0x000fe20000000a00 */
[----:B------:R-:W-:Y:S01]  /*20080*/  SHF.L.U64.HI R13, R15, 0x2, R4 ;  /* 0x000000020f0d7819 */ /* 0x000fe20000010204 */
[----:B------:R0:W-:Y:S01]  /*20090*/  STL [R1+0x40], R4 ;  /* 0x0000400401007387 */ /* 0x0001e20000100800 */
[----:B------:R-:W-:-:S03]  /*200a0*/  ISETP.NE.U32.AND P2, PT, RZ, UR4, PT ;  /* 0x00000004ff007c0c */ /* 0x000fc6000bf45070 */
[----:B------:R2:W5:Y:S01]  /*200b0*/  @P0 LDG.E R0, desc[UR12][R2.64] ;  /* 0x0000000c02000981 */ /* 0x000562000c1e1900 */
[----:B------:R-:W-:Y:S02]  /*200c0*/  ISETP.NE.AND.EX P2, PT, RZ, UR5, PT, P2 ;  /* 0x00000005ff007c0c */ /* 0x000fe4000bf45320 */
[----:B------:R-:W-:Y:S02]  /*200d0*/  CS2R R10, SRZ ;  /* 0x00000000000a7805 */ /* 0x000fe4000001ff00 */
[----:B------:R-:W-:Y:S01]  /*200e0*/  ISETP.NE.U32.AND P3, PT, RZ, UR10, PT ;  /* 0x0000000aff007c0c */ /* 0x000fe2000bf65070 */
[----:B------:R-:W-:Y:S01]  /*200f0*/  STL [R1], R14 ;  /* 0x0000000e01007387 */ /* 0x000fe20000100800 */
[----:B------:R-:W-:Y:S02]  /*20100*/  ISETP.NE.U32.AND P0, PT, RZ, UR6, PT ;  /* 0x00000006ff007c0c */ /* 0x000fe4000bf05070 */
[----:B------:R-:W-:Y:S01]  /*20110*/  ISETP.NE.AND.EX P3, PT, RZ, UR11, PT, P3 ;  /* 0x0000000bff007c0c */ /* 0x000fe2000bf65330 */
[----:B------:R-:W-:Y:S01]  /*20120*/  STL [R1+0x28], R13 ;  /* 0x0000280d01007387 */ /* 0x000fe20000100800 */
[----:B------:R-:W-:-:S02]  /*20130*/  ISETP.NE.U32.AND P1, PT, RZ, UR8, PT ;  /* 0x00000008ff007c0c */ /* 0x000fc4000bf25070 */
[C---:B--2---:R-:W-:Y:S02]  /*20140*/  IADD3 R2, P4, R14.reuse, UR4, RZ ;  /* 0x000000040e027c10 */ /* 0x044fe4000ff9e0ff */
[----:B------:R-:W-:Y:S02]  /*20150*/  ISETP.NE.AND.EX P0, PT, RZ, UR7, PT, P0 ;  /* 0x00000007ff007c0c */ /* 0x000fe4000bf05300 */
[C---:B------:R-:W-:Y:S02]  /*20160*/  IADD3.X R3, R13.reuse, UR5, RZ, P4, !PT ;  /* 0x000000050d037c10 */ /* 0x040fe4000a7fe4ff */
[C---:B0-----:R-:W-:Y:S02]  /*20170*/  IADD3 R4, P4, R14.reuse, UR8, RZ ;  /* 0x000000080e047c10 */ /* 0x041fe4000ff9e0ff */
[----:B------:R-:W-:Y:S01]  /*20180*/  ISETP.NE.AND.EX P1, PT, RZ, UR9, PT, P1 ;  /* 0x00000009ff007c0c */ /* 0x000fe2000bf25310 */
[----:B------:R-:W2:Y:S01]  /*20190*/  @P2 LDG.E R8, desc[UR12][R2.64] ;  /* 0x0000000c02082981 */ /* 0x000ea2000c1e1900 */
[C---:B------:R-:W-:Y:S01]  /*201a0*/  IADD3.X R5, R13.reuse, UR9, RZ, P4, !PT ;  /* 0x000000090d057c10 */ /* 0x040fe2000a7fe4ff */
[----:B------:R-:W-:Y:S01]  /*201b0*/  ULDC UR4, c[0x0][0x288] ;  /* 0x0000a20000047ab9 */ /* 0x000fe20000000800 */
[----:B------:R-:W-:Y:S01]  /*201c0*/  IADD3 R6, P5, R14, UR6, RZ ;  /* 0x000000060e067c10 */ /* 0x000fe2000ffbe0ff */
[----:B------:R-:W-:Y:S01]  /*201d0*/  IMAD.U32 R12, RZ, RZ, UR4 ;  /* 0x00000004ff0c7e24 */ /* 0x000fe2000f8e00ff */
[----:B------:R-:W-:Y:S01]  /*201e0*/  ULDC.64 UR4, c[0x0][0x418] ;  /* 0x0001060000047ab9 */ /* 0x000fe20000000a00 */
[----:B--2---:R0:W-:Y:S01]  /*201f0*/  STL [R1+0x3c], R8 ;  /* 0x00003c0801007387 */ /* 0x0041e20000100800 */
[----:B------:R-:W-:Y:S01]  /*20200*/  IADD3.X R7, R13, UR7, RZ, P5, !PT ;  /* 0x000000070d077c10 */ /* 0x000fe2000affe4ff */
[----:B------:R-:W-:-:S04]  /*20210*/  UISETP.NE.U32.AND UP0, UPT, UR4, URZ, UPT ;  /* 0x0000003f0400728c */ /* 0x000fc8000bf05070 */
[----:B------:R-:W5:Y:S01]  /*20220*/  @P1 LDG.E R10, desc[UR12][R4.64] ;  /* 0x0000000c040a1981 */ /* 0x000f62000c1e1900 */
[----:B------:R-:W-:Y:S01]  /*20230*/  ULDC UR4, c[0x0][0x424] ;  /* 0x0001090000047ab9 */ /* 0x000fe20000000800 */
[----:B0-----:R-:W-:Y:S02]  /*20240*/  @P3 IADD3 R8, P4, R14, UR10, RZ ;  /* 0x0000000a0e083c10 */ /* 0x001fe4000ff9e0ff */
[----:B------:R-:W5:Y:S02]  /*20250*/  @P0 LDG.E R11, desc[UR12][R6.64] ;  /* 0x0000000c060b0981 */ /* 0x000f64000c1e1900 */
[----:B------:R-:W-:-:S05]  /*20260*/  @P3 IADD3.X R9, R13, UR11, RZ, P4, !PT ;  /* 0x0000000b0d093c10 */ /* 0x000fca000a7fe4ff */
[----:B------:R0:W2:Y:S01]  /*20270*/  @P3 LDG.E R12, desc[UR12][R8.64] ;  /* 0x0000000c080c3981 */ /* 0x0000a2000c1e1900 */
[----:B------:R-:W-:-:S03]  /*20280*/  UISETP.NE.AND.EX UP0, UPT, UR5, URZ, UPT, UP0 ;  /* 0x0000003f0500728c */ /* 0x000fc6000bf05300 */
[----:B------:R-:W-:Y:S01]  /*20290*/  ULDC UR5, c[0x0][0x2f0] ;  /* 0x0000bc0000057ab9 */ /* 0x000fe20000000800 */
[----:B------:R-:W-:-:S04]  /*202a0*/  USEL UR4, UR4, 0x1, UP0 ;  /* 0x0000000104047887 */ /* 0x000fc80008000000 */
[----:B------:R-:W-:-:S03]  /*202b0*/  UIMAD UR4, UR4, UR5, URZ ;  /* 0x00000005040472a4 */ /* 0x000fc6000f8e023f */
[----:B------:R-:W-:Y:S02]  /*202c0*/  ULDC UR5, c[0x0][0x348] ;  /* 0x0000d20000057ab9 */ /* 0x000fe40000000800 */
[----:B0-----:R-:W-:Y:S02]  /*202d0*/  IMAD.U32 R9, RZ, RZ, UR5 ;  /* 0x00000005ff097e24 */ /* 0x001fe4000f8e00ff */
[----:B------:R-:W-:Y:S01]  /*202e0*/  IMAD.U32 R8, RZ, RZ, UR4 ;  /* 0x00000004ff087e24 */ /* 0x000fe2000f8e00ff */
[----:B--2---:R0:W-:Y:S01]  /*202f0*/  STL [R1+0x54], R12 ;  /* 0x0000540c01007387 */ /* 0x0041e20000100800 */
[----:B------:R-:W-:Y:S05]  /*20300*/  @P3 BRA `(.L_x_832) ;  /* 0x0000000000183947 */ /* 0x000fea0003800000 */
[----:B------:R-:W-:Y:S05]  /*20310*/  @!P2 BRA `(.L_x_832) ;  /* 0x000000000014a947 */ /* 0x000fea0003800000 */
[----:B------:R-:W-:Y:S02]  /*20320*/  ULDC.64 UR4, c[0x0][0x208] ;  /* 0x0000820000047ab9 */ /* 0x000fe40000000a00 */
[----:B0-----:R-:W2:Y:S04]  /*20330*/  LDG.E R12, desc[UR4][R2.64] ;  /* 0x00000004020c7981 */ /* 0x001ea8000c1e1900 */
[----:B------:R-:W2:Y:S02]  /*20340*/  LDG.E R2, desc[UR4][R2.64+0x4] ;  /* 0x0000040402027981 */ /* 0x000ea4000c1e1900 */
[----:B--2---:R-:W-:-:S05]  /*20350*/  IMAD.IADD R2, R2, 0x1, -R12 ;  /* 0x0000000102027824 */ /* 0x004fca00078e0a0c */
[----:B------:R2:W-:Y:S02]  /*20360*/  STL [R1+0x54], R2 ;  /* 0x0000540201007387 */ /* 0x0005e40000100800 */
.L_x_832:
[----:B0-----:R-:W-:Y:S01]  /*20370*/  IMAD.MOV.U32 R12, RZ, RZ, R15 ;  /* 0x000000ffff0c7224 */ /* 0x001fe200078e000f */
[----:B------:R-:W-:Y:S01]  /*20380*/  ULDC.64 UR4, c[0x0][0xa20] ;  /* 0x0002880000047ab9 */ /* 0x000fe20000000a00 */
[----:B--2--5:R-:W-:Y:S01]  /*20390*/  IMAD.IADD R2, R11, 0x1, R0 ;  /* 0x000000010b027824 */ /* 0x024fe200078e0200 */
[----:B------:R-:W-:Y:S02]  /*203a0*/  ISETP.NE.U32.AND P2, PT, RZ, UR4, PT ;  /* 0x00000004ff007c0c */ /* 0x000fe4000bf45070 */
[----:B------:R0:W-:Y:S02]  /*203b0*/  STL [R1+0x10], R12 ;  /* 0x0000100c01007387 */ /* 0x0001e40000100800 */
[----:B------:R-:W-:Y:S02]  /*203c0*/  ISETP.NE.AND.EX P2, PT, RZ, UR5, PT, P2 ;  /* 0x00000005ff007c0c */ /* 0x000fe4000bf45320 */
[----:B------:R0:W-:Y:S11]  /*203d0*/  STL [R1+0x1c], R2 ;  /* 0x00001c0201007387 */ /* 0x0001f60000100800 */
[----:B0-----:R-:W-:Y:S05]  /*203e0*/  @!P2 BRA `(.L_x_833) ;  /* 0x000000000014a947 */ /* 0x001fea0003800000 */
[----:B------:R-:W-:Y:S01]  /*203f0*/  IADD3 R2, P0, R14, UR4, RZ ;  /* 0x000000040e027c10 */ /* 0x000fe2000ff1e0ff */
[----:B------:R-:W-:-:S03]  /*20400*/  ULDC.64 UR6, c[0x0][0x208] ;  /* 0x0000820000067ab9 */ /* 0x000fc60000000a00 */
[----:B------:R-:W-:-:S05]  /*20410*/  IADD3.X R3, R13, UR5, RZ, P0, !PT ;  /* 0x000000050d037c10 */ /* 0x000fca00087fe4ff */
[----:B------:R0:W5:Y:S01]  /*20420*/  LDG.E R8, desc[UR6][R2.64] ;  /* 0x0000000602087981 */ /* 0x000162000c1e1900 */
[----:B------:R-:W-:Y:S05]  /*20430*/  BRA `(.L_x_834) ;  /* 0x0000000000147947 */ /* 0x000fea0003800000 */
.L_x_833:
[----:B------:R-:W-:Y:S05]  /*20440*/  @!P0 BRA `(.L_x_834) ;  /* 0x0000000000108947 */ /* 0x000fea0003800000 */
[----:B------:R-:W-:Y:S02]  /*20450*/  ULDC.64 UR4, c[0x0][0x208] ;  /* 0x0000820000047ab9 */ /* 0x000fe40000000a00 */
[----:B------:R-:W2:Y:S04]  /*20460*/  LDG.E R8, desc[UR4][R6.64] ;  /* 0x0000000406087981 */ /* 0x000ea8000c1e1900 */
[----:B------:R-:W2:Y:S02]  /*20470*/  LDG.E R6, desc[UR4][R6.64+0x4] ;  /* 0x0000040406067981 */ /* 0x000ea4000c1e1900 */
[----:B--2---:R-:W-:-:S07]  /*20480*/  IMAD.IADD R8, R6, 0x1, -R8 ;  /* 0x0000000106087824 */ /* 0x004fce00078e0a08 */
.L_x_834:
[----:B------:R-:W-:Y:S01]  /*20490*/  ULDC.64 UR4, c[0x0][0x208] ;  /* 0x0000820000047ab9 */ /* 0x000fe20000000a00 */
[----:B-----5:R-:W-:Y:S01]  /*204a0*/  IMAD.IADD R0, R8, 0x1, -R0 ;  /* 0x0000000108007824 */ /* 0x020fe200078e0a00 */
[----:B0-----:R-:W2:Y:S04]  /*204b0*/  @P1 LDG.E R2, desc[UR4][R4.64] ;  /* 0x0000000404021981 */ /* 0x001ea8000c1e1900 */
[----:B------:R-:W2:Y:S01]  /*204c0*/  @P1 LDG.E R4, desc[UR4][R4.64+0x4] ;  /* 0x0000040404041981 */ /* 0x000ea2000c1e1900 */
[----:B------:R-:W-:Y:S01]  /*204d0*/  BSSY B0, `(.L_x_835) ;  /* 0x000012d000007945 */ /* 0x000fe20003800000 */
[----:B--2---:R-:W-:-:S04]  /*204e0*/  @P1 IMAD.IADD R9, R4, 0x1, -R2 ;  /* 0x0000000104091824 */ /* 0x004fc800078e0a02 */
[----:B------:R-:W-:-:S04]  /*204f0*/  IMAD.IADD R3, R0, 0x1, R9 ;  /* 0x0000000100037824 */ /* 0x000fc800078e0209 */
[----:B------:R-:W-:Y:S01]  /*20500*/  VIADD R2, R3, 0xaf ;  /* 0x000000af03027836 */ /* 0x000fe20000000000 */
[----:B------:R0:W-:Y:S03]  /*20510*/  STL [R1+0x50], R3 ;  /* 0x0000500301007387 */ /* 0x0001e60000100800 */
[----:B------:R-:W-:-:S05]  /*20520*/  IMAD.HI R2, R2, 0x2e8ba2e9, RZ ;  /* 0x2e8ba2e902027827 */ /* 0x000fca00078e02ff */
[----:B0-----:R-:W-:-:S04]  /*20530*/  SHF.R.U32.HI R3, RZ, 0x1f, R2 ;  /* 0x0000001fff037819 */ /* 0x001fc80000011602 */
[----:B------:R-:W-:-:S05]  /*20540*/  LEA.HI.SX32 R4, R2, R3, 0x1b ;  /* 0x0000000302047211 */ /* 0x000fca00078fdaff */
[--C-:B------:R-:W-:Y:S01]  /*20550*/  IMAD R2, R4, 0xb0, -R0.reuse ;  /* 0x000000b004027824 */ /* 0x100fe200078e0a00 */
[----:B------:R0:W-:Y:S01]  /*20560*/  STL [R1+0x34], R4 ;  /* 0x0000340401007387 */ /* 0x0001e20000100800 */
[----:B------:R-:W-:-:S03]  /*20570*/  IMAD.MOV R0, RZ, RZ, -R0 ;  /* 0x000000ffff007224 */ /* 0x000fc600078e0a00 */
[----:B------:R-:W-:Y:S02]  /*20580*/  VIMNMX R9, R2, R9, PT ;  /* 0x0000000902097248 */ /* 0x000fe40003fe0100 */
[----:B------:R-:W-:-:S04]  /*20590*/  VIMNMX R0, RZ, R0, !PT ;  /* 0x00000000ff007248 */ /* 0x000fc80007fe0100 */
[----:B------:R-:W-:Y:S01]  /*205a0*/  ISETP.GT.AND P0, PT, R9, R0, PT ;  /* 0x000000000900720c */ /* 0x000fe20003f04270 */
[----:B0-----:R-:W-:-:S12]  /*205b0*/  IMAD.WIDE.U32 R4, R0, -0x45d1745d, RZ ;  /* 0xba2e8ba300047825 */ /* 0x001fd800078e00ff */
[----:B------:R-:W-:Y:S01]  /*205c0*/  @P0 VIADD R2, R9, 0xaf ;  /* 0x000000af09020836 */ /* 0x000fe20000000000 */
[----:B------:R-:W-:-:S03]  /*205d0*/  SHF.R.U32.HI R9, RZ, 0x7, R5 ;  /* 0x00000007ff097819 */ /* 0x000fc60000011605 */
[----:B------:R-:W-:-:S04]  /*205e0*/  @P0 IMAD.HI R0, R2, 0x2e8ba2e9, RZ ;  /* 0x2e8ba2e902000827 */ /* 0x000fc800078e02ff */
[----:B------:R-:W-:Y:S01]  /*205f0*/  IMAD.MOV.U32 R6, RZ, RZ, R9 ;  /* 0x000000ffff067224 */ /* 0x000fe200078e0009 */
[----:B------:R-:W-:-:S04]  /*20600*/  @P0 SHF.R.U32.HI R2, RZ, 0x1f, R0 ;  /* 0x0000001fff020819 */ /* 0x000fc80000011600 */
[----:B------:R-:W-:Y:S02]  /*20610*/  @P0 LEA.HI.SX32 R6, R0, R2, 0x1b ;  /* 0x0000000200060211 */ /* 0x000fe400078fdaff */
[----:B------:R-:W-:Y:S02]  /*20620*/  PLOP3.LUT P0, PT, PT, PT, PT, 0x80, 0x0 ;  /* 0x000000000000781c */ /* 0x000fe40003f0f070 */
[----:B------:R-:W-:-:S13]  /*20630*/  ISETP.GT.AND P2, PT, R6, R9, PT ;  /* 0x000000090600720c */ /* 0x000fda0003f44270 */
[----:B------:R-:W-:Y:S05]  /*20640*/  @!P2 BRA `(.L_x_836) ;  /* 0x000000100054a947 */ /* 0x000fea0003800000 */
[----:B------:R-:W-:Y:S01]  /*20650*/  UMOV UR4, 0xffffffff ;  /* 0xffffffff00047882 */ /* 0x000fe20000000000 */
[----:B------:R-:W-:Y:S02]  /*20660*/  SEL R0, R12, RZ, !P1 ;  /* 0x000000ff0c007207 */ /* 0x000fe40004800000 */
[----:B------:R-:W-:Y:S05]  /*20670*/  BRA.DIV UR4, `(.L_x_837) ;  /* 0x0000006a04bc7947 */ /* 0x000fea000b800000 */
[----:B------:R-:W0:Y:S02]  /*20680*/  S2R R2, SR_TID.X ;  /* 0x0000000000027919 */ /* 0x000e240000002100 */
[----:B0-----:R-:W-:-:S04]  /*20690*/  SHF.R.U32.HI R2, RZ, 0x5, R2 ;  /* 0x00000005ff027819 */ /* 0x001fc80000011602 */
[----:B------:R-:W-:-:S05]  /*206a0*/  LOP3.LUT R2, R2, 0x3, RZ, 0xc0, !PT ;  /* 0x0000000302027812 */ /* 0x000fca00078ec0ff */
[----:B------:R0:W2:Y:S02]  /*206b0*/  SHFL.IDX PT, R14, R2, RZ, 0x1f ;  /* 0x00001fff020e7589 */ /* 0x0000a400000e0000 */
.L_x_1015:
[----:B--2---:R-:W-:Y:S02]  /*206c0*/  ISETP.NE.AND P0, PT, R14, RZ, PT ;  /* 0x000000ff0e00720c */ /* 0x004fe40003f05270 */
[----:B------:R-:W-:-:S11]  /*206d0*/  PLOP3.LUT P6, PT, PT, PT, PT, 0x8, 0x0 ;  /* 0x000000000000781c */ /* 0x000fd60003fce170 */
[----:B------:R-:W-:Y:S05]  /*206e0*/  @P0 BRA `(.L_x_838) ;  /* 0x00000000000c0947 */ /* 0x000fea0003800000 */
[----:B------:R-:W-:-:S03]  /*206f0*/  UMOV UR4, 0xffffffff ;  /* 0xffffffff00047882 */ /* 0x000fc60000000000 */
[----:B------:R-:W-:Y:S05]  /*20700*/  BRA.DIV UR4, `(.L_x_839) ;  /* 0x0000006a04cc7947 */ /* 0x000fea000b800000 */
[----:B------:R-:W-:-:S13]  /*20710*/  ELECT P6, URZ, PT ;  /* 0x00000000003f782f */ /* 0x000fda00038c0000 */
.L_x_838:
[----:B0-----:R-:W2:Y:S04]  /*20720*/  LDL R2, [R1+0x58] ;  /* 0x0000580001027983 */ /* 0x001ea80000100800 */
[----:B------:R-:W3:Y:S01]  /*20730*/  LDL R4, [R1+0x8] ;  /* 0x0000080001047983 */ /* 0x000ee20000100800 */
[----:B------:R-:W-:Y:S01]  /*20740*/  BSSY B1, `(.L_x_840) ;  /* 0x0000008000017945 */ /* 0x000fe20003800000 */
[----:B--2---:R-:W-:-:S05]  /*20750*/  VIADD R2, R2, 0x1 ;  /* 0x0000000102027836 */ /* 0x004fca0000000000 */
[----:B------:R-:W-:-:S04]  /*20760*/  LEA.HI R3, R2, R2, RZ, 0x1 ;  /* 0x0000000202037211 */ /* 0x000fc800078f08ff */
[----:B------:R-:W-:-:S05]  /*20770*/  LOP3.LUT R3, R3, 0xfffffffe, RZ, 0xc0, !PT ;  /* 0xfffffffe03037812 */ /* 0x000fca00078ec0ff */
[----:B------:R-:W-:-:S05]  /*20780*/  IMAD.IADD R2, R2, 0x1, -R3 ;  /* 0x0000000102027824 */ /* 0x000fca00078e0a03 */
[----:B------:R-:W-:-:S04]  /*20790*/  SHF.L.U32 R2, R2, 0x1f, RZ ;  /* 0x0000001f02027819 */ /* 0x000fc800000006ff */
[----:B---3--:R-:W0:Y:S02]  /*207a0*/  SYNCS.PHASECHK.TRANS64.TRYWAIT P0, [R4+URZ+0x34820], R2 ;  /* 0x03482002040075a7 */ /* 0x008e24000800017f */
[----:B0-----:R-:W-:Y:S05]  /*207b0*/  @!P0 BRA `(.L_x_841) ;  /* 0x0000006800c08947 */ /* 0x001fea0003800000 */
.L_x_1018:
[----:B------:R-:W-:Y:S05]  /*207c0*/  BSYNC B1 ;  /* 0x0000000000017941 */ /* 0x000fea0003800000 */
.L_x_840:
[----:B------:R-:W-:Y:S04]  /*207d0*/  BSSY B1, `(.L_x_842) ;  /* 0x0000071000017945 */ /* 0x000fe80003800000 */
[----:B------:R-:W-:Y:S05]  /*207e0*/  @!P6 BRA `(.L_x_843) ;  /* 0x0000000400bce947 */ /* 0x000fea0003800000 */
[----:B------:R-:W2:Y:S04]  /*207f0*/  LDL R7, [R1+0x8] ;  /* 0x0000080001077983 */ /* 0x000ea80000100800 */
[----:B------:R-:W2:Y:S04]  /*20800*/  LDL R4, [R1+0x20] ;  /* 0x0000200001047983 */ /* 0x000ea80000100800 */
[----:B------:R-:W3:Y:S01]  /*20810*/  LDL R5, [R1+0x24] ;  /* 0x0000240001057983 */ /* 0x000ee20000100800 */
[----:B------:R-:W-:Y:S01]  /*20820*/  BSSY B2, `(.L_x_844) ;  /* 0x0000008000027945 */ /* 0x000fe20003800000 */
[----:B0-----:R-:W0:Y:S02]  /*20830*/  S2R R3, SR_TID.X ;  /* 0x0000000000037919 */ /* 0x001e240000002100 */
[----:B0-----:R-:W-:-:S04]  /*20840*/  LOP3.LUT R3, R3, 0x7f, RZ, 0xc0, !PT ;  /* 0x0000007f03037812 */ /* 0x001fc800078ec0ff */
[----:B------:R-:W-:Y:S01]  /*20850*/  ISETP.NE.AND P1, PT, R3, RZ, PT ;  /* 0x000000ff0300720c */ /* 0x000fe20003f25270 */
[----:B--2---:R-:W-:Y:S01]  /*20860*/  IMAD R4, R4, 0x8, R7 ;  /* 0x0000000804047824 */ /* 0x004fe200078e0207 */
[----:B---3--:R-:W-:-:S04]  /*20870*/  SHF.L.U32 R8, R5, 0x1f, RZ ;  /* 0x0000001f05087819 */ /* 0x008fc800000006ff */
[----:B------:R-:W0:Y:S02]  /*20880*/  SYNCS.PHASECHK.TRANS64.TRYWAIT P0, [R4+URZ+0x348a0], R8 ;  /* 0x0348a008040075a7 */ /* 0x000e24000800017f */
[----:B0-----:R-:W-:Y:S05]  /*20890*/  @!P0 BRA `(.L_x_845) ;  /* 0x0000006800a08947 */ /* 0x001fea0003800000 */
.L_x_1019:
[----:B------:R-:W-:Y:S05]  /*208a0*/  BSYNC B2 ;  /* 0x0000000000027941 */ /* 0x000fea0003800000 */
.L_x_844:
[----:B------:R-:W-:Y:S04]  /*208b0*/  BSSY B2, `(.L_x_846) ;  /* 0x0000009000027945 */ /* 0x000fe80003800000 */
[----:B------:R-:W-:Y:S05]  /*208c0*/  @P1 BRA `(.L_x_847) ;  /* 0x00000000001c1947 */ /* 0x000fea0003800000 */
[----:B------:R-:W2:Y:S01]  /*208d0*/  S2R R3, SR_TID.X ;  /* 0x0000000000037919 */ /* 0x000ea20000002100 */
[----:B------:R-:W-:-:S04]  /*208e0*/  IMAD.MOV.U32 R2, RZ, RZ, 0xb000 ;  /* 0x0000b000ff027424 */ /* 0x000fc800078e00ff */
[----:B------:R3:W-:Y:S01]  /*208f0*/  SYNCS.ARRIVE.TRANS64 RZ, [R4+URZ+0x34890], R2 ;  /* 0x0348900204ff79a7 */ /* 0x0007e2000800003f */
[----:B--2---:R-:W-:-:S04]  /*20900*/  LOP3.LUT R3, R3, 0x1f, RZ, 0xc0, !PT ;  /* 0x0000001f03037812 */ /* 0x004fc800078ec0ff */
[----:B------:R-:W-:-:S13]  /*20910*/  ISETP.NE.AND P0, PT, R3, RZ, PT ;  /* 0x000000ff0300720c */ /* 0x000fda0003f05270 */
[----:B---3--:R-:W-:Y:S05]  /*20920*/  @!P0 BRA `(.L_x_847) ;  /* 0x0000000000048947 */ /* 0x008fea0003800000 */
[----:B------:R-:W-:Y:S01]  /*20930*/  BPT.TRAP 0x1 ;  /* 0x000000040000795c */ /* 0x000fe20000300000 */
.L_x_847:
[----:B------:R-:W-:Y:S05]  /*20940*/  BSYNC B2 ;  /* 0x0000000000027941 */ /* 0x000fea0003800000 */
.L_x_846:
[----:B------:R-:W2:Y:S04]  /*20950*/  LDL R5, [R1+0x8] ;  /* 0x0000080001057983 */ /* 0x000ea80000100800 */
[----:B------:R-:W2:Y:S01]  /*20960*/  LDL R2, [R1+0x20] ;  /* 0x0000200001027983 */ /* 0x000ea20000100800 */
[----:B------:R-:W-:Y:S01]  /*20970*/  IMAD.MOV.U32 R14, RZ, RZ, RZ ;  /* 0x000000ffff0e7224 */ /* 0x000fe200078e00ff */
[----:B------:R-:W-:Y:S01]  /*20980*/  UIADD3 UR4, UP0, UR38, 0x570, URZ ;  /* 0x0000057026047890 */ /* 0x000fe2000ff1e03f */
[----:B------:R-:W-:Y:S01]  /*20990*/  IMAD R3, R6, 0xb0, R10 ;  /* 0x000000b006037824 */ /* 0x000fe200078e020a */
[----:B------:R-:W-:Y:S01]  /*209a0*/  PLOP3.LUT P0, PT, PT, PT, PT, 0x80, 0x0 ;  /* 0x000000000000781c */ /* 0x000fe20003f0f070 */
[----:B------:R-:W-:Y:S01]  /*209b0*/  UMOV UR6, 0x0 ;  /* 0x0000000000067882 */ /* 0x000fe20000000000 */
[----:B------:R-:W-:Y:S01]  /*209c0*/  R2UR UR10, R14 ;  /* 0x000000000e0a72ca */ /* 0x000fe200000e0000 */
[----:B------:R-:W-:Y:S01]  /*209d0*/  VIADD R3, R3, 0xffffff50 ;  /* 0xffffff5003037836 */ /* 0x000fe20000000000 */
[----:B------:R-:W-:Y:S01]  /*209e0*/  UIADD3.X UR5, URZ, UR39, URZ, UP0, !UPT ;  /* 0x000000273f057290 */ /* 0x000fe200087fe43f */
[----:B------:R-:W-:Y:S01]  /*209f0*/  UMOV UR7, 0x12f00000 ;  /* 0x12f0000000077882 */ /* 0x000fe20000000000 */
[----:B--2---:R-:W-:-:S02]  /*20a00*/  IMAD R7, R2, 0xb000, R5 ;  /* 0x0000b00002077824 */ /* 0x004fc400078e0205 */
[----:B------:R-:W-:Y:S02]  /*20a10*/  VIADD R2, R4, 0x34890 ;  /* 0x0003489004027836 */ /* 0x000fe40000000000 */
[----:B------:R-:W-:-:S07]  /*20a20*/  VIADD R5, R7, 0x1e400 ;  /* 0x0001e40007057836 */ /* 0x000fce0000000000 */
.L_x_848:
        /* <DEDUP_REMOVED lines=16> */
.L_x_849:
        /* <DEDUP_REMOVED lines=10> */
[----:B------:R-:W2:Y:S01]  /*20bd0*/  SYNCS.PHASECHK.TRANS64.TRYWAIT P0, [R4+URZ+0x348c0], R8 ;  /* 0x0348c008040075a7 */ /* 0x000ea2000800017f */
[----:B------:R-:W-:Y:S04]  /*20be0*/  BSSY B2, `(.L_x_850) ;  /* 0x0000002000027945 */ /* 0x000fe80003800000 */
[----:B--2---:R-:W-:Y:S05]  /*20bf0*/  @!P0 BRA `(.L_x_851) ;  /* 0x0000006400dc8947 */ /* 0x004fea0003800000 */
.L_x_1020:
[----:B------:R-:W-:Y:S05]  /*20c00*/  BSYNC B2 ;  /* 0x0000000000027941 */ /* 0x000fea0003800000 */
.L_x_850:
[----:B------:R-:W-:Y:S01]  /*20c10*/  BSSY B2, `(.L_x_852) ;  /* 0x000000b000027945 */ /* 0x000fe20003800000 */
[----:B------:R-:W-:Y:S02]  /*20c20*/  IMAD.MOV.U32 R12, RZ, RZ, 0x0 ;  /* 0x00000000ff0c7424 */ /* 0x000fe400078e00ff */
[----:B------:R-:W-:Y:S01]  /*20c30*/  IMAD.MOV.U32 R13, RZ, RZ, 0x12f00000 ;  /* 0x12f00000ff0d7424 */ /* 0x000fe200078e00ff */
[----:B------:R-:W-:Y:S06]  /*20c40*/  @P1 BRA `(.L_x_853) ;  /* 0x00000000001c1947 */ /* 0x000fec0003800000 */
[----:B------:R-:W3:Y:S01]  /*20c50*/  S2R R5, SR_TID.X ;  /* 0x0000000000057919 */ /* 0x000ee20000002100 */
[----:B------:R-:W-:-:S04]  /*20c60*/  IMAD.MOV.U32 R2, RZ, RZ, 0xb000 ;  /* 0x0000b000ff027424 */ /* 0x000fc800078e00ff */
[----:B------:R4:W-:Y:S01]  /*20c70*/  SYNCS.ARRIVE.TRANS64 RZ, [R4+URZ+0x348b0], R2 ;  /* 0x0348b00204ff79a7 */ /* 0x0009e2000800003f */
[----:B---3--:R-:W-:-:S04]  /*20c80*/  LOP3.LUT R5, R5, 0x1f, RZ, 0xc0, !PT ;  /* 0x0000001f05057812 */ /* 0x008fc800078ec0ff */
[----:B------:R-:W-:-:S13]  /*20c90*/  ISETP.NE.AND P0, PT, R5, RZ, PT ;  /* 0x000000ff0500720c */ /* 0x000fda0003f05270 */
[----:B----4-:R-:W-:Y:S05]  /*20ca0*/  @!P0 BRA `(.L_x_853) ;  /* 0x0000000000048947 */ /* 0x010fea0003800000 */
[----:B------:R-:W-:Y:S01]  /*20cb0*/  BPT.TRAP 0x1 ;  /* 0x000000040000795c */ /* 0x000fe20000300000 */
.L_x_853:
[----:B------:R-:W-:Y:S05]  /*20cc0*/  BSYNC B2 ;  /* 0x0000000000027941 */ /* 0x000fea0003800000 */
.L_x_852:
[----:B------:R-:W-:Y:S01]  /*20cd0*/  R2UR UR10, R14 ;  /* 0x000000000e0a72ca */ /* 0x000fe200000e0000 */
[----:B------:R-:W-:Y:S01]  /*20ce0*/  UIADD3 UR4, UP0, UR38, 0x670, URZ ;  /* 0x0000067026047890 */ /* 0x000fe2000ff1e03f */
[----:B------:R-:W-:Y:S01]  /*20cf0*/  R2UR UR6, R12 ;  /* 0x000000000c0672ca */ /* 0x000fe200000e0000 */
[----:B0-2---:R-:W-:Y:S01]  /*20d00*/  VIADD R4, R4, 0x348b0 ;  /* 0x000348b004047836 */ /* 0x005fe20000000000 */
[----:B------:R-:W-:Y:S01]  /*20d10*/  R2UR UR7, R13 ;  /* 0x000000000d0772ca */ /* 0x000fe200000e0000 */
[----:B------:R-:W-:Y:S01]  /*20d20*/  VIADD R2, R7, 0x400 ;  /* 0x0000040007027836 */ /* 0x000fe20000000000 */
[----:B------:R-:W-:Y:S01]  /*20d30*/  PLOP3.LUT P0, PT, PT, PT, PT, 0x80, 0x0 ;  /* 0x000000000000781c */ /* 0x000fe20003f0f070 */
[----:B------:R-:W-:-:S12]  /*20d40*/  UIADD3.X UR5, URZ, UR39, URZ, UP0, !UPT ;  /* 0x000000273f057290 */ /* 0x000fd800087fe43f */
.L_x_854:
        /* <DEDUP_REMOVED lines=15> */
.L_x_855:
        /* <DEDUP_REMOVED lines=10> */
.L_x_843:
[----:B------:R-:W-:Y:S05]  /*20ee0*/  BSYNC B1 ;  /* 0x0000000000017941 */ /* 0x000fea0003800000 */
.L_x_842:
[----:B------:R-:W0:Y:S04]  /*20ef0*/  LDL.LU R7, [R1+0x20] ;  /* 0x0000200001077983 */ /* 0x000e280000300800 */
[----:B------:R-:W2:Y:S01]  /*20f00*/  LDL.LU R5, [R1+0x24] ;  /* 0x0000240001057983 */ /* 0x000ea20000300800 */
[----:B------:R-:W-:Y:S01]  /*20f10*/  PLOP3.LUT P0, PT, PT, PT, PT, 0x8, 0x0 ;  /* 0x000000000000781c */ /* 0x000fe20003f0e170 */
[----:B0-----:R-:W-:Y:S02]  /*20f20*/  VIADD R2, R7, 0x1 ;  /* 0x0000000107027836 */ /* 0x001fe40000000000 */
[----:B------:R-:W-:-:S03]  /*20f30*/  VIADD R7, R6, 0xfffffffe ;  /* 0xfffffffe06077836 */ /* 0x000fc60000000000 */
[C---:B------:R-:W-:Y:S02]  /*20f40*/  ISETP.NE.AND P1, PT, R2.reuse, 0x2, PT ;  /* 0x000000020200780c */ /* 0x040fe40003f25270 */
[----:B------:R-:W-:Y:S02]  /*20f50*/  ISETP.GE.AND P2, PT, R7, R9, PT ;  /* 0x000000090700720c */ /* 0x000fe40003f46270 */
[----:B------:R-:W-:Y:S02]  /*20f60*/  SEL R3, RZ, 0x1, P1 ;  /* 0x00000001ff037807 */ /* 0x000fe40000800000 */
[----:B------:R-:W-:Y:S02]  /*20f70*/  SEL R2, R2, RZ, P1 ;  /* 0x000000ff02027207 */ /* 0x000fe40000800000 */
[----:B--2---:R-:W-:-:S03]  /*20f80*/  LOP3.LUT R5, R5, R3, RZ, 0x3c, !PT ;  /* 0x0000000305057212 */ /* 0x004fc600078e3cff */
[----:B------:R0:W-:Y:S04]  /*20f90*/  STL [R1+0x20], R2 ;  /* 0x0000200201007387 */ /* 0x0001e80000100800 */
[----:B------:R0:W-:Y:S01]  /*20fa0*/  STL [R1+0x24], R5 ;  /* 0x0000240501007387 */ /* 0x0001e20000100800 */
[----:B------:R-:W-:Y:S05]  /*20fb0*/  @!P2 BRA `(.L_x_836) ;  /* 0x0000000400f8a947 */ /* 0x000fea0003800000 */
.L_x_870:
[----:B------:R-:W-:Y:S05]  /*20fc0*/  YIELD ;  /* 0x0000000000007946 */ /* 0x000fea0003800000 */
[----:B------:R-:W-:Y:S04]  /*20fd0*/  BSSY B1, `(.L_x_856) ;  /* 0x0000070000017945 */ /* 0x000fe80003800000 */
[----:B--2---:R-:W-:Y:S05]  /*20fe0*/  @!P6 BRA `(.L_x_857) ;  /* 0x0000000400b8e947 */ /* 0x004fea0003800000 */
[----:B0-----:R-:W2:Y:S04]  /*20ff0*/  LDL R5, [R1+0x8] ;  /* 0x0000080001057983 */ /* 0x001ea80000100800 */
[----:B------:R-:W2:Y:S04]  /*21000*/  LDL R4, [R1+0x20] ;  /* 0x0000200001047983 */ /* 0x000ea80000100800 */
[----:B------:R-:W3:Y:S01]  /*21010*/  LDL R3, [R1+0x24] ;  /* 0x0000240001037983 */ /* 0x000ee20000100800 */
[----:B------:R-:W-:Y:S01]  /*21020*/  BSSY B2, `(.L_x_858) ;  /* 0x0000008000027945 */ /* 0x000fe20003800000 */
[----:B------:R-:W0:Y:S02]  /*21030*/  S2R R2, SR_TID.X ;  /* 0x0000000000027919 */ /* 0x000e240000002100 */
[----:B0-----:R-:W-:-:S04]  /*21040*/  LOP3.LUT R2, R2, 0x7f, RZ, 0xc0, !PT ;  /* 0x0000007f02027812 */ /* 0x001fc800078ec0ff */
[----:B------:R-:W-:Y:S01]  /*21050*/  ISETP.NE.AND P2, PT, R2, RZ, PT ;  /* 0x000000ff0200720c */ /* 0x000fe20003f45270 */
[----:B--2---:R-:W-:Y:S01]  /*21060*/  IMAD R6, R4, 0x8, R5 ;  /* 0x0000000804067824 */ /* 0x004fe200078e0205 */
[----:B---3--:R-:W-:-:S04]  /*21070*/  SHF.L.U32 R5, R3, 0x1f, RZ ;  /* 0x0000001f03057819 */ /* 0x008fc800000006ff */
[----:B------:R-:W0:Y:S02]  /*21080*/  SYNCS.PHASECHK.TRANS64.TRYWAIT P1, [R6+URZ+0x348a0], R5 ;  /* 0x0348a005060075a7 */ /* 0x000e24000802017f */
[----:B0-----:R-:W-:Y:S05]  /*21090*/  @!P1 BRA `(.L_x_859) ;  /* 0x0000006000c89947 */ /* 0x001fea0003800000 */
.L_x_1021:
[----:B------:R-:W-:Y:S05]  /*210a0*/  BSYNC B2 ;  /* 0x0000000000027941 */ /* 0x000fea0003800000 */
.L_x_858:
        /* <DEDUP_REMOVED lines=9> */
.L_x_861:
[----:B------:R-:W-:Y:S05]  /*21140*/  BSYNC B2 ;  /* 0x0000000000027941 */ /* 0x000fea0003800000 */
.L_x_860:
[----:B------:R-:W2:Y:S04]  /*21150*/  LDL R3, [R1+0x8] ;  /* 0x0000080001037983 */ /* 0x000ea80000100800 */
[----:B------:R-:W2:Y:S01]  /*21160*/  LDL R2, [R1+0x20] ;  /* 0x0000200001027983 */ /* 0x000ea20000100800 */
[----:B------:R-:W-:Y:S01]  /*21170*/  IMAD.MOV.U32 R11, RZ, RZ, RZ ;  /* 0x000000ffff0b7224 */ /* 0x000fe200078e00ff */
[----:B------:R-:W-:Y:S01]  /*21180*/  UIADD3 UR4, UP0, UR38, 0x570, URZ ;  /* 0x0000057026047890 */ /* 0x000fe2000ff1e03f */
[----:B------:R-:W-:Y:S01]  /*21190*/  PLOP3.LUT P1, PT, PT, PT, PT, 0x80, 0x0 ;  /* 0x000000000000781c */ /* 0x000fe20003f2f070 */
[----:B------:R-:W-:Y:S01]  /*211a0*/  UMOV UR6, 0x0 ;  /* 0x0000000000067882 */ /* 0x000fe20000000000 */
[----:B------:R-:W-:Y:S01]  /*211b0*/  UMOV UR7, 0x12f00000 ;  /* 0x12f0000000077882 */ /* 0x000fe20000000000 */
[----:B------:R-:W-:Y:S01]  /*211c0*/  R2UR UR10, R11 ;  /* 0x000000000b0a72ca */ /* 0x000fe200000e0000 */
[----:B------:R-:W-:Y:S01]  /*211d0*/  UIADD3.X UR5, URZ, UR39, URZ, UP0, !UPT ;  /* 0x000000273f057290 */ /* 0x000fe200087fe43f */
[----:B--2---:R-:W-:-:S02]  /*211e0*/  IMAD R4, R2, 0xb000, R3 ;  /* 0x0000b00002047824 */ /* 0x004fc400078e0203 */
[----:B------:R-:W-:Y:S02]  /*211f0*/  IMAD R3, R7, 0xb0, R10 ;  /* 0x000000b007037824 */ /* 0x000fe400078e020a */
[----:B------:R-:W-:Y:S02]  /*21200*/  VIADD R2, R6, 0x34890 ;  /* 0x0003489006027836 */ /* 0x000fe40000000000 */
[----:B------:R-:W-:-:S07]  /*21210*/  VIADD R8, R4, 0x1e400 ;  /* 0x0001e40004087836 */ /* 0x000fce0000000000 */
.L_x_862:
        /* <DEDUP_REMOVED lines=16> */
.L_x_863:
        /* <DEDUP_REMOVED lines=13> */
.L_x_1022:
[----:B------:R-:W-:Y:S05]  /*213f0*/  BSYNC B2 ;  /* 0x0000000000027941 */ /* 0x000fea0003800000 */
.L_x_864:
        /* <DEDUP_REMOVED lines=11> */
.L_x_867:
[----:B------:R-:W-:Y:S05]  /*214b0*/  BSYNC B2 ;  /* 0x0000000000027941 */ /* 0x000fea0003800000 */
.L_x_866:
        /* <DEDUP_REMOVED lines=8> */
.L_x_868:
        /* <DEDUP_REMOVED lines=15> */
.L_x_869:
        /* <DEDUP_REMOVED lines=10> */
.L_x_857:
[----:B------:R-:W-:Y:S05]  /*216d0*/  BSYNC B1 ;  /* 0x0000000000017941 */ /* 0x000fea0003800000 */
.L_x_856:
[----:B0-----:R-:W2:Y:S04]  /*216e0*/  LDL.LU R2, [R1+0x20] ;  /* 0x0000200001027983 */ /* 0x001ea80000300800 */
[----:B------:R-:W3:Y:S01]  /*216f0*/  LDL.LU R5, [R1+0x24] ;  /* 0x0000240001057983 */ /* 0x000ee20000300800 */
[C---:B------:R-:W-:Y:S01]  /*21700*/  ISETP.GT.AND P2, PT, R7.reuse, R9, PT ;  /* 0x000000090700720c */ /* 0x040fe20003f44270 */
[----:B------:R-:W-:Y:S02]  /*21710*/  VIADD R7, R7, 0xffffffff ;  /* 0xffffffff07077836 */ /* 0x000fe40000000000 */
[----:B--2---:R-:W-:-:S05]  /*21720*/  VIADD R2, R2, 0x1 ;  /* 0x0000000102027836 */ /* 0x004fca0000000000 */
[----:B------:R-:W-:-:S04]  /*21730*/  ISETP.NE.AND P1, PT, R2, 0x2, PT ;  /* 0x000000020200780c */ /* 0x000fc80003f25270 */
[----:B------:R-:W-:Y:S02]  /*21740*/  SEL R3, RZ, 0x1, P1 ;  /* 0x00000001ff037807 */ /* 0x000fe40000800000 */
[----:B------:R-:W-:Y:S02]  /*21750*/  SEL R2, R2, RZ, P1 ;  /* 0x000000ff02027207 */ /* 0x000fe40000800000 */
[----:B---3--:R-:W-:-:S05]  /*21760*/  LOP3.LUT R5, R5, R3, RZ, 0x3c, !PT ;  /* 0x0000000305057212 */ /* 0x008fca00078e3cff */
[----:B------:R2:W-:Y:S04]  /*21770*/  STL [R1+0x24], R5 ;  /* 0x0000240501007387 */ /* 0x0005e80000100800 */
[----:B------:R2:W-:Y:S01]  /*21780*/  STL [R1+0x20], R2 ;  /* 0x0000200201007387 */ /* 0x0005e20000100800 */
[----:B------:R-:W-:Y:S05]  /*21790*/  @P2 BRA `(.L_x_870) ;  /* 0xfffffff800082947 */ /* 0x000fea000383ffff */
.L_x_836:
[----:B------:R-:W-:Y:S05]  /*217a0*/  BSYNC B0 ;  /* 0x0000000000007941 */ /* 0x000fea0003800000 */
.L_x_835:
[----:B0-2---:R-:W2:Y:S01]  /*217b0*/  LDL R2, [R1+0x50] ;  /* 0x0000500001027983 */ /* 0x005ea20000100800 */
[----:B------:R-:W-:Y:S05]  /*217c0*/  @!P0 WARPSYNC.ALL ;  /* 0x0000000000008948 */ /* 0x000fea0003800000 */
[----:B------:R-:W-:Y:S06]  /*217d0*/  @!P0 BAR.SYNC.DEFER_BLOCKING 0xc, 0x180 ;  /* 0x0306000000008b1d */ /* 0x000fec0000010000 */
[----:B------:R-:W-:Y:S01]  /*217e0*/  BSSY B7, `(.L_x_871) ;  /* 0x00003fa000077945 */ /* 0x000fe20003800000 */
[----:B--2---:R-:W-:-:S13]  /*217f0*/  ISETP.GT.AND P0, PT, R2, RZ, PT ;  /* 0x000000ff0200720c */ /* 0x004fda0003f04270 */
[----:B------:R-:W-:Y:S05]  /*21800*/  @P0 BRA `(.L_x_872) ;  /* 0x0000000000480947 */ /* 0x000fea0003800000 */
[----:B------:R-:W0:Y:S02]  /*21810*/  S2R R2, SR_TID.X ;  /* 0x0000000000027919 */ /* 0x000e240000002100 */
[----:B0-----:R-:W-:-:S04]  /*21820*/  LOP3.LUT R2, R2, 0x7f, RZ, 0xc0, !PT ;  /* 0x0000007f02027812 */ /* 0x001fc800078ec0ff */
[----:B------:R-:W-:-:S13]  /*21830*/  ISETP.NE.AND P0, PT, R2, RZ, PT ;  /* 0x000000ff0200720c */ /* 0x000fda0003f05270 */
[----:B------:R-:W-:Y:S05]  /*21840*/  @P0 BRA `(.L_x_873) ;  /* 0x0000003c00cc0947 */ /* 0x000fea0003800000 */
[----:B------:R-:W0:Y:S01]  /*21850*/  S2R R3, SR_LANEID ;  /* 0x0000000000037919 */ /* 0x000e220000000000 */
[----:B------:R-:W-:Y:S01]  /*21860*/  VOTEU.ANY UR4, UPT, PT ;  /* 0x0000000000047886 */ /* 0x000fe200038e0100 */
[----:B------:R-:W2:Y:S01]  /*21870*/  LDC.64 R4, c[0x0][0xc60] ;  /* 0x00031800ff047b82 */ /* 0x000ea20000000a00 */
[----:B------:R-:W0:Y:S01]  /*21880*/  FLO.U32 R0, UR4 ;  /* 0x0000000400007d00 */ /* 0x000e2200080e0000 */
[----:B------:R-:W-:-:S07]  /*21890*/  ULDC.64 UR6, c[0x0][0x208] ;  /* 0x0000820000067ab9 */ /* 0x000fce0000000a00 */
[----:B------:R-:W2:Y:S01]  /*218a0*/  POPC R2, UR4 ;  /* 0x0000000400027d09 */ /* 0x000ea20008000000 */
[----:B0-----:R-:W-:-:S13]  /*218b0*/  ISETP.EQ.U32.AND P0, PT, R0, R3, PT ;  /* 0x000000030000720c */ /* 0x001fda0003f02070 */
[----:B--2---:R-:W2:Y:S01]  /*218c0*/  @P0 ATOMG.E.ADD.STRONG.GPU PT, R5, desc[UR6][R4.64], R2 ;  /* 0x00000002040509a8 */ /* 0x004ea200081ee1c6 */
[----:B------:R-:W0:Y:S02]  /*218d0*/  S2R R3, SR_LTMASK ;  /* 0x0000000000037919 */ /* 0x000e240000003900 */
[----:B0-----:R-:W-:-:S06]  /*218e0*/  LOP3.LUT R3, R3, UR4, RZ, 0xc0, !PT ;  /* 0x0000000403037c12 */ /* 0x001fcc000f8ec0ff */
[----:B------:R-:W0:Y:S01]  /*218f0*/  POPC R3, R3 ;  /* 0x0000000300037309 */ /* 0x000e220000000000 */
[----:B--2---:R-:W0:Y:S02]  /*21900*/  SHFL.IDX PT, R0, R5, R0, 0x1f ;  /* 0x00001f0005007589 */ /* 0x004e2400000e0000 */
[----:B0-----:R-:W-:Y:S01]  /*21910*/  IADD3 R16, R0, UR36, R3 ;  /* 0x0000002400107c10 */ /* 0x001fe2000fffe003 */
[----:B------:R-:W-:Y:S06]  /*21920*/  BRA `(.L_x_873) ;  /* 0x0000003c00947947 */ /* 0x000fec0003800000 */
.L_x_872:
        /* <DEDUP_REMOVED lines=21> */
.L_x_875:
[----:B------:R-:W-:Y:S05]  /*21a80*/  BSYNC B6 ;  /* 0x0000000000067941 */ /* 0x000fea0003800000 */
.L_x_874:
        /* <DEDUP_REMOVED lines=21> */
.L_x_878:
        /* <DEDUP_REMOVED lines=16> */
.L_x_877:
[----:B------:R-:W-:Y:S05]  /*21ce0*/  BSYNC B6 ;  /* 0x0000000000067941 */ /* 0x000fea0003800000 */
.L_x_876:
[----:B------:R-:W2:Y:S01]  /*21cf0*/  LDL.LU R2, [R1] ;  /* 0x0000000001027983 */ /* 0x000ea20000300800 */
[----:B------:R-:W-:-:S03]  /*21d00*/  ULDC.64 UR4, c[0x0][0x9f8] ;  /* 0x00027e0000047ab9 */ /* 0x000fc60000000a00 */
[----:B------:R-:W3:Y:S04]  /*21d10*/  LDL.LU R4, [R1+0x28] ;  /* 0x0000280001047983 */ /* 0x000ee80000300800 */
[----:B------:R-:W4:Y:S01]  /*21d20*/  LDL R7, [R1+0x10] ;  /* 0x0000100001077983 */ /* 0x000f220000100800 */
[----:B------:R-:W-:Y:S01]  /*21d30*/  ISETP.NE.U32.AND P0, PT, RZ, UR4, PT ;  /* 0x00000004ff007c0c */ /* 0x000fe2000bf05070 */
[----:B------:R-:W-:Y:S02]  /*21d40*/  ULDC.64 UR6, c[0x0][0x208] ;  /* 0x0000820000067ab9 */ /* 0x000fe40000000a00 */
[----:B------:R-:W5:Y:S01]  /*21d50*/  LDL R0, [R1+0x34] ;  /* 0x0000340001007983 */ /* 0x000f620000100800 */
[----:B------:R-:W-:-:S13]  /*21d60*/  ISETP.NE.AND.EX P0, PT, RZ, UR5, PT, P0 ;  /* 0x00000005ff007c0c */ /* 0x000fda000bf05300 */
[----:B--2---:R-:W-:-:S04]  /*21d70*/  @P0 IADD3 R2, P1, R2, UR4, RZ ;  /* 0x0000000402020c10 */ /* 0x004fc8000ff3e0ff */
[----:B---3--:R-:W-:Y:S01]  /*21d80*/  @P0 IADD3.X R3, R4, UR5, RZ, P1, !PT ;  /* 0x0000000504030c10 */ /* 0x008fe20008ffe4ff */
[----:B------:R-:W-:-:S04]  /*21d90*/  ULDC.64 UR4, c[0x0][0xa08] ;  /* 0x0002820000047ab9 */ /* 0x000fc80000000a00 */
[----:B----4-:R0:W2:Y:S01]  /*21da0*/  @P0 LDG.E R7, desc[UR6][R2.64] ;  /* 0x0000000602070981 */ /* 0x0100a2000c1e1900 */
[----:B-----5:R-:W-:Y:S01]  /*21db0*/  VIADD R9, R0, 0xffffffff ;  /* 0xffffffff00097836 */ /* 0x020fe20000000000 */
[----:B0-----:R-:W0:Y:S01]  /*21dc0*/  LDC.64 R2, c[0x0][0x418] ;  /* 0x00010600ff027b82 */ /* 0x001e220000000a00 */
[----:B--2---:R-:W-:Y:S01]  /*21dd0*/  SHF.R.S32.HI R8, RZ, 0x1f, R7 ;  /* 0x0000001fff087819 */ /* 0x004fe20000011407 */
[----:B------:R2:W-:Y:S04]  /*21de0*/  @P0 STL [R1+0x10], R7 ;  /* 0x0000100701000387 */ /* 0x0005e80000100800 */
[----:B------:R2:W-:Y:S04]  /*21df0*/  STL [R1+0x38], R9 ;  /* 0x0000380901007387 */ /* 0x0005e80000100800 */
[----:B------:R2:W-:Y:S01]  /*21e00*/  STL [R1+0x28], R8 ;  /* 0x0000280801007387 */ /* 0x0005e20000100800 */
[----:B0-----:R-:W-:Y:S01]  /*21e10*/  LOP3.LUT P0, RZ, R2, UR4, RZ, 0xfc, !PT ;  /* 0x0000000402ff7c12 */ /* 0x001fe2000f80fcff */
[----:B------:R-:W-:-:S03]  /*21e20*/  UMOV UR4, 0xffffffff ;  /* 0xffffffff00047882 */ /* 0x000fc60000000000 */
[----:B------:R-:W-:-:S04]  /*21e30*/  LOP3.LUT P0, RZ, R3, UR5, RZ, 0xfc, P0 ;  /* 0x0000000503ff7c12 */ /* 0x000fc8000800fcff */
[----:B------:R-:W-:Y:S01]  /*21e40*/  SEL R0, R7, RZ, !P0 ;  /* 0x000000ff07007207 */ /* 0x000fe20004000000 */
[----:B--2---:R-:W-:Y:S08]  /*21e50*/  BRA.DIV UR4, `(.L_x_879) ;  /* 0x0000005604807947 */ /* 0x004ff0000b800000 */
[----:B------:R-:W0:Y:S02]  /*21e60*/  S2R R4, SR_TID.X ;  /* 0x0000000000047919 */ /* 0x000e240000002100 */
[----:B0-----:R-:W-:-:S04]  /*21e70*/  SHF.R.U32.HI R4, RZ, 0x5, R4 ;  /* 0x00000005ff047819 */ /* 0x001fc80000011604 */
[----:B------:R-:W-:-:S05]  /*21e80*/  LOP3.LUT R4, R4, 0x3, RZ, 0xc0, !PT ;  /* 0x0000000304047812 */ /* 0x000fca00078ec0ff */
[----:B------:R0:W2:Y:S02]  /*21e90*/  SHFL.IDX PT, R14, R4, RZ, 0x1f ;  /* 0x00001fff040e7589 */ /* 0x0000a400000e0000 */
.L_x_1025:
[----:B0-----:R-:W3:Y:S01]  /*21ea0*/  LDL.LU R4, [R1+0x4] ;  /* 0x0000040001047983 */ /* 0x001ee20000300800 */
        /* <DEDUP_REMOVED lines=10> */
.L_x_1028:
[----:B------:R-:W-:Y:S05]  /*21f50*/  @!P6 BRA `(.L_x_880) ;  /* 0x00000004002ce947 */ /* 0x000fea0003800000 */
[----:B------:R2:W-:Y:S01]  /*21f60*/  STL [R1+0x18], R9 ;  /* 0x0000180901007387 */ /* 0x0005e20000100800 */
[----:B------:R-:W-:-:S04]  /*21f70*/  ISETP.NE.U32.AND P0, PT, R2, RZ, PT ;  /* 0x000000ff0200720c */ /* 0x000fc80003f05070 */
[----:B------:R-:W-:-:S13]  /*21f80*/  ISETP.NE.AND.EX P0, PT, R3, RZ, PT, P0 ;  /* 0x000000ff0300720c */ /* 0x000fda0003f05300 */
[----:B--2---:R-:W-:Y:S05]  /*21f90*/  @!P0 BRA `(.L_x_882) ;  /* 0x0000000000548947 */ /* 0x004fea0003800000 */
[----:B------:R-:W2:Y:S01]  /*21fa0*/  LDC R6, c[0x0][0x43c] ;  /* 0x00010f00ff067b82 */ /* 0x000ea20000000800 */
[----:B0-----:R-:W-:Y:S01]  /*21fb0*/  IMAD.MOV.U32 R0, RZ, RZ, R9 ;  /* 0x000000ffff007224 */ /* 0x001fe200078e0009 */
[----:B------:R-:W-:Y:S01]  /*21fc0*/  ULDC.64 UR4, c[0x0][0x428] ;  /* 0x00010a0000047ab9 */ /* 0x000fe20000000a00 */
[----:B------:R-:W-:Y:S01]  /*21fd0*/  ULDC.64 UR6, c[0x0][0x208] ;  /* 0x0000820000067ab9 */ /* 0x000fe20000000a00 */
[----:B--2---:R-:W-:-:S13]  /*21fe0*/  ISETP.NE.AND P0, PT, R6, 0x1, PT ;  /* 0x000000010600780c */ /* 0x004fda0003f05270 */
[----:B------:R-:W0:Y:S02]  /*21ff0*/  @P0 LDC.64 R4, c[0x0][0x440] ;  /* 0x00011000ff040b82 */ /* 0x000e240000000a00 */
[----:B0-----:R-:W-:-:S05]  /*22000*/  @P0 IMAD.HI.U32 R4, R9, R4, RZ ;  /* 0x0000000409040227 */ /* 0x001fca00078e00ff */
        /* <DEDUP_REMOVED lines=8> */
[----:B0-----:R-:W-:-:S04]  /*22090*/  IMAD R6, R8, UR4, RZ ;  /* 0x0000000408067c24 */ /* 0x001fc8000f8e02ff */
[----:B------:R-:W-:-:S04]  /*220a0*/  IMAD R0, R7, UR5, R6 ;  /* 0x0000000507007c24 */ /* 0x000fc8000f8e0206 */
[----:B------:R-:W-:-:S05]  /*220b0*/  IMAD.IADD R0, R5, 0x1, R0 ;  /* 0x0000000105007824 */ /* 0x000fca00078e0200 */
[----:B------:R-:W-:-:S05]  /*220c0*/  LEA.HI.X R3, R4, R3, R0, 0x2, P0 ;  /* 0x0000000304037211 */ /* 0x000fca00000f1400 */
[----:B------:R-:W2:Y:S04]  /*220d0*/  LDG.E R0, desc[UR6][R2.64] ;  /* 0x0000000602007981 */ /* 0x000ea8000c1e1900 */
[----:B--2---:R2:W-:Y:S02]  /*220e0*/  STL [R1], R0 ;  /* 0x0000000001007387 */ /* 0x0045e40000100800 */
.L_x_882:
[----:B------:R-:W3:Y:S04]  /*220f0*/  LDL R7, [R1+0x8] ;  /* 0x0000080001077983 */ /* 0x000ee80000100800 */
[----:B0-2---:R-:W3:Y:S04]  /*22100*/  LDL R0, [R1+0xc] ;  /* 0x00000c0001007983 */ /* 0x005ee80000100800 */
[----:B------:R-:W2:Y:S01]  /*22110*/  LDL R2, [R1+0x14] ;  /* 0x0000140001027983 */ /* 0x000ea20000100800 */
[----:B---3--:R-:W-:Y:S01]  /*22120*/  IMAD R0, R0, 0x8, R7 ;  /* 0x0000000800007824 */ /* 0x008fe200078e0207 */
[----:B--2---:R-:W-:-:S04]  /*22130*/  SHF.L.U32 R2, R2, 0x1f, RZ ;  /* 0x0000001f02027819 */ /* 0x004fc800000006ff */
[----:B------:R-:W0:Y:S02]  /*22140*/  SYNCS.PHASECHK.TRANS64.TRYWAIT P0, [R0+URZ+0x34840], R2 ;  /* 0x03484002000075a7 */ /* 0x000e24000800017f */
[----:B0-----:R-:W-:Y:S05]  /*22150*/  @!P0 BRA `(.L_x_883) ;  /* 0x0000005400148947 */ /* 0x001fea0003800000 */
.L_x_1029:
[----:B------:R-:W2:Y:S02]  /*22160*/  S2R R3, SR_TID.X ;  /* 0x0000000000037919 */ /* 0x000ea40000002100 */
[----:B--2---:R-:W-:-:S04]  /*22170*/  LOP3.LUT R3, R3, 0x7f, RZ, 0xc0, !PT ;  /* 0x0000007f03037812 */ /* 0x004fc800078ec0ff */
[----:B------:R-:W-:-:S13]  /*22180*/  ISETP.NE.AND P0, PT, R3, RZ, PT ;  /* 0x000000ff0300720c */ /* 0x000fda0003f05270 */
[----:B------:R-:W-:Y:S05]  /*22190*/  @P0 BRA `(.L_x_884) ;  /* 0x00000000001c0947 */ /* 0x000fea0003800000 */
[----:B------:R-:W2:Y:S01]  /*221a0*/  S2R R3, SR_TID.X ;  /* 0x0000000000037919 */ /* 0x000ea20000002100 */
[----:B0-----:R-:W-:-:S04]  /*221b0*/  IMAD.MOV.U32 R2, RZ, RZ, 0xb000 ;  /* 0x0000b000ff027424 */ /* 0x001fc800078e00ff */
[----:B------:R3:W-:Y:S01]  /*221c0*/  SYNCS.ARRIVE.TRANS64 RZ, [R0+URZ+0x34830], R2 ;  /* 0x0348300200ff79a7 */ /* 0x0007e2000800003f */
[----:B--2---:R-:W-:-:S04]  /*221d0*/  LOP3.LUT R3, R3, 0x1f, RZ, 0xc0, !PT ;  /* 0x0000001f03037812 */ /* 0x004fc800078ec0ff */
[----:B------:R-:W-:-:S13]  /*221e0*/  ISETP.NE.AND P0, PT, R3, RZ, PT ;  /* 0x000000ff0300720c */ /* 0x000fda0003f05270 */
[----:B---3--:R-:W-:Y:S05]  /*221f0*/  @!P0 BRA `(.L_x_884) ;  /* 0x0000000000048947 */ /* 0x008fea0003800000 */
[----:B------:R-:W-:Y:S01]  /*22200*/  BPT.TRAP 0x1 ;  /* 0x000000040000795c */ /* 0x000fe20000300000 */
.L_x_884:
[----:B------:R-:W2:Y:S04]  /*22210*/  LDL R7, [R1+0x8] ;  /* 0x0000080001077983 */ /* 0x000ea80000100800 */
[----:B------:R-:W2:Y:S04]  /*22220*/  LDL R6, [R1+0xc] ;  /* 0x00000c0001067983 */ /* 0x000ea80000100800 */
[----:B------:R-:W3:Y:S04]  /*22230*/  LDL R5, [R1+0x18] ;  /* 0x0000180001057983 */ /* 0x000ee80000100800 */
[----:B------:R-:W4:Y:S04]  /*22240*/  LDL R4, [R1+0x1c] ;  /* 0x00001c0001047983 */ /* 0x000f280000100800 */
[----:B------:R-:W5:Y:S04]  /*22250*/  LDL R3, [R1] ;  /* 0x0000000001037983 */ /* 0x000f680000100800 */
[----:B0-----:R-:W5:Y:S01]  /*22260*/  LDL.LU R2, [R1+0x4] ;  /* 0x0000040001027983 */ /* 0x001f620000300800 */
        /* <DEDUP_REMOVED lines=22> */
[----:B0-----:R-:W-:Y:S01]  /*223d0*/  UMOV UR8, UR14 ;  /* 0x0000000e00087c82 */ /* 0x001fe20008000000 */
[----:B------:R-:W-:Y:S02]  /*223e0*/  UMOV UR10, UR15 ;  /* 0x0000000f000a7c82 */ /* 0x000fe40008000000 */
[----:B------:R2:W-:Y:S02]  /*223f0*/  UTMALDG.4D [UR8], [UR4], desc[UR6] ;  /* 0x00000608040075b4 */ /* 0x0005e40008019000 */
[----:B--2---:R-:W-:Y:S01]  /*22400*/  NOP ;  /* 0x0000000000007918 */ /* 0x004fe20000000000 */
.L_x_880:
[----:B------:R-:W2:Y:S04]  /*22410*/  LDL R2, [R1+0x8] ;  /* 0x0000080001027983 */ /* 0x000ea80000100800 */
[----:B------:R-:W3:Y:S04]  /*22420*/  LDL.LU R3, [R1+0x3c] ;  /* 0x00003c0001037983 */ /* 0x000ee80000300800 */
[----:B------:R-:W4:Y:S04]  /*22430*/  LDL.LU R5, [R1+0x30] ;  /* 0x0000300001057983 */ /* 0x000f280000300800 */
[----:B0-----:R-:W5:Y:S01]  /*22440*/  LDL.LU R4, [R1+0x40] ;  /* 0x0000400001047983 */ /* 0x001f620000300800 */
        /* <DEDUP_REMOVED lines=18> */
[----:B0-----:R-:W-:Y:S01]  /*22570*/  IMAD.IADD R2, R3, 0x1, R0 ;  /* 0x0000000103027824 */ /* 0x001fe200078e0200 */
        /* <DEDUP_REMOVED lines=20> */
.L_x_886:
[----:B------:R-:W-:Y:S05]  /*226c0*/  BSYNC B6 ;  /* 0x0000000000067941 */ /* 0x000fea0003800000 */
.L_x_885:
[----:B------:R-:W3:Y:S01]  /*226d0*/  LDL.LU R6, [R1+0x3c] ;  /* 0x00003c0001067983 */ /* 0x000ee20000300800 */
[----:B------:R-:W-:Y:S01]  /*226e0*/  ULDC.64 UR4, c[0x0][0x2d8] ;  /* 0x0000b60000047ab9 */ /* 0x000fe20000000a00 */
[----:B------:R-:W0:Y:S01]  /*226f0*/  LDC R7, c[0x0][0x448] ;  /* 0x00011200ff077b82 */ /* 0x000e220000000800 */
[----:B------:R-:W-:Y:S01]  /*22700*/  IMAD.SHL.U32 R17, R17, 0x80, RZ ;  /* 0x0000008011117824 */ /* 0x000fe200078e00ff */
[----:B--2---:R-:W3:Y:S01]  /*22710*/  LDL.LU.64 R2, [R1+0x48] ;  /* 0x0000480001027983 */ /* 0x004ee20000300a00 */
[----:B------:R-:W-:-:S03]  /*22720*/  ULDC.64 UR6, c[0x0][0x280] ;  /* 0x0000a00000067ab9 */ /* 0x000fc60000000a00 */
[----:B------:R-:W2:Y:S04]  /*22730*/  LDL.LU R0, [R1+0x40] ;  /* 0x0000400001007983 */ /* 0x000ea80000300800 */
[----:B------:R-:W4:Y:S04]  /*22740*/  LDL.LU R5, [R1+0x5c] ;  /* 0x00005c0001057983 */ /* 0x000f280000300800 */
[----:B------:R-:W4:Y:S04]  /*22750*/  LDL.LU R4, [R1+0x30] ;  /* 0x0000300001047983 */ /* 0x000f280000300800 */
[----:B------:R0:W5:Y:S01]  /*22760*/  LDL R9, [R1+0x2c] ;  /* 0x00002c0001097983 */ /* 0x0001620000100800 */
[----:B------:R-:W1:Y:S01]  /*22770*/  S2R R8, SR_TID.X ;  /* 0x0000000000087919 */ /* 0x000e620000002100 */
[----:B0-----:R-:W-:Y:S01]  /*22780*/  ISETP.NE.AND P0, PT, R7, 0x1, PT ;  /* 0x000000010700780c */ /* 0x001fe20003f05270 */
[----:B------:R-:W0:Y:S01]  /*22790*/  S2R R10, SR_TID.X ;  /* 0x00000000000a7919 */ /* 0x000e220000002100 */
[----:B-1----:R-:W-:-:S02]  /*227a0*/  IMAD.SHL.U32 R8, R8, 0x8, RZ ;  /* 0x0000000808087824 */ /* 0x002fc400078e00ff */
[----:B0-----:R-:W-:-:S03]  /*227b0*/  IMAD.SHL.U32 R10, R10, 0x8, RZ ;  /* 0x000000080a0a7824 */ /* 0x001fc600078e00ff */
[----:B------:R-:W-:Y:S02]  /*227c0*/  LOP3.LUT R8, R8, 0x38, RZ, 0xc0, !PT ;  /* 0x0000003808087812 */ /* 0x000fe400078ec0ff */
[----:B------:R-:W-:Y:S02]  /*227d0*/  LOP3.LUT R10, R10, 0x38, RZ, 0xc0, !PT ;  /* 0x000000380a0a7812 */ /* 0x000fe400078ec0ff */
[----:B------:R-:W-:Y:S01]  /*227e0*/  LOP3.LUT R8, R8, 0x40, RZ, 0xfc, !PT ;  /* 0x0000004008087812 */ /* 0x000fe200078efcff */
[----:B---3--:R-:W-:Y:S02]  /*227f0*/  IMAD.MOV.U32 R3, RZ, RZ, R6 ;  /* 0x000000ffff037224 */ /* 0x008fe400078e0006 */
[----:B------:R-:W0:Y:S01]  /*22800*/  @P0 LDC R6, c[0x0][0x450] ;  /* 0x00011400ff060b82 */ /* 0x000e220000000800 */
[----:B--2---:R-:W-:Y:S02]  /*22810*/  IMAD R0, R0, UR4, RZ ;  /* 0x0000000400007c24 */ /* 0x004fe4000f8e02ff */
[----:B------:R-:W-:-:S04]  /*22820*/  IMAD.WIDE.U32 R2, R18, UR4, R2 ;  /* 0x0000000412027c25 */ /* 0x000fc8000f8e0002 */
[----:B------:R-:W-:Y:S01]  /*22830*/  IMAD R0, R18, UR5, R0 ;  /* 0x0000000512007c24 */ /* 0x000fe2000f8e0200 */
[----:B------:R-:W-:-:S03]  /*22840*/  ULDC.64 UR4, c[0x0][0x2e0] ;  /* 0x0000b80000047ab9 */ /* 0x000fc60000000a00 */
[----:B------:R-:W-:Y:S02]  /*22850*/  IMAD.IADD R3, R3, 0x1, R0 ;  /* 0x0000000103037824 */ /* 0x000fe400078e0200 */
[----:B----4-:R-:W-:Y:S02]  /*22860*/  IMAD R0, R5, UR4, RZ ;  /* 0x0000000405007c24 */ /* 0x010fe4000f8e02ff */
[----:B------:R-:W-:-:S04]  /*22870*/  IMAD.WIDE.U32 R2, R4, UR4, R2 ;  /* 0x0000000404027c25 */ /* 0x000fc8000f8e0002 */
[----:B------:R-:W-:Y:S01]  /*22880*/  IMAD R0, R4, UR5, R0 ;  /* 0x0000000504007c24 */ /* 0x000fe2000f8e0200 */
[----:B------:R-:W-:Y:S01]  /*22890*/  ULDC.64 UR4, c[0x0][0x2d0] ;  /* 0x0000b40000047ab9 */ /* 0x000fe20000000a00 */
[----:B------:R-:W1:Y:S02]  /*228a0*/  S2R R4, SR_TID.X ;  /* 0x0000000000047919 */ /* 0x000e640000002100 */
[----:B------:R-:W-:Y:S01]  /*228b0*/  IMAD.IADD R3, R3, 0x1, R0 ;  /* 0x0000000103037824 */ /* 0x000fe200078e0200 */
[----:B-1----:R-:W-:-:S04]  /*228c0*/  LOP3.LUT R4, R4, 0x7f, RZ, 0xc0, !PT ;  /* 0x0000007f04047812 */ /* 0x002fc800078ec0ff */
[----:B------:R-:W-:Y:S02]  /*228d0*/  SHF.R.U32.HI R5, RZ, 0x3, R4 ;  /* 0x00000003ff057819 */ /* 0x000fe40000011604 */
[----:B------:R-:W1:Y:S02]  /*228e0*/  S2R R4, SR_TID.X ;  /* 0x0000000000047919 */ /* 0x000e640000002100 */
[----:B-1----:R-:W-:-:S05]  /*228f0*/  IMAD.SHL.U32 R4, R4, 0x10, RZ ;  /* 0x0000001004047824 */ /* 0x002fca00078e00ff */
[----:B------:R-:W-:Y:S02]  /*22900*/  LOP3.LUT R4, R5, 0x70, R4, 0xf8, !PT ;  /* 0x0000007005047812 */ /* 0x000fe400078ef804 */
[----:B------:R-:W1:Y:S02]  /*22910*/  @P0 LDC R5, c[0x0][0x44c] ;  /* 0x00011300ff050b82 */ /* 0x000e640000000800 */
[----:B------:R-:W-:-:S05]  /*22920*/  LOP3.LUT R4, R4, R17, RZ, 0xfc, !PT ;  /* 0x0000001104047212 */ /* 0x000fca00078efcff */
[----:B------:R-:W-:Y:S02]  /*22930*/  IMAD.MOV.U32 R0, RZ, RZ, R4 ;  /* 0x000000ffff007224 */ /* 0x000fe400078e0004 */
[----:B-1----:R-:W-:-:S05]  /*22940*/  @P0 IMAD.HI.U32 R5, R4, R5, RZ ;  /* 0x0000000504050227 */ /* 0x002fca00078e00ff */
[----:B0-----:R-:W-:-:S05]  /*22950*/  @P0 SHF.R.U32.HI R0, RZ, R6, R5 ;  /* 0x00000006ff000219 */ /* 0x001fca0000011605 */
        /* <DEDUP_REMOVED lines=14> */
[----:B------:R-:W-:Y:S02]  /*22a40*/  LEA R4, P2, R2, UR6, 0x1 ;  /* 0x0000000602047c11 */ /* 0x000fe4000f8408ff */
[----:B------:R-:W-:Y:S01]  /*22a50*/  ISETP.GE.AND P1, PT, R8, UR4, PT ;  /* 0x0000000408007c0c */ /* 0x000fe2000bf26270 */
[----:B------:R-:W-:Y:S01]  /*22a60*/  IMAD.IADD R0, R3, 0x1, R0 ;  /* 0x0000000103007824 */ /* 0x000fe200078e0200 */
[----:B------:R-:W-:-:S04]  /*22a70*/  UMOV UR4, 0xffffffff ;  /* 0xffffffff00047882 */ /* 0x000fc80000000000 */
[----:B------:R-:W-:Y:S01]  /*22a80*/  LEA.HI.X R3, R2, UR7, R0, 0x1, P2 ;  /* 0x0000000702037c11 */ /* 0x000fe200090f0c00 */
[----:B------:R-:W-:Y:S06]  /*22a90*/  BRA.DIV UR4, `(.L_x_887) ;  /* 0x0000004a04d87947 */ /* 0x000fec000b800000 */
[----:B------:R-:W0:Y:S02]  /*22aa0*/  S2R R6, SR_TID.X ;  /* 0x0000000000067919 */ /* 0x000e240000002100 */
[----:B0-----:R-:W-:-:S04]  /*22ab0*/  LOP3.LUT R6, R6, 0x7f, RZ, 0xc0, !PT ;  /* 0x0000007f06067812 */ /* 0x001fc800078ec0ff */
[----:B------:R-:W-:Y:S02]  /*22ac0*/  SHF.R.U32.HI R8, RZ, 0x3, R6 ;  /* 0x00000003ff087819 */ /* 0x000fe40000011606 */
[----:B------:R-:W2:Y:S01]  /*22ad0*/  LDL.LU R6, [R1+0x54] ;  /* 0x0000540001067983 */ /* 0x000ea20000300800 */
[----:B------:R-:W-:Y:S02]  /*22ae0*/  ULDC.64 UR4, c[0x0][0x208] ;  /* 0x0000820000047ab9 */ /* 0x000fe40000000a00 */
[----:B------:R-:W-:Y:S02]  /*22af0*/  IMAD.IADD R0, R8, 0x1, R17 ;  /* 0x0000000108007824 */ /* 0x000fe400078e0211 */
[----:B------:R-:W-:Y:S02]  /*22b00*/  SHFL.IDX PT, R8, R3, 0x1, 0x181f ;  /* 0x00381f0003087f89 */ /* 0x000fe400000e0000 */
[----:B------:R-:W-:Y:S02]  /*22b10*/  VIADD R5, R0, 0x10 ;  /* 0x0000001000057836 */ /* 0x000fe40000000000 */
[----:B--2---:R-:W-:-:S02]  /*22b20*/  IMAD R2, R6, R7, RZ ;  /* 0x0000000706027224 */ /* 0x004fc400078e02ff */
[----:B------:R-:W0:Y:S03]  /*22b30*/  SHFL.IDX PT, R7, R4, RZ, 0x181f ;  /* 0x00181fff04077589 */ /* 0x000e2600000e0000 */
[-C--:B------:R-:W-:Y:S01]  /*22b40*/  ISETP.GE.AND P4, PT, R0, R2.reuse, PT ;  /* 0x000000020000720c */ /* 0x080fe20003f86270 */
[----:B------:R-:W1:Y:S01]  /*22b50*/  SHFL.IDX PT, R6, R3, RZ, 0x181f ;  /* 0x00181fff03067589 */ /* 0x000e6200000e0000 */
[----:B------:R-:W-:-:S03]  /*22b60*/  ISETP.GE.AND P2, PT, R5, R2, PT ;  /* 0x000000020500720c */ /* 0x000fc60003f46270 */
[----:B------:R-:W2:Y:S08]  /*22b70*/  SHFL.IDX PT, R5, R4, 0x1, 0x181f ;  /* 0x00381f0004057f89 */ /* 0x000eb000000e0000 */
[----:B0-----:R-:W-:-:S05]  /*22b80*/  @!P4 LEA R7, P3, R10, R7, 0x1 ;  /* 0x000000070a07c211 */ /* 0x001fca00078608ff */
[----:B-1----:R-:W-:-:S05]  /*22b90*/  @!P4 IMAD.X R6, RZ, RZ, R6, P3 ;  /* 0x000000ffff06c224 */ /* 0x002fca00018e0606 */
[----:B------:R-:W-:-:S04]  /*22ba0*/  @!P4 LOP3.LUT R7, R7, R6, RZ, 0x3c, !PT ;  /* 0x000000060707c212 */ /* 0x000fc800078e3cff */
[----:B------:R-:W-:-:S04]  /*22bb0*/  @!P4 LOP3.LUT R6, R7, R6, RZ, 0x3c, !PT ;  /* 0x000000060706c212 */ /* 0x000fc800078e3cff */
[----:B------:R-:W-:-:S05]  /*22bc0*/  @!P4 LOP3.LUT R7, R7, R6, RZ, 0x3c, !PT ;  /* 0x000000060707c212 */ /* 0x000fca00078e3cff */
[----:B-----5:R-:W-:Y:S04]  /*22bd0*/  @!P4 LDGSTS.E.BYPASS.LTC128B.128 [R9+0x16400], desc[UR4][R6.64], !P0 ;  /* 0x164000000609cfae */ /* 0x020fe8000c101d44 */
[----:B------:R2:W-:Y:S02]  /*22be0*/  @!P4 LDGSTS.E.BYPASS.LTC128B.128 [R9+0x1a400], desc[UR4][R6.64+0x80], !P1 ;  /* 0x1a4000800609cfae */ /* 0x0005e4000c901d44 */
[----:B--2---:R-:W-:Y:S01]  /*22bf0*/  @!P2 LEA R7, P3, R10, R5, 0x1 ;  /* 0x000000050a07a211 */ /* 0x004fe200078608ff */
        /* <DEDUP_REMOVED lines=54> */
[----:B------:R0:W1:Y:S04]  /*22f60*/  SHFL.IDX PT, R5, R3, 0x7, 0x181f ;  /* 0x00f81f0003057f89 */ /* 0x00006800000e0000 */
[----:B------:R0:W-:Y:S04]  /*22f70*/  @!P2 LDGSTS.E.BYPASS.LTC128B.128 [R9+0x19400], desc[UR4][R6.64], !P0 ;  /* 0x194000000609afae */ /* 0x0001e8000c101d44 */
[----:B------:R0:W-:Y:S04]  /*22f80*/  @!P2 LDGSTS.E.BYPASS.LTC128B.128 [R9+0x1d400], desc[UR4][R6.64+0x80], !P1 ;  /* 0x1d4000800609afae */ /* 0x0001e8000c901d44 */
[----:B------:R0:W2:Y:S02]  /*22f90*/  SHFL.IDX PT, R3, R4, 0x7, 0x181f ;  /* 0x00f81f0004037f89 */ /* 0x0000a400000e0000 */
.L_x_1046:
[----:B------:R-:W-:Y:S01]  /*22fa0*/  VIADD R0, R0, 0x70 ;  /* 0x0000007000007836 */ /* 0x000fe20000000000 */
[----:B------:R-:W-:Y:S04]  /*22fb0*/  BSSY B0, `(.L_x_888) ;  /* 0x000000b000007945 */ /* 0x000fe80003800000 */
[----:B------:R-:W-:-:S13]  /*22fc0*/  ISETP.GE.AND P2, PT, R0, R2, PT ;  /* 0x000000020000720c */ /* 0x000fda0003f46270 */
[----:B------:R-:W-:Y:S05]  /*22fd0*/  @P2 BRA `(.L_x_889) ;  /* 0x0000000000202947 */ /* 0x000fea0003800000 */
[----:B--2---:R-:W-:Y:S01]  /*22fe0*/  LEA R2, P2, R10, R3, 0x1 ;  /* 0x000000030a027211 */ /* 0x004fe200078408ff */
[----:B------:R-:W-:-:S04]  /*22ff0*/  ULDC.64 UR4, c[0x0][0x208] ;  /* 0x0000820000047ab9 */ /* 0x000fc80000000a00 */
[----:B01----:R-:W-:-:S05]  /*23000*/  IMAD.X R3, RZ, RZ, R5, P2 ;  /* 0x000000ffff037224 */ /* 0x003fca00010e0605 */
[----:B------:R-:W-:Y:S01]  /*23010*/  @!PT LDS RZ, [RZ] ;  /* 0x00000000fffff984 */ /* 0x000fe20000000800 */
[----:B------:R-:W-:Y:S01]  /*23020*/  @!PT LDS RZ, [RZ] ;  /* 0x00000000fffff984 */ /* 0x000fe20000000800 */
[----:B------:R-:W-:Y:S01]  /*23030*/  @!PT LDS RZ, [RZ] ;  /* 0x00000000fffff984 */ /* 0x000fe20000000800 */
[----:B------:R3:W-:Y:S04]  /*23040*/  LDGSTS.E.BYPASS.LTC128B.128 [R9+0x19c00], desc[UR4][R2.64], !P0 ;  /* 0x19c0000002097fae */ /* 0x0007e8000c101d44 */
[----:B------:R3:W-:Y:S02]  /*23050*/  LDGSTS.E.BYPASS.LTC128B.128 [R9+0x1dc00], desc[UR4][R2.64+0x80], !P1 ;  /* 0x1dc0008002097fae */ /* 0x0007e4000c901d44 */
.L_x_889:
[----:B------:R-:W-:Y:S05]  /*23060*/  BSYNC B0 ;  /* 0x0000000000007941 */ /* 0x000fea0003800000 */
.L_x_888:
[----:B0--3--:R-:W3:Y:S01]  /*23070*/  LDL R9, [R1+0x8] ;  /* 0x0000080001097983 */ /* 0x009ee20000100800 */
[----:B------:R-:W-:Y:S01]  /*23080*/  PLOP3.LUT P0, PT, PT, PT, PT, 0x80, 0x0 ;  /* 0x000000000000781c */ /* 0x000fe20003f0f070 */
[----:B------:R-:W-:Y:S01]  /*23090*/  NOP ;  /* 0x0000000000007918 */ /* 0x000fe20000000000 */
[----:B---3--:R-:W-:-:S11]  /*230a0*/  VIADD R10, R9, 0x34800 ;  /* 0x00034800090a7836 */ /* 0x008fd60000000000 */
.L_x_890:
[----:B------:R-:W3:Y:S01]  /*230b0*/  LDL R2, [R1+0x8] ;  /* 0x0000080001027983 */ /* 0x000ee20000100800 */
[----:B------:R-:W-:Y:S02]  /*230c0*/  PLOP3.LUT P1, PT, P1, P0, PT, 0xa2, 0x0 ;  /* 0x000000000000781c */ /* 0x000fe40000f21472 */
[----:B---3--:R-:W-:-:S08]  /*230d0*/  @P0 R2UR P1, UR4, R2 ;  /* 0x00000000020402ca */ /* 0x008fd00000020000 */
[----:B------:R-:W-:-:S05]  /*230e0*/  @P0 PLOP3.LUT P0, PT, P1, PT, PT, 0x80, 0x0 ;  /* 0x000000000000081c */ /* 0x000fca0000f0f070 */
[----:B------:R-:W-:Y:S01]  /*230f0*/  @!P1 SYNCS.ARRIVE.TRANS64.RED.A0T1 RZ, [UR4+0x34800], RZ ;  /* 0x034800ffffff99a7 */ /* 0x000fe20008200404 */
[----:B------:R-:W-:Y:S07]  /*23100*/  @!P1 ARRIVES.LDGSTSBAR.64.TRANSCNT [UR4+0x34800] ;  /* 0x03480000ff0099b0 */ /* 0x000fee0008000a84 */
[----:B------:R-:W-:Y:S05]  /*23110*/  @P0 BRA.U.ANY `(.L_x_890) ;  /* 0xfffffffd00e40947 */ /* 0x000fea000393ffff */
[----:B--2---:R-:W2:Y:S02]  /*23120*/  LDL.LU R3, [R1+0x58] ;  /* 0x0000580001037983 */ /* 0x004ea40000300800 */
        /* <DEDUP_REMOVED lines=9> */
[----:B------:R-:W2:Y:S03]  /*231c0*/  SYNCS.PHASECHK.TRANS64.TRYWAIT P0, [R2+URZ+0x34820], R0 ;  /* 0x03482000020075a7 */ /* 0x000ea6000800017f */
[----:B0-2---:R-:W-:Y:S05]  /*231d0*/  @!P0 BRA `(.L_x_892) ;  /* 0x0000004c00e08947 */ /* 0x005fea0003800000 */
.L_x_1047:
[----:B------:R-:W-:Y:S05]  /*231e0*/  BSYNC B0 ;  /* 0x0000000000007941 */ /* 0x000fea0003800000 */
.L_x_891:
        /* <DEDUP_REMOVED lines=31> */
[----:B-1----:R-:W0:Y:S01]  /*233e0*/  LDC R5, c[0x0][0x43c] ;  /* 0x00010f00ff057b82 */ /* 0x002e220000000800 */
[----:B------:R-:W-:Y:S02]  /*233f0*/  ULDC.64 UR6, c[0x0][0x428] ;  /* 0x00010a0000067ab9 */ /* 0x000fe40000000a00 */
[----:B------:R-:W3:Y:S01]  /*23400*/  LDL R7, [R1+0x10] ;  /* 0x0000100001077983 */ /* 0x000ee20000100800 */
[----:B------:R-:W-:Y:S01]  /*23410*/  ULDC.64 UR8, c[0x0][0x208] ;  /* 0x0000820000087ab9 */ /* 0x000fe20000000a00 */
        /* <DEDUP_REMOVED lines=15> */
.L_x_899:
[----:B------:R-:W2:Y:S01]  /*23510*/  LDL R2, [R1+0x8] ;  /* 0x0000080001027983 */ /* 0x000ea20000100800 */
[----:B------:R-:W-:Y:S01]  /*23520*/  BSSY B3, `(.L_x_900) ;  /* 0x0000005000037945 */ /* 0x000fe20003800000 */
[----:B--2---:R-:W-:Y:S01]  /*23530*/  IMAD R3, R6, 0x8, R2 ;  /* 0x0000000806037824 */ /* 0x004fe200078e0202 */
[----:B------:R-:W-:-:S04]  /*23540*/  SHF.L.U32 R2, R9, 0x1f, RZ ;  /* 0x0000001f09027819 */ /* 0x000fc800000006ff */
[----:B------:R-:W2:Y:S02]  /*23550*/  SYNCS.PHASECHK.TRANS64.TRYWAIT P0, [R3+URZ+0x34840], R2 ;  /* 0x03484002030075a7 */ /* 0x000ea4000800017f */
[----:B--2---:R-:W-:Y:S05]  /*23560*/  @!P0 BRA `(.L_x_901) ;  /* 0x0000004c00148947 */ /* 0x004fea0003800000 */
.L_x_1048:
[----:B------:R-:W-:Y:S05]  /*23570*/  BSYNC B3 ;  /* 0x0000000000037941 */ /* 0x000fea0003800000 */
.L_x_900:
[----:B01----:R-:W0:Y:S01]  /*23580*/  S2R R5, SR_TID.X ;  /* 0x0000000000057919 */ /* 0x003e220000002100 */
        /* <DEDUP_REMOVED lines=9> */
[----:B-1----:R-:W-:Y:S05]  /*23620*/  @!P0 BRA `(.L_x_903) ;  /* 0x0000000000048947 */ /* 0x002fea0003800000 */
[----:B------:R-:W-:Y:S01]  /*23630*/  BPT.TRAP 0x1 ;  /* 0x000000040000795c */ /* 0x000fe20000300000 */
.L_x_903:
[----:B------:R-:W-:Y:S05]  /*23640*/  BSYNC B3 ;  /* 0x0000000000037941 */ /* 0x000fea0003800000 */
.L_x_902:
[----:B------:R-:W3:Y:S04]  /*23650*/  LDL R5, [R1+0x8] ;  /* 0x0000080001057983 */ /* 0x000ee80000100800 */
[----:B--2---:R-:W2:Y:S01]  /*23660*/  LDL R2, [R1+0x1c] ;  /* 0x00001c0001027983 */ /* 0x004ea20000100800 */
        /* <DEDUP_REMOVED lines=8> */
[----:B---3--:R-:W-:-:S02]  /*236f0*/  IMAD R7, R6, 0xb000, R5 ;  /* 0x0000b00006077824 */ /* 0x008fc400078e0205 */
[----:B--2---:R-:W-:Y:S02]  /*23700*/  IMAD R2, R0, 0xb0, R2 ;  /* 0x000000b000027824 */ /* 0x004fe400078e0202 */
[----:B------:R-:W-:-:S08]  /*23710*/  VIADD R5, R7, 0x1e400 ;  /* 0x0001e40007057836 */ /* 0x000fd00000000000 */
.L_x_904:
        /* <DEDUP_REMOVED lines=16> */
.L_x_905:
        /* <DEDUP_REMOVED lines=17> */
.L_x_1049:
[----:B------:R-:W-:Y:S05]  /*23930*/  BSYNC B3 ;  /* 0x0000000000037941 */ /* 0x000fea0003800000 */
.L_x_906:
        /* <DEDUP_REMOVED lines=14> */
.L_x_909:
[----:B------:R-:W-:Y:S05]  /*23a20*/  BSYNC B3 ;  /* 0x0000000000037941 */ /* 0x000fea0003800000 */
.L_x_908:
        /* <DEDUP_REMOVED lines=13> */
.L_x_910:
        /* <DEDUP_REMOVED lines=16> */
.L_x_911:
        /* <DEDUP_REMOVED lines=13> */
.L_x_898:
[----:B------:R-:W-:Y:S05]  /*23cd0*/  BSYNC B1 ;  /* 0x0000000000017941 */ /* 0x000fea0003800000 */
.L_x_897:
[----:B0-----:R-:W2:Y:S04]  /*23ce0*/  LDL.LU R0, [R1+0x34] ;  /* 0x0000340001007983 */ /* 0x001ea80000300800 */
[----:B------:R0:W-:Y:S04]  /*23cf0*/  STL [R1+0xc], R6 ;  /* 0x00000c0601007387 */ /* 0x0001e80000100800 */
[----:B------:R0:W-:Y:S02]  /*23d00*/  STL [R1+0x14], R9 ;  /* 0x0000140901007387 */ /* 0x0001e40000100800 */
[----:B0-2---:R-:W-:-:S07]  /*23d10*/  VIADD R0, R0, 0xfffffffd ;  /* 0xfffffffd00007836 */ /* 0x005fce0000000000 */
.L_x_896:
[----:B------:R-:W-:Y:S05]  /*23d20*/  BSYNC B2 ;  /* 0x0000000000027941 */ /* 0x000fea0003800000 */
.L_x_895:
[----:B------:R-:W2:Y:S01]  /*23d30*/  LDL.LU R2, [R1+0x38] ;  /* 0x0000380001027983 */ /* 0x000ea20000300800 */
[----:B------:R-:W-:-:S05]  /*23d40*/  IMAD.MOV R8, RZ, RZ, -R8 ;  /* 0x000000ffff087224 */ /* 0x000fca00078e0a08 */
[----:B--2---:R-:W-:-:S13]  /*23d50*/  ISETP.NE.AND P0, PT, R2, R8, PT ;  /* 0x000000080200720c */ /* 0x004fda0003f05270 */
[----:B------:R-:W-:Y:S05]  /*23d60*/  @!P0 BRA `(.L_x_894) ;  /* 0x0000001400088947 */ /* 0x000fea0003800000 */
[----:B------:R0:W5:Y:S02]  /*23d70*/  LDL R8, [R1] ;  /* 0x0000000001087983 */ /* 0x0001640000100800 */
.L_x_942:
[----:B--2---:R-:W2:Y:S04]  /*23d80*/  LDL R4, [R1+0x4] ;  /* 0x0000040001047983 */ /* 0x004ea80000100800 */
[----:B---3--:R-:W3:Y:S04]  /*23d90*/  LDL R3, [R1+0xc] ;  /* 0x00000c0001037983 */ /* 0x008ee80000100800 */
[----:B------:R-:W4:Y:S01]  /*23da0*/  LDL R2, [R1+0x14] ;  /* 0x0000140001027983 */ /* 0x000f220000100800 */
[----:B------:R-:W-:Y:S05]  /*23db0*/  YIELD ;  /* 0x0000000000007946 */ /* 0x000fea0003800000 */
[----:B------:R-:W-:Y:S01]  /*23dc0*/  BSSY B1, `(.L_x_912) ;  /* 0x000009b000017945 */ /* 0x000fe20003800000 */
[----:B--2---:R-:W-:Y:S01]  /*23dd0*/  LOP3.LUT P1, RZ, R4, 0x1, RZ, 0xc0, !PT ;  /* 0x0000000104ff7812 */ /* 0x004fe2000782c0ff */
[----:B---3--:R-:W-:-:S05]  /*23de0*/  VIADD R4, R3, 0x1 ;  /* 0x0000000103047836 */ /* 0x008fca0000000000 */
[----:B------:R-:W-:-:S04]  /*23df0*/  ISETP.NE.AND P0, PT, R4, 0x2, PT ;  /* 0x000000020400780c */ /* 0x000fc80003f05270 */
[----:B-1----:R-:W-:Y:S02]  /*23e00*/  SEL R5, RZ, 0x1, P0 ;  /* 0x00000001ff057807 */ /* 0x002fe40000000000 */
        /* <DEDUP_REMOVED lines=9> */
[----:B------:R-:W1:Y:S01]  /*23ea0*/  LDC R7, c[0x0][0x43c] ;  /* 0x00010f00ff077b82 */ /* 0x000e620000000800 */
[----:B------:R-:W-:Y:S02]  /*23eb0*/  ULDC.64 UR6, c[0x0][0x428] ;  /* 0x00010a0000067ab9 */ /* 0x000fe40000000a00 */
[----:B------:R-:W3:Y:S01]  /*23ec0*/  LDL R9, [R1+0x10] ;  /* 0x0000100001097983 */ /* 0x000ee20000100800 */
[----:B------:R-:W-:Y:S01]  /*23ed0*/  ULDC.64 UR8, c[0x0][0x208] ;  /* 0x0000820000087ab9 */ /* 0x000fe20000000a00 */
[----:B-1----:R-:W-:-:S13]  /*23ee0*/  ISETP.NE.AND P0, PT, R7, 0x1, PT ;  /* 0x000000010700780c */ /* 0x002fda0003f05270 */
[----:B------:R-:W1:Y:S02]  /*23ef0*/  @P0 LDC.64 R2, c[0x0][0x440] ;  /* 0x00011000ff020b82 */ /* 0x000e640000000a00 */
[----:B-1----:R-:W-:-:S04]  /*23f00*/  @P0 IMAD.HI.U32 R6, R0, R2, RZ ;  /* 0x0000000200060227 */ /* 0x002fc800078e00ff */
[----:B------:R-:W-:Y:S01]  /*23f10*/  IMAD.MOV.U32 R2, RZ, RZ, R0 ;  /* 0x000000ffff027224 */ /* 0x000fe200078e0000 */
[----:B------:R-:W-:-:S04]  /*23f20*/  @P0 SHF.R.U32.HI R2, RZ, R3, R6 ;  /* 0x00000003ff020219 */ /* 0x000fc80000011606 */
[--C-:B------:R-:W-:Y:S01]  /*23f30*/  SHF.R.S32.HI R3, RZ, 0x1f, R2.reuse ;  /* 0x0000001fff037819 */ /* 0x100fe20000011402 */
[----:B------:R-:W-:-:S04]  /*23f40*/  IMAD.MOV R6, RZ, RZ, -R2 ;  /* 0x000000ffff067224 */ /* 0x000fc800078e0a02 */
[----:B------:R-:W-:Y:S02]  /*23f50*/  IMAD R6, R7, R6, R0 ;  /* 0x0000000607067224 */ /* 0x000fe400078e0200 */
[----:B--2---:R-:W-:-:S04]  /*23f60*/  IMAD R7, R11, UR6, RZ ;  /* 0x000000060b077c24 */ /* 0x004fc8000f8e02ff */
[C---:B---3--:R-:W-:Y:S02]  /*23f70*/  IMAD R7, R9.reuse, UR7, R7 ;  /* 0x0000000709077c24 */ /* 0x048fe4000f8e0207 */
[----:B------:R-:W-:-:S04]  /*23f80*/  IMAD.WIDE.U32 R2, R9, UR6, R2 ;  /* 0x0000000609027c25 */ /* 0x000fc8000f8e0002 */
[----:B------:R-:W-:Y:S01]  /*23f90*/  IMAD.IADD R3, R7, 0x1, R3 ;  /* 0x0000000107037824 */ /* 0x000fe200078e0203 */
[----:B-----5:R-:W-:-:S04]  /*23fa0*/  LEA R8, P0, R2, UR4, 0x2 ;  /* 0x0000000402087c11 */ /* 0x020fc8000f8010ff */
[----:B------:R-:W-:-:S05]  /*23fb0*/  LEA.HI.X R9, R2, UR5, R3, 0x2, P0 ;  /* 0x0000000502097c11 */ /* 0x000fca00080f1403 */
[----:B------:R1:W5:Y:S04]  /*23fc0*/  LDG.E R8, desc[UR8][R8.64] ;  /* 0x0000000808087981 */ /* 0x000368000c1e1900 */
.L_x_914:
[----:B------:R-:W2:Y:S01]  /*23fd0*/  LDL R2, [R1+0x8] ;  /* 0x0000080001027983 */ /* 0x000ea20000100800 */
[----:B------:R-:W-:Y:S01]  /*23fe0*/  BSSY B2, `(.L_x_915) ;  /* 0x0000005000027945 */ /* 0x000fe20003800000 */
[----:B--2---:R-:W-:Y:S01]  /*23ff0*/  IMAD R3, R4, 0x8, R2 ;  /* 0x0000000804037824 */ /* 0x004fe200078e0202 */
[----:B------:R-:W-:-:S04]  /*24000*/  SHF.L.U32 R2, R5, 0x1f, RZ ;  /* 0x0000001f05027819 */ /* 0x000fc800000006ff */
[----:B------:R-:W2:Y:S02]  /*24010*/  SYNCS.PHASECHK.TRANS64.TRYWAIT P0, [R3+URZ+0x34840], R2 ;  /* 0x03484002030075a7 */ /* 0x000ea4000800017f */
[----:B--2---:R-:W-:Y:S05]  /*24020*/  @!P0 BRA `(.L_x_916) ;  /* 0x00000040008c8947 */ /* 0x004fea0003800000 */
.L_x_1050:
[----:B------:R-:W-:Y:S05]  /*24030*/  BSYNC B2 ;  /* 0x0000000000027941 */ /* 0x000fea0003800000 */
.L_x_915:
[----:B------:R-:W3:Y:S01]  /*24040*/  S2R R7, SR_TID.X ;  /* 0x0000000000077919 */ /* 0x000ee20000002100 */
[----:B------:R-:W-:Y:S01]  /*24050*/  BSSY B2, `(.L_x_917) ;  /* 0x000000b000027945 */ /* 0x000fe20003800000 */
[----:B---3--:R-:W-:-:S04]  /*24060*/  LOP3.LUT R7, R7, 0x7f, RZ, 0xc0, !PT ;  /* 0x0000007f07077812 */ /* 0x008fc800078ec0ff */
[----:B------:R-:W-:-:S13]  /*24070*/  ISETP.NE.AND P1, PT, R7, RZ, PT ;  /* 0x000000ff0700720c */ /* 0x000fda0003f25270 */
[----:B------:R-:W-:Y:S05]  /*24080*/  @P1 BRA `(.L_x_918) ;  /* 0x00000000001c1947 */ /* 0x000fea0003800000 */
[----:B------:R-:W3:Y:S01]  /*24090*/  S2R R7, SR_TID.X ;  /* 0x0000000000077919 */ /* 0x000ee20000002100 */
[----:B--2---:R-:W-:-:S04]  /*240a0*/  IMAD.MOV.U32 R2, RZ, RZ, 0xb000 ;  /* 0x0000b000ff027424 */ /* 0x004fc800078e00ff */
[----:B------:R4:W-:Y:S01]  /*240b0*/  SYNCS.ARRIVE.TRANS64 RZ, [R3+URZ+0x34830], R2 ;  /* 0x0348300203ff79a7 */ /* 0x0009e2000800003f */
[----:B---3--:R-:W-:-:S04]  /*240c0*/  LOP3.LUT R7, R7, 0x1f, RZ, 0xc0, !PT ;  /* 0x0000001f07077812 */ /* 0x008fc800078ec0ff */
[----:B------:R-:W-:-:S13]  /*240d0*/  ISETP.NE.AND P0, PT, R7, RZ, PT ;  /* 0x000000ff0700720c */ /* 0x000fda0003f05270 */
[----:B----4-:R-:W-:Y:S05]  /*240e0*/  @!P0 BRA `(.L_x_918) ;  /* 0x0000000000048947 */ /* 0x010fea0003800000 */
[----:B------:R-:W-:Y:S01]  /*240f0*/  BPT.TRAP 0x1 ;  /* 0x000000040000795c */ /* 0x000fe20000300000 */
.L_x_918:
[----:B------:R-:W-:Y:S05]  /*24100*/  BSYNC B2 ;  /* 0x0000000000027941 */ /* 0x000fea0003800000 */
.L_x_917:
[----:B--2---:R-:W2:Y:S04]  /*24110*/  LDL R2, [R1+0x8] ;  /* 0x0000080001027983 */ /* 0x004ea80000100800 */
        /* <DEDUP_REMOVED lines=11> */
[----:B-1----:R-:W-:-:S08]  /*241d0*/  VIADD R9, R2, 0x1e400 ;  /* 0x0001e40002097836 */ /* 0x002fd00000000000 */
.L_x_919:
        /* <DEDUP_REMOVED lines=9> */
[----:B-1----:R-:W-:Y:S05]  /*24270*/  @P0 BRA.U.ANY `(.L_x_919) ;  /* 0xfffffffd00d80947 */ /* 0x002fea000393ffff */
[----:B------:R-:W-:Y:S01]  /*24280*/  IMAD.MOV.U32 R14, RZ, RZ, 0x40 ;  /* 0x00000040ff0e7424 */ /* 0x000fe200078e00ff */
[----:B------:R-:W-:Y:S01]  /*24290*/  PLOP3.LUT P0, PT, PT, PT, PT, 0x80, 0x0 ;  /* 0x000000000000781c */ /* 0x000fe20003f0f070 */
[----:B------:R-:W-:Y:S01]  /*242a0*/  VIADD R2, R2, 0x23c00 ;  /* 0x00023c0002027836 */ /* 0x000fe20000000000 */
[----:B------:R-:W-:Y:S01]  /*242b0*/  UMOV UR6, 0x0 ;  /* 0x0000000000067882 */ /* 0x000fe20000000000 */
[----:B------:R-:W-:Y:S01]  /*242c0*/  UMOV UR7, 0x14f00000 ;  /* 0x14f0000000077882 */ /* 0x000fe20000000000 */
[----:B------:R-:W-:-:S15]  /*242d0*/  R2UR UR10, R14 ;  /* 0x000000000e0a72ca */ /* 0x000fde00000e0000 */
.L_x_920:
        /* <DEDUP_REMOVED lines=10> */
[----:B------:R-:W2:Y:S04]  /*24380*/  LDL.LU R12, [R1+0x14] ;  /* 0x00001400010c7983 */ /* 0x000ea80000300800 */
[----:B------:R-:W3:Y:S01]  /*24390*/  LDL R9, [R1+0xc] ;  /* 0x00000c0001097983 */ /* 0x000ee20000100800 */
[----:B------:R-:W-:Y:S01]  /*243a0*/  BSSY B2, `(.L_x_921) ;  /* 0x0000005000027945 */ /* 0x000fe20003800000 */
[----:B--2---:R-:W-:Y:S01]  /*243b0*/  SHF.L.U32 R3, R12, 0x1f, RZ ;  /* 0x0000001f0c037819 */ /* 0x004fe200000006ff */
[----:B---3--:R-:W-:-:S04]  /*243c0*/  IMAD R2, R9, 0x8, R10 ;  /* 0x0000000809027824 */ /* 0x008fc800078e020a */
[----:B------:R-:W1:Y:S02]  /*243d0*/  SYNCS.PHASECHK.TRANS64.TRYWAIT P0, [R2+URZ+0x60], R3 ;  /* 0x00006003020075a7 */ /* 0x000e64000800017f */
[----:B-1----:R-:W-:Y:S05]  /*243e0*/  @!P0 BRA `(.L_x_922) ;  /* 0x0000003c00b08947 */ /* 0x002fea0003800000 */
.L_x_1051:
[----:B------:R-:W-:Y:S05]  /*243f0*/  BSYNC B2 ;  /* 0x0000000000027941 */ /* 0x000fea0003800000 */
.L_x_921:
[----:B------:R-:W-:Y:S01]  /*24400*/  BSSY B2, `(.L_x_923) ;  /* 0x000000b000027945 */ /* 0x000fe20003800000 */
[----:B------:R-:W-:Y:S02]  /*24410*/  IMAD.MOV.U32 R12, RZ, RZ, 0x0 ;  /* 0x00000000ff0c7424 */ /* 0x000fe400078e00ff */
[----:B------:R-:W-:Y:S01]  /*24420*/  IMAD.MOV.U32 R13, RZ, RZ, 0x14f00000 ;  /* 0x14f00000ff0d7424 */ /* 0x000fe200078e00ff */
[----:B------:R-:W-:Y:S06]  /*24430*/  @P1 BRA `(.L_x_924) ;  /* 0x00000000001c1947 */ /* 0x000fec0003800000 */
[----:B------:R-:W2:Y:S01]  /*24440*/  S2R R7, SR_TID.X ;  /* 0x0000000000077919 */ /* 0x000ea20000002100 */
[----:B-1----:R-:W-:-:S04]  /*24450*/  IMAD.MOV.U32 R3, RZ, RZ, 0xb000 ;  /* 0x0000b000ff037424 */ /* 0x002fc800078e00ff */
[----:B------:R3:W-:Y:S01]  /*24460*/  SYNCS.ARRIVE.TRANS64 RZ, [R2+URZ+0x50], R3 ;  /* 0x0000500302ff79a7 */ /* 0x0007e2000800003f */
[----:B--2---:R-:W-:-:S04]  /*24470*/  LOP3.LUT R7, R7, 0x1f, RZ, 0xc0, !PT ;  /* 0x0000001f07077812 */ /* 0x004fc800078ec0ff */
[----:B------:R-:W-:-:S13]  /*24480*/  ISETP.NE.AND P0, PT, R7, RZ, PT ;  /* 0x000000ff0700720c */ /* 0x000fda0003f05270 */
[----:B---3--:R-:W-:Y:S05]  /*24490*/  @!P0 BRA `(.L_x_924) ;  /* 0x0000000000048947 */ /* 0x008fea0003800000 */
[----:B------:R-:W-:Y:S01]  /*244a0*/  BPT.TRAP 0x1 ;  /* 0x000000040000795c */ /* 0x000fe20000300000 */
.L_x_924:
[----:B------:R-:W-:Y:S05]  /*244b0*/  BSYNC B2 ;  /* 0x0000000000027941 */ /* 0x000fea0003800000 */
.L_x_923:
[----:B------:R-:W2:Y:S04]  /*244c0*/  LDL R15, [R1+0x8] ;  /* 0x00000800010f7983 */ /* 0x000ea80000100800 */
[----:B-1----:R-:W2:Y:S04]  /*244d0*/  LDL.LU R3, [R1+0xc] ;  /* 0x00000c0001037983 */ /* 0x002ea80000300800 */
[----:B------:R-:W3:Y:S04]  /*244e0*/  LDL R9, [R1+0x1c] ;  /* 0x00001c0001097983 */ /* 0x000ee80000100800 */
[----:B------:R-:W3:Y:S01]  /*244f0*/  LDL.LU R7, [R1+0x18] ;  /* 0x0000180001077983 */ /* 0x000ee20000300800 */
[----:B------:R-:W-:Y:S01]  /*24500*/  R2UR UR10, R11 ;  /* 0x000000000b0a72ca */ /* 0x000fe200000e0000 */
[----:B------:R-:W-:Y:S01]  /*24510*/  UIADD3 UR4, UP0, UR38, 0x470, URZ ;  /* 0x0000047026047890 */ /* 0x000fe2000ff1e03f */
[----:B------:R-:W-:Y:S01]  /*24520*/  R2UR UR6, R12 ;  /* 0x000000000c0672ca */ /* 0x000fe200000e0000 */
[----:B------:R-:W-:Y:S01]  /*24530*/  VIADD R2, R2, 0x50 ;  /* 0x0000005002027836 */ /* 0x000fe20000000000 */
[----:B------:R-:W-:Y:S01]  /*24540*/  R2UR UR7, R13 ;  /* 0x000000000d0772ca */ /* 0x000fe200000e0000 */
[----:B------:R-:W-:Y:S01]  /*24550*/  UIADD3.X UR5, URZ, UR39, URZ, UP0, !UPT ;  /* 0x000000273f057290 */ /* 0x000fe200087fe43f */
[----:B------:R-:W-:Y:S01]  /*24560*/  PLOP3.LUT P0, PT, PT, PT, PT, 0x80, 0x0 ;  /* 0x000000000000781c */ /* 0x000fe20003f0f070 */
[----:B--2---:R-:W-:-:S02]  /*24570*/  IMAD R3, R3, 0xb000, R15 ;  /* 0x0000b00003037824 */ /* 0x004fc400078e020f */
[----:B---3--:R-:W-:Y:S02]  /*24580*/  IMAD R7, R7, 0xb0, R9 ;  /* 0x000000b007077824 */ /* 0x008fe400078e0209 */
[----:B------:R-:W-:-:S08]  /*24590*/  VIADD R9, R3, 0x400 ;  /* 0x0000040003097836 */ /* 0x000fd00000000000 */
.L_x_925:
        /* <DEDUP_REMOVED lines=10> */
[----:B-1----:R-:W-:Y:S05]  /*24640*/  @P0 BRA.U.ANY `(.L_x_925) ;  /* 0xfffffffd00d40947 */ /* 0x002fea000393ffff */
[----:B------:R-:W-:Y:S01]  /*24650*/  R2UR UR10, R14 ;  /* 0x000000000e0a72ca */ /* 0x000fe200000e0000 */
[----:B------:R-:W-:Y:S01]  /*24660*/  VIADD R3, R3, 0x5c00 ;  /* 0x00005c0003037836 */ /* 0x000fe20000000000 */
[----:B------:R-:W-:Y:S02]  /*24670*/  R2UR UR6, R12 ;  /* 0x000000000c0672ca */ /* 0x000fe400000e0000 */
[----:B------:R-:W-:Y:S02]  /*24680*/  R2UR UR7, R13 ;  /* 0x000000000d0772ca */ /* 0x000fe400000e0000 */
[----:B------:R-:W-:-:S13]  /*24690*/  PLOP3.LUT P0, PT, PT, PT, PT, 0x80, 0x0 ;  /* 0x000000000000781c */ /* 0x000fda0003f0f070 */
.L_x_926:
        /* <DEDUP_REMOVED lines=11> */
[----:B------:R1:W-:Y:S04]  /*24750*/  STL [R1+0x18], R6 ;  /* 0x0000180601007387 */ /* 0x0003e80000100800 */
[----:B------:R1:W-:Y:S02]  /*24760*/  STL [R1], R8 ;  /* 0x0000000801007387 */ /* 0x0003e40000100800 */
.L_x_913:
[----:B------:R-:W-:Y:S05]  /*24770*/  BSYNC B1 ;  /* 0x0000000000017941 */ /* 0x000fea0003800000 */
.L_x_912:
[----:B------:R-:W2:Y:S01]  /*24780*/  LDL R2, [R1+0x4] ;  /* 0x0000040001027983 */ /* 0x000ea20000100800 */
[----:B------:R-:W-:Y:S01]  /*24790*/  VIADD R3, R4, 0x1 ;  /* 0x0000000104037836 */ /* 0x000fe20000000000 */
[----:B------:R-:W-:Y:S04]  /*247a0*/  BSSY B1, `(.L_x_927) ;  /* 0x000009b000017945 */ /* 0x000fe80003800000 */
[----:B------:R-:W-:-:S04]  /*247b0*/  ISETP.NE.AND P0, PT, R3, 0x2, PT ;  /* 0x000000020300780c */ /* 0x000fc80003f05270 */
[----:B------:R-:W-:Y:S02]  /*247c0*/  SEL R12, R3, RZ, P0 ;  /* 0x000000ff030c7207 */ /* 0x000fe40000000000 */
[----:B--2---:R-:W-:Y:S02]  /*247d0*/  LOP3.LUT P1, RZ, R2, 0x1, RZ, 0xc0, !PT ;  /* 0x0000000102ff7812 */ /* 0x004fe4000782c0ff */
[----:B------:R-:W-:-:S04]  /*247e0*/  SEL R2, RZ, 0x1, P0 ;  /* 0x00000001ff027807 */ /* 0x000fc80000000000 */
[----:B------:R-:W-:-:S05]  /*247f0*/  LOP3.LUT R11, R5, R2, RZ, 0x3c, !PT ;  /* 0x00000002050b7212 */ /* 0x000fca00078e3cff */
[----:B------:R2:W-:Y:S04]  /*24800*/  STL [R1+0x14], R11 ;  /* 0x0000140b01007387 */ /* 0x0005e80000100800 */
[----:B------:R2:W-:Y:S01]  /*24810*/  STL [R1+0xc], R12 ;  /* 0x00000c0c01007387 */ /* 0x0005e20000100800 */
[----:B------:R-:W-:Y:S05]  /*24820*/  @!P1 BRA `(.L_x_928) ;  /* 0x0000000800489947 */ /* 0x000fea0003800000 */
[----:B------:R-:W-:Y:S01]  /*24830*/  ULDC.64 UR4, c[0x0][0x418] ;  /* 0x0001060000047ab9 */ /* 0x000fe20000000a00 */
[----:B-1----:R-:W-:Y:S01]  /*24840*/  VIADD R6, R0, 0xffffffff ;  /* 0xffffffff00067836 */ /* 0x002fe20000000000 */
[----:B------:R-:W-:-:S04]  /*24850*/  ISETP.NE.U32.AND P0, PT, RZ, UR4, PT ;  /* 0x00000004ff007c0c */ /* 0x000fc8000bf05070 */
[----:B------:R-:W-:-:S13]  /*24860*/  ISETP.NE.AND.EX P0, PT, RZ, UR5, PT, P0 ;  /* 0x00000005ff007c0c */ /* 0x000fda000bf05300 */
[----:B------:R-:W-:Y:S05]  /*24870*/  @!P0 BRA `(.L_x_929) ;  /* 0x0000000000508947 */ /* 0x000fea0003800000 */
[----:B------:R-:W3:Y:S01]  /*24880*/  LDL R13, [R1+0x28] ;  /* 0x00002800010d7983 */ /* 0x000ee20000100800 */
[----:B-----5:R-:W1:Y:S01]  /*24890*/  LDC R8, c[0x0][0x43c] ;  /* 0x00010f00ff087b82 */ /* 0x020e620000000800 */
[----:B------:R-:W-:Y:S02]  /*248a0*/  ULDC.64 UR6, c[0x0][0x428] ;  /* 0x00010a0000067ab9 */ /* 0x000fe40000000a00 */
[----:B------:R-:W4:Y:S01]  /*248b0*/  LDL R9, [R1+0x10] ;  /* 0x0000100001097983 */ /* 0x000f220000100800 */
[----:B------:R-:W-:Y:S01]  /*248c0*/  ULDC.64 UR8, c[0x0][0x208] ;  /* 0x0000820000087ab9 */ /* 0x000fe20000000a00 */
[----:B-1----:R-:W-:-:S13]  /*248d0*/  ISETP.NE.AND P0, PT, R8, 0x1, PT ;  /* 0x000000010800780c */ /* 0x002fda0003f05270 */
[----:B------:R-:W1:Y:S02]  /*248e0*/  @P0 LDC.64 R2, c[0x0][0x440] ;  /* 0x00011000ff020b82 */ /* 0x000e640000000a00 */
[----:B-1----:R-:W-:-:S04]  /*248f0*/  @P0 IMAD.HI.U32 R7, R6, R2, RZ ;  /* 0x0000000206070227 */ /* 0x002fc800078e00ff */
[----:B------:R-:W-:Y:S01]  /*24900*/  IMAD.MOV.U32 R2, RZ, RZ, R6 ;  /* 0x000000ffff027224 */ /* 0x000fe200078e0006 */
[----:B------:R-:W-:-:S05]  /*24910*/  @P0 SHF.R.U32.HI R2, RZ, R3, R7 ;  /* 0x00000003ff020219 */ /* 0x000fca0000011607 */
[----:B------:R-:W-:-:S04]  /*24920*/  IMAD.MOV R3, RZ, RZ, -R2 ;  /* 0x000000ffff037224 */ /* 0x000fc800078e0a02 */
[----:B------:R-:W-:Y:S01]  /*24930*/  IMAD R6, R8, R3, R6 ;  /* 0x0000000308067224 */ /* 0x000fe200078e0206 */
[----:B------:R-:W-:Y:S01]  /*24940*/  SHF.R.S32.HI R3, RZ, 0x1f, R2 ;  /* 0x0000001fff037819 */ /* 0x000fe20000011402 */
[----:B---3--:R-:W-:-:S04]  /*24950*/  IMAD R7, R13, UR6, RZ ;  /* 0x000000060d077c24 */ /* 0x008fc8000f8e02ff */
[C---:B----4-:R-:W-:Y:S02]  /*24960*/  IMAD R7, R9.reuse, UR7, R7 ;  /* 0x0000000709077c24 */ /* 0x050fe4000f8e0207 */
[----:B------:R-:W-:-:S04]  /*24970*/  IMAD.WIDE.U32 R2, R9, UR6, R2 ;  /* 0x0000000609027c25 */ /* 0x000fc8000f8e0002 */
[----:B------:R-:W-:Y:S01]  /*24980*/  IMAD.IADD R3, R7, 0x1, R3 ;  /* 0x0000000107037824 */ /* 0x000fe200078e0203 */
[----:B------:R-:W-:-:S04]  /*24990*/  LEA R8, P0, R2, UR4, 0x2 ;  /* 0x0000000402087c11 */ /* 0x000fc8000f8010ff */
[----:B------:R-:W-:-:S05]  /*249a0*/  LEA.HI.X R9, R2, UR5, R3, 0x2, P0 ;  /* 0x0000000502097c11 */ /* 0x000fca00080f1403 */
[----:B------:R1:W5:Y:S04]  /*249b0*/  LDG.E R8, desc[UR8][R8.64] ;  /* 0x0000000808087981 */ /* 0x000368000c1e1900 */
.L_x_929:
[----:B------:R-:W3:Y:S01]  /*249c0*/  LDL R2, [R1+0x8] ;  /* 0x0000080001027983 */ /* 0x000ee20000100800 */
[----:B------:R-:W-:Y:S01]  /*249d0*/  SHF.L.U32 R3, R11, 0x1f, RZ ;  /* 0x0000001f0b037819 */ /* 0x000fe200000006ff */
[----:B------:R-:W-:Y:S01]  /*249e0*/  BSSY B2, `(.L_x_930) ;  /* 0x0000004000027945 */ /* 0x000fe20003800000 */
[----:B---3--:R-:W-:-:S04]  /*249f0*/  IMAD R2, R12, 0x8, R2 ;  /* 0x000000080c027824 */ /* 0x008fc800078e0202 */
[----:B------:R-:W3:Y:S02]  /*24a00*/  SYNCS.PHASECHK.TRANS64.TRYWAIT P0, [R2+URZ+0x34840], R3 ;  /* 0x03484003020075a7 */ /* 0x000ee4000800017f */
[----:B---3--:R-:W-:Y:S05]  /*24a10*/  @!P0 BRA `(.L_x_931) ;  /* 0x0000003800388947 */ /* 0x008fea0003800000 */
.L_x_1052:
[----:B------:R-:W-:Y:S05]  /*24a20*/  BSYNC B2 ;  /* 0x0000000000027941 */ /* 0x000fea0003800000 */
.L_x_930:
[----:B------:R-:W4:Y:S01]  /*24a30*/  S2R R7, SR_TID.X ;  /* 0x0000000000077919 */ /* 0x000f220000002100 */
[----:B------:R-:W-:Y:S01]  /*24a40*/  BSSY B2, `(.L_x_932) ;  /* 0x000000b000027945 */ /* 0x000fe20003800000 */
[----:B----4-:R-:W-:-:S04]  /*24a50*/  LOP3.LUT R7, R7, 0x7f, RZ, 0xc0, !PT ;  /* 0x0000007f07077812 */ /* 0x010fc800078ec0ff */
[----:B------:R-:W-:-:S13]  /*24a60*/  ISETP.NE.AND P1, PT, R7, RZ, PT ;  /* 0x000000ff0700720c */ /* 0x000fda0003f25270 */
[----:B------:R-:W-:Y:S05]  /*24a70*/  @P1 BRA `(.L_x_933) ;  /* 0x00000000001c1947 */ /* 0x000fea0003800000 */
[----:B------:R-:W4:Y:S01]  /*24a80*/  S2R R7, SR_TID.X ;  /* 0x0000000000077919 */ /* 0x000f220000002100 */
[----:B---3--:R-:W-:-:S04]  /*24a90*/  IMAD.MOV.U32 R3, RZ, RZ, 0xb000 ;  /* 0x0000b000ff037424 */ /* 0x008fc800078e00ff */
[----:B------:R3:W-:Y:S01]  /*24aa0*/  SYNCS.ARRIVE.TRANS64 RZ, [R2+URZ+0x34830], R3 ;  /* 0x0348300302ff79a7 */ /* 0x0007e2000800003f */
[----:B----4-:R-:W-:-:S04]  /*24ab0*/  LOP3.LUT R7, R7, 0x1f, RZ, 0xc0, !PT ;  /* 0x0000001f07077812 */ /* 0x010fc800078ec0ff */
[----:B------:R-:W-:-:S13]  /*24ac0*/  ISETP.NE.AND P0, PT, R7, RZ, PT ;  /* 0x000000ff0700720c */ /* 0x000fda0003f05270 */
[----:B---3--:R-:W-:Y:S05]  /*24ad0*/  @!P0 BRA `(.L_x_933) ;  /* 0x0000000000048947 */ /* 0x008fea0003800000 */
[----:B------:R-:W-:Y:S01]  /*24ae0*/  BPT.TRAP 0x1 ;  /* 0x000000040000795c */ /* 0x000fe20000300000 */
.L_x_933:
[----:B------:R-:W-:Y:S05]  /*24af0*/  BSYNC B2 ;  /* 0x0000000000027941 */ /* 0x000fea0003800000 */
.L_x_932:
[----:B---3--:R-:W3:Y:S04]  /*24b00*/  LDL R2, [R1+0xc] ;  /* 0x00000c0001027983 */ /* 0x008ee80000100800 */
[----:B-1----:R-:W4:Y:S04]  /*24b10*/  LDL R9, [R1+0x8] ;  /* 0x0000080001097983 */ /* 0x002f280000100800 */
[----:B------:R-:W4:Y:S01]  /*24b20*/  LDL R7, [R1+0x1c] ;  /* 0x00001c0001077983 */ /* 0x000f220000100800 */
[----:B--2---:R-:W-:-:S05]  /*24b30*/  IMAD.MOV.U32 R11, RZ, RZ, RZ ;  /* 0x000000ffff0b7224 */ /* 0x004fca00078e00ff */
[----:B------:R-:W-:Y:S01]  /*24b40*/  R2UR UR10, R11 ;  /* 0x000000000b0a72ca */ /* 0x000fe200000e0000 */
[----:B------:R-:W-:Y:S01]  /*24b50*/  UIADD3 UR4, UP0, UR38, 0x370, URZ ;  /* 0x0000037026047890 */ /* 0x000fe2000ff1e03f */
[----:B------:R-:W-:Y:S01]  /*24b60*/  PLOP3.LUT P0, PT, PT, PT, PT, 0x80, 0x0 ;  /* 0x000000000000781c */ /* 0x000fe20003f0f070 */
[----:B------:R-:W-:Y:S01]  /*24b70*/  UMOV UR6, 0x0 ;  /* 0x0000000000067882 */ /* 0x000fe20000000000 */
[----:B------:R-:W-:Y:S01]  /*24b80*/  UMOV UR7, 0x14f00000 ;  /* 0x14f0000000077882 */ /* 0x000fe20000000000 */
[----:B------:R-:W-:Y:S01]  /*24b90*/  UIADD3.X UR5, URZ, UR39, URZ, UP0, !UPT ;  /* 0x000000273f057290 */ /* 0x000fe200087fe43f */
[C---:B---3--:R-:W-:Y:S02]  /*24ba0*/  IMAD R3, R2.reuse, 0x8, R10 ;  /* 0x0000000802037824 */ /* 0x048fe400078e020a */
[----:B----4-:R-:W-:Y:S02]  /*24bb0*/  IMAD R2, R2, 0xb000, R9 ;  /* 0x0000b00002027824 */ /* 0x010fe400078e0209 */
[----:B------:R-:W-:-:S02]  /*24bc0*/  VIADD R3, R3, 0x30 ;  /* 0x0000003003037836 */ /* 0x000fc40000000000 */
[----:B------:R-:W-:Y:S02]  /*24bd0*/  IMAD R7, R6, 0xb0, R7 ;  /* 0x000000b006077824 */ /* 0x000fe400078e0207 */
[----:B------:R-:W-:-:S07]  /*24be0*/  VIADD R9, R2, 0x1e400 ;  /* 0x0001e40002097836 */ /* 0x000fce0000000000 */
.L_x_934:
        /* <DEDUP_REMOVED lines=16> */
.L_x_935:
        /* <DEDUP_REMOVED lines=10> */
[----:B------:R-:W-:Y:S01]  /*24d90*/  SHF.L.U32 R5, R5, 0x1f, RZ ;  /* 0x0000001f05057819 */ /* 0x000fe200000006ff */
[----:B------:R-:W-:Y:S01]  /*24da0*/  IMAD R2, R4, 0x8, R10 ;  /* 0x0000000804027824 */ /* 0x000fe200078e020a */
[----:B------:R-:W-:Y:S03]  /*24db0*/  BSSY B2, `(.L_x_936) ;  /* 0x0000003000027945 */ /* 0x000fe60003800000 */
[----:B------:R-:W1:Y:S02]  /*24dc0*/  SYNCS.PHASECHK.TRANS64.TRYWAIT P0, [R2+URZ+0x60], R5 ;  /* 0x00006005020075a7 */ /* 0x000e64000800017f */
[----:B-1----:R-:W-:Y:S05]  /*24dd0*/  @!P0 BRA `(.L_x_937) ;  /* 0x00000034005c8947 */ /* 0x002fea0003800000 */
.L_x_1053:
[----:B------:R-:W-:Y:S05]  /*24de0*/  BSYNC B2 ;  /* 0x0000000000027941 */ /* 0x000fea0003800000 */
.L_x_936:
[----:B------:R-:W-:Y:S01]  /*24df0*/  BSSY B2, `(.L_x_938) ;  /* 0x000000b000027945 */ /* 0x000fe20003800000 */
[----:B------:R-:W-:Y:S02]  /*24e00*/  IMAD.MOV.U32 R12, RZ, RZ, 0x0 ;  /* 0x00000000ff0c7424 */ /* 0x000fe400078e00ff */
[----:B------:R-:W-:Y:S01]  /*24e10*/  IMAD.MOV.U32 R13, RZ, RZ, 0x14f00000 ;  /* 0x14f00000ff0d7424 */ /* 0x000fe200078e00ff */
[----:B------:R-:W-:Y:S06]  /*24e20*/  @P1 BRA `(.L_x_939) ;  /* 0x00000000001c1947 */ /* 0x000fec0003800000 */
[----:B------:R-:W2:Y:S01]  /*24e30*/  S2R R7, SR_TID.X ;  /* 0x0000000000077919 */ /* 0x000ea20000002100 */
[----:B------:R-:W-:-:S04]  /*24e40*/  IMAD.MOV.U32 R3, RZ, RZ, 0xb000 ;  /* 0x0000b000ff037424 */ /* 0x000fc800078e00ff */
[----:B------:R3:W-:Y:S01]  /*24e50*/  SYNCS.ARRIVE.TRANS64 RZ, [R2+URZ+0x50], R3 ;  /* 0x0000500302ff79a7 */ /* 0x0007e2000800003f */
[----:B--2---:R-:W-:-:S04]  /*24e60*/  LOP3.LUT R7, R7, 0x1f, RZ, 0xc0, !PT ;  /* 0x0000001f07077812 */ /* 0x004fc800078ec0ff */
[----:B------:R-:W-:-:S13]  /*24e70*/  ISETP.NE.AND P0, PT, R7, RZ, PT ;  /* 0x000000ff0700720c */ /* 0x000fda0003f05270 */
[----:B---3--:R-:W-:Y:S05]  /*24e80*/  @!P0 BRA `(.L_x_939) ;  /* 0x0000000000048947 */ /* 0x008fea0003800000 */
[----:B------:R-:W-:Y:S01]  /*24e90*/  BPT.TRAP 0x1 ;  /* 0x000000040000795c */ /* 0x000fe20000300000 */
.L_x_939:
[----:B------:R-:W-:Y:S05]  /*24ea0*/  BSYNC B2 ;  /* 0x0000000000027941 */ /* 0x000fea0003800000 */
.L_x_938:
[----:B------:R-:W2:Y:S04]  /*24eb0*/  LDL R7, [R1+0x8] ;  /* 0x0000080001077983 */ /* 0x000ea80000100800 */
[----:B-1----:R-:W3:Y:S04]  /*24ec0*/  LDL R5, [R1+0x1c] ;  /* 0x00001c0001057983 */ /* 0x002ee80000100800 */
        /* <DEDUP_REMOVED lines=11> */
.L_x_940:
        /* <DEDUP_REMOVED lines=16> */
.L_x_941:
        /* <DEDUP_REMOVED lines=13> */
.L_x_928:
[----:B------:R-:W-:Y:S05]  /*25150*/  BSYNC B1 ;  /* 0x0000000000017941 */ /* 0x000fea0003800000 */
.L_x_927:
[C---:B------:R-:W-:Y:S01]  /*25160*/  ISETP.GT.AND P0, PT, R0.reuse, 0x1, PT ;  /* 0x000000010000780c */ /* 0x040fe20003f04270 */
[----:B------:R-:W-:-:S12]  /*25170*/  VIADD R0, R0, 0xfffffffe ;  /* 0xfffffffe00007836 */ /* 0x000fd80000000000 */
[----:B------:R-:W-:Y:S05]  /*25180*/  @P0 BRA `(.L_x_942) ;  /* 0xffffffe800fc0947 */ /* 0x000fea000383ffff */
.L_x_894:
[----:B------:R-:W-:Y:S05]  /*25190*/  BSYNC B0 ;  /* 0x0000000000007941 */ /* 0x000fea0003800000 */
.L_x_893:
[----:B------:R-:W4:Y:S01]  /*251a0*/  S2R R3, SR_TID.X ;  /* 0x0000000000037919 */ /* 0x000f220000002100 */
[----:B------:R-:W-:Y:S01]  /*251b0*/  BSSY B0, `(.L_x_943) ;  /* 0x0000011000007945 */ /* 0x000fe20003800000 */
[----:B----4-:R-:W-:-:S04]  /*251c0*/  LOP3.LUT R3, R3, 0x7f, RZ, 0xc0, !PT ;  /* 0x0000007f03037812 */ /* 0x010fc800078ec0ff */
[----:B------:R-:W-:-:S13]  /*251d0*/  ISETP.NE.AND P0, PT, R3, RZ, PT ;  /* 0x000000ff0300720c */ /* 0x000fda0003f05270 */
[----:B------:R-:W-:Y:S05]  /*251e0*/  @P0 BRA `(.L_x_944) ;  /* 0x0000000000340947 */ /* 0x000fea0003800000 */
[----:B------:R-:W4:Y:S01]  /*251f0*/  S2R R2, SR_LANEID ;  /* 0x0000000000027919 */ /* 0x000f220000000000 */
[----:B------:R-:W-:Y:S01]  /*25200*/  VOTEU.ANY UR4, UPT, PT ;  /* 0x0000000000047886 */ /* 0x000fe200038e0100 */
[----:B-1----:R-:W1:Y:S01]  /*25210*/  LDC.64 R4, c[0x0][0xc60] ;  /* 0x00031800ff047b82 */ /* 0x002e620000000a00 */
[----:B------:R-:W4:Y:S01]  /*25220*/  FLO.U32 R0, UR4 ;  /* 0x0000000400007d00 */ /* 0x000f2200080e0000 */
[----:B------:R-:W-:Y:S01]  /*25230*/  ULDC.64 UR6, c[0x0][0x208] ;  /* 0x0000820000067ab9 */ /* 0x000fe20000000a00 */
[----:B----4-:R-:W-:-:S06]  /*25240*/  ISETP.EQ.U32.AND P0, PT, R0, R2, PT ;  /* 0x000000020000720c */ /* 0x010fcc0003f02070 */
[----:B------:R-:W1:Y:S07]  /*25250*/  POPC R2, UR4 ;  /* 0x0000000400027d09 */ /* 0x000e6e0008000000 */
[----:B-1----:R-:W4:Y:S04]  /*25260*/  @P0 ATOMG.E.ADD.STRONG.GPU PT, R2, desc[UR6][R4.64], R2 ;  /* 0x00000002040209a8 */ /* 0x002f2800081ee1c6 */
[----:B----4-:R1:W4:Y:S02]  /*25270*/  SHFL.IDX PT, R2, R2, R0, 0x1f ;  /* 0x00001f0002027589 */ /* 0x01032400000e0000 */
[----:B-1----:R-:W1:Y:S02]  /*25280*/  S2R R0, SR_LTMASK ;  /* 0x0000000000007919 */ /* 0x002e640000003900 */
[----:B-1----:R-:W-:-:S06]  /*25290*/  LOP3.LUT R0, R0, UR4, RZ, 0xc0, !PT ;  /* 0x0000000400007c12 */ /* 0x002fcc000f8ec0ff */
[----:B------:R-:W4:Y:S02]  /*252a0*/  POPC R0, R0 ;  /* 0x0000000000007309 */ /* 0x000f240000000000 */
[----:B----4-:R-:W-:-:S07]  /*252b0*/  IADD3 R16, R2, UR36, R0 ;  /* 0x0000002402107c10 */ /* 0x010fce000fffe000 */
.L_x_944:
[----:B------:R-:W-:Y:S05]  /*252c0*/  BSYNC B0 ;  /* 0x0000000000007941 */ /* 0x000fea0003800000 */
.L_x_943:
[----:B------:R-:W4:Y:S01]  /*252d0*/  LDL R0, [R1+0x4] ;  /* 0x0000040001007983 */ /* 0x000f220000100800 */
[----:B------:R-:W-:Y:S01]  /*252e0*/  BSSY B0, `(.L_x_945) ;  /* 0x0000040000007945 */ /* 0x000fe20003800000 */
[----:B----4-:R-:W-:-:S13]  /*252f0*/  LOP3.LUT P0, RZ, R0, 0x1, RZ, 0xc0, !PT ;  /* 0x0000000100ff7812 */ /* 0x010fda000780c0ff */
[----:B------:R-:W-:Y:S05]  /*25300*/  @!P0 BRA `(.L_x_946) ;  /* 0x0000000000f48947 */ /* 0x000fea0003800000 */
[----:B------:R-:W4:Y:S04]  /*25310*/  LDL R4, [R1+0x8] ;  /* 0x0000080001047983 */ /* 0x000f280000100800 */
[----:B------:R-:W4:Y:S04]  /*25320*/  LDL R2, [R1+0xc] ;  /* 0x00000c0001027983 */ /* 0x000f280000100800 */
[----:B------:R-:W2:Y:S01]  /*25330*/  LDL R0, [R1+0x14] ;  /* 0x0000140001007983 */ /* 0x000ea20000100800 */
[----:B------:R-:W-:Y:S01]  /*25340*/  BSSY B1, `(.L_x_947) ;  /* 0x0000006000017945 */ /* 0x000fe20003800000 */
[----:B------:R-:W-:Y:S01]  /*25350*/  ISETP.NE.AND P1, PT, R3, RZ, PT ;  /* 0x000000ff0300720c */ /* 0x000fe20003f25270 */
[----:B----4-:R-:W-:Y:S01]  /*25360*/  IMAD R2, R2, 0x8, R4 ;  /* 0x0000000802027824 */ /* 0x010fe200078e0204 */
[----:B--2---:R-:W-:-:S04]  /*25370*/  SHF.L.U32 R0, R0, 0x1f, RZ ;  /* 0x0000001f00007819 */ /* 0x004fc800000006ff */
[----:B------:R-:W2:Y:S02]  /*25380*/  SYNCS.PHASECHK.TRANS64.TRYWAIT P0, [R2+URZ+0x34860], R0 ;  /* 0x03486000020075a7 */ /* 0x000ea4000800017f */
[----:B--2---:R-:W-:Y:S05]  /*25390*/  @!P0 BRA `(.L_x_948) ;  /* 0x0000003000008947 */ /* 0x004fea0003800000 */
.L_x_1054:
[----:B------:R-:W-:Y:S05]  /*253a0*/  BSYNC B1 ;  /* 0x0000000000017941 */ /* 0x000fea0003800000 */
.L_x_947:
        /* <DEDUP_REMOVED lines=9> */
.L_x_950:
[----:B------:R-:W-:Y:S05]  /*25440*/  BSYNC B1 ;  /* 0x0000000000017941 */ /* 0x000fea0003800000 */
.L_x_949:
[----:B-1----:R-:W4:Y:S04]  /*25450*/  LDL R5, [R1+0x8] ;  /* 0x0000080001057983 */ /* 0x002f280000100800 */
        /* <DEDUP_REMOVED lines=13> */
.L_x_951:
        /* <DEDUP_REMOVED lines=11> */
[----:B------:R-:W-:Y:S01]  /*255e0*/  PLOP3.LUT P0, PT, PT, PT, PT, 0x80, 0x0 ;  /* 0x000000000000781c */ /* 0x000fe20003f0f070 */
[----:B------:R-:W-:Y:S01]  /*255f0*/  VIADD R0, R0, 0x5c00 ;  /* 0x00005c0000007836 */ /* 0x000fe20000000000 */
[----:B------:R-:W-:Y:S01]  /*25600*/  UMOV UR6, 0x0 ;  /* 0x0000000000067882 */ /* 0x000fe20000000000 */
[----:B------:R-:W-:Y:S01]  /*25610*/  UMOV UR7, 0x14f00000 ;  /* 0x14f0000000077882 */ /* 0x000fe20000000000 */
[----:B------:R-:W-:-:S09]  /*25620*/  UMOV UR10, 0x40 ;  /* 0x00000040000a7882 */ /* 0x000fd20000000000 */
.L_x_952:
        /* <DEDUP_REMOVED lines=10> */
[----:B----4-:R-:W-:Y:S05]  /*256d0*/  @P0 BRA.U.ANY `(.L_x_952) ;  /* 0xfffffffd00d40947 */ /* 0x010fea000393ffff */
.L_x_946:
[----:B------:R-:W-:Y:S05]  /*256e0*/  BSYNC B0 ;  /* 0x0000000000007941 */ /* 0x000fea0003800000 */
.L_x_945:
[----:B-1----:R-:W4:Y:S04]  /*256f0*/  LDL.LU R5, [R1+0xc] ;  /* 0x00000c0001057983 */ /* 0x002f280000300800 */
[----:B------:R-:W2:Y:S01]  /*25700*/  LDL.LU R4, [R1+0x14] ;  /* 0x0000140001047983 */ /* 0x000ea20000300800 */
[----:B----4-:R-:W-:-:S05]  /*25710*/  VIADD R0, R5, 0x1 ;  /* 0x0000000105007836 */ /* 0x010fca0000000000 */
[----:B------:R-:W-:-:S04]  /*25720*/  ISETP.NE.AND P0, PT, R0, 0x2, PT ;  /* 0x000000020000780c */ /* 0x000fc80003f05270 */
[----:B------:R-:W-:Y:S02]  /*25730*/  SEL R2, RZ, 0x1, P0 ;  /* 0x00000001ff027807 */ /* 0x000fe40000000000 */
[----:B------:R-:W-:Y:S02]  /*25740*/  SEL R0, R0, RZ, P0 ;  /* 0x000000ff00007207 */ /* 0x000fe40000000000 */
[----:B--2---:R-:W-:-:S03]  /*25750*/  LOP3.LUT R4, R4, R2, RZ, 0x3c, !PT ;  /* 0x0000000204047212 */ /* 0x004fc600078e3cff */
[----:B------:R1:W-:Y:S04]  /*25760*/  STL [R1+0xc], R0 ;  /* 0x00000c0001007387 */ /* 0x0003e80000100800 */
[----:B------:R1:W-:Y:S02]  /*25770*/  STL [R1+0x14], R4 ;  /* 0x0000140401007387 */ /* 0x0003e40000100800 */
.L_x_873:
[----:B------:R-:W-:Y:S05]  /*25780*/  BSYNC B7 ;  /* 0x0000000000077941 */ /* 0x000fea0003800000 */
.L_x_871:
[----:B-1----:R-:W2:Y:S02]  /*25790*/  LDL R0, [R1+0x4] ;  /* 0x0000040001007983 */ /* 0x002ea40000100800 */
[----:B--2---:R-:W-:-:S13]  /*257a0*/  LOP3.LUT P0, RZ, R0, 0x2, RZ, 0xc0, !PT ;  /* 0x0000000200ff7812 */ /* 0x004fda000780c0ff */
[----:B------:R-:W-:Y:S05]  /*257b0*/  @!P0 BRA `(.L_x_953) ;  /* 0x0000000000288947 */ /* 0x000fea0003800000 */
[----:B------:R-:W-:Y:S05]  /*257c0*/  WARPSYNC.ALL ;  /* 0x0000000000007948 */ /* 0x000fea0003800000 */
[----:B------:R-:W1:Y:S08]  /*257d0*/  S2UR UR5, SR_CgaCtaId ;  /* 0x00000000000579c3 */ /* 0x000e700000008800 */
[----:B------:R-:W-:Y:S06]  /*257e0*/  BAR.SYNC.DEFER_BLOCKING 0x5, 0x180 ;  /* 0x0146000000007b1d */ /* 0x000fec0000010000 */
[----:B------:R-:W-:-:S02]  /*257f0*/  UMOV UR4, 0x400 ;  /* 0x0000040000047882 */ /* 0x000fc40000000000 */
[----:B-1----:R-:W-:-:S06]  /*25800*/  ULEA UR4, UR5, UR4, 0x18 ;  /* 0x0000000405047291 */ /* 0x002fcc000f8ec03f */
[----:B------:R-:W-:-:S05]  /*25810*/  IMAD.U32 R0, RZ, RZ, UR4 ;  /* 0x00000004ff007e24 */ /* 0x000fca000f8e00ff */
[----:B------:R1:W2:Y:S04]  /*25820*/  LDS.128 R16, [R0+0x348d0] ;  /* 0x0348d00000107984 */ /* 0x0002a80000000c00 */
[----:B------:R1:W-:Y:S01]  /*25830*/  STL [R1+0x8], R0 ;  /* 0x0000080001007387 */ /* 0x0003e20000100800 */
[----:B------:R-:W-:Y:S06]  /*25840*/  BAR.ARV 0x4, 0x180 ;  /* 0x0106000000007b1d */ /* 0x000fec0000002000 */
[----:B------:R-:W-:Y:S05]  /*25850*/  BRA `(.L_x_954) ;  /* 0x0000000800507947 */ /* 0x000fea0003800000 */
.L_x_953:
[----:B------:R-:W1:Y:S01]  /*25860*/  S2R R7, SR_TID.X ;  /* 0x0000000000077919 */ /* 0x000e620000002100 */
[----:B------:R-:W-:Y:S01]  /*25870*/  UMOV UR4, 0xffffffff ;  /* 0xffffffff00047882 */ /* 0x000fe20000000000 */
[----:B-1----:R-:W-:-:S04]  /*25880*/  LOP3.LUT R7, R7, 0x1f, RZ, 0xc0, !PT ;  /* 0x0000001f07077812 */ /* 0x002fc800078ec0ff */
[----:B------:R-:W-:Y:S01]  /*25890*/  ISETP.NE.AND P0, PT, R7, 0x1f, PT ;  /* 0x0000001f0700780c */ /* 0x000fe20003f05270 */
[----:B------:R-:W-:-:S12]  /*258a0*/  BRA.DIV UR4, `(.L_x_955) ;  /* 0x0000002a04d07947 */ /* 0x000fd8000b800000 */
[----:B------:R-:W-:Y:S01]  /*258b0*/  IMAD.IADD R0, R19, 0x1, R7 ;  /* 0x0000000113007824 */ /* 0x000fe200078e0207 */
[----:B------:R-:W-:Y:S01]  /*258c0*/  ULDC UR4, c[0x0][0xc3c] ;  /* 0x00030f0000047ab9 */ /* 0x000fe20000000800 */
[----:B------:R-:W-:-:S03]  /*258d0*/  ULDC.64 UR6, c[0x0][0x208] ;  /* 0x0000820000067ab9 */ /* 0x000fc60000000a00 */
[----:B------:R-:W-:-:S13]  /*258e0*/  ISETP.GE.OR P1, PT, R0, UR4, !P0 ;  /* 0x0000000400007c0c */ /* 0x000fda000c726670 */
[----:B------:R-:W1:Y:S02]  /*258f0*/  @!P1 LDC.64 R2, c[0x0][0xc80] ;  /* 0x00032000ff029b82 */ /* 0x000e640000000a00 */
[----:B-1----:R-:W-:-:S06]  /*25900*/  @!P1 IMAD.WIDE R2, R0, 0x4, R2 ;  /* 0x0000000400029825 */ /* 0x002fcc00078e0202 */
[----:B------:R1:W2:Y:S01]  /*25910*/  @!P1 LDG.E R3, desc[UR6][R2.64] ;  /* 0x0000000602039981 */ /* 0x0002a2000c1e1900 */
[C---:B------:R-:W-:Y:S02]  /*25920*/  ISETP.GE.U32.AND P2, PT, R7.reuse, 0x2, PT ;  /* 0x000000020700780c */ /* 0x040fe40003f46070 */
[C---:B------:R-:W-:Y:S01]  /*25930*/  ISETP.GE.U32.AND P3, PT, R7.reuse, 0x4, PT ;  /* 0x000000040700780c */ /* 0x040fe20003f66070 */
[----:B------:R-:W-:Y:S01]  /*25940*/  SHFL.IDX PT, R0, R16, RZ, 0x1f ;  /* 0x00001fff10007589 */ /* 0x000fe200000e0000 */
[C---:B------:R-:W-:Y:S02]  /*25950*/  ISETP.GE.U32.AND P4, PT, R7.reuse, 0x8, PT ;  /* 0x000000080700780c */ /* 0x040fe40003f86070 */
[C---:B------:R-:W-:Y:S01]  /*25960*/  ISETP.GE.U32.AND P5, PT, R7.reuse, 0x10, PT ;  /* 0x000000100700780c */ /* 0x040fe20003fa6070 */
[----:B------:R-:W-:Y:S01]  /*25970*/  SHFL.IDX PT, R4, R16, 0x1, 0x1f ;  /* 0x00201f0010047f89 */ /* 0x000fe200000e0000 */
        /* <DEDUP_REMOVED lines=18> */
[----:B---3--:R1:W2:Y:S02]  /*25aa0*/  SHFL.IDX PT, R6, R5, 0x1f, 0x1f ;  /* 0x03e01f0005067f89 */ /* 0x0082a400000e0000 */
.L_x_1064:
[----:B------:R-:W-:Y:S02]  /*25ab0*/  ULDC UR4, c[0x0][0xc38] ;  /* 0x00030e0000047ab9 */ /* 0x000fe40000000800 */
[----:B------:R-:W-:-:S04]  /*25ac0*/  IMAD.U32 R16, RZ, RZ, UR4 ;  /* 0x00000004ff107e24 */ /* 0x000fc8000f8e00ff */
[----:B--2---:R-:W-:-:S04]  /*25ad0*/  IMAD R6, R6, R16, RZ ;  /* 0x0000001006067224 */ /* 0x004fc800078e02ff */
[----:B------:R-:W-:-:S05]  /*25ae0*/  IMAD.IADD R4, R4, 0x1, R6 ;  /* 0x0000000104047824 */ /* 0x000fca00078e0206 */
[----:B------:R-:W-:-:S13]  /*25af0*/  ISETP.GT.AND P6, PT, R4, R0, PT ;  /* 0x000000000400720c */ /* 0x000fda0003fc4270 */
[----:B------:R-:W-:Y:S05]  /*25b00*/  @P6 BRA `(.L_x_956) ;  /* 0x0000000000a06947 */ /* 0x000fea0003800000 */
.L_x_961:
[----:B------:R-:W2:Y:S01]  /*25b10*/  LDC R2, c[0x0][0xc3c] ;  /* 0x00030f00ff027b82 */ /* 0x000ea20000000800 */
[----:B------:R-:W-:-:S05]  /*25b20*/  VIADD R19, R19, 0x1f ;  /* 0x0000001f13137836 */ /* 0x000fca0000000000 */
[----:B--2---:R-:W-:-:S13]  /*25b30*/  ISETP.GE.AND P6, PT, R19, R2, PT ;  /* 0x000000021300720c */ /* 0x004fda0003fc6270 */
[----:B------:R-:W-:Y:S05]  /*25b40*/  @P6 BRA `(.L_x_957) ;  /* 0x0000000400486947 */ /* 0x000fea0003800000 */
[----:B------:R-:W2:Y:S01]  /*25b50*/  S2R R3, SR_TID.X ;  /* 0x0000000000037919 */ /* 0x000ea20000002100 */
[----:B------:R-:W-:Y:S01]  /*25b60*/  BSSY B0, `(.L_x_958) ;  /* 0x000000a000007945 */ /* 0x000fe20003800000 */
[----:B--2---:R-:W-:-:S05]  /*25b70*/  LOP3.LUT R3, R3, 0x1f, RZ, 0xc0, !PT ;  /* 0x0000001f03037812 */ /* 0x004fca00078ec0ff */
[----:B-1----:R-:W-:-:S05]  /*25b80*/  IMAD.IADD R5, R19, 0x1, R3 ;  /* 0x0000000113057824 */ /* 0x002fca00078e0203 */
[----:B------:R-:W-:Y:S01]  /*25b90*/  ISETP.GE.OR P6, PT, R5, R2, !P0 ;  /* 0x000000020500720c */ /* 0x000fe200047c6670 */
[----:B------:R-:W-:-:S12]  /*25ba0*/  IMAD.MOV.U32 R2, RZ, RZ, RZ ;  /* 0x000000ffff027224 */ /* 0x000fd800078e00ff */
[----:B------:R-:W-:Y:S05]  /*25bb0*/  @P6 BRA `(.L_x_959) ;  /* 0x0000000000106947 */ /* 0x000fea0003800000 */
[----:B------:R-:W1:Y:S01]  /*25bc0*/  LDC.64 R2, c[0x0][0xc80] ;  /* 0x00032000ff027b82 */ /* 0x000e620000000a00 */
[----:B------:R-:W-:Y:S01]  /*25bd0*/  ULDC.64 UR4, c[0x0][0x208] ;  /* 0x0000820000047ab9 */ /* 0x000fe20000000a00 */
[----:B-1----:R-:W-:-:S06]  /*25be0*/  IMAD.WIDE R2, R5, 0x4, R2 ;  /* 0x0000000405027825 */ /* 0x002fcc00078e0202 */
[----:B------:R1:W5:Y:S02]  /*25bf0*/  LDG.E R2, desc[UR4][R2.64] ;  /* 0x0000000402027981 */ /* 0x000364000c1e1900 */
.L_x_959:
[----:B------:R-:W-:Y:S05]  /*25c00*/  BSYNC B0 ;  /* 0x0000000000007941 */ /* 0x000fea0003800000 */
.L_x_958:
[----:B------:R-:W-:-:S03]  /*25c10*/  UMOV UR4, 0xffffffff ;  /* 0xffffffff00047882 */ /* 0x000fc60000000000 */
[----:B------:R-:W-:Y:S05]  /*25c20*/  BRA.DIV UR4, `(.L_x_960) ;  /* 0x0000002e04307947 */ /* 0x000fea000b800000 */
[----:B-1---5:R-:W1:Y:S02]  /*25c30*/  SHFL.UP PT, R3, R2, 0x1, RZ ;  /* 0x0420000002037989 */ /* 0x022e6400000e00ff */
        /* <DEDUP_REMOVED lines=15> */
.L_x_1072:
[----:B------:R-:W-:Y:S02]  /*25d30*/  ULDC UR4, c[0x0][0xc38] ;  /* 0x00030e0000047ab9 */ /* 0x000fe40000000800 */
[----:B------:R-:W-:-:S04]  /*25d40*/  IMAD.U32 R16, RZ, RZ, UR4 ;  /* 0x00000004ff107e24 */ /* 0x000fc8000f8e00ff */
[----:B--2---:R-:W-:-:S04]  /*25d50*/  IMAD R6, R6, R16, RZ ;  /* 0x0000001006067224 */ /* 0x004fc800078e02ff */
[----:B------:R-:W-:-:S05]  /*25d60*/  IMAD.IADD R4, R6, 0x1, R4 ;  /* 0x0000000106047824 */ /* 0x000fca00078e0204 */
[----:B------:R-:W-:-:S13]  /*25d70*/  ISETP.GT.AND P6, PT, R4, R0, PT ;  /* 0x000000000400720c */ /* 0x000fda0003fc4270 */
[----:B------:R-:W-:Y:S05]  /*25d80*/  @!P6 BRA `(.L_x_961) ;  /* 0xfffffffc0060e947 */ /* 0x000fea000383ffff */
.L_x_956:
[----:B------:R-:W-:Y:S01]  /*25d90*/  IMAD.IADD R6, R4, 0x1, -R6 ;  /* 0x0000000104067824 */ /* 0x000fe200078e0a06 */
[----:B------:R-:W-:-:S03]  /*25da0*/  UMOV UR4, 0xffffffff ;  /* 0xffffffff00047882 */ /* 0x000fc60000000000 */
[----:B------:R-:W-:-:S05]  /*25db0*/  IMAD R3, R5, R16, R6 ;  /* 0x0000001005037224 */ /* 0x000fca00078e0206 */
[----:B------:R-:W-:Y:S01]  /*25dc0*/  ISETP.GT.AND P6, PT, R3, R0, PT ;  /* 0x000000000300720c */ /* 0x000fe20003fc4270 */
[----:B------:R-:W-:-:S12]  /*25dd0*/  BRA.DIV UR4, `(.L_x_962) ;  /* 0x0000002e049c7947 */ /* 0x000fd8000b800000 */
[----:B------:R-:W-:-:S04]  /*25de0*/  VOTE.ANY R3, PT, !P6 ;  /* 0x0000000000037806 */ /* 0x000fc800070e0100 */
[----:B------:R-:W2:Y:S02]  /*25df0*/  POPC R4, R3 ;  /* 0x0000000300047309 */ /* 0x000ea40000000000 */
[----:B--2---:R2:W3:Y:S02]  /*25e00*/  SHFL.IDX PT, R17, R2, R4, 0x1f ;  /* 0x00001f0402117589 */ /* 0x0044e400000e0000 */
.L_x_1076:
[----:B------:R-:W-:Y:S01]  /*25e10*/  ISETP.NE.AND P0, PT, R3, RZ, PT ;  /* 0x000000ff0300720c */ /* 0x000fe20003f05270 */
[----:B--2---:R-:W-:-:S12]  /*25e20*/  IMAD.MOV.U32 R2, RZ, RZ, RZ ;  /* 0x000000ffff027224 */ /* 0x004fd800078e00ff */
[----:B------:R-:W-:Y:S05]  /*25e30*/  @!P0 BRA `(.L_x_963) ;  /* 0x0000000000108947 */ /* 0x000fea0003800000 */
[----:B------:R-:W-:Y:S01]  /*25e40*/  UMOV UR4, 0xffffffff ;  /* 0xffffffff00047882 */ /* 0x000fe20000000000 */
[----:B------:R-:W-:Y:S02]  /*25e50*/  VIADD R12, R4, 0xffffffff ;  /* 0xffffffff040c7836 */ /* 0x000fe40000000000 */
[----:B------:R-:W-:Y:S05]  /*25e60*/  BRA.DIV UR4, `(.L_x_964) ;  /* 0x0000002e04c07947 */ /* 0x000fea000b800000 */
[----:B------:R2:W4:Y:S02]  /*25e70*/  SHFL.IDX PT, R2, R5, R12, 0x1f ;  /* 0x00001f0c05027589 */ /* 0x00052400000e0000 */
.L_x_963:
[----:B-123--:R-:W-:Y:S01]  /*25e80*/  IABS R5, R17 ;  /* 0x0000001100057213 */ /* 0x00efe20000000000 */
[----:B----4-:R-:W-:Y:S02]  /*25e90*/  IMAD R16, R2, R16, R6 ;  /* 0x0000001002107224 */ /* 0x010fe400078e0206 */
[----:B------:R-:W-:Y:S01]  /*25ea0*/  IMAD.IADD R19, R4, 0x1, R19 ;  /* 0x0000000104137824 */ /* 0x000fe200078e0213 */
[----:B------:R-:W1:Y:S01]  /*25eb0*/  I2F.RP R2, R5 ;  /* 0x0000000500027306 */ /* 0x000e620000209400 */
[----:B------:R-:W-:-:S07]  /*25ec0*/  IMAD.IADD R0, R0, 0x1, -R16 ;  /* 0x0000000100007824 */ /* 0x000fce00078e0a10 */
[----:B-1----:R-:W1:Y:S02]  /*25ed0*/  MUFU.RCP R2, R2 ;  /* 0x0000000200027308 */ /* 0x002e640000001000 */
[----:B-1----:R-:W-:-:S06]  /*25ee0*/  VIADD R2, R2, 0xffffffe ;  /* 0x0ffffffe02027836 */ /* 0x002fcc0000000000 */
[----:B------:R-:W1:Y:S02]  /*25ef0*/  F2I.FTZ.U32.TRUNC.NTZ R3, R2 ;  /* 0x0000000200037305 */ /* 0x000e64000021f000 */
[----:B-1----:R-:W-:-:S04]  /*25f00*/  IMAD.MOV R2, RZ, RZ, -R3 ;  /* 0x000000ffff027224 */ /* 0x002fc800078e0a03 */
        /* <DEDUP_REMOVED lines=22> */
.L_x_957:
[----:B------:R-:W-:Y:S01]  /*26070*/  UMOV UR4, URZ ;  /* 0x0000003f00047c82 */ /* 0x000fe20008000000 */
[----:B------:R-:W-:Y:S01]  /*26080*/  UMOV UR5, URZ ;  /* 0x0000003f00057c82 */ /* 0x000fe20008000000 */
[----:B------:R-:W-:Y:S01]  /*26090*/  ULDC UR6, c[0x0][0xc3c] ;  /* 0x00030f0000067ab9 */ /* 0x000fe20000000800 */
[----:B------:R-:W-:Y:S02]  /*260a0*/  IMAD.MOV.U32 R16, RZ, RZ, R0 ;  /* 0x000000ffff107224 */ /* 0x000fe400078e0000 */
[----:B------:R-:W-:Y:S02]  /*260b0*/  IMAD.U32 R17, RZ, RZ, UR4 ;  /* 0x00000004ff117e24 */ /* 0x000fe4000f8e00ff */
[----:B------:R-:W-:Y:S02]  /*260c0*/  IMAD.U32 R18, RZ, RZ, UR5 ;  /* 0x00000005ff127e24 */ /* 0x000fe4000f8e00ff */
[----:B------:R-:W-:-:S07]  /*260d0*/  IMAD.U32 R19, RZ, RZ, UR6 ;  /* 0x00000006ff137e24 */ /* 0x000fce000f8e00ff */
.L_x_965:
[----:B------:R4:W2:Y:S01]  /*260e0*/  LDL R3, [R1+0x8] ;  /* 0x0000080001037983 */ /* 0x0008a20000100800 */
[----:B------:R-:W3:Y:S01]  /*260f0*/  S2R R0, SR_TID.X ;  /* 0x0000000000007919 */ /* 0x000ee20000002100 */
[----:B------:R-:W-:Y:S05]  /*26100*/  WARPSYNC.ALL ;  /* 0x0000000000007948 */ /* 0x000fea0003800000 */
[----:B---3--:R-:W-:Y:S01]  /*26110*/  LOP3.LUT R0, R0, 0x1f, RZ, 0xc0, !PT ;  /* 0x0000001f00007812 */ /* 0x008fe200078ec0ff */
        /* <DEDUP_REMOVED lines=8> */
.L_x_954:
[----:B------:R-:W-:Y:S02]  /*261a0*/  ULDC UR4, c[0x0][0xc3c] ;  /* 0x00030f0000047ab9 */ /* 0x000fe40000000800 */
[----:B--2---:R-:W-:-:S13]  /*261b0*/  ISETP.GE.AND P0, PT, R19, UR4, PT ;  /* 0x0000000413007c0c */ /* 0x004fda000bf06270 */
[----:B------:R-:W-:Y:S05]  /*261c0*/  @!P0 BRA `(.L_x_966) ;  /* 0xffffff9c005c8947 */ /* 0x000fea000383ffff */
[----:B------:R-:W-:Y:S05]  /*261d0*/  BSYNC B8 ;  /* 0x0000000000087941 */ /* 0x000fea0003800000 */
.L_x_831:
[----:B-1----:R-:W2:Y:S01]  /*261e0*/  LDL.LU R0, [R1+0x58] ;  /* 0x0000580001007983 */ /* 0x002ea20000300800 */
[----:B------:R-:W-:Y:S01]  /*261f0*/  BSSY B0, `(.L_x_967) ;  /* 0x000000b000007945 */ /* 0x000fe20003800000 */
[----:B------:R-:W1:Y:S01]  /*26200*/  S2R R5, SR_CgaCtaId ;  /* 0x0000000000057919 */ /* 0x000e620000008800 */
[----:B--2---:R-:W-:-:S05]  /*26210*/  VIADD R0, R0, 0x1 ;  /* 0x0000000100007836 */ /* 0x004fca0000000000 */
[----:B------:R-:W-:-:S04]  /*26220*/  LEA.HI R2, R0, R0, RZ, 0x1 ;  /* 0x0000000000027211 */ /* 0x000fc800078f08ff */
[----:B0---4-:R-:W-:-:S05]  /*26230*/  LOP3.LUT R3, R2, 0xfffffffe, RZ, 0xc0, !PT ;  /* 0xfffffffe02037812 */ /* 0x011fca00078ec0ff */
[----:B------:R-:W-:Y:S01]  /*26240*/  IMAD.IADD R3, R0, 0x1, -R3 ;  /* 0x0000000100037824 */ /* 0x000fe200078e0a03 */
[----:B------:R-:W-:-:S04]  /*26250*/  MOV R0, 0x400 ;  /* 0x0000040000007802 */ /* 0x000fc80000000f00 */
[----:B-1----:R-:W-:Y:S02]  /*26260*/  LEA R0, R5, R0, 0x18 ;  /* 0x0000000005007211 */ /* 0x002fe400078ec0ff */
[----:B------:R-:W-:-:S04]  /*26270*/  SHF.L.U32 R3, R3, 0x1f, RZ ;  /* 0x0000001f03037819 */ /* 0x000fc800000006ff */
[----:B------:R-:W0:Y:S02]  /*26280*/  SYNCS.PHASECHK.TRANS64.TRYWAIT P0, [R0+URZ+0x34820], R3 ;  /* 0x03482003000075a7 */ /* 0x000e24000800017f */
[----:B0-----:R-:W-:Y:S05]  /*26290*/  @!P0 BRA `(.L_x_968) ;  /* 0x0000002800dc8947 */ /* 0x001fea0003800000 */
.L_x_1079:
[----:B------:R-:W-:Y:S05]  /*262a0*/  BSYNC B0 ;  /* 0x0000000000007941 */ /* 0x000fea0003800000 */
.L_x_967:
[----:B------:R-:W-:-:S03]  /*262b0*/  UMOV UR4, 0xffffffff ;  /* 0xffffffff00047882 */ /* 0x000fc60000000000 */
[----:B------:R-:W-:Y:S05]  /*262c0*/  BRA.DIV UR4, `(.L_x_969) ;  /* 0x0000002a04e47947 */ /* 0x000fea000b800000 */
[----:B------:R-:W1:Y:S02]  /*262d0*/  S2R R2, SR_TID.X ;  /* 0x0000000000027919 */ /* 0x000e640000002100 */
[----:B-1----:R-:W-:-:S04]  /*262e0*/  SHF.R.U32.HI R2, RZ, 0x5, R2 ;  /* 0x00000005ff027819 */ /* 0x002fc80000011602 */
[----:B------:R-:W-:-:S05]  /*262f0*/  LOP3.LUT R2, R2, 0x3, RZ, 0xc0, !PT ;  /* 0x0000000302027812 */ /* 0x000fca00078ec0ff */
[----:B------:R1:W2:Y:S02]  /*26300*/  SHFL.IDX PT, R14, R2, RZ, 0x1f ;  /* 0x00001fff020e7589 */ /* 0x0002a400000e0000 */
.L_x_1082:
[----:B--2---:R-:W-:-:S13]  /*26310*/  ISETP.NE.AND P0, PT, R14, RZ, PT ;  /* 0x000000ff0e00720c */ /* 0x004fda0003f05270 */
[----:B------:R-:W-:Y:S05]  /*26320*/  @P0 BRA `(.L_x_603) ;  /* 0x0000000000940947 */ /* 0x000fea0003800000 */
[----:B------:R-:W-:-:S03]  /*26330*/  UMOV UR4, 0xffffffff ;  /* 0xffffffff00047882 */ /* 0x000fc60000000000 */
[----:B------:R-:W-:Y:S05]  /*26340*/  BRA.DIV UR4, `(.L_x_970) ;  /* 0x0000002a04f87947 */ /* 0x000fea000b800000 */
[----:B------:R-:W-:-:S13]  /*26350*/  ELECT P6, URZ, PT ;  /* 0x00000000003f782f */ /* 0x000fda00038c0000 */
.L_x_1085:
[----:B------:R-:W-:Y:S05]  /*26360*/  @!P6 BRA `(.L_x_603) ;  /* 0x000000000084e947 */ /* 0x000fea0003800000 */
[----:B-1----:R-:W2:Y:S02]  /*26370*/  LDL.LU R2, [R1+0x68] ;  /* 0x0000680001027983 */ /* 0x002ea40000300800 */
[----:B--2---:R-:W-:-:S04]  /*26380*/  LOP3.LUT R2, R2, 0x2, RZ, 0xfc, !PT ;  /* 0x0000000202027812 */ /* 0x004fc800078efcff */
[----:B------:R-:W-:-:S13]  /*26390*/  ISETP.NE.AND P2, PT, R2, 0x3, PT ;  /* 0x000000030200780c */ /* 0x000fda0003f45270 */
[----:B------:R-:W-:Y:S05]  /*263a0*/  @!P2 BRA `(.L_x_971) ;  /* 0x000000000004a947 */ /* 0x000fea0003800000 */
[----:B------:R-:W-:Y:S01]  /*263b0*/  BPT.TRAP 0x1 ;  /* 0x000000040000795c */ /* 0x000fe20000300000 */
.L_x_971:
[----:B0-----:R-:W3:Y:S04]  /*263c0*/  LDL R3, [R1+0xc] ;  /* 0x00000c0001037983 */ /* 0x001ee80000100800 */
[----:B------:R-:W2:Y:S01]  /*263d0*/  LDL.LU R7, [R1+0x14] ;  /* 0x0000140001077983 */ /* 0x000ea20000300800 */
[----:B------:R-:W-:-:S04]  /*263e0*/  VIADD R2, R0, 0x34840 ;  /* 0x0003484000027836 */ /* 0x000fc80000000000 */
[C---:B---3--:R-:W-:Y:S02]  /*263f0*/  IMAD R6, R3.reuse, 0x8, R2 ;  /* 0x0000000803067824 */ /* 0x048fe400078e0202 */
[----:B------:R-:W-:Y:S01]  /*26400*/  VIADD R3, R3, 0x1 ;  /* 0x0000000103037836 */ /* 0x000fe20000000000 */
[----:B--2---:R-:W-:-:S04]  /*26410*/  SHF.L.U32 R5, R7, 0x1f, RZ ;  /* 0x0000001f07057819 */ /* 0x004fc800000006ff */
[C---:B------:R-:W-:Y:S01]  /*26420*/  ISETP.NE.AND P1, PT, R3.reuse, 0x2, PT ;  /* 0x000000020300780c */ /* 0x040fe20003f25270 */
[----:B------:R-:W0:Y:S03]  /*26430*/  SYNCS.PHASECHK.TRANS64.TRYWAIT P0, [R6+URZ], R5 ;  /* 0x00000005060075a7 */ /* 0x000e26000800017f */
[----:B------:R-:W-:Y:S02]  /*26440*/  SEL R4, RZ, 0x1, P1 ;  /* 0x00000001ff047807 */ /* 0x000fe40000800000 */
[----:B------:R-:W-:Y:S02]  /*26450*/  SEL R3, R3, RZ, P1 ;  /* 0x000000ff03037207 */ /* 0x000fe40000800000 */
[----:B------:R-:W-:-:S03]  /*26460*/  LOP3.LUT R4, R7, R4, RZ, 0x3c, !PT ;  /* 0x0000000407047212 */ /* 0x000fc600078e3cff */
[----:B------:R-:W-:Y:S01]  /*26470*/  IMAD R7, R3, 0x8, R2 ;  /* 0x0000000803077824 */ /* 0x000fe200078e0202 */
[----:B------:R-:W-:Y:S01]  /*26480*/  SHF.L.U32 R2, R4, 0x1f, RZ ;  /* 0x0000001f04027819 */ /* 0x000fe200000006ff */
[----:B0-----:R-:W-:Y:S06]  /*26490*/  @!P0 BRA `(.L_x_972) ;  /* 0x0000002800c48947 */ /* 0x001fec0003800000 */
.L_x_1086:
[----:B------:R-:W1:Y:S02]  /*264a0*/  SYNCS.PHASECHK.TRANS64.TRYWAIT P0, [R7+URZ], R2 ;  /* 0x00000002070075a7 */ /* 0x000e64000800017f */
[----:B-1----:R-:W-:Y:S05]  /*264b0*/  @!P0 BRA `(.L_x_973) ;  /* 0x0000002800d08947 */ /* 0x002fea0003800000 */
.L_x_1087:
[----:B------:R-:W-:Y:S05]  /*264c0*/  @!P2 BRA `(.L_x_974) ;  /* 0x000000000004a947 */ /* 0x000fea0003800000 */
[----:B------:R-:W-:Y:S01]  /*264d0*/  BPT.TRAP 0x1 ;  /* 0x000000040000795c */ /* 0x000fe20000300000 */
.L_x_974:
[----:B------:R-:W2:Y:S01]  /*264e0*/  LDL.LU R4, [R1+0xc] ;  /* 0x00000c0001047983 */ /* 0x000ea20000300800 */
[----:B------:R-:W-:-:S04]  /*264f0*/  VIADD R0, R0, 0x34860 ;  /* 0x0003486000007836 */ /* 0x000fc80000000000 */
[----:B--2---:R-:W-:-:S04]  /*26500*/  IMAD R4, R4, 0x8, R0 ;  /* 0x0000000804047824 */ /* 0x004fc800078e0200 */
[----:B------:R-:W2:Y:S02]  /*26510*/  SYNCS.PHASECHK.TRANS64.TRYWAIT P0, [R4+URZ], R5 ;  /* 0x00000005040075a7 */ /* 0x000ea4000800017f */
[----:B--2---:R-:W-:Y:S05]  /*26520*/  @!P0 BRA `(.L_x_975) ;  /* 0x0000002800c88947 */ /* 0x004fea0003800000 */
.L_x_1088:
[----:B------:R-:W-:-:S07]  /*26530*/  IMAD R3, R3, 0x8, R0 ;  /* 0x0000000803037824 */ /* 0x000fce00078e0200 */
.L_x_976:
[----:B---3--:R3:W4:Y:S02]  /*26540*/  SYNCS.PHASECHK.TRANS64.TRYWAIT P0, [R3+URZ], R2 ;  /* 0x00000002030075a7 */ /* 0x008724000800017f */
[----:B----4-:R-:W-:Y:S05]  /*26550*/  @!P0 NANOSLEEP.SYNCS 0x989680 ;  /* 0x009896800000895d */ /* 0x010fea0003900000 */
[----:B------:R-:W4:Y:S02]  /*26560*/  @!P0 SYNCS.PHASECHK.TRANS64 P0, [R3+URZ], R2 ;  /* 0x00000002030085a7 */ /* 0x000f24000800007f */
[----:B----4-:R-:W-:Y:S05]  /*26570*/  @!P0 BRA `(.L_x_976) ;  /* 0xfffffffc00f08947 */ /* 0x010fea000383ffff */
.L_x_603:
[----:B------:R-:W-:Y:S05]  /*26580*/  BSYNC B9 ;  /* 0x0000000000097941 */ /* 0x000fea0003800000 */
.L_x_600:
[----:B------:R-:W-:Y:S05]  /*26590*/  EXIT ;  /* 0x000000000000794d */ /* 0x000fea0003800000 */
.L_x_629:
[----:B-1----:R1:W2:Y:S02]  /*265a0*/  SYNCS.PHASECHK.TRANS64.TRYWAIT P6, [R3+URZ+0x34890], R0 ;  /* 0x03489000030075a7 */ /* 0x0022a400080c017f */
[----:B--2---:R-:W-:Y:S05]  /*265b0*/  @!P6 NANOSLEEP.SYNCS 0x989680 ;  /* 0x009896800000e95d */ /* 0x004fea0003900000 */
[----:B------:R-:W2:Y:S02]  /*265c0*/  @!P6 SYNCS.PHASECHK.TRANS64 P6, [R3+URZ+0x34890], R0 ;  /* 0x034890000300e5a7 */ /* 0x000ea400080c007f */
[----:B--2---:R-:W-:Y:S05]  /*265d0*/  @!P6 BRA `(.L_x_629) ;  /* 0xfffffffc00f0e947 */ /* 0x004fea000383ffff */
[----:B------:R-:W-:Y:S05]  /*265e0*/  BRA `(.L_x_977) ;  /* 0xfffffdd800787947 */ /* 0x000fea000383ffff */
.L_x_683:
[----:B-1----:R1:W3:Y:S02]  /*265f0*/  SYNCS.PHASECHK.TRANS64.TRYWAIT P4, [R3+URZ+0x34890], R0 ;  /* 0x03489000030075a7 */ /* 0x0022e4000808017f */
[----:B---3--:R-:W-:Y:S05]  /*26600*/  @!P4 NANOSLEEP.SYNCS 0x989680 ;  /* 0x009896800000c95d */ /* 0x008fea0003900000 */
[----:B------:R-:W3:Y:S02]  /*26610*/  @!P4 SYNCS.PHASECHK.TRANS64 P4, [R3+URZ+0x34890], R0 ;  /* 0x034890000300c5a7 */ /* 0x000ee4000808007f */
[----:B---3--:R-:W-:Y:S05]  /*26620*/  @!P4 BRA `(.L_x_683) ;  /* 0xfffffffc00f0c947 */ /* 0x008fea000383ffff */
[----:B------:R-:W-:Y:S05]  /*26630*/  BRA `(.L_x_978) ;  /* 0xfffffe1400b07947 */ /* 0x000fea000383ffff */
.L_x_708:
[----:B-1----:R1:W2:Y:S02]  /*26640*/  SYNCS.PHASECHK.TRANS64.TRYWAIT P3, [R3+URZ+0x34890], R0 ;  /* 0x03489000030075a7 */ /* 0x0022a4000806017f */
[----:B--2---:R-:W-:Y:S05]  /*26650*/  @!P3 NANOSLEEP.SYNCS 0x989680 ;  /* 0x009896800000b95d */ /* 0x004fea0003900000 */
[----:B------:R-:W2:Y:S02]  /*26660*/  @!P3 SYNCS.PHASECHK.TRANS64 P3, [R3+URZ+0x34890], R0 ;  /* 0x034890000300b5a7 */ /* 0x000ea4000806007f */
[----:B--2---:R-:W-:Y:S05]  /*26670*/  @!P3 BRA `(.L_x_708) ;  /* 0xfffffffc00f0b947 */ /* 0x004fea000383ffff */
[----:B------:R-:W-:Y:S05]  /*26680*/  BRA `(.L_x_979) ;  /* 0xfffffe4c00707947 */ /* 0x000fea000383ffff */
.L_x_722:
[----:B--2---:R2:W3:Y:S02]  /*26690*/  SYNCS.PHASECHK.TRANS64.TRYWAIT P2, [R3+URZ+0x348b0], R0 ;  /* 0x0348b000030075a7 */ /* 0x0044e4000804017f */
[----:B---3--:R-:W-:Y:S05]  /*266a0*/  @!P2 NANOSLEEP.SYNCS 0x989680 ;  /* 0x009896800000a95d */ /* 0x008fea0003900000 */
[----:B------:R-:W3:Y:S02]  /*266b0*/  @!P2 SYNCS.PHASECHK.TRANS64 P2, [R3+URZ+0x348b0], R0 ;  /* 0x0348b0000300a5a7 */ /* 0x000ee4000804007f */
[----:B---3--:R-:W-:Y:S05]  /*266c0*/  @!P2 BRA `(.L_x_722) ;  /* 0xfffffffc00f0a947 */ /* 0x008fea000383ffff */
[----:B------:R-:W-:Y:S05]  /*266d0*/  BRA `(.L_x_980) ;  /* 0xfffffe5400e87947 */ /* 0x000fea000383ffff */
.L_x_738:
[----:B------:R-:W0:Y:S01]  /*266e0*/  S2R R5, SR_TID.X ;  /* 0x0000000000057919 */ /* 0x000e220000002100 */
[----:B------:R-:W-:Y:S01]  /*266f0*/  BSSY B0, `(.L_x_981) ;  /* 0x000000c000007945 */ /* 0x000fe20003800000 */
[----:B------:R-:W-:Y:S02]  /*26700*/  IMAD.MOV.U32 R12, RZ, RZ, RZ ;  /* 0x000000ffff0c7224 */ /* 0x000fe400078e00ff */
[----:B------:R-:W-:Y:S02]  /*26710*/  IMAD.MOV.U32 R11, RZ, RZ, 0x1f ;  /* 0x0000001fff0b7424 */ /* 0x000fe400078e00ff */
[----:B------:R-:W-:Y:S02]  /*26720*/  IMAD.MOV.U32 R15, RZ, RZ, -0x1 ;  /* 0xffffffffff0f7424 */ /* 0x000fe400078e00ff */
[----:B0-----:R-:W-:-:S05]  /*26730*/  VIADD R5, R5, 0xffffff80 ;  /* 0xffffff8005057836 */ /* 0x001fca0000000000 */
[----:B------:R-:W-:-:S04]  /*26740*/  SHF.R.S32.HI R4, RZ, 0x1f, R5 ;  /* 0x0000001fff047819 */ /* 0x000fc80000011405 */
[----:B------:R-:W-:-:S04]  /*26750*/  LEA.HI R4, R4, R5, RZ, 0x7 ;  /* 0x0000000504047211 */ /* 0x000fc800078f38ff */
[----:B------:R-:W-:-:S05]  /*26760*/  SHF.R.S32.HI R4, RZ, 0x7, R4 ;  /* 0x00000007ff047819 */ /* 0x000fca0000011404 */
[----:B------:R-:W-:-:S07]  /*26770*/  IMAD.MOV.U32 R13, RZ, RZ, R4 ;  /* 0x000000ffff0d7224 */ /* 0x000fce00078e0004 */
[----:B-----5:R-:W-:Y:S05]  /*26780*/  WARPSYNC.COLLECTIVE R15, `(.L_x_982) ;  /* 0x000000000f087348 */ /* 0x020fea0003c00000 */
[----:B------:R0:W1:Y:S02]  /*26790*/  SHFL.IDX P6, R14, R13, R12, R11 ;  /* 0x0000000c0d0e7389 */ /* 0x00006400000c000b */
[----:B01---5:R-:W-:Y:S01]  /*267a0*/  ENDCOLLECTIVE ;  /* 0x000000000000791b */ /* 0x023fe20003800000 */
.L_x_982:
[----:B------:R-:W-:Y:S05]  /*267b0*/  BSYNC B0 ;  /* 0x0000000000007941 */ /* 0x000fea0003800000 */
.L_x_981:
[----:B------:R1:W-:Y:S01]  /*267c0*/  STL [R1], R14 ;  /* 0x0000000e01007387 */ /* 0x0003e20000100800 */
[----:B------:R-:W-:Y:S05]  /*267d0*/  BRA `(.L_x_983) ;  /* 0xfffffe6000ec7947 */ /* 0x000fea000383ffff */
.L_x_748:
[----:B------:R-:W-:Y:S01]  /*267e0*/  BSSY B1, `(.L_x_984) ;  /* 0x0000008000017945 */ /* 0x000fe20003800000 */
[----:B------:R-:W-:Y:S02]  /*267f0*/  IMAD.MOV.U32 R13, RZ, RZ, R25 ;  /* 0x000000ffff0d7224 */ /* 0x000fe400078e0019 */
[----:B------:R-:W-:Y:S02]  /*26800*/  IMAD.MOV.U32 R12, RZ, RZ, RZ ;  /* 0x000000ffff0c7224 */ /* 0x000fe400078e00ff */
[----:B------:R-:W-:Y:S02]  /*26810*/  IMAD.MOV.U32 R11, RZ, RZ, 0x181f ;  /* 0x0000181fff0b7424 */ /* 0x000fe400078e00ff */
[----:B------:R-:W-:-:S07]  /*26820*/  IMAD.MOV.U32 R15, RZ, RZ, -0x1 ;  /* 0xffffffffff0f7424 */ /* 0x000fce00078e00ff */
[----:B-1----:R-:W-:Y:S05]  /*26830*/  WARPSYNC.COLLECTIVE R15, `(.L_x_985) ;  /* 0x000000000f087348 */ /* 0x002fea0003c00000 */
[----:B-1----:R0:W1:Y:S02]  /*26840*/  SHFL.IDX P6, R14, R13, R12, R11 ;  /* 0x0000000c0d0e7389 */ /* 0x00206400000c000b */
[----:B01----:R-:W-:Y:S01]  /*26850*/  ENDCOLLECTIVE ;  /* 0x000000000000791b */ /* 0x003fe20003800000 */
.L_x_985:
[----:B------:R-:W-:Y:S05]  /*26860*/  BSYNC B1 ;  /* 0x0000000000017941 */ /* 0x000fea0003800000 */
.L_x_984:
[----:B------:R-:W-:Y:S02]  /*26870*/  IMAD.MOV.U32 R13, RZ, RZ, R24 ;  /* 0x000000ffff0d7224 */ /* 0x000fe400078e0018 */
[----:B------:R-:W-:Y:S02]  /*26880*/  IMAD.MOV.U32 R12, RZ, RZ, RZ ;  /* 0x000000ffff0c7224 */ /* 0x000fe400078e00ff */
[----:B------:R-:W-:Y:S02]  /*26890*/  IMAD.MOV.U32 R11, RZ, RZ, 0x181f ;  /* 0x0000181fff0b7424 */ /* 0x000fe400078e00ff */
[----:B------:R-:W-:Y:S02]  /*268a0*/  IMAD.MOV.U32 R15, RZ, RZ, -0x1 ;  /* 0xffffffffff0f7424 */ /* 0x000fe400078e00ff */
[----:B------:R-:W-:-:S07]  /*268b0*/  IMAD.MOV.U32 R0, RZ, RZ, R14 ;  /* 0x000000ffff007224 */ /* 0x000fce00078e000e */
[----:B------:R-:W-:Y:S05]  /*268c0*/  WARPSYNC.COLLECTIVE R15, `(.L_x_986) ;  /* 0x000000000f087348 */ /* 0x000fea0003c00000 */
[----:B------:R0:W1:Y:S02]  /*268d0*/  SHFL.IDX P6, R14, R13, R12, R11 ;  /* 0x0000000c0d0e7389 */ /* 0x00006400000c000b */
[----:B01----:R-:W-:Y:S01]  /*268e0*/  ENDCOLLECTIVE ;  /* 0x000000000000791b */ /* 0x003fe20003800000 */
.L_x_986:
[----:B------:R-:W-:Y:S02]  /*268f0*/  IMAD.MOV.U32 R13, RZ, RZ, R27 ;  /* 0x000000ffff0d7224 */ /* 0x000fe400078e001b */
[----:B------:R-:W-:-:S07]  /*26900*/  IMAD.MOV.U32 R3, RZ, RZ, R14 ;  /* 0x000000ffff037224 */ /* 0x000fce00078e000e */
[----:B------:R-:W-:Y:S05]  /*26910*/  WARPSYNC.COLLECTIVE R15, `(.L_x_987) ;  /* 0x000000000f087348 */ /* 0x000fea0003c00000 */
[----:B------:R0:W1:Y:S02]  /*26920*/  SHFL.IDX P6, R14, R13, R12, R11 ;  /* 0x0000000c0d0e7389 */ /* 0x00006400000c000b */
[----:B01----:R-:W-:Y:S01]  /*26930*/  ENDCOLLECTIVE ;  /* 0x000000000000791b */ /* 0x003fe20003800000 */
.L_x_987:
[----:B------:R-:W-:Y:S02]  /*26940*/  IMAD.MOV.U32 R13, RZ, RZ, R26 ;  /* 0x000000ffff0d7224 */ /* 0x000fe400078e001a */
[----:B------:R-:W-:-:S07]  /*26950*/  IMAD.MOV.U32 R4, RZ, RZ, R14 ;  /* 0x000000ffff047224 */ /* 0x000fce00078e000e */
[----:B------:R-:W-:Y:S05]  /*26960*/  WARPSYNC.COLLECTIVE R15, `(.L_x_988) ;  /* 0x000000000f087348 */ /* 0x000fea0003c00000 */
[----:B------:R0:W1:Y:S02]  /*26970*/  SHFL.IDX P6, R14, R13, R12, R11 ;  /* 0x0000000c0d0e7389 */ /* 0x00006400000c000b */
[----:B01----:R-:W-:Y:S01]  /*26980*/  ENDCOLLECTIVE ;  /* 0x000000000000791b */ /* 0x003fe20003800000 */
.L_x_988:
[----:B------:R-:W-:Y:S05]  /*26990*/  BRA `(.L_x_989) ;  /* 0xfffffe6400f47947 */ /* 0x000fea000383ffff */
.L_x_752:
[----:B0-----:R0:W1:Y:S02]  /*269a0*/  SYNCS.PHASECHK.TRANS64.TRYWAIT P0, [R2+URZ+0x34800], R5 ;  /* 0x03480005020075a7 */ /* 0x001064000800017f */
[----:B-1----:R-:W-:Y:S05]  /*269b0*/  @!P0 NANOSLEEP.SYNCS 0x989680 ;  /* 0x009896800000895d */ /* 0x002fea0003900000 */
[----:B------:R-:W1:Y:S02]  /*269c0*/  @!P0 SYNCS.PHASECHK.TRANS64 P0, [R2+URZ+0x34800], R5 ;  /* 0x03480005020085a7 */ /* 0x000e64000800007f */
[----:B-1----:R-:W-:Y:S05]  /*269d0*/  @!P0 BRA `(.L_x_752) ;  /* 0xfffffffc00f08947 */ /* 0x002fea000383ffff */
[----:B------:R-:W-:Y:S05]  /*269e0*/  BRA `(.L_x_990) ;  /* 0xfffffe6800ec7947 */ /* 0x000fea000383ffff */
.L_x_768:
        /* <DEDUP_REMOVED lines=8> */
.L_x_992:
[----:B------:R-:W-:Y:S05]  /*26a70*/  BSYNC B1 ;  /* 0x0000000000017941 */ /* 0x000fea0003800000 */
.L_x_991:
        /* <DEDUP_REMOVED lines=8> */
.L_x_993:
[----:B------:R-:W-:Y:S02]  /*26b00*/  IMAD.MOV.U32 R13, RZ, RZ, R27 ;  /* 0x000000ffff0d7224 */ /* 0x000fe400078e001b */
[----:B------:R-:W-:-:S07]  /*26b10*/  IMAD.MOV.U32 R3, RZ, RZ, R14 ;  /* 0x000000ffff037224 */ /* 0x000fce00078e000e */
[----:B------:R-:W-:Y:S05]  /*26b20*/  WARPSYNC.COLLECTIVE R15, `(.L_x_994) ;  /* 0x000000000f087348 */ /* 0x000fea0003c00000 */
[----:B------:R0:W1:Y:S02]  /*26b30*/  SHFL.IDX P6, R14, R13, R12, R11 ;  /* 0x0000000c0d0e7389 */ /* 0x00006400000c000b */
[----:B01----:R-:W-:Y:S01]  /*26b40*/  ENDCOLLECTIVE ;  /* 0x000000000000791b */ /* 0x003fe20003800000 */
.L_x_994:
[----:B------:R-:W-:Y:S02]  /*26b50*/  IMAD.MOV.U32 R13, RZ, RZ, R26 ;  /* 0x000000ffff0d7224 */ /* 0x000fe400078e001a */
[----:B------:R-:W-:-:S07]  /*26b60*/  IMAD.MOV.U32 R20, RZ, RZ, R14 ;  /* 0x000000ffff147224 */ /* 0x000fce00078e000e */
[----:B------:R-:W-:Y:S05]  /*26b70*/  WARPSYNC.COLLECTIVE R15, `(.L_x_995) ;  /* 0x000000000f087348 */ /* 0x000fea0003c00000 */
[----:B------:R0:W1:Y:S02]  /*26b80*/  SHFL.IDX P6, R14, R13, R12, R11 ;  /* 0x0000000c0d0e7389 */ /* 0x00006400000c000b */
[----:B01----:R-:W-:Y:S01]  /*26b90*/  ENDCOLLECTIVE ;  /* 0x000000000000791b */ /* 0x003fe20003800000 */
.L_x_995:
[----:B------:R-:W-:Y:S05]  /*26ba0*/  BRA `(.L_x_996) ;  /* 0xfffffe80001c7947 */ /* 0x000fea000383ffff */
.L_x_772:
[----:B0-----:R0:W1:Y:S02]  /*26bb0*/  SYNCS.PHASECHK.TRANS64.TRYWAIT P4, [R2+URZ+0x34800], R27 ;  /* 0x0348001b020075a7 */ /* 0x001064000808017f */
[----:B-1----:R-:W-:Y:S05]  /*26bc0*/  @!P4 NANOSLEEP.SYNCS 0x989680 ;  /* 0x009896800000c95d */ /* 0x002fea0003900000 */
[----:B------:R-:W1:Y:S02]  /*26bd0*/  @!P4 SYNCS.PHASECHK.TRANS64 P4, [R2+URZ+0x34800], R27 ;  /* 0x0348001b0200c5a7 */ /* 0x000e64000808007f */
[----:B-1----:R-:W-:Y:S05]  /*26be0*/  @!P4 BRA `(.L_x_772) ;  /* 0xfffffffc00f0c947 */ /* 0x002fea000383ffff */
[----:B------:R-:W-:Y:S05]  /*26bf0*/  BRA `(.L_x_997) ;  /* 0xfffffe8400107947 */ /* 0x000fea000383ffff */
.L_x_782:
[----:B-1----:R1:W2:Y:S02]  /*26c00*/  SYNCS.PHASECHK.TRANS64.TRYWAIT P2, [R0+URZ+0x34830], R3 ;  /* 0x03483003000075a7 */ /* 0x0022a4000804017f */
[----:B--2---:R-:W-:Y:S05]  /*26c10*/  @!P2 NANOSLEEP.SYNCS 0x989680 ;  /* 0x009896800000a95d */ /* 0x004fea0003900000 */
[----:B------:R-:W2:Y:S02]  /*26c20*/  @!P2 SYNCS.PHASECHK.TRANS64 P2, [R0+URZ+0x34830], R3 ;  /* 0x034830030000a5a7 */ /* 0x000ea4000804007f */
[----:B--2---:R-:W-:Y:S05]  /*26c30*/  @!P2 BRA `(.L_x_782) ;  /* 0xfffffffc00f0a947 */ /* 0x004fea000383ffff */
[----:B------:R-:W-:Y:S05]  /*26c40*/  BRA `(.L_x_781) ;  /* 0xfffffe9c00e07947 */ /* 0x000fea000383ffff */
.L_x_788:
[----:B-1----:R1:W2:Y:S02]  /*26c50*/  SYNCS.PHASECHK.TRANS64.TRYWAIT P3, [R7+URZ+0x34830], R8 ;  /* 0x03483008070075a7 */ /* 0x0022a4000806017f */
[----:B--2---:R-:W-:Y:S05]  /*26c60*/  @!P3 NANOSLEEP.SYNCS 0x989680 ;  /* 0x009896800000b95d */ /* 0x004fea0003900000 */
[----:B------:R-:W2:Y:S02]  /*26c70*/  @!P3 SYNCS.PHASECHK.TRANS64 P3, [R7+URZ+0x34830], R8 ;  /* 0x034830080700b5a7 */ /* 0x000ea4000806007f */
[----:B--2---:R-:W-:Y:S05]  /*26c80*/  @!P3 BRA `(.L_x_788) ;  /* 0xfffffffc00f0b947 */ /* 0x004fea000383ffff */
[----:B------:R-:W-:Y:S05]  /*26c90*/  BRA `(.L_x_787) ;  /* 0xfffffefc001c7947 */ /* 0x000fea000383ffff */
.L_x_792:
[----:B-1----:R1:W2:Y:S02]  /*26ca0*/  SYNCS.PHASECHK.TRANS64.TRYWAIT P2, [R7+URZ+0x34850], R5 ;  /* 0x03485005070075a7 */ /* 0x0022a4000804017f */
[----:B--2---:R-:W-:Y:S05]  /*26cb0*/  @!P2 NANOSLEEP.SYNCS 0x989680 ;  /* 0x009896800000a95d */ /* 0x004fea0003900000 */
[----:B------:R-:W2:Y:S02]  /*26cc0*/  @!P2 SYNCS.PHASECHK.TRANS64 P2, [R7+URZ+0x34850], R5 ;  /* 0x034850050700a5a7 */ /* 0x000ea4000804007f */
[----:B--2---:R-:W-:Y:S05]  /*26cd0*/  @!P2 BRA `(.L_x_792) ;  /* 0xfffffffc00f0a947 */ /* 0x004fea000383ffff */
[----:B------:R-:W-:Y:S05]  /*26ce0*/  BRA `(.L_x_789) ;  /* 0xffffff3000f47947 */ /* 0x000fea000383ffff */
.L_x_797:
[----:B-1----:R1:W2:Y:S02]  /*26cf0*/  SYNCS.PHASECHK.TRANS64.TRYWAIT P0, [R11+URZ+0x34850], R0 ;  /* 0x034850000b0075a7 */ /* 0x0022a4000800017f */
[----:B--2---:R-:W-:Y:S05]  /*26d00*/  @!P0 NANOSLEEP.SYNCS 0x989680 ;  /* 0x009896800000895d */ /* 0x004fea0003900000 */
[----:B------:R-:W2:Y:S02]  /*26d10*/  @!P0 SYNCS.PHASECHK.TRANS64 P0, [R11+URZ+0x34850], R0 ;  /* 0x034850000b0085a7 */ /* 0x000ea4000800007f */
[----:B--2---:R-:W-:Y:S05]  /*26d20*/  @!P0 BRA `(.L_x_797) ;  /* 0xfffffffc00f08947 */ /* 0x004fea000383ffff */
[----:B------:R-:W-:Y:S05]  /*26d30*/  BRA `(.L_x_796) ;  /* 0xffffff5800287947 */ /* 0x000fea000383ffff */
.L_x_811:
[----:B------:R-:W-:Y:S02]  /*26d40*/  IMAD.MOV.U32 R13, RZ, RZ, R4 ;  /* 0x000000ffff0d7224 */ /* 0x000fe400078e0004 */
[----:B------:R-:W-:Y:S02]  /*26d50*/  IMAD.MOV.U32 R12, RZ, RZ, RZ ;  /* 0x000000ffff0c7224 */ /* 0x000fe400078e00ff */
[----:B------:R-:W-:Y:S02]  /*26d60*/  IMAD.MOV.U32 R11, RZ, RZ, 0x181f ;  /* 0x0000181fff0b7424 */ /* 0x000fe400078e00ff */
[----:B------:R-:W-:-:S07]  /*26d70*/  IMAD.MOV.U32 R15, RZ, RZ, -0x1 ;  /* 0xffffffffff0f7424 */ /* 0x000fce00078e00ff */
[----:B------:R-:W-:Y:S05]  /*26d80*/  WARPSYNC.COLLECTIVE R15, `(.L_x_998) ;  /* 0x000000000f087348 */ /* 0x000fea0003c00000 */
[----:B------:R0:W1:Y:S02]  /*26d90*/  SHFL.IDX P6, R14, R13, R12, R11 ;  /* 0x0000000c0d0e7389 */ /* 0x00006400000c000b */
[----:B01----:R-:W-:Y:S01]  /*26da0*/  ENDCOLLECTIVE ;  /* 0x000000000000791b */ /* 0x003fe20003800000 */
.L_x_998:
[----:B------:R-:W-:Y:S02]  /*26db0*/  IMAD.MOV.U32 R13, RZ, RZ, R3 ;  /* 0x000000ffff0d7224 */ /* 0x000fe400078e0003 */
[----:B------:R-:W-:-:S07]  /*26dc0*/  IMAD.MOV.U32 R0, RZ, RZ, R14 ;  /* 0x000000ffff007224 */ /* 0x000fce00078e000e */
[----:B------:R-:W-:Y:S05]  /*26dd0*/  WARPSYNC.COLLECTIVE R15, `(.L_x_999) ;  /* 0x000000000f087348 */ /* 0x000fea0003c00000 */
[----:B------:R0:W1:Y:S02]  /*26de0*/  SHFL.IDX P6, R14, R13, R12, R11 ;  /* 0x0000000c0d0e7389 */ /* 0x00006400000c000b */
[----:B01----:R-:W-:Y:S01]  /*26df0*/  ENDCOLLECTIVE ;  /* 0x000000000000791b */ /* 0x003fe20003800000 */
.L_x_999:
[----:B------:R-:W-:Y:S05]  /*26e00*/  BRA `(.L_x_1000) ;  /* 0xffffff8000547947 */ /* 0x000fea000383ffff */
.L_x_814:
[----:B------:R-:W-:Y:S01]  /*26e10*/  BSSY B1, `(.L_x_1001) ;  /* 0x0000008000017945 */ /* 0x000fe20003800000 */
[----:B------:R-:W-:Y:S02]  /*26e20*/  IMAD.MOV.U32 R13, RZ, RZ, R4 ;  /* 0x000000ffff0d7224 */ /* 0x000fe400078e0004 */
[----:B------:R-:W-:Y:S02]  /*26e30*/  IMAD.MOV.U32 R12, RZ, RZ, 0x1 ;  /* 0x00000001ff0c7424 */ /* 0x000fe400078e00ff */
[----:B---3--:R-:W-:Y:S02]  /*26e40*/  IMAD.MOV.U32 R11, RZ, RZ, 0x181f ;  /* 0x0000181fff0b7424 */ /* 0x008fe400078e00ff */
[----:B------:R-:W-:-:S07]  /*26e50*/  IMAD.MOV.U32 R15, RZ, RZ, -0x1 ;  /* 0xffffffffff0f7424 */ /* 0x000fce00078e00ff */
[----:B012---:R-:W-:Y:S05]  /*26e60*/  WARPSYNC.COLLECTIVE R15, `(.L_x_1002) ;  /* 0x000000000f087348 */ /* 0x007fea0003c00000 */
[----:B--2---:R2:W3:Y:S02]  /*26e70*/  SHFL.IDX P6, R14, R13, R12, R11 ;  /* 0x0000000c0d0e7389 */ /* 0x0044e400000c000b */
[----:B0123--:R-:W-:Y:S01]  /*26e80*/  ENDCOLLECTIVE ;  /* 0x000000000000791b */ /* 0x00ffe20003800000 */
.L_x_1002:
[----:B------:R-:W-:Y:S05]  /*26e90*/  BSYNC B1 ;  /* 0x0000000000017941 */ /* 0x000fea0003800000 */
.L_x_1001:
[----:B------:R-:W-:Y:S02]  /*26ea0*/  IMAD.MOV.U32 R13, RZ, RZ, R3 ;  /* 0x000000ffff0d7224 */ /* 0x000fe400078e0003 */
[----:B------:R-:W-:Y:S02]  /*26eb0*/  IMAD.MOV.U32 R12, RZ, RZ, 0x1 ;  /* 0x00000001ff0c7424 */ /* 0x000fe400078e00ff */
[----:B------:R-:W-:Y:S02]  /*26ec0*/  IMAD.MOV.U32 R11, RZ, RZ, 0x181f ;  /* 0x0000181fff0b7424 */ /* 0x000fe400078e00ff */
[----:B------:R-:W-:Y:S02]  /*26ed0*/  IMAD.MOV.U32 R15, RZ, RZ, -0x1 ;  /* 0xffffffffff0f7424 */ /* 0x000fe400078e00ff */
[----:B------:R-:W-:-:S07]  /*26ee0*/  IMAD.MOV.U32 R0, RZ, RZ, R14 ;  /* 0x000000ffff007224 */ /* 0x000fce00078e000e */
[----:B------:R-:W-:Y:S05]  /*26ef0*/  WARPSYNC.COLLECTIVE R15, `(.L_x_1003) ;  /* 0x000000000f087348 */ /* 0x000fea0003c00000 */
[----:B------:R0:W1:Y:S02]  /*26f00*/  SHFL.IDX P6, R14, R13, R12, R11 ;  /* 0x0000000c0d0e7389 */ /* 0x00006400000c000b */
[----:B01----:R-:W-:Y:S01]  /*26f10*/  ENDCOLLECTIVE ;  /* 0x000000000000791b */ /* 0x003fe20003800000 */
.L_x_1003:
[----:B------:R-:W-:Y:S05]  /*26f20*/  BRA `(.L_x_1004) ;  /* 0xffffff8000587947 */ /* 0x000fea000383ffff */
.L_x_817:
[----:B------:R-:W-:Y:S01]  /*26f30*/  BSSY B1, `(.L_x_1005) ;  /* 0x0000008000017945 */ /* 0x000fe20003800000 */
[----:B------:R-:W-:Y:S02]  /*26f40*/  IMAD.MOV.U32 R13, RZ, RZ, R4 ;  /* 0x000000ffff0d7224 */ /* 0x000fe400078e0004 */
[----:B------:R-:W-:Y:S02]  /*26f50*/  IMAD.MOV.U32 R12, RZ, RZ, 0x2 ;  /* 0x00000002ff0c7424 */ /* 0x000fe400078e00ff */
[----:B---3--:R-:W-:Y:S02]  /*26f60*/  IMAD.MOV.U32 R11, RZ, RZ, 0x181f ;  /* 0x0000181fff0b7424 */ /* 0x008fe400078e00ff */
[----:B------:R-:W-:-:S07]  /*26f70*/  IMAD.MOV.U32 R15, RZ, RZ, -0x1 ;  /* 0xffffffffff0f7424 */ /* 0x000fce00078e00ff */
[----:B012-4-:R-:W-:Y:S05]  /*26f80*/  WARPSYNC.COLLECTIVE R15, `(.L_x_1006) ;  /* 0x000000000f087348 */ /* 0x017fea0003c00000 */
[----:B--2---:R2:W3:Y:S02]  /*26f90*/  SHFL.IDX P6, R14, R13, R12, R11 ;  /* 0x0000000c0d0e7389 */ /* 0x0044e400000c000b */
[----:B01234-:R-:W-:Y:S01]  /*26fa0*/  ENDCOLLECTIVE ;  /* 0x000000000000791b */ /* 0x01ffe20003800000 */
.L_x_1006:
[----:B------:R-:W-:Y:S05]  /*26fb0*/  BSYNC B1 ;  /* 0x0000000000017941 */ /* 0x000fea0003800000 */
.L_x_1005:
        /* <DEDUP_REMOVED lines=8> */
.L_x_1007:
[----:B------:R-:W-:Y:S05]  /*27040*/  BRA `(.L_x_1008) ;  /* 0xffffff80005c7947 */ /* 0x000fea000383ffff */
.L_x_820:
        /* <DEDUP_REMOVED lines=8> */
.L_x_1010:
[----:B------:R-:W-:Y:S05]  /*270d0*/  BSYNC B1 ;  /* 0x0000000000017941 */ /* 0x000fea0003800000 */
.L_x_1009:
        /* <DEDUP_REMOVED lines=8> */
.L_x_1011:
[----:B------:R-:W-:Y:S05]  /*27160*/  BRA `(.L_x_1012) ;  /* 0xffffff8000607947 */ /* 0x000fea000383ffff */
.L_x_837:
        /* <DEDUP_REMOVED lines=11> */
.L_x_1014:
[----:B------:R-:W-:Y:S05]  /*27220*/  BSYNC B1 ;  /* 0x0000000000017941 */ /* 0x000fea0003800000 */
.L_x_1013:
[----:B------:R-:W-:Y:S05]  /*27230*/  BRA `(.L_x_1015) ;  /* 0xffffff9400207947 */ /* 0x000fea000383ffff */
.L_x_839:
[----:B------:R-:W-:Y:S01]  /*27240*/  BSSY B1, `(.L_x_1016) ;  /* 0x0000006000017945 */ /* 0x000fe20003800000 */
[----:B------:R-:W-:-:S07]  /*27250*/  IMAD.MOV.U32 R15, RZ, RZ, -0x1 ;  /* 0xffffffffff0f7424 */ /* 0x000fce00078e00ff */
[----:B01----:R-:W-:Y:S05]  /*27260*/  WARPSYNC.COLLECTIVE R15, `(.L_x_1017) ;  /* 0x000000000f0c7348 */ /* 0x003fea0003c00000 */
[----:B------:R-:W-:Y:S02]  /*27270*/  ELECT P6, UR62, PT ;  /* 0x00000000003e782f */ /* 0x000fe400038c0000 */
[----:B------:R-:W-:Y:S01]  /*27280*/  MOV R14, UR62 ;  /* 0x0000003e000e7c02 */ /* 0x000fe20008000f00 */
[----:B01----:R-:W-:Y:S10]  /*27290*/  ENDCOLLECTIVE ;  /* 0x000000000000791b */ /* 0x003ff40003800000 */
.L_x_1017:
[----:B------:R-:W-:Y:S05]  /*272a0*/  BSYNC B1 ;  /* 0x0000000000017941 */ /* 0x000fea0003800000 */
.L_x_1016:
[----:B------:R-:W-:Y:S05]  /*272b0*/  BRA `(.L_x_838) ;  /* 0xffffff9400187947 */ /* 0x000fea000383ffff */
.L_x_841:
[----:B0-----:R-:W2:Y:S02]  /*272c0*/  LDL R3, [R1+0x8] ;  /* 0x0000080001037983 */ /* 0x001ea40000100800 */
[----:B--2---:R0:W2:Y:S02]  /*272d0*/  SYNCS.PHASECHK.TRANS64.TRYWAIT P0, [R3+URZ+0x34820], R2 ;  /* 0x03482002030075a7 */ /* 0x0040a4000800017f */
[----:B--2---:R-:W-:Y:S05]  /*272e0*/  @!P0 NANOSLEEP.SYNCS 0x989680 ;  /* 0x009896800000895d */ /* 0x004fea0003900000 */
[----:B------:R-:W2:Y:S02]  /*272f0*/  @!P0 SYNCS.PHASECHK.TRANS64 P0, [R3+URZ+0x34820], R2 ;  /* 0x03482002030085a7 */ /* 0x000ea4000800007f */
[----:B--2---:R-:W-:Y:S05]  /*27300*/  @!P0 BRA `(.L_x_841) ;  /* 0xfffffffc00ec8947 */ /* 0x004fea000383ffff */
[----:B------:R-:W-:Y:S05]  /*27310*/  BRA `(.L_x_1018) ;  /* 0xffffff9400287947 */ /* 0x000fea000383ffff */
.L_x_845:
[----:B0-----:R0:W2:Y:S02]  /*27320*/  SYNCS.PHASECHK.TRANS64.TRYWAIT P0, [R4+URZ+0x348a0], R8 ;  /* 0x0348a008040075a7 */ /* 0x0010a4000800017f */
[----:B--2---:R-:W-:Y:S05]  /*27330*/  @!P0 NANOSLEEP.SYNCS 0x989680 ;  /* 0x009896800000895d */ /* 0x004fea0003900000 */
[----:B------:R-:W2:Y:S02]  /*27340*/  @!P0 SYNCS.PHASECHK.TRANS64 P0, [R4+URZ+0x348a0], R8 ;  /* 0x0348a008040085a7 */ /* 0x000ea4000800007f */
[----:B--2---:R-:W-:Y:S05]  /*27350*/  @!P0 BRA `(.L_x_845) ;  /* 0xfffffffc00f08947 */ /* 0x004fea000383ffff */
[----:B------:R-:W-:Y:S05]  /*27360*/  BRA `(.L_x_1019) ;  /* 0xffffff94004c7947 */ /* 0x000fea000383ffff */
.L_x_851:
[----:B--2---:R2:W3:Y:S02]  /*27370*/  SYNCS.PHASECHK.TRANS64.TRYWAIT P0, [R4+URZ+0x348c0], R8 ;  /* 0x0348c008040075a7 */ /* 0x0044e4000800017f */
[----:B---3--:R-:W-:Y:S05]  /*27380*/  @!P0 NANOSLEEP.SYNCS 0x989680 ;  /* 0x009896800000895d */ /* 0x008fea0003900000 */
[----:B------:R-:W3:Y:S02]  /*27390*/  @!P0 SYNCS.PHASECHK.TRANS64 P0, [R4+URZ+0x348c0], R8 ;  /* 0x0348c008040085a7 */ /* 0x000ee4000800007f */
[----:B---3--:R-:W-:Y:S05]  /*273a0*/  @!P0 BRA `(.L_x_851) ;  /* 0xfffffffc00f08947 */ /* 0x008fea000383ffff */
[----:B------:R-:W-:Y:S05]  /*273b0*/  BRA `(.L_x_1020) ;  /* 0xffffff9800107947 */ /* 0x000fea000383ffff */
.L_x_859:
[----:B0-----:R0:W2:Y:S02]  /*273c0*/  SYNCS.PHASECHK.TRANS64.TRYWAIT P1, [R6+URZ+0x348a0], R5 ;  /* 0x0348a005060075a7 */ /* 0x0010a4000802017f */
[----:B--2---:R-:W-:Y:S05]  /*273d0*/  @!P1 NANOSLEEP.SYNCS 0x989680 ;  /* 0x009896800000995d */ /* 0x004fea0003900000 */
[----:B------:R-:W2:Y:S02]  /*273e0*/  @!P1 SYNCS.PHASECHK.TRANS64 P1, [R6+URZ+0x348a0], R5 ;  /* 0x0348a005060095a7 */ /* 0x000ea4000802007f */
[----:B--2---:R-:W-:Y:S05]  /*273f0*/  @!P1 BRA `(.L_x_859) ;  /* 0xfffffffc00f09947 */ /* 0x004fea000383ffff */
[----:B------:R-:W-:Y:S05]  /*27400*/  BRA `(.L_x_1021) ;  /* 0xffffff9c00247947 */ /* 0x000fea000383ffff */
.L_x_865:
[----:B--2---:R2:W3:Y:S02]  /*27410*/  SYNCS.PHASECHK.TRANS64.TRYWAIT P1, [R6+URZ+0x348c0], R5 ;  /* 0x0348c005060075a7 */ /* 0x0044e4000802017f */
[----:B---3--:R-:W-:Y:S05]  /*27420*/  @!P1 NANOSLEEP.SYNCS 0x989680 ;  /* 0x009896800000995d */ /* 0x008fea0003900000 */
[----:B------:R-:W3:Y:S02]  /*27430*/  @!P1 SYNCS.PHASECHK.TRANS64 P1, [R6+URZ+0x348c0], R5 ;  /* 0x0348c005060095a7 */ /* 0x000ee4000802007f */
[----:B---3--:R-:W-:Y:S05]  /*27440*/  @!P1 BRA `(.L_x_865) ;  /* 0xfffffffc00f09947 */ /* 0x008fea000383ffff */
[----:B------:R-:W-:Y:S05]  /*27450*/  BRA `(.L_x_1022) ;  /* 0xffffff9c00e47947 */ /* 0x000fea000383ffff */
.L_x_879:
        /* <DEDUP_REMOVED lines=11> */
.L_x_1024:
[----:B------:R-:W-:Y:S05]  /*27510*/  BSYNC B0 ;  /* 0x0000000000007941 */ /* 0x000fea0003800000 */
.L_x_1023:
[----:B------:R-:W-:Y:S05]  /*27520*/  BRA `(.L_x_1025) ;  /* 0xffffffa8005c7947 */ /* 0x000fea000383ffff */
.L_x_881:
[----:B------:R-:W-:Y:S01]  /*27530*/  BSSY B0, `(.L_x_1026) ;  /* 0x0000006000007945 */ /* 0x000fe20003800000 */
[----:B------:R-:W-:-:S07]  /*27540*/  IMAD.MOV.U32 R15, RZ, RZ, -0x1 ;  /* 0xffffffffff0f7424 */ /* 0x000fce00078e00ff */
[----:B01----:R-:W-:Y:S05]  /*27550*/  WARPSYNC.COLLECTIVE R15, `(.L_x_1027) ;  /* 0x000000000f0c7348 */ /* 0x003fea0003c00000 */
[----:B------:R-:W-:Y:S02]  /*27560*/  ELECT P6, UR62, PT ;  /* 0x00000000003e782f */ /* 0x000fe400038c0000 */
[----:B------:R-:W-:Y:S01]  /*27570*/  MOV R14, UR62 ;  /* 0x0000003e000e7c02 */ /* 0x000fe20008000f00 */
[----:B01----:R-:W-:Y:S10]  /*27580*/  ENDCOLLECTIVE ;  /* 0x000000000000791b */ /* 0x003ff40003800000 */
.L_x_1027:
[----:B------:R-:W-:Y:S05]  /*27590*/  BSYNC B0 ;  /* 0x0000000000007941 */ /* 0x000fea0003800000 */
.L_x_1026:
[----:B------:R-:W-:Y:S05]  /*275a0*/  BRA `(.L_x_1028) ;  /* 0xffffffa800687947 */ /* 0x000fea000383ffff */
.L_x_883:
[----:B0-----:R0:W2:Y:S02]  /*275b0*/  SYNCS.PHASECHK.TRANS64.TRYWAIT P0, [R0+URZ+0x34840], R2 ;  /* 0x03484002000075a7 */ /* 0x0010a4000800017f */
[----:B--2---:R-:W-:Y:S05]  /*275c0*/  @!P0 NANOSLEEP.SYNCS 0x989680 ;  /* 0x009896800000895d */ /* 0x004fea0003900000 */
[----:B------:R-:W2:Y:S02]  /*275d0*/  @!P0 SYNCS.PHASECHK.TRANS64 P0, [R0+URZ+0x34840], R2 ;  /* 0x03484002000085a7 */ /* 0x000ea4000800007f */
[----:B--2---:R-:W-:Y:S05]  /*275e0*/  @!P0 BRA `(.L_x_883) ;  /* 0xfffffffc00f08947 */ /* 0x004fea000383ffff */
[----:B------:R-:W-:Y:S05]  /*275f0*/  BRA `(.L_x_1029) ;  /* 0xffffffa800d87947 */ /* 0x000fea000383ffff */
.L_x_887:
[----:B------:R0:W5:Y:S01]  /*27600*/  LDL.LU R8, [R1+0x54] ;  /* 0x0000540001087983 */ /* 0x0001620000300800 */
[----:B------:R-:W-:Y:S02]  /*27610*/  IMAD.MOV.U32 R13, RZ, RZ, R3 ;  /* 0x000000ffff0d7224 */ /* 0x000fe400078e0003 */
[----:B------:R-:W-:Y:S02]  /*27620*/  IMAD.MOV.U32 R12, RZ, RZ, RZ ;  /* 0x000000ffff0c7224 */ /* 0x000fe400078e00ff */
[----:B------:R-:W-:Y:S02]  /*27630*/  IMAD.MOV.U32 R11, RZ, RZ, 0x181f ;  /* 0x0000181fff0b7424 */ /* 0x000fe400078e00ff */
[----:B------:R-:W-:-:S07]  /*27640*/  IMAD.MOV.U32 R15, RZ, RZ, -0x1 ;  /* 0xffffffffff0f7424 */ /* 0x000fce00078e00ff */
[----:B0----5:R-:W-:Y:S05]  /*27650*/  WARPSYNC.COLLECTIVE R15, `(.L_x_1030) ;  /* 0x000000000f087348 */ /* 0x021fea0003c00000 */
[----:B------:R1:W2:Y:S02]  /*27660*/  SHFL.IDX P6, R14, R13, R12, R11 ;  /* 0x0000000c0d0e7389 */ /* 0x0002a400000c000b */
[----:B012--5:R-:W-:Y:S01]  /*27670*/  ENDCOLLECTIVE ;  /* 0x000000000000791b */ /* 0x027fe20003800000 */
.L_x_1030:
[----:B------:R-:W-:Y:S02]  /*27680*/  IMAD.MOV.U32 R13, RZ, RZ, R4 ;  /* 0x000000ffff0d7224 */ /* 0x000fe400078e0004 */
[----:B------:R-:W-:-:S07]  /*27690*/  IMAD.MOV.U32 R6, RZ, RZ, R14 ;  /* 0x000000ffff067224 */ /* 0x000fce00078e000e */
[----:B------:R-:W-:Y:S05]  /*276a0*/  WARPSYNC.COLLECTIVE R15, `(.L_x_1031) ;  /* 0x000000000f087348 */ /* 0x000fea0003c00000 */
[----:B------:R0:W1:Y:S02]  /*276b0*/  SHFL.IDX P6, R14, R13, R12, R11 ;  /* 0x0000000c0d0e7389 */ /* 0x00006400000c000b */
[----:B01----:R-:W-:Y:S01]  /*276c0*/  ENDCOLLECTIVE ;  /* 0x000000000000791b */ /* 0x003fe20003800000 */
.L_x_1031:
[----:B------:R-:W-:Y:S01]  /*276d0*/  ULDC.64 UR4, c[0x0][0x208] ;  /* 0x0000820000047ab9 */ /* 0x000fe20000000a00 */
[----:B------:R-:W-:Y:S02]  /*276e0*/  IMAD.MOV.U32 R13, RZ, RZ, R3 ;  /* 0x000000ffff0d7224 */ /* 0x000fe400078e0003 */
[----:B------:R-:W-:Y:S02]  /*276f0*/  IMAD.MOV.U32 R12, RZ, RZ, 0x1 ;  /* 0x00000001ff0c7424 */ /* 0x000fe400078e00ff */
[----:B------:R-:W-:Y:S02]  /*27700*/  IMAD R2, R8, R7, RZ ;  /* 0x0000000708027224 */ /* 0x000fe400078e02ff */
[----:B------:R-:W0:Y:S01]  /*27710*/  S2R R8, SR_TID.X ;  /* 0x0000000000087919 */ /* 0x000e220000002100 */
[----:B------:R-:W-:Y:S01]  /*27720*/  IMAD.MOV.U32 R7, RZ, RZ, R14 ;  /* 0x000000ffff077224 */ /* 0x000fe200078e000e */
[----:B0-----:R-:W-:-:S04]  /*27730*/  LOP3.LUT R8, R8, 0x7f, RZ, 0xc0, !PT ;  /* 0x0000007f08087812 */ /* 0x001fc800078ec0ff */
[----:B------:R-:W-:-:S05]  /*27740*/  SHF.R.U32.HI R5, RZ, 0x3, R8 ;  /* 0x00000003ff057819 */ /* 0x000fca0000011608 */
[----:B------:R-:W-:-:S04]  /*27750*/  IMAD.IADD R0, R5, 0x1, R17 ;  /* 0x0000000105007824 */ /* 0x000fc800078e0211 */
[C---:B------:R-:W-:Y:S01]  /*27760*/  VIADD R5, R0.reuse, 0x10 ;  /* 0x0000001000057836 */ /* 0x040fe20000000000 */
[----:B------:R-:W-:-:S13]  /*27770*/  ISETP.GE.AND P2, PT, R0, R2, PT ;  /* 0x000000020000720c */ /* 0x000fda0003f46270 */
        /* <DEDUP_REMOVED lines=14> */
.L_x_1032:
[----:B------:R-:W-:Y:S02]  /*27860*/  IMAD.MOV.U32 R13, RZ, RZ, R4 ;  /* 0x000000ffff0d7224 */ /* 0x000fe400078e0004 */
[----:B------:R-:W-:-:S07]  /*27870*/  IMAD.MOV.U32 R8, RZ, RZ, R14 ;  /* 0x000000ffff087224 */ /* 0x000fce00078e000e */
[----:B------:R-:W-:Y:S05]  /*27880*/  WARPSYNC.COLLECTIVE R15, `(.L_x_1033) ;  /* 0x000000000f087348 */ /* 0x000fea0003c00000 */
[----:B------:R0:W1:Y:S02]  /*27890*/  SHFL.IDX P6, R14, R13, R12, R11 ;  /* 0x0000000c0d0e7389 */ /* 0x00006400000c000b */
[----:B01----:R-:W-:Y:S01]  /*278a0*/  ENDCOLLECTIVE ;  /* 0x000000000000791b */ /* 0x003fe20003800000 */
.L_x_1033:
[----:B------:R-:W-:Y:S01]  /*278b0*/  ULDC.64 UR4, c[0x0][0x208] ;  /* 0x0000820000047ab9 */ /* 0x000fe20000000a00 */
[----:B------:R-:W-:Y:S02]  /*278c0*/  IMAD.MOV.U32 R13, RZ, RZ, R3 ;  /* 0x000000ffff0d7224 */ /* 0x000fe400078e0003 */
[----:B------:R-:W-:Y:S02]  /*278d0*/  IMAD.MOV.U32 R12, RZ, RZ, 0x2 ;  /* 0x00000002ff0c7424 */ /* 0x000fe400078e00ff */
[----:B------:R-:W-:-:S05]  /*278e0*/  IMAD.MOV.U32 R5, RZ, RZ, R14 ;  /* 0x000000ffff057224 */ /* 0x000fca00078e000e */
[----:B------:R-:W-:Y:S01]  /*278f0*/  @!P2 LEA R7, P3, R10, R5, 0x1 ;  /* 0x000000050a07a211 */ /* 0x000fe200078608ff */
[----:B------:R-:W-:-:S04]  /*27900*/  VIADD R5, R0, 0x20 ;  /* 0x0000002000057836 */ /* 0x000fc80000000000 */
        /* <DEDUP_REMOVED lines=13> */
.L_x_1034:
[----:B------:R-:W-:Y:S02]  /*279e0*/  IMAD.MOV.U32 R13, RZ, RZ, R4 ;  /* 0x000000ffff0d7224 */ /* 0x000fe400078e0004 */
[----:B------:R-:W-:-:S07]  /*279f0*/  IMAD.MOV.U32 R6, RZ, RZ, R14 ;  /* 0x000000ffff067224 */ /* 0x000fce00078e000e */
[----:B------:R-:W-:Y:S05]  /*27a00*/  WARPSYNC.COLLECTIVE R15, `(.L_x_1035) ;  /* 0x000000000f087348 */ /* 0x000fea0003c00000 */
[----:B------:R0:W1:Y:S02]  /*27a10*/  SHFL.IDX P6, R14, R13, R12, R11 ;  /* 0x0000000c0d0e7389 */ /* 0x00006400000c000b */
[----:B01----:R-:W-:Y:S01]  /*27a20*/  ENDCOLLECTIVE ;  /* 0x000000000000791b */ /* 0x003fe20003800000 */
.L_x_1035:
        /* <DEDUP_REMOVED lines=18> */
.L_x_1036:
[----:B------:R-:W-:Y:S02]  /*27b50*/  IMAD.MOV.U32 R13, RZ, RZ, R4 ;  /* 0x000000ffff0d7224 */ /* 0x000fe400078e0004 */
[----:B------:R-:W-:-:S07]  /*27b60*/  IMAD.MOV.U32 R6, RZ, RZ, R14 ;  /* 0x000000ffff067224 */ /* 0x000fce00078e000e */
[----:B------:R-:W-:Y:S05]  /*27b70*/  WARPSYNC.COLLECTIVE R15, `(.L_x_1037) ;  /* 0x000000000f087348 */ /* 0x000fea0003c00000 */
[----:B------:R0:W1:Y:S02]  /*27b80*/  SHFL.IDX P6, R14, R13, R12, R11 ;  /* 0x0000000c0d0e7389 */ /* 0x00006400000c000b */
[----:B01----:R-:W-:Y:S01]  /*27b90*/  ENDCOLLECTIVE ;  /* 0x000000000000791b */ /* 0x003fe20003800000 */
.L_x_1037:
        /* <DEDUP_REMOVED lines=18> */
.L_x_1038:
[----:B------:R-:W-:Y:S02]  /*27cc0*/  IMAD.MOV.U32 R13, RZ, RZ, R4 ;  /* 0x000000ffff0d7224 */ /* 0x000fe400078e0004 */
[----:B------:R-:W-:-:S07]  /*27cd0*/  IMAD.MOV.U32 R6, RZ, RZ, R14 ;  /* 0x000000ffff067224 */ /* 0x000fce00078e000e */
[----:B------:R-:W-:Y:S05]  /*27ce0*/  WARPSYNC.COLLECTIVE R15, `(.L_x_1039) ;  /* 0x000000000f087348 */ /* 0x000fea0003c00000 */
[----:B------:R0:W1:Y:S02]  /*27cf0*/  SHFL.IDX P6, R14, R13, R12, R11 ;  /* 0x0000000c0d0e7389 */ /* 0x00006400000c000b */
[----:B01----:R-:W-:Y:S01]  /*27d00*/  ENDCOLLECTIVE ;  /* 0x000000000000791b */ /* 0x003fe20003800000 */
.L_x_1039:
        /* <DEDUP_REMOVED lines=18> */
.L_x_1040:
[----:B------:R-:W-:Y:S02]  /*27e30*/  IMAD.MOV.U32 R13, RZ, RZ, R4 ;  /* 0x000000ffff0d7224 */ /* 0x000fe400078e0004 */
[----:B------:R-:W-:-:S07]  /*27e40*/  IMAD.MOV.U32 R6, RZ, RZ, R14 ;  /* 0x000000ffff067224 */ /* 0x000fce00078e000e */
[----:B------:R-:W-:Y:S05]  /*27e50*/  WARPSYNC.COLLECTIVE R15, `(.L_x_1041) ;  /* 0x000000000f087348 */ /* 0x000fea0003c00000 */
[----:B------:R0:W1:Y:S02]  /*27e60*/  SHFL.IDX P6, R14, R13, R12, R11 ;  /* 0x0000000c0d0e7389 */ /* 0x00006400000c000b */
[----:B01----:R-:W-:Y:S01]  /*27e70*/  ENDCOLLECTIVE ;  /* 0x000000000000791b */ /* 0x003fe20003800000 */
.L_x_1041:
        /* <DEDUP_REMOVED lines=16> */
.L_x_1042:
[----:B------:R-:W-:-:S05]  /*27f80*/  VIADD R7, R0, 0x60 ;  /* 0x0000006000077836 */ /* 0x000fca0000000000 */
[----:B------:R-:W-:Y:S01]  /*27f90*/  ISETP.GE.AND P2, PT, R7, R2, PT ;  /* 0x000000020700720c */ /* 0x000fe20003f46270 */
[----:B------:R-:W-:Y:S02]  /*27fa0*/  IMAD.MOV.U32 R13, RZ, RZ, R4 ;  /* 0x000000ffff0d7224 */ /* 0x000fe400078e0004 */
[----:B------:R-:W-:-:S10]  /*27fb0*/  IMAD.MOV.U32 R6, RZ, RZ, R14 ;  /* 0x000000ffff067224 */ /* 0x000fd400078e000e */
[----:B------:R-:W-:Y:S05]  /*27fc0*/  WARPSYNC.COLLECTIVE R15, `(.L_x_1043) ;  /* 0x000000000f087348 */ /* 0x000fea0003c00000 */
[----:B------:R0:W1:Y:S02]  /*27fd0*/  SHFL.IDX P6, R14, R13, R12, R11 ;  /* 0x0000000c0d0e7389 */ /* 0x00006400000c000b */
[----:B01----:R-:W-:Y:S01]  /*27fe0*/  ENDCOLLECTIVE ;  /* 0x000000000000791b */ /* 0x003fe20003800000 */
.L_x_1043:
        /* <DEDUP_REMOVED lines=16> */
.L_x_1044:
[----:B------:R-:W-:Y:S02]  /*280f0*/  IMAD.MOV.U32 R13, RZ, RZ, R4 ;  /* 0x000000ffff0d7224 */ /* 0x000fe400078e0004 */
[----:B------:R-:W-:-:S07]  /*28100*/  IMAD.MOV.U32 R5, RZ, RZ, R14 ;  /* 0x000000ffff057224 */ /* 0x000fce00078e000e */
[----:B------:R-:W-:Y:S05]  /*28110*/  WARPSYNC.COLLECTIVE R15, `(.L_x_1045) ;  /* 0x000000000f087348 */ /* 0x000fea0003c00000 */
[----:B------:R0:W1:Y:S02]  /*28120*/  SHFL.IDX P6, R14, R13, R12, R11 ;  /* 0x0000000c0d0e7389 */ /* 0x00006400000c000b */
[----:B01----:R-:W-:Y:S01]  /*28130*/  ENDCOLLECTIVE ;  /* 0x000000000000791b */ /* 0x003fe20003800000 */
.L_x_1045:
[----:B------:R-:W-:Y:S01]  /*28140*/  IMAD.MOV.U32 R3, RZ, RZ, R14 ;  /* 0x000000ffff037224 */ /* 0x000fe200078e000e */
[----:B------:R-:W-:Y:S06]  /*28150*/  BRA `(.L_x_1046) ;  /* 0xffffffac00907947 */ /* 0x000fec000383ffff */
.L_x_892:
[----:B0-----:R-:W2:Y:S02]  /*28160*/  LDL R2, [R1+0x8] ;  /* 0x0000080001027983 */ /* 0x001ea40000100800 */
[----:B--2---:R0:W2:Y:S02]  /*28170*/  SYNCS.PHASECHK.TRANS64.TRYWAIT P0, [R2+URZ+0x34820], R0 ;  /* 0x03482000020075a7 */ /* 0x0040a4000800017f */
[----:B--2---:R-:W-:Y:S05]  /*28180*/  @!P0 NANOSLEEP.SYNCS 0x989680 ;  /* 0x009896800000895d */ /* 0x004fea0003900000 */
[----:B------:R-:W2:Y:S02]  /*28190*/  @!P0 SYNCS.PHASECHK.TRANS64 P0, [R2+URZ+0x34820], R0 ;  /* 0x03482000020085a7 */ /* 0x000ea4000800007f */
[----:B--2---:R-:W-:Y:S05]  /*281a0*/  @!P0 BRA `(.L_x_892) ;  /* 0xfffffffc00ec8947 */ /* 0x004fea000383ffff */
[----:B------:R-:W-:Y:S05]  /*281b0*/  BRA `(.L_x_1047) ;  /* 0xffffffb000087947 */ /* 0x000fea000383ffff */
.L_x_901:
[----:B--2---:R2:W3:Y:S02]  /*281c0*/  SYNCS.PHASECHK.TRANS64.TRYWAIT P0, [R3+URZ+0x34840], R2 ;  /* 0x03484002030075a7 */ /* 0x0044e4000800017f */
[----:B---3--:R-:W-:Y:S05]  /*281d0*/  @!P0 NANOSLEEP.SYNCS 0x989680 ;  /* 0x009896800000895d */ /* 0x008fea0003900000 */
[----:B------:R-:W3:Y:S02]  /*281e0*/  @!P0 SYNCS.PHASECHK.TRANS64 P0, [R3+URZ+0x34840], R2 ;  /* 0x03484002030085a7 */ /* 0x000ee4000800007f */
[----:B---3--:R-:W-:Y:S05]  /*281f0*/  @!P0 BRA `(.L_x_901) ;  /* 0xfffffffc00f08947 */ /* 0x008fea000383ffff */
[----:B------:R-:W-:Y:S05]  /*28200*/  BRA `(.L_x_1048) ;  /* 0xffffffb000d87947 */ /* 0x000fea000383ffff */
.L_x_907:
[----:B0-----:R0:W1:Y:S02]  /*28210*/  SYNCS.PHASECHK.TRANS64.TRYWAIT P0, [R3+URZ+0x60], R2 ;  /* 0x00006002030075a7 */ /* 0x001064000800017f */
[----:B-1----:R-:W-:Y:S05]  /*28220*/  @!P0 NANOSLEEP.SYNCS 0x989680 ;  /* 0x009896800000895d */ /* 0x002fea0003900000 */
[----:B------:R-:W1:Y:S02]  /*28230*/  @!P0 SYNCS.PHASECHK.TRANS64 P0, [R3+URZ+0x60], R2 ;  /* 0x00006002030085a7 */ /* 0x000e64000800007f */
[----:B-1----:R-:W-:Y:S05]  /*28240*/  @!P0 BRA `(.L_x_907) ;  /* 0xfffffffc00f08947 */ /* 0x002fea000383ffff */
[----:B------:R-:W-:Y:S05]  /*28250*/  BRA `(.L_x_1049) ;  /* 0xffffffb400b47947 */ /* 0x000fea000383ffff */
.L_x_916:
[----:B--2---:R2:W3:Y:S02]  /*28260*/  SYNCS.PHASECHK.TRANS64.TRYWAIT P0, [R3+URZ+0x34840], R2 ;  /* 0x03484002030075a7 */ /* 0x0044e4000800017f */
[----:B---3--:R-:W-:Y:S05]  /*28270*/  @!P0 NANOSLEEP.SYNCS 0x989680 ;  /* 0x009896800000895d */ /* 0x008fea0003900000 */
[----:B------:R-:W3:Y:S02]  /*28280*/  @!P0 SYNCS.PHASECHK.TRANS64 P0, [R3+URZ+0x34840], R2 ;  /* 0x03484002030085a7 */ /* 0x000ee4000800007f */
[----:B---3--:R-:W-:Y:S05]  /*28290*/  @!P0 BRA `(.L_x_916) ;  /* 0xfffffffc00f08947 */ /* 0x008fea000383ffff */
[----:B------:R-:W-:Y:S05]  /*282a0*/  BRA `(.L_x_1050) ;  /* 0xffffffbc00607947 */ /* 0x000fea000383ffff */
.L_x_922:
[----:B-1----:R1:W2:Y:S02]  /*282b0*/  SYNCS.PHASECHK.TRANS64.TRYWAIT P0, [R2+URZ+0x60], R3 ;  /* 0x00006003020075a7 */ /* 0x0022a4000800017f */
[----:B--2---:R-:W-:Y:S05]  /*282c0*/  @!P0 NANOSLEEP.SYNCS 0x989680 ;  /* 0x009896800000895d */ /* 0x004fea0003900000 */
[----:B------:R-:W2:Y:S02]  /*282d0*/  @!P0 SYNCS.PHASECHK.TRANS64 P0, [R2+URZ+0x60], R3 ;  /* 0x00006003020085a7 */ /* 0x000ea4000800007f */
[----:B--2---:R-:W-:Y:S05]  /*282e0*/  @!P0 BRA `(.L_x_922) ;  /* 0xfffffffc00f08947 */ /* 0x004fea000383ffff */
[----:B------:R-:W-:Y:S05]  /*282f0*/  BRA `(.L_x_1051) ;  /* 0xffffffc0003c7947 */ /* 0x000fea000383ffff */
.L_x_931:
[----:B---3--:R3:W4:Y:S02]  /*28300*/  SYNCS.PHASECHK.TRANS64.TRYWAIT P0, [R2+URZ+0x34840], R3 ;  /* 0x03484003020075a7 */ /* 0x008724000800017f */
[----:B----4-:R-:W-:Y:S05]  /*28310*/  @!P0 NANOSLEEP.SYNCS 0x989680 ;  /* 0x009896800000895d */ /* 0x010fea0003900000 */
[----:B------:R-:W4:Y:S02]  /*28320*/  @!P0 SYNCS.PHASECHK.TRANS64 P0, [R2+URZ+0x34840], R3 ;  /* 0x03484003020085a7 */ /* 0x000f24000800007f */
[----:B----4-:R-:W-:Y:S05]  /*28330*/  @!P0 BRA `(.L_x_931) ;  /* 0xfffffffc00f08947 */ /* 0x010fea000383ffff */
[----:B------:R-:W-:Y:S05]  /*28340*/  BRA `(.L_x_1052) ;  /* 0xffffffc400b47947 */ /* 0x000fea000383ffff */
.L_x_937:
[----:B-1----:R1:W2:Y:S02]  /*28350*/  SYNCS.PHASECHK.TRANS64.TRYWAIT P0, [R2+URZ+0x60], R5 ;  /* 0x00006005020075a7 */ /* 0x0022a4000800017f */
[----:B--2---:R-:W-:Y:S05]  /*28360*/  @!P0 NANOSLEEP.SYNCS 0x989680 ;  /* 0x009896800000895d */ /* 0x004fea0003900000 */
[----:B------:R-:W2:Y:S02]  /*28370*/  @!P0 SYNCS.PHASECHK.TRANS64 P0, [R2+URZ+0x60], R5 ;  /* 0x00006005020085a7 */ /* 0x000ea4000800007f */
[----:B--2---:R-:W-:Y:S05]  /*28380*/  @!P0 BRA `(.L_x_937) ;  /* 0xfffffffc00f08947 */ /* 0x004fea000383ffff */
[----:B------:R-:W-:Y:S05]  /*28390*/  BRA `(.L_x_1053) ;  /* 0xffffffc800907947 */ /* 0x000fea000383ffff */
.L_x_948:
[----:B--2---:R2:W4:Y:S02]  /*283a0*/  SYNCS.PHASECHK.TRANS64.TRYWAIT P0, [R2+URZ+0x34860], R0 ;  /* 0x03486000020075a7 */ /* 0x004524000800017f */
[----:B----4-:R-:W-:Y:S05]  /*283b0*/  @!P0 NANOSLEEP.SYNCS 0x989680 ;  /* 0x009896800000895d */ /* 0x010fea0003900000 */
[----:B------:R-:W4:Y:S02]  /*283c0*/  @!P0 SYNCS.PHASECHK.TRANS64 P0, [R2+URZ+0x34860], R0 ;  /* 0x03486000020085a7 */ /* 0x000f24000800007f */
[----:B----4-:R-:W-:Y:S05]  /*283d0*/  @!P0 BRA `(.L_x_948) ;  /* 0xfffffffc00f08947 */ /* 0x010fea000383ffff */
[----:B------:R-:W-:Y:S05]  /*283e0*/  BRA `(.L_x_1054) ;  /* 0xffffffcc00ec7947 */ /* 0x000fea000383ffff */
.L_x_955:
[----:B------:R-:W-:Y:S01]  /*283f0*/  BSSY B0, `(.L_x_1055) ;  /* 0x0000008000007945 */ /* 0x000fe20003800000 */
[----:B------:R-:W-:Y:S02]  /*28400*/  IMAD.MOV.U32 R13, RZ, RZ, R16 ;  /* 0x000000ffff0d7224 */ /* 0x000fe400078e0010 */
[----:B------:R-:W-:Y:S02]  /*28410*/  IMAD.MOV.U32 R12, RZ, RZ, RZ ;  /* 0x000000ffff0c7224 */ /* 0x000fe400078e00ff */
[----:B------:R-:W-:Y:S02]  /*28420*/  IMAD.MOV.U32 R11, RZ, RZ, 0x1f ;  /* 0x0000001fff0b7424 */ /* 0x000fe400078e00ff */
[----:B------:R-:W-:-:S07]  /*28430*/  IMAD.MOV.U32 R15, RZ, RZ, -0x1 ;  /* 0xffffffffff0f7424 */ /* 0x000fce00078e00ff */
[----:B0--3-5:R-:W-:Y:S05]  /*28440*/  WARPSYNC.COLLECTIVE R15, `(.L_x_1056) ;  /* 0x000000000f087348 */ /* 0x029fea0003c00000 */
[----:B------:R1:W2:Y:S02]  /*28450*/  SHFL.IDX P6, R14, R13, R12, R11 ;  /* 0x0000000c0d0e7389 */ /* 0x0002a400000c000b */
[----:B0123-5:R-:W-:Y:S01]  /*28460*/  ENDCOLLECTIVE ;  /* 0x000000000000791b */ /* 0x02ffe20003800000 */
.L_x_1056:
[----:B------:R-:W-:Y:S05]  /*28470*/  BSYNC B0 ;  /* 0x0000000000007941 */ /* 0x000fea0003800000 */
.L_x_1055:
        /* <DEDUP_REMOVED lines=9> */
.L_x_1057:
[----:B------:R-:W-:Y:S01]  /*28510*/  ULDC UR4, c[0x0][0xc3c] ;  /* 0x00030f0000047ab9 */ /* 0x000fe20000000800 */
[----:B------:R-:W-:Y:S01]  /*28520*/  ULDC.64 UR6, c[0x0][0x208] ;  /* 0x0000820000067ab9 */ /* 0x000fe20000000a00 */
        /* <DEDUP_REMOVED lines=17> */
.L_x_1058:
        /* <DEDUP_REMOVED lines=8> */
.L_x_1059:
        /* <DEDUP_REMOVED lines=8> */
.L_x_1060:
        /* <DEDUP_REMOVED lines=8> */
.L_x_1061:
        /* <DEDUP_REMOVED lines=8> */
.L_x_1062:
        /* <DEDUP_REMOVED lines=9> */
.L_x_1063:
[----:B------:R-:W-:Y:S01]  /*288d0*/  IMAD.MOV.U32 R6, RZ, RZ, R14 ;  /* 0x000000ffff067224 */ /* 0x000fe200078e000e */
[----:B------:R-:W-:Y:S06]  /*288e0*/  BRA `(.L_x_1064) ;  /* 0xffffffd000707947 */ /* 0x000fec000383ffff */
.L_x_960:
[----:B------:R-:W-:Y:S01]  /*288f0*/  BSSY B0, `(.L_x_1065) ;  /* 0x0000008000007945 */ /* 0x000fe20003800000 */
[----:B-----5:R-:W-:Y:S02]  /*28900*/  IMAD.MOV.U32 R13, RZ, RZ, R2 ;  /* 0x000000ffff0d7224 */ /* 0x020fe400078e0002 */
[----:B------:R-:W-:Y:S02]  /*28910*/  IMAD.MOV.U32 R12, RZ, RZ, 0x1 ;  /* 0x00000001ff0c7424 */ /* 0x000fe400078e00ff */
[----:B------:R-:W-:Y:S02]  /*28920*/  IMAD.MOV.U32 R11, RZ, RZ, RZ ;  /* 0x000000ffff0b7224 */ /* 0x000fe400078e00ff */
[----:B------:R-:W-:-:S07]  /*28930*/  IMAD.MOV.U32 R15, RZ, RZ, -0x1 ;  /* 0xffffffffff0f7424 */ /* 0x000fce00078e00ff */
[----:B01----:R-:W-:Y:S05]  /*28940*/  WARPSYNC.COLLECTIVE R15, `(.L_x_1066) ;  /* 0x000000000f087348 */ /* 0x003fea0003c00000 */
[----:B------:R2:W3:Y:S02]  /*28950*/  SHFL.UP P6, R14, R13, R12, R11 ;  /* 0x0400000c0d0e7389 */ /* 0x0004e400000c000b */
[----:B0123--:R-:W-:Y:S01]  /*28960*/  ENDCOLLECTIVE ;  /* 0x000000000000791b */ /* 0x00ffe20003800000 */
.L_x_1066:
[----:B------:R-:W-:Y:S05]  /*28970*/  BSYNC B0 ;  /* 0x0000000000007941 */ /* 0x000fea0003800000 */
.L_x_1065:
[----:B------:R-:W-:Y:S02]  /*28980*/  IMAD.MOV.U32 R3, RZ, RZ, R14 ;  /* 0x000000ffff037224 */ /* 0x000fe400078e000e */
[----:B------:R-:W-:Y:S02]  /*28990*/  IMAD.MOV.U32 R12, RZ, RZ, 0x2 ;  /* 0x00000002ff0c7424 */ /* 0x000fe400078e00ff */
[----:B------:R-:W-:Y:S01]  /*289a0*/  IMAD.MOV.U32 R11, RZ, RZ, RZ ;  /* 0x000000ffff0b7224 */ /* 0x000fe200078e00ff */
[----:B------:R-:W-:Y:S01]  /*289b0*/  SEL R3, R3, RZ, P1 ;  /* 0x000000ff03037207 */ /* 0x000fe20000800000 */
[----:B------:R-:W-:-:S04]  /*289c0*/  IMAD.MOV.U32 R15, RZ, RZ, -0x1 ;  /* 0xffffffffff0f7424 */ /* 0x000fc800078e00ff */
[----:B------:R-:W-:-:S04]  /*289d0*/  IMAD.IADD R3, R2, 0x1, R3 ;  /* 0x0000000102037824 */ /* 0x000fc800078e0203 */
[----:B------:R-:W-:-:S07]  /*289e0*/  IMAD.MOV.U32 R13, RZ, RZ, R3 ;  /* 0x000000ffff0d7224 */ /* 0x000fce00078e0003 */
[----:B------:R-:W-:Y:S05]  /*289f0*/  WARPSYNC.COLLECTIVE R15, `(.L_x_1067) ;  /* 0x000000000f087348 */ /* 0x000fea0003c00000 */
[----:B------:R0:W1:Y:S02]  /*28a00*/  SHFL.UP P6, R14, R13, R12, R11 ;  /* 0x0400000c0d0e7389 */ /* 0x00006400000c000b */
[----:B01----:R-:W-:Y:S01]  /*28a10*/  ENDCOLLECTIVE ;  /* 0x000000000000791b */ /* 0x003fe20003800000 */
.L_x_1067:
        /* <DEDUP_REMOVED lines=8> */
.L_x_1068:
        /* <DEDUP_REMOVED lines=8> */
.L_x_1069:
        /* <DEDUP_REMOVED lines=8> */
.L_x_1070:
        /* <DEDUP_REMOVED lines=9> */
.L_x_1071:
[----:B------:R-:W-:Y:S01]  /*28c30*/  IMAD.MOV.U32 R6, RZ, RZ, R14 ;  /* 0x000000ffff067224 */ /* 0x000fe200078e000e */
[----:B------:R-:W-:Y:S06]  /*28c40*/  BRA `(.L_x_1072) ;  /* 0xffffffd000387947 */ /* 0x000fec000383ffff */
.L_x_962:
[----:B------:R-:W-:Y:S01]  /*28c50*/  BSSY B0, `(.L_x_1073) ;  /* 0x0000006000007945 */ /* 0x000fe20003800000 */
[----:B------:R-:W-:Y:S01]  /*28c60*/  PLOP3.LUT P6, PT, P6, PT, PT, 0x8, 0x0 ;  /* 0x000000000000781c */ /* 0x000fe200037ce170 */
[----:B------:R-:W-:-:S12]  /*28c70*/  IMAD.MOV.U32 R15, RZ, RZ, -0x1 ;  /* 0xffffffffff0f7424 */ /* 0x000fd800078e00ff */
[----:B01---5:R-:W-:Y:S05]  /*28c80*/  WARPSYNC.COLLECTIVE R15, `(.L_x_1074) ;  /* 0x000000000f087348 */ /* 0x023fea0003c00000 */
[----:B------:R-:W-:Y:S01]  /*28c90*/  VOTE.ANY R14, PT, P6 ;  /* 0x00000000000e7806 */ /* 0x000fe200030e0100 */
[----:B01---5:R-:W-:Y:S06]  /*28ca0*/  ENDCOLLECTIVE ;  /* 0x000000000000791b */ /* 0x023fec0003800000 */
.L_x_1074:
[----:B------:R-:W-:Y:S05]  /*28cb0*/  BSYNC B0 ;  /* 0x0000000000007941 */ /* 0x000fea0003800000 */
.L_x_1073:
        /* <DEDUP_REMOVED lines=9> */
.L_x_1075:
[----:B------:R-:W-:Y:S01]  /*28d50*/  IMAD.MOV.U32 R17, RZ, RZ, R14 ;  /* 0x000000ffff117224 */ /* 0x000fe200078e000e */
[----:B------:R-:W-:Y:S06]  /*28d60*/  BRA `(.L_x_1076) ;  /* 0xffffffd000287947 */ /* 0x000fec000383ffff */
.L_x_964:
[----:B------:R-:W-:Y:S01]  /*28d70*/  BSSY B0, `(.L_x_1077) ;  /* 0x0000007000007945 */ /* 0x000fe20003800000 */
[----:B------:R-:W-:Y:S02]  /*28d80*/  IMAD.MOV.U32 R13, RZ, RZ, R5 ;  /* 0x000000ffff0d7224 */ /* 0x000fe400078e0005 */
[----:B------:R-:W-:Y:S02]  /*28d90*/  IMAD.MOV.U32 R11, RZ, RZ, 0x1f ;  /* 0x0000001fff0b7424 */ /* 0x000fe400078e00ff */
[----:B------:R-:W-:-:S07]  /*28da0*/  IMAD.MOV.U32 R15, RZ, RZ, -0x1 ;  /* 0xffffffffff0f7424 */ /* 0x000fce00078e00ff */
[----:B01-3-5:R-:W-:Y:S05]  /*28db0*/  WARPSYNC.COLLECTIVE R15, `(.L_x_1078) ;  /* 0x000000000f087348 */ /* 0x02bfea0003c00000 */
[----:B------:R2:W4:Y:S02]  /*28dc0*/  SHFL.IDX P6, R14, R13, R12, R11 ;  /* 0x0000000c0d0e7389 */ /* 0x00052400000c000b */
[----:B012345:R-:W-:Y:S01]  /*28dd0*/  ENDCOLLECTIVE ;  /* 0x000000000000791b */ /* 0x03ffe20003800000 */
.L_x_1078:
[----:B------:R-:W-:Y:S05]  /*28de0*/  BSYNC B0 ;  /* 0x0000000000007941 */ /* 0x000fea0003800000 */
.L_x_1077:
[----:B------:R-:W-:Y:S01]  /*28df0*/  IMAD.MOV.U32 R2, RZ, RZ, R14 ;  /* 0x000000ffff027224 */ /* 0x000fe200078e000e */
[----:B------:R-:W-:Y:S06]  /*28e00*/  BRA `(.L_x_963) ;  /* 0xffffffd0001c7947 */ /* 0x000fec000383ffff */
.L_x_968:
[----:B0-----:R0:W1:Y:S02]  /*28e10*/  SYNCS.PHASECHK.TRANS64.TRYWAIT P0, [R0+URZ+0x34820], R3 ;  /* 0x03482003000075a7 */ /* 0x001064000800017f */
[----:B-1----:R-:W-:Y:S05]  /*28e20*/  @!P0 NANOSLEEP.SYNCS 0x989680 ;  /* 0x009896800000895d */ /* 0x002fea0003900000 */
[----:B------:R-:W1:Y:S02]  /*28e30*/  @!P0 SYNCS.PHASECHK.TRANS64 P0, [R0+URZ+0x34820], R3 ;  /* 0x03482003000085a7 */ /* 0x000e64000800007f */
[----:B-1----:R-:W-:Y:S05]  /*28e40*/  @!P0 BRA `(.L_x_968) ;  /* 0xfffffffc00f08947 */ /* 0x002fea000383ffff */
[----:B------:R-:W-:Y:S05]  /*28e50*/  BRA `(.L_x_1079) ;  /* 0xffffffd400107947 */ /* 0x000fea000383ffff */
.L_x_969:
        /* <DEDUP_REMOVED lines=8> */
[----:B0--3-5:R-:W-:Y:S05]  /*28ee0*/  WARPSYNC.COLLECTIVE R15, `(.L_x_1081) ;  /* 0x000000000f087348 */ /* 0x029fea0003c00000 */
[----:B------:R1:W2:Y:S02]  /*28ef0*/  SHFL.IDX P6, R14, R13, R12, R11 ;  /* 0x0000000c0d0e7389 */ /* 0x0002a400000c000b */
[----:B0123-5:R-:W-:Y:S01]  /*28f00*/  ENDCOLLECTIVE ;  /* 0x000000000000791b */ /* 0x02ffe20003800000 */
.L_x_1081:
[----:B------:R-:W-:Y:S05]  /*28f10*/  BSYNC B0 ;  /* 0x0000000000007941 */ /* 0x000fea0003800000 */
.L_x_1080:
[----:B------:R-:W-:Y:S05]  /*28f20*/  BRA `(.L_x_1082) ;  /* 0xffffffd000f87947 */ /* 0x000fea000383ffff */
.L_x_970:
[----:B------:R-:W-:Y:S01]  /*28f30*/  BSSY B0, `(.L_x_1083) ;  /* 0x0000006000007945 */ /* 0x000fe20003800000 */
[----:B------:R-:W-:-:S07]  /*28f40*/  IMAD.MOV.U32 R15, RZ, RZ, -0x1 ;  /* 0xffffffffff0f7424 */ /* 0x000fce00078e00ff */
[----:B01-3-5:R-:W-:Y:S05]  /*28f50*/  WARPSYNC.COLLECTIVE R15, `(.L_x_1084) ;  /* 0x000000000f0c7348 */ /* 0x02bfea0003c00000 */
[----:B------:R-:W-:Y:S02]  /*28f60*/  ELECT P6, UR62, PT ;  /* 0x00000000003e782f */ /* 0x000fe400038c0000 */
[----:B------:R-:W-:Y:S01]  /*28f70*/  MOV R14, UR62 ;  /* 0x0000003e000e7c02 */ /* 0x000fe20008000f00 */
[----:B01-3-5:R-:W-:Y:S10]  /*28f80*/  ENDCOLLECTIVE ;  /* 0x000000000000791b */ /* 0x02bff40003800000 */
.L_x_1084:
[----:B------:R-:W-:Y:S05]  /*28f90*/  BSYNC B0 ;  /* 0x0000000000007941 */ /* 0x000fea0003800000 */
.L_x_1083:
[----:B------:R-:W-:Y:S05]  /*28fa0*/  BRA `(.L_x_1085) ;  /* 0xffffffd000ec7947 */ /* 0x000fea000383ffff */
.L_x_972:
[----:B0-----:R0:W1:Y:S02]  /*28fb0*/  SYNCS.PHASECHK.TRANS64.TRYWAIT P0, [R6+URZ], R5 ;  /* 0x00000005060075a7 */ /* 0x001064000800017f */
[----:B-1----:R-:W-:Y:S05]  /*28fc0*/  @!P0 NANOSLEEP.SYNCS 0x989680 ;  /* 0x009896800000895d */ /* 0x002fea0003900000 */
[----:B------:R-:W1:Y:S02]  /*28fd0*/  @!P0 SYNCS.PHASECHK.TRANS64 P0, [R6+URZ], R5 ;  /* 0x00000005060085a7 */ /* 0x000e64000800007f */
[----:B-1----:R-:W-:Y:S05]  /*28fe0*/  @!P0 BRA `(.L_x_972) ;  /* 0xfffffffc00f08947 */ /* 0x002fea000383ffff */
[----:B------:R-:W-:Y:S05]  /*28ff0*/  BRA `(.L_x_1086) ;  /* 0xffffffd400287947 */ /* 0x000fea000383ffff */
.L_x_973:
[----:B-1----:R1:W2:Y:S02]  /*29000*/  SYNCS.PHASECHK.TRANS64.TRYWAIT P0, [R7+URZ], R2 ;  /* 0x00000002070075a7 */ /* 0x0022a4000800017f */
[----:B--2---:R-:W-:Y:S05]  /*29010*/  @!P0 NANOSLEEP.SYNCS 0x989680 ;  /* 0x009896800000895d */ /* 0x004fea0003900000 */
[----:B------:R-:W2:Y:S02]  /*29020*/  @!P0 SYNCS.PHASECHK.TRANS64 P0, [R7+URZ], R2 ;  /* 0x00000002070085a7 */ /* 0x000ea4000800007f */
[----:B--2---:R-:W-:Y:S05]  /*29030*/  @!P0 BRA `(.L_x_973) ;  /* 0xfffffffc00f08947 */ /* 0x004fea000383ffff */
[----:B------:R-:W-:Y:S05]  /*29040*/  BRA `(.L_x_1087) ;  /* 0xffffffd4001c7947 */ /* 0x000fea000383ffff */
.L_x_975:
[----:B--2---:R2:W3:Y:S02]  /*29050*/  SYNCS.PHASECHK.TRANS64.TRYWAIT P0, [R4+URZ], R5 ;  /* 0x00000005040075a7 */ /* 0x0044e4000800017f */
[----:B---3--:R-:W-:Y:S05]  /*29060*/  @!P0 NANOSLEEP.SYNCS 0x989680 ;  /* 0x009896800000895d */ /* 0x008fea0003900000 */
[----:B------:R-:W3:Y:S02]  /*29070*/  @!P0 SYNCS.PHASECHK.TRANS64 P0, [R4+URZ], R5 ;  /* 0x00000005040085a7 */ /* 0x000ee4000800007f */
[----:B---3--:R-:W-:Y:S05]  /*29080*/  @!P0 BRA `(.L_x_975) ;  /* 0xfffffffc00f08947 */ /* 0x008fea000383ffff */
[----:B------:R-:W-:Y:S05]  /*29090*/  BRA `(.L_x_1088) ;  /* 0xffffffd400247947 */ /* 0x000fea000383ffff */
.L_x_1089:
        /* <DEDUP_REMOVED lines=14> */
.L_x_3220:


//--------------------- .text._ZN7cutlass13device_kernelIN5flash11enable_sm90INS1_16FlashAttnFwdSm90INS1_25CollectiveMainloopFwdSm90ILi2EN4cute5tupleIJNS5_1CILi1EEES8_S8_EEENS6_IJNS7_ILi128EEESA_SA_EEELi128ENS_10bfloat16_tEfNS_4arch4Sm90ELb0ELb1ELb0ELb0ELb0ELb0ELb0ELb1ELb1ELb1ELb0ELb0EEENS1_21CollectiveEpilogueFwdISB_S9_SC_SE_Li256ELb0ELb1ELb0ELb0EEENS1_30DynamicPersistentTileSchedulerILi256ELi128ELb0ELb1ELb1EEEEEEEEEvNT_6ParamsE --------------------------
	.section	.text._ZN7cutlass13device_kernelIN5flash11enable_sm90INS1_16FlashAttnFwdSm90INS1_25CollectiveMainloopFwdSm90ILi2EN4cute5tupleIJNS5_1CILi1EEES8_S8_EEENS6_IJNS7_ILi128EEESA_SA_EEELi128ENS_10bfloat16_tEfNS_4arch4Sm90ELb0ELb1ELb0ELb0ELb0ELb0ELb0ELb1ELb1ELb1ELb0ELb0EEENS1_21CollectiveEpilogueFwdISB_S9_SC_SE_Li256ELb0ELb1ELb0ELb0EEENS1_30DynamicPersistentTileSchedulerILi256ELi128ELb0ELb1ELb1EEEEEEEEEvNT_6ParamsE,"ax",@progbits
	.align	128
.text._ZN7cutlass13device_kernelIN5flash11enable_sm90INS1_16FlashAttnFwdSm90INS1_25CollectiveMainloopFwdSm90ILi2EN4cute5tupleIJNS5_1CILi1EEES8_S8_EEENS6_IJNS7_ILi128EEESA_SA_EEELi128ENS_10bfloat16_tEfNS_4arch4Sm90ELb0ELb1ELb0ELb0ELb0ELb0ELb0ELb1ELb1ELb1ELb0ELb0EEENS1_21CollectiveEpilogueFwdISB_S9_SC_SE_Li256ELb0ELb1ELb0ELb0EEENS1_30DynamicPersistentTileSchedulerILi256ELi128ELb0ELb1ELb1EEEEEEEEEvNT_6ParamsE:
        .type           _ZN7cutlass13device_kernelIN5flash11enable_sm90INS1_16FlashAttnFwdSm90INS1_25CollectiveMainloopFwdSm90ILi2EN4cute5tupleIJNS5_1CILi1EEES8_S8_EEENS6_IJNS7_ILi128EEESA_SA_EEELi128ENS_10bfloat16_tEfNS_4arch4Sm90ELb0ELb1ELb0ELb0ELb0ELb0ELb0ELb1ELb1ELb1ELb0ELb0EEENS1_21CollectiveEpilogueFwdISB_S9_SC_SE_Li256ELb0ELb1ELb0ELb0EEENS1_30DynamicPersistentTileSchedulerILi256ELi128ELb0ELb1ELb1EEEEEEEEEvNT_6ParamsE,@function
        .size           _ZN7cutlass13device_kernelIN5flash11enable_sm90INS1_16FlashAttnFwdSm90INS1_25CollectiveMainloopFwdSm90ILi2EN4cute5tupleIJNS5_1CILi1EEES8_S8_EEENS6_IJNS7_ILi128EEESA_SA_EEELi128ENS_10bfloat16_tEfNS_4arch4Sm90ELb0ELb1ELb0ELb0ELb0ELb0ELb0ELb1ELb1ELb1ELb0ELb0EEENS1_21CollectiveEpilogueFwdISB_S9_SC_SE_Li256ELb0ELb1ELb0ELb0EEENS1_30DynamicPersistentTileSchedulerILi256ELi128ELb0ELb1ELb1EEEEEEEEEvNT_6ParamsE,(.L_x_3221 - _ZN7cutlass13device_kernelIN5flash11enable_sm90INS1_16FlashAttnFwdSm90INS1_25CollectiveMainloopFwdSm90ILi2EN4cute5tupleIJNS5_1CILi1EEES8_S8_EEENS6_IJNS7_ILi128EEESA_SA_EEELi128ENS_10bfloat16_tEfNS_4arch4Sm90ELb0ELb1ELb0ELb0ELb0ELb0ELb0ELb1ELb1ELb1ELb0ELb0EEENS1_21CollectiveEpilogueFwdISB_S9_SC_SE_Li256ELb0ELb1ELb0ELb0EEENS1_30DynamicPersistentTileSchedulerILi256ELi128ELb0ELb1ELb1EEEEEEEEEvNT_6ParamsE)
        .other          _ZN7cutlass13device_kernelIN5flash11enable_sm90INS1_16FlashAttnFwdSm90INS1_25CollectiveMainloopFwdSm90ILi2EN4cute5tupleIJNS5_1CILi1EEES8_S8_EEENS6_IJNS7_ILi128EEESA_SA_EEELi128ENS_10bfloat16_tEfNS_4arch4Sm90ELb0ELb1ELb0ELb0ELb0ELb0ELb0ELb1ELb1ELb1ELb0ELb0EEENS1_21CollectiveEpilogueFwdISB_S9_SC_SE_Li256ELb0ELb1ELb0ELb0EEENS1_30DynamicPersistentTileSchedulerILi256ELi128ELb0ELb1ELb1EEEEEEEEEvNT_6ParamsE,@"STO_CUDA_ENTRY STV_DEFAULT"
_ZN7cutlass13device_kernelIN5flash11enable_sm90INS1_16FlashAttnFwdSm90INS1_25CollectiveMainloopFwdSm90ILi2EN4cute5tupleIJNS5_1CILi1EEES8_S8_EEENS6_IJNS7_ILi128EEESA_SA_EEELi128ENS_10bfloat16_tEfNS_4arch4Sm90ELb0ELb1ELb0ELb0ELb0ELb0ELb0ELb1ELb1ELb1ELb0ELb0EEENS1_21CollectiveEpilogueFwdISB_S9_SC_SE_Li256ELb0ELb1ELb0ELb0EEENS1_30DynamicPersistentTileSchedulerILi256ELi128ELb0ELb1ELb1EEEEEEEEEvNT_6ParamsE:
[----:B------:R-:W0:Y:S02]  /*0000*/  LDC R1, c[0x0][0x28] ;  /* 0x00000a00ff017b82 */ /* 0x000e240000000800 */
[----:B0-----:R-:W-:Y:S01]  /*0010*/  VIADD R1, R1, 0xffffffe0 ;  /* 0xffffffe001017836 */ /* 0x001fe20000000000 */
[----:B------:R-:W0:Y:S01]  /*0020*/  S2R R3, SR_TID.X ;  /* 0x0000000000037919 */ /* 0x000e220000002100 */
[----:B------:R-:W-:Y:S01]  /*0030*/  ELECT P0, URZ, PT ;  /* 0x00000000003f782f */ /* 0x000fe20003800000 */
[----:B------:R-:W-:Y:S01]  /*0040*/  BSSY B0, `(.L_x_1090) ;  /* 0x000000e000007945 */ /* 0x000fe20003800000 */
[--C-:B0-----:R-:W-:Y:S02]  /*0050*/  SHF.R.U32.HI R0, RZ, 0x5, R3.reuse ;  /* 0x00000005ff007819 */ /* 0x101fe40000011603 */
[----:B------:R-:W-:-:S03]  /*0060*/  SHF.R.U32.HI R23, RZ, 0x7, R3 ;  /* 0x00000007ff177819 */ /* 0x000fc60000011603 */
        /* <DEDUP_REMOVED lines=11> */
.L_x_1091:
[----:B------:R-:W-:Y:S05]  /*0120*/  BSYNC B0 ;  /* 0x0000000000007941 */ /* 0x000fea0003800000 */
.L_x_1090:
[----:B------:R-:W-:Y:S01]  /*0130*/  VOTEU.ANY UP0, P0 ;  /* 0x00000000003f7886 */ /* 0x000fe20000000100 */
[----:B------:R-:W0:Y:S01]  /*0140*/  SHFL.IDX PT, R3, R23, RZ, 0x1f ;  /* 0x00001fff17037589 */ /* 0x000e2200000e0000 */
[----:B------:R-:W-:Y:S01]  /*0150*/  UMOV UR4, 0x80 ;  /* 0x0000008000047882 */ /* 0x000fe20000000000 */
[----:B------:R-:W-:Y:S01]  /*0160*/  UMOV UR7, 0x100 ;  /* 0x0000010000077882 */ /* 0x000fe20000000000 */
[----:B------:R-:W-:Y:S01]  /*0170*/  VOTEU.ANY UP1, P0 ;  /* 0x00000000003f7886 */ /* 0x000fe20000020100 */
[----:B------:R-:W1:Y:S01]  /*0180*/  @UP0 S2UR UR8, SR_CgaCtaId ;  /* 0x00000000000809c3 */ /* 0x000e620000008800 */
[----:B------:R-:W2:Y:S01]  /*0190*/  SHFL.IDX PT, R2, R0, RZ, 0x1f ;  /* 0x00001fff00027589 */ /* 0x000ea200000e0000 */
[----:B------:R-:W-:Y:S01]  /*01a0*/  @UP0 UMOV UR6, 0x400 ;  /* 0x0000040000060882 */ /* 0x000fe20000000000 */
[----:B------:R-:W-:-:S04]  /*01b0*/  @UP0 UIADD3 UR4, -UR4, 0x100000, URZ ;  /* 0x0010000004040890 */ /* 0x000fc8000fffe13f */
[----:B------:R-:W-:Y:S02]  /*01c0*/  @UP0 USHF.L.U32 UR5, UR4, 0xb, URZ ;  /* 0x0000000b04050899 */ /* 0x000fe4000800063f */
[----:B------:R-:W-:Y:S01]  /*01d0*/  @UP0 USHF.L.U32 UR4, UR4, 0x1, URZ ;  /* 0x0000000104040899 */ /* 0x000fe2000800063f */
[----:B------:R-:W-:Y:S01]  /*01e0*/  VOTEU.ANY UP2, P0 ;  /* 0x00000000003f7886 */ /* 0x000fe20000040100 */
[----:B0-----:R-:W-:Y:S01]  /*01f0*/  R2UR UR9, R3 ;  /* 0x00000000030972ca */ /* 0x001fe200000e0000 */
[----:B-1----:R-:W-:Y:S01]  /*0200*/  @UP0 ULEA UR8, UR8, UR6, 0x18 ;  /* 0x0000000608080291 */ /* 0x002fe2000f8ec03f */
[----:B--2---:R-:W-:Y:S01]  /*0210*/  ISETP.NE.AND P1, PT, R2, RZ, PT ;  /* 0x000000ff0200720c */ /* 0x004fe20003f25270 */
[----:B------:R-:W-:-:S04]  /*0220*/  @UP0 UIADD3 UR6, -UR7, 0x100000, URZ ;  /* 0x0010000007060890 */ /* 0x000fc8000fffe13f */
[----:B------:R-:W-:Y:S02]  /*0230*/  @UP0 USHF.L.U32 UR7, UR6, 0xb, URZ ;  /* 0x0000000b06070899 */ /* 0x000fe4000800063f */
[----:B------:R-:W-:-:S04]  /*0240*/  @UP0 USHF.L.U32 UR6, UR6, 0x1, URZ ;  /* 0x0000000106060899 */ /* 0x000fc8000800063f */
[----:B------:R-:W-:Y:S01]  /*0250*/  UISETP.NE.AND UP0, UPT, UR9, URZ, UPT ;  /* 0x0000003f0900728c */ /* 0x000fe2000bf05270 */
[----:B------:R-:W0:Y:S02]  /*0260*/  FENCE.VIEW.ASYNC.S ;  /* 0x00000000000073c6 */ /* 0x000e240000000000 */
[----:B0-----:R0:W1:Y:S05]  /*0270*/  @UP1 SYNCS.EXCH.64 URZ, [UR8+0x28800], UR4 ;  /* 0x02880004083f15b2 */ /* 0x00106a0008000100 */
[----:B------:R0:W2:Y:S01]  /*0280*/  @UP2 SYNCS.EXCH.64 URZ, [UR8+0x28820], UR6 ;  /* 0x02882006083f25b2 */ /* 0x0000a20008000100 */
        /* <DEDUP_REMOVED lines=17> */
[----:B------:R3:W0:Y:S02]  /*03a0*/  SYNCS.EXCH.64 URZ, [UR8+0x28848], UR6 ;  /* 0x02884806083f75b2 */ /* 0x0006240008000100 */
[----:B---3--:R-:W-:Y:S01]  /*03b0*/  NOP ;  /* 0x0000000000007918 */ /* 0x008fe20000000000 */
.L_x_1092:
[----:B------:R-:W3:Y:S01]  /*03c0*/  SHFL.IDX PT, R2, R0, RZ, 0x1f ;  /* 0x00001fff00027589 */ /* 0x000ee200000e0000 */
[----:B------:R-:W-:Y:S01]  /*03d0*/  NOP ;  /* 0x0000000000007918 */ /* 0x000fe20000000000 */
[----:B---3--:R-:W-:-:S13]  /*03e0*/  ISETP.NE.AND P0, PT, R2, RZ, PT ;  /* 0x000000ff0200720c */ /* 0x008fda0003f05270 */
        /* <DEDUP_REMOVED lines=17> */
[----:B------:R3:W0:Y:S02]  /*0500*/  SYNCS.EXCH.64 URZ, [UR8+0x28868], UR6 ;  /* 0x02886806083f75b2 */ /* 0x0006240008000100 */
[----:B---3--:R-:W-:Y:S01]  /*0510*/  NOP ;  /* 0x0000000000007918 */ /* 0x008fe20000000000 */
.L_x_1093:
[----:B------:R-:W3:Y:S01]  /*0520*/  SHFL.IDX PT, R2, R0, RZ, 0x1f ;  /* 0x00001fff00027589 */ /* 0x000ee200000e0000 */
[----:B------:R-:W-:Y:S01]  /*0530*/  NOP ;  /* 0x0000000000007918 */ /* 0x000fe20000000000 */
[----:B---3--:R-:W-:-:S13]  /*0540*/  ISETP.NE.AND P0, PT, R2, RZ, PT ;  /* 0x000000ff0200720c */ /* 0x008fda0003f05270 */
        /* <DEDUP_REMOVED lines=13> */
[----:B------:R3:W0:Y:S02]  /*0620*/  SYNCS.EXCH.64 URZ, [UR6+0x28888], UR4 ;  /* 0x02888804063f75b2 */ /* 0x0006240008000100 */
[----:B---3--:R-:W-:Y:S01]  /*0630*/  NOP ;  /* 0x0000000000007918 */ /* 0x008fe20000000000 */
.L_x_1094:
        /* <DEDUP_REMOVED lines=22> */
.L_x_1095:
        /* <DEDUP_REMOVED lines=22> */
.L_x_1096:
[----:B------:R-:W-:Y:S01]  /*0900*/  PLOP3.LUT P0, PT, PT, PT, UP0, 0x80, 0x0 ;  /* 0x000000000000781c */ /* 0x000fe20003f0f008 */
[----:B------:R-:W-:Y:S01]  /*0910*/  UMOV UR38, 0x1 ;  /* 0x0000000100267882 */ /* 0x000fe20000000000 */
[----:B------:R-:W-:Y:S01]  /*0920*/  NOP ;  /* 0x0000000000007918 */ /* 0x000fe20000000000 */
[----:B------:R-:W-:Y:S01]  /*0930*/  USEL UR38, UR38, 0x2, !UP0 ;  /* 0x0000000226267887 */ /* 0x000fe2000c000000 */
[----:B------:R-:W-:Y:S01]  /*0940*/  ULDC.64 UR50, c[0x0][0x208] ;  /* 0x0000820000327ab9 */ /* 0x000fe20000000a00 */
[----:B012-4-:R-:W-:Y:S08]  /*0950*/  BAR.SYNC.DEFER_BLOCKING 0x0 ;  /* 0x0000000000007b1d */ /* 0x017ff00000010000 */
[----:B------:R-:W-:Y:S05]  /*0960*/  @!P0 BRA `(.L_x_1097) ;  /* 0x000000ec00808947 */ /* 0x000fea0003800000 */
.L_x_1098:
[----:B------:R-:W-:-:S08]  /*0970*/  NOP ;  /* 0x0000000000007918 */ /* 0x000fd00000000000 */
[----:B------:R-:W0:Y:S02]  /*0980*/  USETMAXREG.TRY_ALLOC.CTAPOOL UP0, 0xf0 ;  /* 0x000000f0000079c8 */ /* 0x000e240008000600 */
[----:B0-----:R-:W-:-:S13]  /*0990*/  PLOP3.LUT P0, PT, PT, PT, UP0, 0x80, 0x0 ;  /* 0x000000000000781c */ /* 0x001fda0003f0f008 */
[----:B------:R-:W-:Y:S05]  /*09a0*/  @!P0 BRA `(.L_x_1098) ;  /* 0xfffffffc00f08947 */ /* 0x000fea000383ffff */
[----:B------:R-:W0:Y:S01]  /*09b0*/  S2R R2, SR_TID.X ;  /* 0x0000000000027919 */ /* 0x000e220000002100 */
[----:B------:R-:W1:Y:S08]  /*09c0*/  S2UR UR4, SR_CTAID.X ;  /* 0x00000000000479c3 */ /* 0x000e700000002500 */
[----:B------:R-:W-:Y:S08]  /*09d0*/  BAR.ARV 0x4, 0x180 ;  /* 0x0106000000007b1d */ /* 0x000ff00000002000 */
[----:B------:R-:W-:Y:S06]  /*09e0*/  BAR.ARV 0x8, 0x180 ;  /* 0x0206000000007b1d */ /* 0x000fec0000002000 */
[----:B0-----:R-:W-:-:S04]  /*09f0*/  LOP3.LUT R0, R2, 0xffffff80, RZ, 0xc0, !PT ;  /* 0xffffff8002007812 */ /* 0x001fc800078ec0ff */
[----:B------:R-:W-:Y:S02]  /*0a00*/  ISETP.NE.AND P0, PT, R0, 0x80, PT ;  /* 0x000000800000780c */ /* 0x000fe40003f05270 */
[----:B------:R-:W1:Y:S11]  /*0a10*/  LDC R0, c[0x0][0xc38] ;  /* 0x00030e00ff007b82 */ /* 0x000e760000000800 */
[----:B------:R-:W-:Y:S06]  /*0a20*/  @!P0 BAR.ARV 0x9, 0x100 ;  /* 0x0244000000008b1d */ /* 0x000fec0000002000 */
[----:B-1----:R-:W-:-:S13]  /*0a30*/  ISETP.LE.AND P0, PT, R0, UR4, PT ;  /* 0x0000000400007c0c */ /* 0x002fda000bf03270 */
[----:B------:R-:W-:Y:S05]  /*0a40*/  @P0 EXIT ;  /* 0x000000000000094d */ /* 0x000fea0003800000 */
[----:B------:R-:W-:Y:S01]  /*0a50*/  VIADD R191, R2, 0xffffff80 ;  /* 0xffffff8002bf7836 */ /* 0x000fe20000000000 */
[----:B------:R-:W-:Y:S01]  /*0a60*/  ULOP3.LUT UR47, UR38, 0x1, URZ, 0xfc, !UPT ;  /* 0x00000001262f7892 */ /* 0x000fe2000f8efc3f */
[----:B------:R-:W-:Y:S01]  /*0a70*/  UMOV UR46, URZ ;  /* 0x0000003f002e7c82 */ /* 0x000fe20008000000 */
[----:B------:R-:W-:Y:S02]  /*0a80*/  UMOV UR45, URZ ;  /* 0x0000003f002d7c82 */ /* 0x000fe40008000000 */
[----:B------:R-:W-:Y:S01]  /*0a90*/  SHF.R.S32.HI R0, RZ, 0x1f, R191 ;  /* 0x0000001fff007819 */ /* 0x000fe200000114bf */
[----:B------:R-:W-:-:S03]  /*0aa0*/  UMOV UR44, URZ ;  /* 0x0000003f002c7c82 */ /* 0x000fc60008000000 */
[CC--:B------:R-:W-:Y:S02]  /*0ab0*/  LEA.HI R3, R0.reuse, R191.reuse, RZ, 0x7 ;  /* 0x000000bf00037211 */ /* 0x0c0fe400078f38ff */
[-C--:B------:R-:W-:Y:S02]  /*0ac0*/  LEA.HI R4, R0, R191.reuse, RZ, 0x5 ;  /* 0x000000bf00047211 */ /* 0x080fe400078f28ff */
[----:B------:R-:W-:Y:S02]  /*0ad0*/  LOP3.LUT R2, R3, 0xffffff80, RZ, 0xc0, !PT ;  /* 0xffffff8003027812 */ /* 0x000fe400078ec0ff */
[----:B------:R-:W-:Y:S01]  /*0ae0*/  SHF.R.S32.HI R186, RZ, 0x7, R3 ;  /* 0x00000007ffba7819 */ /* 0x000fe20000011403 */
[----:B------:R-:W-:Y:S02]  /*0af0*/  IMAD.SHL.U32 R6, R4, 0x20, RZ ;  /* 0x0000002004067824 */ /* 0x000fe400078e00ff */
[----:B------:R-:W-:Y:S01]  /*0b00*/  IMAD.IADD R185, R191, 0x1, -R2 ;  /* 0x00000001bfb97824 */ /* 0x000fe200078e0a02 */
[----:B------:R-:W-:-:S02]  /*0b10*/  LEA.HI R2, R0, R191, RZ, 0x4 ;  /* 0x000000bf00027211 */ /* 0x000fc400078f20ff */
[----:B------:R-:W-:Y:S02]  /*0b20*/  LOP3.LUT R7, R6, 0xfffffc00, RZ, 0xc0, !PT ;  /* 0xfffffc0006077812 */ /* 0x000fe400078ec0ff */
[----:B------:R-:W-:Y:S02]  /*0b30*/  LOP3.LUT R4, R2, 0x3fffff0, RZ, 0xc0, !PT ;  /* 0x03fffff002047812 */ /* 0x000fe400078ec0ff */
[----:B------:R-:W-:Y:S02]  /*0b40*/  SHF.R.S32.HI R8, RZ, 0x1f, R185 ;  /* 0x0000001fff087819 */ /* 0x000fe400000114b9 */
[----:B------:R-:W-:Y:S01]  /*0b50*/  SHF.R.S32.HI R5, RZ, 0x4, R2 ;  /* 0x00000004ff057819 */ /* 0x000fe20000011402 */
[----:B------:R-:W-:Y:S01]  /*0b60*/  IMAD.IADD R4, R191, 0x1, -R4 ;  /* 0x00000001bf047824 */ /* 0x000fe200078e0a04 */
[----:B------:R-:W-:Y:S02]  /*0b70*/  LEA.HI R9, R8, R185, RZ, 0x2 ;  /* 0x000000b908097211 */ /* 0x000fe400078f10ff */
[----:B------:R-:W-:Y:S01]  /*0b80*/  LEA.HI R2, R2, R5, RZ, 0x1 ;  /* 0x0000000502027211 */ /* 0x000fe200078f08ff */
[----:B------:R-:W-:Y:S01]  /*0b90*/  IMAD R7, R4, 0x40, R7 ;  /* 0x0000004004077824 */ /* 0x000fe200078e0207 */
[----:B------:R-:W-:-:S02]  /*0ba0*/  LEA.HI R4, R0, R191, RZ, 0x2 ;  /* 0x000000bf00047211 */ /* 0x000fc400078f10ff */
[--C-:B------:R-:W-:Y:S02]  /*0bb0*/  SHF.R.S32.HI R6, RZ, 0x2, R9.reuse ;  /* 0x00000002ff067819 */ /* 0x100fe40000011409 */
[----:B------:R-:W-:Y:S02]  /*0bc0*/  SHF.R.S32.HI R11, RZ, 0x1f, R9 ;  /* 0x0000001fff0b7819 */ /* 0x000fe40000011409 */
[----:B------:R-:W-:Y:S02]  /*0bd0*/  LOP3.LUT R2, R2, 0x1ffffffe, RZ, 0xc0, !PT ;  /* 0x1ffffffe02027812 */ /* 0x000fe400078ec0ff */
[----:B------:R-:W-:Y:S02]  /*0be0*/  LOP3.LUT R4, R4, 0xfffffffc, RZ, 0xc0, !PT ;  /* 0xfffffffc04047812 */ /* 0x000fe400078ec0ff */
[----:B------:R-:W-:Y:S01]  /*0bf0*/  LEA.HI R0, R0, R191, RZ, 0x3 ;  /* 0x000000bf00007211 */ /* 0x000fe200078f18ff */
[----:B------:R-:W-:Y:S01]  /*0c00*/  IMAD.IADD R2, R5, 0x1, -R2 ;  /* 0x0000000105027824 */ /* 0x000fe200078e0a02 */
[----:B------:R-:W-:Y:S01]  /*0c10*/  LEA.HI R11, R11, R6, RZ, 0x3 ;  /* 0x000000060b0b7211 */ /* 0x000fe200078f18ff */
[----:B------:R-:W-:Y:S01]  /*0c20*/  IMAD.IADD R4, R191, 0x1, -R4 ;  /* 0x00000001bf047824 */ /* 0x000fe200078e0a04 */
[----:B------:R-:W-:Y:S01]  /*0c30*/  LOP3.LUT R22, R0, 0xfffffff8, RZ, 0xc0, !PT ;  /* 0xfffffff800167812 */ /* 0x000fe200078ec0ff */
[----:B------:R-:W-:Y:S01]  /*0c40*/  IMAD R188, R2, 0x8, R7 ;  /* 0x0000000802bc7824 */ /* 0x000fe200078e0207 */
[----:B------:R-:W-:-:S02]  /*0c50*/  LOP3.LUT R11, R11, 0xfffffff8, RZ, 0xc0, !PT ;  /* 0xfffffff80b0b7812 */ /* 0x000fc400078ec0ff */
[----:B------:R-:W-:Y:S01]  /*0c60*/  LEA.HI R8, R8, R185, RZ, 0x5 ;  /* 0x000000b908087211 */ /* 0x000fe200078f28ff */
[----:B------:R-:W-:Y:S01]  /*0c70*/  IMAD.IADD R22, R191, 0x1, -R22 ;  /* 0x00000001bf167824 */ /* 0x000fe200078e0a16 */
[----:B------:R-:W-:Y:S01]  /*0c80*/  LEA.HI R3, R3, R186, RZ, 0x1 ;  /* 0x000000ba03037211 */ /* 0x000fe200078f08ff */
[----:B------:R-:W-:Y:S01]  /*0c90*/  IMAD.IADD R11, R6, 0x1, -R11 ;  /* 0x00000001060b7824 */ /* 0x000fe200078e0a0b */
[----:B------:R-:W-:Y:S01]  /*0ca0*/  LEA.HI R2, R4, R4, RZ, 0x1 ;  /* 0x0000000404027211 */ /* 0x000fe200078f08ff */
[----:B------:R-:W-:Y:S01]  /*0cb0*/  IMAD.SHL.U32 R18, R22, 0x8, RZ ;  /* 0x0000000816127824 */ /* 0x000fe200078e00ff */
[----:B------:R-:W-:Y:S02]  /*0cc0*/  SHF.R.S32.HI R8, RZ, 0x5, R8 ;  /* 0x00000005ff087819 */ /* 0x000fe40000011408 */
[----:B------:R-:W-:Y:S01]  /*0cd0*/  LOP3.LUT R3, R3, 0x3fffffe, RZ, 0xc0, !PT ;  /* 0x03fffffe03037812 */ /* 0x000fe200078ec0ff */
[----:B------:R-:W-:Y:S01]  /*0ce0*/  VIADD R19, R18, 0x40 ;  /* 0x0000004012137836 */ /* 0x000fe20000000000 */
[----:B------:R-:W-:Y:S01]  /*0cf0*/  LOP3.LUT R5, R2, 0x1ffffffe, RZ, 0xc0, !PT ;  /* 0x1ffffffe02057812 */ /* 0x000fe200078ec0ff */
[----:B------:R-:W-:Y:S01]  /*0d00*/  IMAD R8, R8, 0x10, R11 ;  /* 0x0000001008087824 */ /* 0x000fe200078e020b */
[----:B------:R-:W-:Y:S01]  /*0d10*/  LOP3.LUT R16, R9, 0x7ffffffc, RZ, 0xc0, !PT ;  /* 0x7ffffffc09107812 */ /* 0x000fe200078ec0ff */
[----:B------:R-:W-:Y:S01]  /*0d20*/  IMAD.IADD R3, R186, 0x1, -R3 ;  /* 0x00000001ba037824 */ /* 0x000fe200078e0a03 */
[----:B------:R-:W-:Y:S01]  /*0d30*/  SHF.R.S32.HI R184, RZ, 0x3, R0 ;  /* 0x00000003ffb87819 */ /* 0x000fe20000011400 */
[----:B------:R-:W-:Y:S01]  /*0d40*/  IMAD.IADD R4, R4, 0x1, -R5 ;  /* 0x0000000104047824 */ /* 0x000fe200078e0a05 */
[----:B------:R-:W-:Y:S01]  /*0d50*/  SHF.R.S32.HI R190, RZ, 0x1f, R18 ;  /* 0x0000001fffbe7819 */ /* 0x000fe20000011412 */
[----:B------:R-:W-:Y:S01]  /*0d60*/  IMAD R187, R3, 0x40, R8 ;  /* 0x0000004003bb7824 */ /* 0x000fe200078e0208 */
[----:B------:R-:W-:Y:S01]  /*0d70*/  SHF.R.S32.HI R189, RZ, 0x1f, R19 ;  /* 0x0000001fffbd7819 */ /* 0x000fe20000011413 */
[----:B------:R-:W-:-:S02]  /*0d80*/  IMAD.IADD R16, R185, 0x1, -R16 ;  /* 0x00000001b9107824 */ /* 0x000fc400078e0a10 */
[----:B------:R-:W-:-:S07]  /*0d90*/  IMAD R17, R4, 0x8, R187 ;  /* 0x0000000804117824 */ /* 0x000fce00078e02bb */
.L_x_1195:
[----:B------:R-:W-:Y:S01]  /*0da0*/  ULDC UR5, c[0x0][0xc60] ;  /* 0x0003180000057ab9 */ /* 0x000fe20000000800 */
[----:B------:R-:W-:Y:S01]  /*0db0*/  UMOV UR8, UR4 ;  /* 0x0000000400087c82 */ /* 0x000fe20008000000 */
[----:B------:R-:W-:-:S11]  /*0dc0*/  UISETP.NE.AND UP0, UPT, UR5, 0x1, UPT ;  /* 0x000000010500788c */ /* 0x000fd6000bf05270 */
[----:B------:R-:W-:Y:S01]  /*0dd0*/  @UP0 ULDC UR6, c[0x0][0xc64] ;  /* 0x0003190000060ab9 */ /* 0x000fe20000000800 */
[----:B------:R-:W-:Y:S01]  /*0de0*/  @UP0 ULDC UR9, c[0x0][0xc68] ;  /* 0x00031a0000090ab9 */ /* 0x000fe20000000800 */
[----:B------:R-:W-:-:S04]  /*0df0*/  UIMAD.WIDE.U32 UR6, UR4, UR6, URZ ;  /* 0x00000006040672a5 */ /* 0x000fc8000f8e003f */
[----:B------:R-:W-:-:S03]  /*0e00*/  @UP0 USHF.R.U32.HI UR8, URZ, UR9, UR7 ;  /* 0x000000093f080299 */ /* 0x000fc60008011607 */
[----:B------:R-:W-:Y:S02]  /*0e10*/  ULDC UR6, c[0x0][0xc78] ;  /* 0x00031e0000067ab9 */ /* 0x000fe40000000800 */
[----:B------:R-:W-:Y:S02]  /*0e20*/  UISETP.GE.AND UP0, UPT, UR8, UR6, UPT ;  /* 0x000000060800728c */ /* 0x000fe4000bf06270 */
[----:B------:R-:W-:-:S04]  /*0e30*/  UIADD3 UR6, -UR8, URZ, URZ ;  /* 0x0000003f08067290 */ /* 0x000fc8000fffe13f */
[----:B------:R-:W-:Y:S01]  /*0e40*/  PLOP3.LUT P0, PT, PT, PT, UP0, 0x80, 0x0 ;  /* 0x000000000000781c */ /* 0x000fe20003f0f008 */
[----:B------:R-:W-:-:S12]  /*0e50*/  UIMAD UR9, UR5, UR6, UR4 ;  /* 0x00000006050972a4 */ /* 0x000fd8000f8e0204 */
[----:B012345:R-:W-:Y:S05]  /*0e60*/  @!P0 BRA `(.L_x_1099) ;  /* 0x0000000000208947 */ /* 0x03ffea0003800000 */
[----:B------:R-:W-:Y:S01]  /*0e70*/  ULDC UR7, c[0x0][0xc6c] ;  /* 0x00031b0000077ab9 */ /* 0x000fe20000000800 */
[----:B------:R-:W-:Y:S01]  /*0e80*/  UMOV UR6, UR9 ;  /* 0x0000000900067c82 */ /* 0x000fe20008000000 */
[----:B------:R-:W-:-:S11]  /*0e90*/  UISETP.NE.AND UP0, UPT, UR7, 0x1, UPT ;  /* 0x000000010700788c */ /* 0x000fd6000bf05270 */
[----:B------:R-:W-:Y:S02]  /*0ea0*/  @UP0 ULDC.64 UR10, c[0x0][0xc70] ;  /* 0x00031c00000a0ab9 */ /* 0x000fe40000000a00 */
[----:B------:R-:W-:-:S04]  /*0eb0*/  UIMAD.WIDE.U32 UR4, UR9, UR10, URZ ;  /* 0x0000000a090472a5 */ /* 0x000fc8000f8e003f */
[----:B------:R-:W-:-:S04]  /*0ec0*/  @UP0 USHF.R.U32.HI UR6, URZ, UR11, UR5 ;  /* 0x0000000b3f060299 */ /* 0x000fc80008011605 */
[----:B------:R-:W-:Y:S01]  /*0ed0*/  UIMAD UR4, UR6, UR7, URZ ;  /* 0x00000007060472a4 */ /* 0x000fe2000f8e023f */
[----:B------:R-:W-:Y:S11]  /*0ee0*/  BRA `(.L_x_1100) ;  /* 0x00000000001c7947 */ /* 0x000ff60003800000 */
.L_x_1099:
[----:B------:R-:W-:Y:S01]  /*0ef0*/  ULDC UR7, c[0x0][0xc54] ;  /* 0x0003150000077ab9 */ /* 0x000fe20000000800 */
[----:B------:R-:W-:Y:S01]  /*0f00*/  UMOV UR6, UR9 ;  /* 0x0000000900067c82 */ /* 0x000fe20008000000 */
[----:B------:R-:W-:-:S11]  /*0f10*/  UISETP.NE.AND UP0, UPT, UR7, 0x1, UPT ;  /* 0x000000010700788c */ /* 0x000fd6000bf05270 */
[----:B------:R-:W-:Y:S02]  /*0f20*/  @UP0 ULDC.64 UR10, c[0x0][0xc58] ;  /* 0x00031600000a0ab9 */ /* 0x000fe40000000a00 */
[----:B------:R-:W-:-:S04]  /*0f30*/  UIMAD.WIDE.U32 UR4, UR9, UR10, URZ ;  /* 0x0000000a090472a5 */ /* 0x000fc8000f8e003f */
[----:B------:R-:W-:-:S04]  /*0f40*/  @UP0 USHF.R.U32.HI UR6, URZ, UR11, UR5 ;  /* 0x0000000b3f060299 */ /* 0x000fc80008011605 */
[----:B------:R-:W-:-:S12]  /*0f50*/  UIMAD UR4, UR6, UR7, URZ ;  /* 0x00000007060472a4 */ /* 0x000fd8000f8e023f */
.L_x_1100:
[----:B------:R-:W-:Y:S01]  /*0f60*/  ULOP3.LUT UR6, URZ, UR6, URZ, 0x33, !UPT ;  /* 0x000000063f067292 */ /* 0x000fe2000f8e333f */
[----:B------:R-:W-:Y:S01]  /*0f70*/  ULDC UR7, c[0x0][0x448] ;  /* 0x0001120000077ab9 */ /* 0x000fe20000000800 */
[----:B------:R-:W-:Y:S01]  /*0f80*/  ULDC UR5, c[0x0][0xc3c] ;  /* 0x00030f0000057ab9 */ /* 0x000fe20000000800 */
[----:B------:R-:W-:Y:S02]  /*0f90*/  UISETP.NE.AND UP1, UPT, UR7, 0x1, UPT ;  /* 0x000000010700788c */ /* 0x000fe4000bf25270 */
[----:B------:R-:W-:Y:S01]  /*0fa0*/  UIADD3 UR6, UR6, UR5, URZ ;  /* 0x0000000506067290 */ /* 0x000fe2000fffe03f */
[----:B------:R-:W-:Y:S01]  /*0fb0*/  ULDC.64 UR10, c[0x0][0x418] ;  /* 0x00010600000a7ab9 */ /* 0x000fe20000000a00 */
[----:B------:R-:W-:Y:S01]  /*0fc0*/  UIADD3 UR4, UR9, -UR4, URZ ;  /* 0x8000000409047290 */ /* 0x000fe2000fffe03f */
[----:B------:R-:W-:Y:S01]  /*0fd0*/  ULDC UR37, c[0x0][0xc48] ;  /* 0x0003120000257ab9 */ /* 0x000fe20000000800 */
[----:B------:R-:W-:Y:S02]  /*0fe0*/  UISETP.NE.U32.AND UP0, UPT, UR10, URZ, UPT ;  /* 0x0000003f0a00728c */ /* 0x000fe4000bf05070 */
[----:B------:R-:W-:-:S02]  /*0ff0*/  USHF.L.U32 UR36, UR6, 0x7, URZ ;  /* 0x0000000706247899 */ /* 0x000fc4000800063f */
[----:B------:R-:W-:Y:S01]  /*1000*/  UISETP.NE.AND UP2, UPT, UR37, 0x1, UPT ;  /* 0x000000012500788c */ /* 0x000fe2000bf45270 */
[----:B------:R-:W-:Y:S01]  /*1010*/  ULDC UR13, c[0x0][0xc54] ;  /* 0x00031500000d7ab9 */ /* 0x000fe20000000800 */
[----:B------:R-:W-:Y:S02]  /*1020*/  UISETP.NE.AND.EX UP0, UPT, UR11, URZ, UPT, UP0 ;  /* 0x0000003f0b00728c */ /* 0x000fe4000bf05300 */
[----:B------:R-:W-:Y:S02]  /*1030*/  UIADD3 UR10, UR36, 0x7f, URZ ;  /* 0x0000007f240a7890 */ /* 0x000fe4000fffe03f */
[----:B------:R-:W-:Y:S01]  /*1040*/  UIMAD UR13, UR8, UR13, UR4 ;  /* 0x0000000d080d72a4 */ /* 0x000fe2000f8e0204 */
[----:B------:R-:W-:Y:S01]  /*1050*/  ULDC UR42, c[0x0][0x424] ;  /* 0x00010900002a7ab9 */ /* 0x000fe20000000800 */
[----:B------:R-:W-:Y:S01]  /*1060*/  ULDC UR49, c[0x0][0x288] ;  /* 0x0000a20000317ab9 */ /* 0x000fe20000000800 */
[----:B------:R-:W-:Y:S01]  /*1070*/  ULDC.64 UR4, c[0x0][0x9e0] ;  /* 0x0002780000047ab9 */ /* 0x000fe20000000a00 */
[----:B------:R-:W-:Y:S01]  /*1080*/  @UP1 ULDC UR8, c[0x0][0x44c] ;  /* 0x0001130000081ab9 */ /* 0x000fe20000000800 */
[----:B------:R-:W-:-:S02]  /*1090*/  UIADD3 UR11, -UR49, 0x1, URZ ;  /* 0x00000001310b7890 */ /* 0x000fc4000fffe13f */
[----:B------:R-:W-:Y:S02]  /*10a0*/  UISETP.GE.AND UP3, UPT, UR5, 0x1, UPT ;  /* 0x000000010500788c */ /* 0x000fe4000bf66270 */
[----:B------:R-:W-:Y:S02]  /*10b0*/  USEL UR42, UR42, 0x1, UP0 ;  /* 0x000000012a2a7887 */ /* 0x000fe40008000000 */
[----:B------:R-:W-:Y:S01]  /*10c0*/  UIMAD.WIDE.U32 UR8, UR10, UR8, URZ ;  /* 0x000000080a0872a5 */ /* 0x000fe2000f8e003f */
[----:B------:R-:W-:Y:S01]  /*10d0*/  ULDC UR12, c[0x0][0x2f0] ;  /* 0x0000bc00000c7ab9 */ /* 0x000fe20000000800 */
[----:B------:R-:W-:Y:S01]  /*10e0*/  @UP1 ULDC UR15, c[0x0][0x450] ;  /* 0x00011400000f1ab9 */ /* 0x000fe20000000800 */
[----:B------:R-:W-:Y:S01]  /*10f0*/  @UP2 ULDC UR6, c[0x0][0xc4c] ;  /* 0x0003130000062ab9 */ /* 0x000fe20000000800 */
[----:B------:R-:W-:Y:S01]  /*1100*/  UIMAD UR11, UR42, UR12, UR11 ;  /* 0x0000000c2a0b72a4 */ /* 0x000fe2000f8e020b */
[----:B------:R-:W-:Y:S01]  /*1110*/  PLOP3.LUT P1, PT, PT, PT, UP3, 0x80, 0x0 ;  /* 0x000000000000781c */ /* 0x000fe20003f2f038 */
[----:B------:R-:W-:-:S02]  /*1120*/  @UP1 USHF.R.U32.HI UR10, URZ, UR15, UR9 ;  /* 0x0000000f3f0a1299 */ /* 0x000fc40008011609 */
[----:B------:R-:W-:Y:S01]  /*1130*/  UIMAD.WIDE.U32 UR6, UR13, UR6, URZ ;  /* 0x000000060d0672a5 */ /* 0x000fe2000f8e003f */
[----:B------:R-:W-:Y:S01]  /*1140*/  @UP2 ULDC UR14, c[0x0][0xc50] ;  /* 0x00031400000e2ab9 */ /* 0x000fe20000000800 */
[----:B------:R-:W-:Y:S01]  /*1150*/  UIADD3 UR10, UR11, UR10, URZ ;  /* 0x0000000a0b0a7290 */ /* 0x000fe2000fffe03f */
[----:B------:R-:W-:Y:S01]  /*1160*/  UMOV UR43, UR13 ;  /* 0x0000000d002b7c82 */ /* 0x000fe20008000000 */
[----:B------:R-:W-:Y:S02]  /*1170*/  @UP2 USHF.R.U32.HI UR43, URZ, UR14, UR7 ;  /* 0x0000000e3f2b2299 */ /* 0x000fe40008011607 */
[----:B------:R-:W-:Y:S02]  /*1180*/  UIADD3 UR4, UR10, UR4, URZ ;  /* 0x000000040a047290 */ /* 0x000fe4000fffe03f */
[----:B------:R-:W-:-:S04]  /*1190*/  UIADD3 UR6, -UR43, URZ, URZ ;  /* 0x0000003f2b067290 */ /* 0x000fc8000fffe13f */
[----:B------:R-:W-:Y:S01]  /*11a0*/  UIMAD UR37, UR37, UR6, UR13 ;  /* 0x00000006252572a4 */ /* 0x000fe2000f8e020d */
[----:B------:R-:W-:Y:S01]  /*11b0*/  IMAD.U32 R0, RZ, RZ, UR4 ;  /* 0x00000004ff007e24 */ /* 0x000fe2000f8e00ff */
[----:B------:R-:W-:Y:S10]  /*11c0*/  @!P1 BRA `(.L_x_1101) ;  /* 0x0000000000409947 */ /* 0x000ff40003800000 */
[----:B------:R-:W-:Y:S01]  /*11d0*/  ISETP.LT.AND P0, PT, RZ, UR10, PT ;  /* 0x0000000aff007c0c */ /* 0x000fe2000bf01270 */
[----:B------:R-:W-:-:S12]  /*11e0*/  UIADD3 UR4, UR10, -0x1, URZ ;  /* 0xffffffff0a047890 */ /* 0x000fd8000fffe03f */
[----:B------:R-:W-:Y:S05]  /*11f0*/  @P0 BRA `(.L_x_1102) ;  /* 0x00000000001c0947 */ /* 0x000fea0003800000 */
[----:B------:R-:W-:Y:S02]  /*1200*/  UISETP.NE.AND UP0, UPT, UR5, 0x1, UPT ;  /* 0x000000010500788c */ /* 0x000fe4000bf05270 */
[----:B------:R-:W-:-:S09]  /*1210*/  UIADD3 UR4, -UR10, URZ, URZ ;  /* 0x0000003f0a047290 */ /* 0x000fd2000fffe13f */
[----:B------:R-:W-:Y:S02]  /*1220*/  @UP0 ULDC.64 UR8, c[0x0][0x9e8] ;  /* 0x00027a0000080ab9 */ /* 0x000fe40000000a00 */
[----:B------:R-:W-:-:S04]  /*1230*/  UIMAD.WIDE.U32 UR6, UR4, UR8, URZ ;  /* 0x00000008040672a5 */ /* 0x000fc8000f8e003f */
[----:B------:R-:W-:-:S04]  /*1240*/  @UP0 USHF.R.U32.HI UR4, URZ, UR9, UR7 ;  /* 0x000000093f040299 */ /* 0x000fc80008011607 */
[----:B------:R-:W-:Y:S01]  /*1250*/  ULOP3.LUT UR4, URZ, UR4, URZ, 0x33, !UPT ;  /* 0x000000043f047292 */ /* 0x000fe2000f8e333f */
[----:B------:R-:W-:Y:S11]  /*1260*/  BRA `(.L_x_1103) ;  /* 0x0000000000107947 */ /* 0x000ff60003800000 */
.L_x_1102:
[----:B------:R-:W-:-:S11]  /*1270*/  UISETP.NE.AND UP0, UPT, UR5, 0x1, UPT ;  /* 0x000000010500788c */ /* 0x000fd6000bf05270 */
[----:B------:R-:W-:Y:S02]  /*1280*/  @UP0 ULDC.64 UR8, c[0x0][0x9e8] ;  /* 0x00027a0000080ab9 */ /* 0x000fe40000000a00 */
[----:B------:R-:W-:-:S04]  /*1290*/  UIMAD.WIDE.U32 UR6, UR4, UR8, URZ ;  /* 0x00000008040672a5 */ /* 0x000fc8000f8e003f */
[----:B------:R-:W-:-:S12]  /*12a0*/  @UP0 USHF.R.U32.HI UR4, URZ, UR9, UR7 ;  /* 0x000000093f040299 */ /* 0x000fd80008011607 */
.L_x_1103:
[----:B------:R-:W-:-:S06]  /*12b0*/  UIMAD UR4, UR4, UR5, UR5 ;  /* 0x00000005040472a4 */ /* 0x000fcc000f8e0205 */
[----:B------:R-:W-:-:S07]  /*12c0*/  VIMNMX R0, R0, UR4, PT ;  /* 0x0000000400007c48 */ /* 0x000fce000bfe0100 */
.L_x_1101:
[----:B------:R-:W-:Y:S01]  /*12d0*/  UIMAD UR4, UR42, UR12, 0x7f ;  /* 0x0000007f2a0474a4 */ /* 0x000fe2000f8e020c */
[----:B------:R-:W-:Y:S01]  /*12e0*/  VIADD R0, R0, 0x7f ;  /* 0x0000007f00007836 */ /* 0x000fe20000000000 */
[----:B------:R-:W-:Y:S01]  /*12f0*/  @UP1 ULDC UR6, c[0x0][0x44c] ;  /* 0x0001130000061ab9 */ /* 0x000fe20000000800 */
[----:B------:R-:W-:Y:S01]  /*1300*/  @UP1 ULDC UR10, c[0x0][0x450] ;  /* 0x00011400000a1ab9 */ /* 0x000fe20000000800 */
[----:B------:R-:W-:Y:S02]  /*1310*/  USHF.R.S32.HI UR8, URZ, 0x1f, UR4 ;  /* 0x0000001f3f087899 */ /* 0x000fe40008011404 */
[----:B------:R-:W-:Y:S01]  /*1320*/  UIMAD.WIDE.U32 UR6, UR36, UR6, URZ ;  /* 0x00000006240672a5 */ /* 0x000fe2000f8e003f */
[----:B------:R-:W-:Y:S01]  /*1330*/  SHF.R.S32.HI R3, RZ, 0x1f, R0 ;  /* 0x0000001fff037819 */ /* 0x000fe20000011400 */
[----:B------:R-:W-:Y:S01]  /*1340*/  UMOV UR9, UR36 ;  /* 0x0000002400097c82 */ /* 0x000fe20008000000 */
[----:B------:R-:W-:Y:S02]  /*1350*/  ULEA.HI UR8, UR8, UR4, URZ, 0x7 ;  /* 0x0000000408087291 */ /* 0x000fe4000f8f383f */
[----:B------:R-:W-:Y:S01]  /*1360*/  @UP1 USHF.R.U32.HI UR9, URZ, UR10, UR7 ;  /* 0x0000000a3f091299 */ /* 0x000fe20008011607 */
[----:B------:R-:W-:Y:S01]  /*1370*/  LEA.HI R3, R3, R0, RZ, 0x7 ;  /* 0x0000000003037211 */ /* 0x000fe200078f38ff */
[----:B------:R-:W-:-:S02]  /*1380*/  UIMAD UR49, UR42, UR12, -UR49 ;  /* 0x0000000c2a3172a4 */ /* 0x000fc4000f8e0a31 */
[----:B------:R-:W-:Y:S01]  /*1390*/  USHF.R.S32.HI UR8, URZ, 0x7, UR8 ;  /* 0x000000073f087899 */ /* 0x000fe20008011408 */
[----:B------:R-:W-:Y:S01]  /*13a0*/  SHF.R.S32.HI R3, RZ, 0x7, R3 ;  /* 0x00000007ff037819 */ /* 0x000fe20000011403 */
[----:B------:R-:W-:-:S03]  /*13b0*/  UIADD3 UR4, UR49, UR9, URZ ;  /* 0x0000000931047290 */ /* 0x000fc6000fffe03f */
[----:B------:R-:W-:Y:S01]  /*13c0*/  ULDC UR9, c[0x0][0x9dc] ;  /* 0x0002770000097ab9 */ /* 0x000fe20000000800 */
[----:B------:R-:W-:Y:S01]  /*13d0*/  VIMNMX R88, R3, UR8, PT ;  /* 0x0000000803587c48 */ /* 0x000fe2000bfe0100 */
[----:B------:R-:W-:Y:S01]  /*13e0*/  UIADD3 UR9, UR4, -UR9, URZ ;  /* 0x8000000904097290 */ /* 0x000fe2000fffe03f */
[----:B------:R-:W-:Y:S11]  /*13f0*/  @!P1 BRA `(.L_x_1104) ;  /* 0x0000000000449947 */ /* 0x000ff60003800000 */
[----:B------:R-:W-:-:S06]  /*1400*/  UISETP.GT.AND UP0, UPT, UR4, -0x1, UPT ;  /* 0xffffffff0400788c */ /* 0x000fcc000bf04270 */
[----:B------:R-:W-:-:S13]  /*1410*/  PLOP3.LUT P0, PT, PT, PT, UP0, 0x80, 0x0 ;  /* 0x000000000000781c */ /* 0x000fda0003f0f008 */
[----:B------:R-:W-:Y:S05]  /*1420*/  @P0 BRA `(.L_x_1105) ;  /* 0x00000000001c0947 */ /* 0x000fea0003800000 */
[----:B------:R-:W-:Y:S02]  /*1430*/  UISETP.NE.AND UP0, UPT, UR5, 0x1, UPT ;  /* 0x000000010500788c */ /* 0x000fe4000bf05270 */
[----:B------:R-:W-:-:S09]  /*1440*/  ULOP3.LUT UR4, URZ, UR4, URZ, 0x33, !UPT ;  /* 0x000000043f047292 */ /* 0x000fd2000f8e333f */
[----:B------:R-:W-:Y:S02]  /*1450*/  @UP0 ULDC.64 UR10, c[0x0][0x9e8] ;  /* 0x00027a00000a0ab9 */ /* 0x000fe40000000a00 */
[----:B------:R-:W-:-:S04]  /*1460*/  UIMAD.WIDE.U32 UR6, UR4, UR10, URZ ;  /* 0x0000000a040672a5 */ /* 0x000fc8000f8e003f */
[----:B------:R-:W-:-:S04]  /*1470*/  @UP0 USHF.R.U32.HI UR4, URZ, UR11, UR7 ;  /* 0x0000000b3f040299 */ /* 0x000fc80008011607 */
[----:B------:R-:W-:Y:S01]  /*1480*/  ULOP3.LUT UR4, URZ, UR4, URZ, 0x33, !UPT ;  /* 0x000000043f047292 */ /* 0x000fe2000f8e333f */
[----:B------:R-:W-:Y:S11]  /*1490*/  BRA `(.L_x_1106) ;  /* 0x0000000000107947 */ /* 0x000ff60003800000 */
.L_x_1105:
[----:B------:R-:W-:-:S11]  /*14a0*/  UISETP.NE.AND UP0, UPT, UR5, 0x1, UPT ;  /* 0x000000010500788c */ /* 0x000fd6000bf05270 */
[----:B------:R-:W-:Y:S02]  /*14b0*/  @UP0 ULDC.64 UR10, c[0x0][0x9e8] ;  /* 0x00027a00000a0ab9 */ /* 0x000fe40000000a00 */
[----:B------:R-:W-:-:S04]  /*14c0*/  UIMAD.WIDE.U32 UR6, UR4, UR10, URZ ;  /* 0x0000000a040672a5 */ /* 0x000fc8000f8e003f */
[----:B------:R-:W-:-:S12]  /*14d0*/  @UP0 USHF.R.U32.HI UR4, URZ, UR11, UR7 ;  /* 0x0000000b3f040299 */ /* 0x000fd80008011607 */
.L_x_1106:
[----:B------:R-:W-:-:S04]  /*14e0*/  UIMAD UR4, UR4, UR5, URZ ;  /* 0x00000005040472a4 */ /* 0x000fc8000f8e023f */
[----:B------:R-:W-:-:S04]  /*14f0*/  UISETP.LT.AND UP0, UPT, UR9, UR4, UPT ;  /* 0x000000040900728c */ /* 0x000fc8000bf01270 */
[----:B------:R-:W-:-:S12]  /*1500*/  USEL UR9, UR9, UR4, !UP0 ;  /* 0x0000000409097287 */ /* 0x000fd8000c000000 */
.L_x_1104:
[----:B------:R-:W-:Y:S01]  /*1510*/  USHF.R.S32.HI UR4, URZ, 0x1f, UR9 ;  /* 0x0000001f3f047899 */ /* 0x000fe20008011409 */
[----:B------:R-:W-:Y:S02]  /*1520*/  PLOP3.LUT P0, PT, PT, PT, PT, 0x80, 0x0 ;  /* 0x000000000000781c */ /* 0x000fe40003f0f070 */
[----:B------:R-:W-:Y:S02]  /*1530*/  CS2R R36, SRZ ;  /* 0x0000000000247805 */ /* 0x000fe4000001ff00 */
[----:B------:R-:W-:Y:S01]  /*1540*/  CS2R R150, SRZ ;  /* 0x0000000000967805 */ /* 0x000fe2000001ff00 */
[----:B------:R-:W-:Y:S01]  /*1550*/  ULEA.HI UR4, UR4, UR9, URZ, 0x7 ;  /* 0x0000000904047291 */ /* 0x000fe2000f8f383f */
[----:B------:R-:W-:Y:S02]  /*1560*/  CS2R R148, SRZ ;  /* 0x0000000000947805 */ /* 0x000fe4000001ff00 */
[----:B------:R-:W-:Y:S02]  /*1570*/  CS2R R146, SRZ ;  /* 0x0000000000927805 */ /* 0x000fe4000001ff00 */
[----:B------:R-:W-:Y:S01]  /*1580*/  CS2R R144, SRZ ;  /* 0x0000000000907805 */ /* 0x000fe2000001ff00 */
[----:B------:R-:W-:Y:S01]  /*1590*/  USHF.R.S32.HI UR4, URZ, 0x7, UR4 ;  /* 0x000000073f047899 */ /* 0x000fe20008011404 */
[----:B------:R-:W-:-:S02]  /*15a0*/  CS2R R142, SRZ ;  /* 0x00000000008e7805 */ /* 0x000fc4000001ff00 */
[----:B------:R-:W-:Y:S02]  /*15b0*/  CS2R R140, SRZ ;  /* 0x00000000008c7805 */ /* 0x000fe4000001ff00 */
[----:B------:R-:W-:Y:S01]  /*15c0*/  CS2R R138, SRZ ;  /* 0x00000000008a7805 */ /* 0x000fe2000001ff00 */
[----:B------:R-:W-:Y:S01]  /*15d0*/  UISETP.LT.AND UP0, UPT, URZ, UR4, UPT ;  /* 0x000000043f00728c */ /* 0x000fe2000bf01270 */
[----:B------:R-:W-:Y:S02]  /*15e0*/  CS2R R136, SRZ ;  /* 0x0000000000887805 */ /* 0x000fe4000001ff00 */
[----:B------:R-:W-:Y:S02]  /*15f0*/  CS2R R134, SRZ ;  /* 0x0000000000867805 */ /* 0x000fe4000001ff00 */
[----:B------:R-:W-:Y:S01]  /*1600*/  CS2R R132, SRZ ;  /* 0x0000000000847805 */ /* 0x000fe2000001ff00 */
[----:B------:R-:W-:Y:S01]  /*1610*/  USEL UR39, URZ, UR4, !UP0 ;  /* 0x000000043f277287 */ /* 0x000fe2000c000000 */
[----:B------:R-:W-:-:S02]  /*1620*/  CS2R R130, SRZ ;  /* 0x0000000000827805 */ /* 0x000fc4000001ff00 */
[----:B------:R-:W-:Y:S02]  /*1630*/  CS2R R128, SRZ ;  /* 0x0000000000807805 */ /* 0x000fe4000001ff00 */
[----:B------:R-:W-:Y:S02]  /*1640*/  CS2R R126, SRZ ;  /* 0x00000000007e7805 */ /* 0x000fe4000001ff00 */
[----:B------:R-:W-:Y:S02]  /*1650*/  CS2R R124, SRZ ;  /* 0x00000000007c7805 */ /* 0x000fe4000001ff00 */
[----:B------:R-:W-:Y:S02]  /*1660*/  CS2R R122, SRZ ;  /* 0x00000000007a7805 */ /* 0x000fe4000001ff00 */
[----:B------:R-:W-:Y:S02]  /*1670*/  ISETP.GT.AND P1, PT, R88, UR39, PT ;  /* 0x0000002758007c0c */ /* 0x000fe4000bf24270 */
        /* <DEDUP_REMOVED lines=13> */
[----:B------:R-:W-:Y:S01]  /*1750*/  CS2R R94, SRZ ;  /* 0x00000000005e7805 */ /* 0x000fe2000001ff00 */
[----:B------:R-:W-:Y:S01]  /*1760*/  IMAD.MOV.U32 R93, RZ, RZ, RZ ;  /* 0x000000ffff5d7224 */ /* 0x000fe200078e00ff */
[----:B------:R-:W-:Y:S02]  /*1770*/  CS2R R6, SRZ ;  /* 0x0000000000067805 */ /* 0x000fe4000001ff00 */
[----:B------:R-:W-:Y:S01]  /*1780*/  CS2R R90, SRZ ;  /* 0x00000000005a7805 */ /* 0x000fe2000001ff00 */
        /* <DEDUP_REMOVED lines=10> */
[----:B------:R-:W-:Y:S02]  /*1830*/  PLOP3.LUT P0, PT, PT, PT, UP0, 0x80, 0x0 ;  /* 0x000000000000781c */ /* 0x000fe40003f0f008 */
        /* <DEDUP_REMOVED lines=22> */
.L_x_1108:
[----:B------:R-:W-:Y:S01]  /*19a0*/  ULEA.HI UR4, UR46, UR46, URZ, 0x1 ;  /* 0x0000002e2e047291 */ /* 0x000fe2000f8f083f */
[----:B------:R-:W-:-:S03]  /*19b0*/  IMAD.U32 R2, RZ, RZ, UR47 ;  /* 0x0000002fff027e24 */ /* 0x000fc6000f8e00ff */
[----:B------:R-:W-:Y:S02]  /*19c0*/  ULOP3.LUT UR4, UR4, 0xfffffffe, URZ, 0xc0, !UPT ;  /* 0xfffffffe04047892 */ /* 0x000fe4000f8ec03f */
[----:B------:R-:W-:Y:S02]  /*19d0*/  ISETP.NE.AND P0, PT, R2, 0x3, PT ;  /* 0x000000030200780c */ /* 0x000fe40003f05270 */
[----:B------:R-:W-:-:S06]  /*19e0*/  UIADD3 UR4, UR46, -UR4, URZ ;  /* 0x800000042e047290 */ /* 0x000fcc000fffe03f */
[----:B------:R-:W-:-:S05]  /*19f0*/  IMAD.U32 R0, RZ, RZ, UR4 ;  /* 0x00000004ff007e24 */ /* 0x000fca000f8e00ff */
[----:B------:R-:W-:-:S04]  /*1a00*/  SHF.L.U32 R0, R0, 0x1f, RZ ;  /* 0x0000001f00007819 */ /* 0x000fc800000006ff */
[----:B------:R-:W0:Y:S02]  /*1a10*/  SYNCS.PHASECHK.TRANS64.TRYWAIT P1, [UR41+0x28800], R0 ;  /* 0x02880000ff0075a7 */ /* 0x000e240008020169 */
[----:B0-----:R-:W-:Y:S05]  /*1a20*/  @!P1 BRA `(.L_x_1109) ;  /* 0x0000012400ac9947 */ /* 0x001fea0003800000 */
.L_x_1302:
[----:B------:R-:W-:Y:S05]  /*1a30*/  @!P0 BRA `(.L_x_1110) ;  /* 0x0000000000048947 */ /* 0x000fea0003800000 */
[----:B------:R-:W-:Y:S01]  /*1a40*/  BPT.TRAP 0x1 ;  /* 0x000000040000795c */ /* 0x000fe20000300000 */
.L_x_1110:
[----:B------:R-:W-:Y:S02]  /*1a50*/  IMAD.U32 R9, RZ, RZ, UR44 ;  /* 0x0000002cff097e24 */ /* 0x000fe4000f8e00ff */
[----:B0-----:R-:W-:-:S03]  /*1a60*/  IMAD.U32 R0, RZ, RZ, UR45 ;  /* 0x0000002dff007e24 */ /* 0x001fc6000f8e00ff */
[----:B------:R-:W-:Y:S02]  /*1a70*/  LEA R9, R9, UR41, 0x3 ;  /* 0x0000002909097c11 */ /* 0x000fe4000f8e18ff */
[----:B------:R-:W-:-:S04]  /*1a80*/  SHF.L.U32 R0, R0, 0x1f, RZ ;  /* 0x0000001f00007819 */ /* 0x000fc800000006ff */
[----:B------:R0:W1:Y:S01]  /*1a90*/  SYNCS.PHASECHK.TRANS64.TRYWAIT P2, [R9+URZ+0x28830], R0 ;  /* 0x02883000090075a7 */ /* 0x000062000804017f */
[----:B------:R-:W-:Y:S05]  /*1aa0*/  @!P0 BRA `(.L_x_1111) ;  /* 0x0000000000048947 */ /* 0x000fea0003800000 */
[----:B------:R-:W-:Y:S01]  /*1ab0*/  BPT.TRAP 0x1 ;  /* 0x000000040000795c */ /* 0x000fe20000300000 */
.L_x_1111:
[----:B------:R-:W2:Y:S02]  /*1ac0*/  S2R R2, SR_TID.X ;  /* 0x0000000000027919 */ /* 0x000ea40000002100 */
[----:B--2---:R-:W-:Y:S01]  /*1ad0*/  LOP3.LUT P1, RZ, R2, 0x7f, RZ, 0xc0, !PT ;  /* 0x0000007f02ff7812 */ /* 0x004fe2000782c0ff */
[----:B-1----:R-:W-:-:S12]  /*1ae0*/  @P2 BRA `(.L_x_1112) ;  /* 0x0000000000082947 */ /* 0x002fd80003800000 */
[----:B------:R-:W1:Y:S02]  /*1af0*/  SYNCS.PHASECHK.TRANS64.TRYWAIT P2, [R9+URZ+0x28830], R0 ;  /* 0x02883000090075a7 */ /* 0x000e64000804017f */
[----:B-1----:R-:W-:Y:S05]  /*1b00*/  @!P2 BRA `(.L_x_1113) ;  /* 0x00000124008ca947 */ /* 0x002fea0003800000 */
.L_x_1112:
[----:B------:R-:W-:Y:S05]  /*1b10*/  WARPSYNC.ALL ;  /* 0x0000000000007948 */ /* 0x000fea0003800000 */
[----:B------:R-:W-:Y:S01]  /*1b20*/  UIADD3 UR4, UR41, 0x18400, URZ ;  /* 0x0001840029047890 */ /* 0x000fe2000fffe03f */
[----:B------:R-:W-:Y:S01]  /*1b30*/  WARPGROUP.ARRIVE ;  /* 0x00000000000079c5 */ /* 0x000fe20000000000 */
[----:B------:R-:W-:Y:S01]  /*1b40*/  ULOP3.LUT UR32, UR52, 0x10000, URZ, 0xfc, !UPT ;  /* 0x0001000034207892 */ /* 0x000fe2000f8efc3f */
[----:B01----:R-:W-:Y:S01]  /*1b50*/  VIADD R0, R17, UR36 ;  /* 0x0000002411007c36 */ /* 0x003fe20008000000 */
[----:B------:R-:W-:Y:S01]  /*1b60*/  USHF.R.U32.HI UR4, URZ, 0x4, UR4 ;  /* 0x000000043f047899 */ /* 0x000fe20008011604 */
[----:B------:R-:W0:Y:S01]  /*1b70*/  LDC R4, c[0x0][0x2f0] ;  /* 0x0000bc00ff047b82 */ /* 0x000e220000000800 */
[----:B------:R-:W-:Y:S01]  /*1b80*/  UMOV UR33, 0x40000040 ;  /* 0x4000004000217882 */ /* 0x000fe20000000000 */
[----:B------:R-:W-:Y:S01]  /*1b90*/  UMOV UR35, 0x40000040 ;  /* 0x4000004000237882 */ /* 0x000fe20000000000 */
[----:B------:R-:W-:Y:S01]  /*1ba0*/  ULOP3.LUT UR4, UR4, 0x3fff, URZ, 0xc0, !UPT ;  /* 0x00003fff04047892 */ /* 0x000fe2000f8ec03f */
[----:B------:R-:W-:Y:S01]  /*1bb0*/  IMAD.MOV.U32 R7, RZ, RZ, R0 ;  /* 0x000000ffff077224 */ /* 0x000fe200078e0000 */
[----:B------:R-:W-:Y:S01]  /*1bc0*/  UMOV UR5, 0x40000040 ;  /* 0x4000004000057882 */ /* 0x000fe20000000000 */
[----:B------:R-:W-:Y:S01]  /*1bd0*/  UMOV UR7, 0x40000040 ;  /* 0x4000004000077882 */ /* 0x000fe20000000000 */
[----:B------:R-:W-:Y:S01]  /*1be0*/  ULOP3.LUT UR48, UR4, 0x10000, URZ, 0xfc, !UPT ;  /* 0x0001000004307892 */ /* 0x000fe2000f8efc3f */
[----:B------:R-:W1:Y:S01]  /*1bf0*/  LDC R5, c[0x0][0x288] ;  /* 0x0000a200ff057b82 */ /* 0x000e620000000800 */
[----:B------:R-:W-:Y:S01]  /*1c00*/  UIADD3 UR4, UR32, 0x2, URZ ;  /* 0x0000000220047890 */ /* 0x000fe2000fffe03f */
[----:B------:R-:W-:Y:S01]  /*1c10*/  IMAD.MOV.U32 R3, RZ, RZ, -0x80 ;  /* 0xffffff80ff037424 */ /* 0x000fe200078e00ff */
[----:B------:R-:W-:Y:S01]  /*1c20*/  ULEA UR34, UR44, UR48, 0xb ;  /* 0x000000302c227291 */ /* 0x000fe2000f8e583f */
[C---:B------:R-:W-:Y:S01]  /*1c30*/  LEA R11, R88.reuse, 0xffffff80, 0x7 ;  /* 0xffffff80580b7811 */ /* 0x040fe200078e38ff */
[----:B------:R-:W-:Y:S01]  /*1c40*/  UIADD3 UR8, UR32, 0x4, URZ ;  /* 0x0000000420087890 */ /* 0x000fe2000fffe03f */
[----:B------:R-:W-:Y:S01]  /*1c50*/  IMAD R13, R88, R3, 0x80 ;  /* 0x00000080580d7424 */ /* 0x000fe200078e0203 */
[----:B------:R-:W-:-:S02]  /*1c60*/  UIADD3 UR6, UR34, 0x2, URZ ;  /* 0x0000000222067890 */ /* 0x000fc4000fffe03f */
[----:B------:R-:W-:Y:S01]  /*1c70*/  UIADD3 UR10, UR34, 0x4, URZ ;  /* 0x00000004220a7890 */ /* 0x000fe2000fffe03f */
[----:B------:R-:W-:Y:S01]  /*1c80*/  VIADD R3, R13, 0x1 ;  /* 0x000000010d037836 */ /* 0x000fe20000000000 */
[----:B------:R-:W-:Y:S01]  /*1c90*/  UMOV UR9, 0x40000040 ;  /* 0x4000004000097882 */ /* 0x000fe20000000000 */
[----:B------:R-:W-:Y:S01]  /*1ca0*/  HGMMA.64x128x16.F32.BF16 R24, gdesc[UR32], RZ, !UPT, gsb0 ;  /* 0x01e00000201879f0 */ /* 0x000fe2000c0018ff */
[----:B------:R-:W-:Y:S01]  /*1cb0*/  UMOV UR11, 0x40000040 ;  /* 0x40000040000b7882 */ /* 0x000fe20000000000 */
[----:B------:R-:W-:Y:S01]  /*1cc0*/  UIADD3 UR12, UR32, 0x6, URZ ;  /* 0x00000006200c7890 */ /* 0x000fe2000fffe03f */
[----:B------:R-:W-:Y:S01]  /*1cd0*/  IMAD R3, R16, -0x2, R3 ;  /* 0xfffffffe10037824 */ /* 0x000fe200078e0203 */
[----:B------:R-:W-:Y:S01]  /*1ce0*/  UIADD3 UR14, UR34, 0x6, URZ ;  /* 0x00000006220e7890 */ /* 0x000fe2000fffe03f */
[----:B------:R-:W-:Y:S01]  /*1cf0*/  UMOV UR13, 0x40000040 ;  /* 0x40000040000d7882 */ /* 0x000fe20000000000 */
[----:B------:R-:W-:Y:S01]  /*1d00*/  UMOV UR15, 0x40000040 ;  /* 0x40000040000f7882 */ /* 0x000fe20000000000 */
[----:B------:R-:W-:-:S02]  /*1d10*/  UIADD3 UR16, UR32, 0x400, URZ ;  /* 0x0000040020107890 */ /* 0x000fc4000fffe03f */
[----:B------:R-:W-:Y:S01]  /*1d20*/  UIADD3 UR18, UR34, 0x400, URZ ;  /* 0x0000040022127890 */ /* 0x000fe2000fffe03f */
[----:B------:R-:W-:Y:S01]  /*1d30*/  UMOV UR17, 0x40000040 ;  /* 0x4000004000117882 */ /* 0x000fe20000000000 */
[----:B------:R-:W-:Y:S01]  /*1d40*/  UMOV UR19, 0x40000040 ;  /* 0x4000004000137882 */ /* 0x000fe20000000000 */
[----:B------:R-:W-:Y:S02]  /*1d50*/  UIADD3 UR20, UR32, 0x402, URZ ;  /* 0x0000040220147890 */ /* 0x000fe4000fffe03f */
[----:B------:R-:W-:Y:S01]  /*1d60*/  UIADD3 UR22, UR34, 0x402, URZ ;  /* 0x0000040222167890 */ /* 0x000fe2000fffe03f */
[----:B------:R-:W-:Y:S01]  /*1d70*/  UMOV UR21, 0x40000040 ;  /* 0x4000004000157882 */ /* 0x000fe20000000000 */
[----:B------:R-:W-:Y:S01]  /*1d80*/  UMOV UR23, 0x40000040 ;  /* 0x4000004000177882 */ /* 0x000fe20000000000 */
[----:B------:R-:W-:Y:S02]  /*1d90*/  UIADD3 UR24, UR32, 0x404, URZ ;  /* 0x0000040420187890 */ /* 0x000fe4000fffe03f */
[----:B------:R-:W-:Y:S01]  /*1da0*/  UIADD3 UR26, UR34, 0x404, URZ ;  /* 0x00000404221a7890 */ /* 0x000fe2000fffe03f */
[----:B------:R-:W-:Y:S01]  /*1db0*/  UMOV UR25, 0x40000040 ;  /* 0x4000004000197882 */ /* 0x000fe20000000000 */
[----:B------:R-:W-:Y:S01]  /*1dc0*/  UMOV UR27, 0x40000040 ;  /* 0x40000040001b7882 */ /* 0x000fe20000000000 */
[----:B------:R-:W-:-:S02]  /*1dd0*/  UIADD3 UR28, UR32, 0x406, URZ ;  /* 0x00000406201c7890 */ /* 0x000fc4000fffe03f */
[----:B------:R-:W-:Y:S01]  /*1de0*/  UIADD3 UR30, UR34, 0x406, URZ ;  /* 0x00000406221e7890 */ /* 0x000fe2000fffe03f */
[----:B------:R-:W-:Y:S01]  /*1df0*/  UMOV UR29, 0x40000040 ;  /* 0x40000040001d7882 */ /* 0x000fe20000000000 */
[----:B------:R-:W-:Y:S01]  /*1e00*/  UMOV UR31, 0x40000040 ;  /* 0x40000040001f7882 */ /* 0x000fe20000000000 */
[----:B------:R-:W-:Y:S01]  /*1e10*/  ULDC UR52, c[0x0][0x9dc] ;  /* 0x0002770000347ab9 */ /* 0x000fe20000000800 */
[----:B------:R-:W-:Y:S02]  /*1e20*/  WARPGROUP.DEPBAR.LE gsb0, 0x0 ;  /* 0x00008000000079c5 */ /* 0x000fe40000010000 */
[----:B------:R-:W-:-:S06]  /*1e30*/  WARPGROUP.ARRIVE ;  /* 0x00000000000079c5 */ /* 0x000fcc0000000000 */
[----:B------:R-:W-:Y:S01]  /*1e40*/  HGMMA.64x128x16.F32.BF16 R24, gdesc[UR4], R24, gsb0 ;  /* 0x01e00000041879f0 */ /* 0x000fe20008001818 */
[----:B------:R-:W-:Y:S02]  /*1e50*/  ULDC UR6, c[0x0][0x448] ;  /* 0x0001120000067ab9 */ /* 0x000fe40000000800 */
[----:B------:R-:W-:-:S06]  /*1e60*/  UISETP.NE.AND UP0, UPT, UR6, 0x1, UPT ;  /* 0x000000010600788c */ /* 0x000fcc000bf05270 */
[----:B------:R-:W-:Y:S02]  /*1e70*/  PLOP3.LUT P2, PT, PT, PT, UP0, 0x80, 0x0 ;  /* 0x000000000000781c */ /* 0x000fe40003f4f008 */
[----:B------:R-:W-:-:S03]  /*1e80*/  PLOP3.LUT P3, PT, PT, PT, UP0, 0x80, 0x0 ;  /* 0x000000000000781c */ /* 0x000fc60003f6f008 */
[----:B------:R-:W-:-:S08]  /*1e90*/  @UP0 ULDC UR6, c[0x0][0x44c] ;  /* 0x0001130000060ab9 */ /* 0x000fd00000000800 */
[----:B------:R-:W-:Y:S01]  /*1ea0*/  @P2 IMAD.HI.U32 R2, R0, UR6, RZ ;  /* 0x0000000600022c27 */ /* 0x000fe2000f8e00ff */
[----:B------:R-:W-:-:S03]  /*1eb0*/  @UP0 ULDC UR6, c[0x0][0x450] ;  /* 0x0001140000060ab9 */ /* 0x000fc60000000800 */
[----:B------:R-:W-:Y:S01]  /*1ec0*/  @!P1 VIADD R0, R9, 0x28840 ;  /* 0x0002884009009836 */ /* 0x000fe20000000000 */
[----:B------:R-:W-:Y:S01]  /*1ed0*/  @P3 SHF.R.U32.HI R7, RZ, UR6, R2 ;  /* 0x00000006ff073c19 */ /* 0x000fe20008011602 */
[----:B------:R-:W-:Y:S02]  /*1ee0*/  ULDC.64 UR6, c[0x0][0x9e0] ;  /* 0x0002780000067ab9 */ /* 0x000fe40000000a00 */
[----:B------:R-:W-:Y:S01]  /*1ef0*/  UISETP.GE.AND UP1, UPT, UR7, 0x1, UPT ;  /* 0x000000010700788c */ /* 0x000fe2000bf26270 */
[----:B------:R-:W-:Y:S01]  /*1f00*/  @!P1 PRMT R0, RZ, 0x654, R0 ;  /* 0x00000654ff009816 */ /* 0x000fe20000000000 */
[----:B------:R-:W2:Y:S04]  /*1f10*/  SHFL.IDX PT, R2, R7, RZ, 0x1c1f ;  /* 0x001c1fff07027589 */ /* 0x000ea800000e0000 */
[----:B------:R-:W-:Y:S01]  /*1f20*/  PLOP3.LUT P2, PT, PT, PT, UP1, 0x40, 0x0 ;  /* 0x000000000000781c */ /* 0x000fe20003f4e818 */
[----:B------:R-:W-:-:S02]  /*1f30*/  WARPGROUP.DEPBAR.LE gsb0, 0x0 ;  /* 0x00008000000079c5 */ /* 0x000fc40000010000 */
[----:B------:R-:W-:-:S06]  /*1f40*/  WARPGROUP.ARRIVE ;  /* 0x00000000000079c5 */ /* 0x000fcc0000000000 */
[----:B------:R-:W-:Y:S01]  /*1f50*/  HGMMA.64x128x16.F32.BF16 R24, gdesc[UR8], R24, gsb0 ;  /* 0x01e00000081879f0 */ /* 0x000fe20008001818 */
[----:B------:R-:W-:Y:S02]  /*1f60*/  ULOP3.LUT UR10, URZ, UR52, URZ, 0x33, !UPT ;  /* 0x000000343f0a7292 */ /* 0x000fe4000f8e333f */
[----:B------:R-:W-:Y:S02]  /*1f70*/  WARPGROUP.DEPBAR.LE gsb0, 0x0 ;  /* 0x00008000000079c5 */ /* 0x000fe40000010000 */
[----:B------:R-:W-:-:S07]  /*1f80*/  WARPGROUP.ARRIVE ;  /* 0x00000000000079c5 */ /* 0x000fce0000000000 */
[----:B------:R-:W-:Y:S03]  /*1f90*/  HGMMA.64x128x16.F32.BF16 R24, gdesc[UR12], R24, gsb0 ;  /* 0x01e000000c1879f0 */ /* 0x000fe60008001818 */
        /* <DEDUP_REMOVED lines=13> */
[----:B------:R0:W-:Y:S02]  /*2070*/  @!P1 SYNCS.ARRIVE.TRANS64.RED.A1T0 RZ, [R0+URZ], RZ ;  /* 0x000000ff00ff99a7 */ /* 0x0001e4000810043f */
[C---:B0-----:R-:W-:Y:S02]  /*2080*/  IMAD R0, R4.reuse, UR42, R3 ;  /* 0x0000002a04007c24 */ /* 0x041fe4000f8e0203 */
[----:B------:R-:W-:Y:S02]  /*2090*/  IMAD R3, R4, UR42, R13 ;  /* 0x0000002a04037c24 */ /* 0x000fe4000f8e020d */
[----:B-1----:R-:W-:-:S02]  /*20a0*/  IMAD.IADD R0, R0, 0x1, -R5 ;  /* 0x0000000100007824 */ /* 0x002fc400078e0a05 */
[----:B------:R-:W-:Y:S02]  /*20b0*/  IMAD R15, R16, -0x2, R3 ;  /* 0xfffffffe100f7824 */ /* 0x000fe400078e0203 */
[C---:B------:R-:W-:Y:S02]  /*20c0*/  VIADD R20, R0.reuse, UR6 ;  /* 0x0000000600147c36 */ /* 0x040fe40008000000 */
[----:B------:R-:W-:-:S03]  /*20d0*/  VIADD R21, R0, UR10 ;  /* 0x0000000a00157c36 */ /* 0x000fc60008000000 */
[----:B--2---:R-:W-:Y:S01]  /*20e0*/  VIADDMNMX R0, R2, R20, R15, PT ;  /* 0x0000001402007246 */ /* 0x004fe2000380010f */
[----:B------:R-:W-:Y:S01]  /*20f0*/  IMAD.IADD R3, R21, 0x1, R2 ;  /* 0x0000000115037824 */ /* 0x000fe200078e0202 */
[----:B------:R-:W-:Y:S06]  /*2100*/  @P2 BRA `(.L_x_1114) ;  /* 0x00000000005c2947 */ /* 0x000fec0003800000 */
[----:B------:R-:W-:Y:S01]  /*2110*/  IMAD R2, R4, UR42, R2 ;  /* 0x0000002a04027c24 */ /* 0x000fe2000f8e0202 */
[----:B------:R-:W-:Y:S03]  /*2120*/  BSSY B0, `(.L_x_1115) ;  /* 0x0000011000007945 */ /* 0x000fe60003800000 */
[----:B------:R-:W-:-:S05]  /*2130*/  IMAD.IADD R2, R2, 0x1, -R5 ;  /* 0x0000000102027824 */ /* 0x000fca00078e0a05 */
[----:B------:R-:W-:-:S13]  /*2140*/  ISETP.GT.AND P2, PT, R2, -0x1, PT ;  /* 0xffffffff0200780c */ /* 0x000fda0003f44270 */
[----:B------:R-:W-:Y:S05]  /*2150*/  @P2 BRA `(.L_x_1116) ;  /* 0x0000000000202947 */ /* 0x000fea0003800000 */
[----:B------:R-:W-:Y:S01]  /*2160*/  UISETP.NE.AND UP2, UPT, UR7, 0x1, UPT ;  /* 0x000000010700788c */ /* 0x000fe2000bf45270 */
[----:B------:R-:W-:-:S05]  /*2170*/  LOP3.LUT R2, RZ, R2, RZ, 0x33, !PT ;  /* 0x00000002ff027212 */ /* 0x000fca00078e33ff */
[----:B------:R-:W-:-:S05]  /*2180*/  PLOP3.LUT P2, PT, PT, PT, UP2, 0x80, 0x0 ;  /* 0x000000000000781c */ /* 0x000fca0003f4f028 */
[----:B------:R-:W-:-:S08]  /*2190*/  @UP2 ULDC.64 UR10, c[0x0][0x9e8] ;  /* 0x00027a00000a2ab9 */ /* 0x000fd00000000a00 */
[----:B------:R-:W-:-:S05]  /*21a0*/  @P2 IMAD.HI.U32 R6, R2, UR10, RZ ;  /* 0x0000000a02062c27 */ /* 0x000fca000f8e00ff */
[----:B------:R-:W-:-:S04]  /*21b0*/  @P2 SHF.R.U32.HI R2, RZ, UR11, R6 ;  /* 0x0000000bff022c19 */ /* 0x000fc80008011606 */
[----:B------:R-:W-:Y:S01]  /*21c0*/  LOP3.LUT R2, RZ, R2, RZ, 0x33, !PT ;  /* 0x00000002ff027212 */ /* 0x000fe200078e33ff */
[----:B------:R-:W-:Y:S06]  /*21d0*/  BRA `(.L_x_1117) ;  /* 0x0000000000147947 */ /* 0x000fec0003800000 */
.L_x_1116:
[----:B------:R-:W-:-:S06]  /*21e0*/  UISETP.NE.AND UP2, UPT, UR7, 0x1, UPT ;  /* 0x000000010700788c */ /* 0x000fcc000bf45270 */
[----:B------:R-:W-:-:S05]  /*21f0*/  PLOP3.LUT P2, PT, PT, PT, UP2, 0x80, 0x0 ;  /* 0x000000000000781c */ /* 0x000fca0003f4f028 */
[----:B------:R-:W-:-:S08]  /*2200*/  @UP2 ULDC.64 UR10, c[0x0][0x9e8] ;  /* 0x00027a00000a2ab9 */ /* 0x000fd00000000a00 */
[----:B------:R-:W-:-:S05]  /*2210*/  @P2 IMAD.HI.U32 R6, R2, UR10, RZ ;  /* 0x0000000a02062c27 */ /* 0x000fca000f8e00ff */
[----:B------:R-:W-:-:S07]  /*2220*/  @P2 SHF.R.U32.HI R2, RZ, UR11, R6 ;  /* 0x0000000bff022c19 */ /* 0x000fce0008011606 */
.L_x_1117:
[----:B------:R-:W-:Y:S05]  /*2230*/  BSYNC B0 ;  /* 0x0000000000007941 */ /* 0x000fea0003800000 */
.L_x_1115:
[----:B------:R-:W-:-:S04]  /*2240*/  IMAD R9, R2, UR7, -R11 ;  /* 0x0000000702097c24 */ /* 0x000fc8000f8e0a0b */
[----:B------:R-:W-:-:S05]  /*2250*/  IMAD R9, R16, -0x2, R9 ;  /* 0xfffffffe10097824 */ /* 0x000fca00078e0209 */
[----:B------:R-:W-:Y:S02]  /*2260*/  VIMNMX R3, R3, R9, !PT ;  /* 0x0000000903037248 */ /* 0x000fe40007fe0100 */
[----:B------:R-:W-:-:S07]  /*2270*/  VIADDMNMX R0, R9, UR7, R0, PT ;  /* 0x0000000709007c46 */ /* 0x000fce000b800100 */
.L_x_1114:
[C---:B------:R-:W-:Y:S02]  /*2280*/  ISETP.GE.AND P2, PT, R13.reuse, 0x2, PT ;  /* 0x000000020d00780c */ /* 0x040fe40003f46270 */
[----:B------:R-:W-:Y:S02]  /*2290*/  ISETP.GE.AND P5, PT, R13, 0xa, PT ;  /* 0x0000000a0d00780c */ /* 0x000fe40003fa6270 */
[----:B------:R-:W-:Y:S02]  /*22a0*/  ISETP.GT.AND P3, PT, R3, 0x1, !P2 ;  /* 0x000000010300780c */ /* 0x000fe40005764270 */
[----:B------:R-:W-:Y:S02]  /*22b0*/  ISETP.GE.AND P4, PT, R13, 0x9, PT ;  /* 0x000000090d00780c */ /* 0x000fe40003f86270 */
[----:B------:R-:W-:Y:S02]  /*22c0*/  ISETP.LT.OR P3, PT, R0, 0x2, P3 ;  /* 0x000000020000780c */ /* 0x000fe40001f61670 */
[----:B------:R-:W-:-:S02]  /*22d0*/  P2R R89, PR, RZ, 0x10 ;  /* 0x00000010ff597803 */ /* 0x000fc40000000000 */
[----:B------:R-:W-:Y:S02]  /*22e0*/  FSEL R120, R25, -INF , !P3 ;  /* 0xff80000019787808 */ /* 0x000fe40005800000 */
[C---:B------:R-:W-:Y:S02]  /*22f0*/  ISETP.GT.AND P3, PT, R3.reuse, 0x9, !P5 ;  /* 0x000000090300780c */ /* 0x040fe40006f64270 */
[----:B------:R-:W-:Y:S02]  /*2300*/  P2R R25, PR, RZ, 0x20 ;  /* 0x00000020ff197803 */ /* 0x000fe40000000000 */
[----:B------:R-:W-:Y:S02]  /*2310*/  ISETP.LT.OR P3, PT, R0, 0xa, P3 ;  /* 0x0000000a0000780c */ /* 0x000fe40001f61670 */
[----:B------:R-:W-:Y:S02]  /*2320*/  ISETP.GT.AND P4, PT, R3, 0x8, !P4 ;  /* 0x000000080300780c */ /* 0x000fe40006784270 */
[----:B------:R-:W-:-:S02]  /*2330*/  ISETP.GE.AND P5, PT, R13, 0x11, PT ;  /* 0x000000110d00780c */ /* 0x000fc40003fa6270 */
[----:B------:R-:W-:Y:S02]  /*2340*/  FSEL R122, R29, -INF , !P3 ;  /* 0xff8000001d7a7808 */ /* 0x000fe40005800000 */
[----:B------:R-:W-:Y:S02]  /*2350*/  ISETP.LT.OR P4, PT, R0, 0x9, P4 ;  /* 0x000000090000780c */ /* 0x000fe40002781670 */
[----:B------:R-:W-:Y:S02]  /*2360*/  ISETP.GT.AND P3, PT, R3, 0x10, !P5 ;  /* 0x000000100300780c */ /* 0x000fe40006f64270 */
[----:B------:R-:W-:Y:S02]  /*2370*/  FSEL R182, R28, -INF , !P4 ;  /* 0xff8000001cb67808 */ /* 0x000fe40006000000 */
[----:B------:R-:W-:Y:S02]  /*2380*/  ISETP.LT.OR P3, PT, R0, 0x11, P3 ;  /* 0x000000110000780c */ /* 0x000fe40001f61670 */
[----:B------:R-:W-:-:S02]  /*2390*/  ISETP.GE.AND P4, PT, R13, 0x12, PT ;  /* 0x000000120d00780c */ /* 0x000fc40003f86270 */
[----:B------:R-:W-:Y:S02]  /*23a0*/  FSEL R176, R32, -INF , !P3 ;  /* 0xff80000020b07808 */ /* 0x000fe40005800000 */
[----:B------:R-:W-:Y:S02]  /*23b0*/  ISETP.GT.AND P3, PT, R3, 0x11, !P4 ;  /* 0x000000110300780c */ /* 0x000fe40006764270 */
[----:B------:R-:W-:Y:S02]  /*23c0*/  P2R R32, PR, RZ, 0x10 ;  /* 0x00000010ff207803 */ /* 0x000fe40000000000 */
[----:B------:R-:W-:Y:S02]  /*23d0*/  ISETP.LT.OR P3, PT, R0, 0x12, P3 ;  /* 0x000000120000780c */ /* 0x000fe40001f61670 */
[----:B------:R-:W-:Y:S02]  /*23e0*/  ISETP.GE.AND P4, PT, R13, 0x19, PT ;  /* 0x000000190d00780c */ /* 0x000fe40003f86270 */
[----:B------:R-:W-:-:S02]  /*23f0*/  FSEL R124, R33, -INF , !P3 ;  /* 0xff800000217c7808 */ /* 0x000fc40005800000 */
[----:B------:R-:W-:Y:S02]  /*2400*/  ISETP.GT.AND P3, PT, R3, 0x18, !P4 ;  /* 0x000000180300780c */ /* 0x000fe40006764270 */
[----:B------:R-:W-:Y:S02]  /*2410*/  P2R R90, PR, RZ, 0x10 ;  /* 0x00000010ff5a7803 */ /* 0x000fe40000000000 */
[----:B------:R-:W-:Y:S02]  /*2420*/  ISETP.LT.OR P3, PT, R0, 0x19, P3 ;  /* 0x000000190000780c */ /* 0x000fe40001f61670 */
[----:B------:R-:W-:Y:S02]  /*2430*/  ISETP.GE.AND P4, PT, R13, 0x1a, PT ;  /* 0x0000001a0d00780c */ /* 0x000fe40003f86270 */
[----:B------:R-:W-:Y:S02]  /*2440*/  FSEL R178, R36, -INF , !P3 ;  /* 0xff80000024b27808 */ /* 0x000fe40005800000 */
[----:B------:R-:W-:-:S02]  /*2450*/  ISETP.GT.AND P3, PT, R3, 0x19, !P4 ;  /* 0x000000190300780c */ /* 0x000fc40006764270 */
[----:B------:R-:W-:Y:S02]  /*2460*/  P2R R36, PR, RZ, 0x10 ;  /* 0x00000010ff247803 */ /* 0x000fe40000000000 */
[----:B------:R-:W-:Y:S02]  /*2470*/  ISETP.LT.OR P3, PT, R0, 0x1a, P3 ;  /* 0x0000001a0000780c */ /* 0x000fe40001f61670 */
[----:B------:R-:W-:Y:S02]  /*2480*/  ISETP.GE.AND P4, PT, R13, 0x21, PT ;  /* 0x000000210d00780c */ /* 0x000fe40003f86270 */
[----:B------:R-:W-:Y:S02]  /*2490*/  FSEL R118, R37, -INF , !P3 ;  /* 0xff80000025767808 */ /* 0x000fe40005800000 */
[----:B------:R-:W-:Y:S02]  /*24a0*/  ISETP.GT.AND P3, PT, R3, 0x20, !P4 ;  /* 0x000000200300780c */ /* 0x000fe40006764270 */
[----:B------:R-:W-:-:S02]  /*24b0*/  P2R R37, PR, RZ, 0x10 ;  /* 0x00000010ff257803 */ /* 0x000fc40000000000 */
[----:B------:R-:W-:Y:S02]  /*24c0*/  ISETP.LT.OR P3, PT, R0, 0x21, P3 ;  /* 0x000000210000780c */ /* 0x000fe40001f61670 */
[----:B------:R-:W-:Y:S02]  /*24d0*/  ISETP.GE.AND P4, PT, R13, 0x22, PT ;  /* 0x000000220d00780c */ /* 0x000fe40003f86270 */
[----:B------:R-:W-:Y:S02]  /*24e0*/  FSEL R116, R40, -INF , !P3 ;  /* 0xff80000028747808 */ /* 0x000fe40005800000 */
[----:B------:R-:W-:Y:S02]  /*24f0*/  ISETP.GT.AND P3, PT, R3, 0x21, !P4 ;  /* 0x000000210300780c */ /* 0x000fe40006764270 */
[----:B------:R-:W-:Y:S02]  /*2500*/  P2R R40, PR, RZ, 0x10 ;  /* 0x00000010ff287803 */ /* 0x000fe40000000000 */
[----:B------:R-:W-:-:S02]  /*2510*/  ISETP.LT.OR P3, PT, R0, 0x22, P3 ;  /* 0x000000220000780c */ /* 0x000fc40001f61670 */
[----:B------:R-:W-:Y:S02]  /*2520*/  ISETP.GE.AND P4, PT, R13, 0x29, PT ;  /* 0x000000290d00780c */ /* 0x000fe40003f86270 */
[----:B------:R-:W-:Y:S02]  /*2530*/  FSEL R114, R41, -INF , !P3 ;  /* 0xff80000029727808 */ /* 0x000fe40005800000 */
[----:B------:R-:W-:Y:S02]  /*2540*/  ISETP.GT.AND P3, PT, R3, 0x28, !P4 ;  /* 0x000000280300780c */ /* 0x000fe40006764270 */
[----:B------:R-:W-:Y:S02]  /*2550*/  P2R R41, PR, RZ, 0x10 ;  /* 0x00000010ff297803 */ /* 0x000fe40000000000 */
        /* <DEDUP_REMOVED lines=86> */
[----:B------:R-:W-:Y:S02]  /*2ac0*/  P2R R28, PR, RZ, 0x20 ;  /* 0x00000020ff1c7803 */ /* 0x000fe40000000000 */
[----:B------:R-:W-:Y:S02]  /*2ad0*/  FSEL R10, R77, -INF , !P3 ;  /* 0xff8000004d0a7808 */ /* 0x000fe40005800000 */
[----:B------:R-:W-:-:S04]  /*2ae0*/  ISETP.GE.AND P3, PT, R13, 0x71, PT ;  /* 0x000000710d00780c */ /* 0x000fc80003f66270 */
[----:B------:R-:W-:-:S04]  /*2af0*/  ISETP.GT.AND P4, PT, R3, 0x70, !P3 ;  /* 0x000000700300780c */ /* 0x000fc80005f84270 */
[----:B------:R-:W-:-:S04]  /*2b00*/  ISETP.LT.OR P4, PT, R0, 0x71, P4 ;  /* 0x000000710000780c */ /* 0x000fc80002781670 */
        /* <DEDUP_REMOVED lines=10> */
[----:B------:R-:W-:Y:S02]  /*2bb0*/  P2R R9, PR, RZ, 0x40 ;  /* 0x00000040ff097803 */ /* 0x000fe40000000000 */
[----:B------:R-:W-:-:S04]  /*2bc0*/  ISETP.GT.AND P6, PT, R3, RZ, !P6 ;  /* 0x000000ff0300720c */ /* 0x000fc800077c4270 */
[----:B------:R-:W-:-:S04]  /*2bd0*/  ISETP.LT.OR P6, PT, R0, 0x1, P6 ;  /* 0x000000010000780c */ /* 0x000fc800037c1670 */
[----:B------:R-:W-:Y:S02]  /*2be0*/  FSEL R180, R24, -INF , !P6 ;  /* 0xff80000018b47808 */ /* 0x000fe40007000000 */
[----:B------:R-:W-:-:S04]  /*2bf0*/  ISETP.GE.AND P6, PT, R13, 0x7a, PT ;  /* 0x0000007a0d00780c */ /* 0x000fc80003fc6270 */
[----:B------:R-:W-:Y:S02]  /*2c00*/  P2R R13, PR, RZ, 0x40 ;  /* 0x00000040ff0d7803 */ /* 0x000fe40000000000 */
[----:B------:R-:W-:-:S04]  /*2c10*/  ISETP.GT.AND P6, PT, R3, 0x79, !P6 ;  /* 0x000000790300780c */ /* 0x000fc800077c4270 */
[----:B------:R-:W-:Y:S02]  /*2c20*/  ISETP.LT.OR P6, PT, R0, 0x7a, P6 ;  /* 0x0000007a0000780c */ /* 0x000fe400037c1670 */
[----:B------:R-:W0:Y:S02]  /*2c30*/  SHFL.IDX PT, R0, R7, 0x1, 0x1c1f ;  /* 0x003c1f0007007f89 */ /* 0x000e2400000e0000 */
[----:B------:R-:W-:Y:S02]  /*2c40*/  FSEL R14, R85, -INF , !P6 ;  /* 0xff800000550e7808 */ /* 0x000fe40007000000 */
[----:B------:R-:W-:Y:S02]  /*2c50*/  PLOP3.LUT P6, PT, PT, PT, UP1, 0x40, 0x0 ;  /* 0x000000000000781c */ /* 0x000fe40003fce818 */
[----:B0-----:R-:W-:Y:S01]  /*2c60*/  VIADDMNMX R29, R0, R20, R15, PT ;  /* 0x00000014001d7246 */ /* 0x001fe2000380010f */
[----:B------:R-:W-:-:S10]  /*2c70*/  IMAD.IADD R33, R21, 0x1, R0 ;  /* 0x0000000115217824 */ /* 0x000fd400078e0200 */
[----:B------:R-:W-:Y:S05]  /*2c80*/  @P6 BRA `(.L_x_1118) ;  /* 0x0000000000646947 */ /* 0x000fea0003800000 */
        /* <DEDUP_REMOVED lines=9> */
[----:B------:R-:W-:Y:S01]  /*2d20*/  @P6 IMAD.HI.U32 R3, R0, UR10, RZ ;  /* 0x0000000a00036c27 */ /* 0x000fe2000f8e00ff */
[----:B------:R-:W-:-:S13]  /*2d30*/  PLOP3.LUT P6, PT, PT, PT, UP2, 0x80, 0x0 ;  /* 0x000000000000781c */ /* 0x000fda0003fcf028 */
[----:B------:R-:W-:-:S04]  /*2d40*/  @P6 SHF.R.U32.HI R0, RZ, UR11, R3 ;  /* 0x0000000bff006c19 */ /* 0x000fc80008011603 */
[----:B------:R-:W-:Y:S01]  /*2d50*/  LOP3.LUT R0, RZ, R0, RZ, 0x33, !PT ;  /* 0x00000000ff007212 */ /* 0x000fe200078e33ff */
[----:B------:R-:W-:Y:S06]  /*2d60*/  BRA `(.L_x_1121) ;  /* 0x0000000000187947 */ /* 0x000fec0003800000 */
.L_x_1120:
[----:B------:R-:W-:-:S06]  /*2d70*/  UISETP.NE.AND UP2, UPT, UR7, 0x1, UPT ;  /* 0x000000010700788c */ /* 0x000fcc000bf45270 */
[----:B------:R-:W-:-:S05]  /*2d80*/  PLOP3.LUT P6, PT, PT, PT, UP2, 0x80, 0x0 ;  /* 0x000000000000781c */ /* 0x000fca0003fcf028 */
[----:B------:R-:W-:-:S08]  /*2d90*/  @UP2 ULDC.64 UR10, c[0x0][0x9e8] ;  /* 0x00027a00000a2ab9 */ /* 0x000fd00000000a00 */
[----:B------:R-:W-:Y:S01]  /*2da0*/  @P6 IMAD.HI.U32 R3, R0, UR10, RZ ;  /* 0x0000000a00036c27 */ /* 0x000fe2000f8e00ff */
[----:B------:R-:W-:-:S13]  /*2db0*/  PLOP3.LUT P6, PT, PT, PT, UP2, 0x80, 0x0 ;  /* 0x000000000000781c */ /* 0x000fda0003fcf028 */
[----:B------:R-:W-:-:S07]  /*2dc0*/  @P6 SHF.R.U32.HI R0, RZ, UR11, R3 ;  /* 0x0000000bff006c19 */ /* 0x000fce0008011603 */
.L_x_1121:
[----:B------:R-:W-:Y:S05]  /*2dd0*/  BSYNC B0 ;  /* 0x0000000000007941 */ /* 0x000fea0003800000 */
.L_x_1119:
[----:B------:R-:W-:-:S04]  /*2de0*/  IMAD R3, R0, UR7, -R11 ;  /* 0x0000000700037c24 */ /* 0x000fc8000f8e0a0b */
[----:B------:R-:W-:-:S05]  /*2df0*/  IMAD R0, R16, -0x2, R3 ;  /* 0xfffffffe10007824 */ /* 0x000fca00078e0203 */
[----:B------:R-:W-:Y:S02]  /*2e00*/  VIMNMX R33, R33, R0, !PT ;  /* 0x0000000021217248 */ /* 0x000fe40007fe0100 */
[----:B------:R-:W-:-:S07]  /*2e10*/  VIADDMNMX R29, R0, UR7, R29, PT ;  /* 0x00000007001d7c46 */ /* 0x000fce000b80011d */
.L_x_1118:
[----:B------:R-:W-:Y:S01]  /*2e20*/  ISETP.GT.AND P2, PT, R33, 0x1, !P2 ;  /* 0x000000012100780c */ /* 0x000fe20005744270 */
[----:B------:R-:W-:Y:S01]  /*2e30*/  ULDC UR10, c[0x0][0x988] ;  /* 0x00026200000a7ab9 */ /* 0x000fe20000000800 */
[----:B------:R-:W-:Y:S01]  /*2e40*/  ISETP.NE.AND P6, PT, R28, RZ, PT ;  /* 0x000000ff1c00720c */ /* 0x000fe20003fc5270 */
[----:B------:R-:W-:Y:S01]  /*2e50*/  IMAD.U32 R7, RZ, RZ, UR10 ;  /* 0x0000000aff077e24 */ /* 0x000fe2000f8e00ff */
[----:B------:R-:W-:Y:S01]  /*2e60*/  ISETP.LT.OR P2, PT, R29, 0x2, P2 ;  /* 0x000000021d00780c */ /* 0x000fe20001741670 */
[----:B------:R-:W-:Y:S01]  /*2e70*/  @UP0 ULDC UR10, c[0x0][0x44c] ;  /* 0x00011300000a0ab9 */ /* 0x000fe20000000800 */
[----:B------:R-:W-:Y:S01]  /*2e80*/  FMNMX.FTZ R0, R180, R120, !PT ;  /* 0x00000078b4007209 */ /* 0x000fe20007810000 */
[----:B------:R-:W-:Y:S01]  /*2e90*/  UIMAD.WIDE.U32 UR10, UR36, UR10, URZ ;  /* 0x0000000a240a72a5 */ /* 0x000fe2000f8e003f */
[----:B------:R-:W-:Y:S01]  /*2ea0*/  FSEL R20, R27, -INF , !P2 ;  /* 0xff8000001b147808 */ /* 0x000fe20005000000 */
[----:B------:R-:W-:Y:S01]  /*2eb0*/  @UP0 ULDC UR15, c[0x0][0x450] ;  /* 0x00011400000f0ab9 */ /* 0x000fe20000000800 */
[----:B------:R-:W-:Y:S01]  /*2ec0*/  ISETP.NE.AND P2, PT, R89, RZ, PT ;  /* 0x000000ff5900720c */ /* 0x000fe20003f45270 */
[----:B------:R-:W-:Y:S01]  /*2ed0*/  UMOV UR14, UR36 ;  /* 0x00000024000e7c82 */ /* 0x000fe20008000000 */
[----:B------:R-:W-:Y:S01]  /*2ee0*/  FMNMX.FTZ R0, R182, R0, !PT ;  /* 0x00000000b6007209 */ /* 0x000fe20007810000 */
[----:B------:R-:W-:Y:S01]  /*2ef0*/  @UP0 USHF.R.U32.HI UR14, URZ, UR15, UR11 ;  /* 0x0000000f3f0e0299 */ /* 0x000fe2000801160b */
[----:B------:R-:W-:-:S02]  /*2f00*/  ISETP.GT.AND P2, PT, R33, 0x8, !P2 ;  /* 0x000000082100780c */ /* 0x000fc40005744270 */
[----:B------:R-:W-:Y:S01]  /*2f10*/  FMNMX.FTZ R0, R122, R0, !PT ;  /* 0x000000007a007209 */ /* 0x000fe20007810000 */
[----:B------:R-:W-:Y:S01]  /*2f20*/  UIADD3 UR49, UR49, UR14, URZ ;  /* 0x0000000e31317290 */ /* 0x000fe2000fffe03f */
[----:B------:R-:W-:Y:S02]  /*2f30*/  ISETP.LT.OR P2, PT, R29, 0x9, P2 ;  /* 0x000000091d00780c */ /* 0x000fe40001741670 */
[----:B------:R-:W-:Y:S01]  /*2f40*/  FMNMX.FTZ R0, R176, R0, !PT ;  /* 0x00000000b0007209 */ /* 0x000fe20007810000 */
[----:B------:R-:W-:Y:S01]  /*2f50*/  UIADD3 UR6, UR49, UR6, URZ ;  /* 0x0000000631067290 */ /* 0x000fe2000fffe03f */
[----:B------:R-:W-:Y:S02]  /*2f60*/  FSEL R30, R30, -INF , !P2 ;  /* 0xff8000001e1e7808 */ /* 0x000fe40005000000 */
[----:B------:R-:W-:Y:S02]  /*2f70*/  ISETP.NE.AND P2, PT, R25, RZ, PT ;  /* 0x000000ff1900720c */ /* 0x000fe40003f45270 */
[----:B------:R-:W-:-:S02]  /*2f80*/  FMNMX.FTZ R0, R124, R0, !PT ;  /* 0x000000007c007209 */ /* 0x000fc40007810000 */
[----:B------:R-:W-:Y:S02]  /*2f90*/  ISETP.GT.AND P2, PT, R33, 0x9, !P2 ;  /* 0x000000092100780c */ /* 0x000fe40005744270 */
[----:B------:R-:W-:Y:S02]  /*2fa0*/  FMNMX.FTZ R3, R178, R0, !PT ;  /* 0x00000000b2037209 */ /* 0x000fe40007810000 */
[----:B------:R-:W-:Y:S02]  /*2fb0*/  ISETP.LT.OR P2, PT, R29, 0xa, P2 ;  /* 0x0000000a1d00780c */ /* 0x000fe40001741670 */
[----:B------:R-:W-:Y:S02]  /*2fc0*/  FMNMX.FTZ R3, R118, R3, !PT ;  /* 0x0000000376037209 */ /* 0x000fe40007810000 */
[----:B------:R-:W-:Y:S02]  /*2fd0*/  FSEL R24, R31, -INF , !P2 ;  /* 0xff8000001f187808 */ /* 0x000fe40005000000 */
[----:B------:R-:W-:-:S02]  /*2fe0*/  ISETP.GT.AND P2, PT, R33, 0x10, !P6 ;  /* 0x000000102100780c */ /* 0x000fc40007744270 */
[----:B------:R-:W-:Y:S02]  /*2ff0*/  ISETP.NE.AND P6, PT, R52, RZ, PT ;  /* 0x000000ff3400720c */ /* 0x000fe40003fc5270 */
[----:B------:R-:W-:Y:S02]  /*3000*/  ISETP.LT.OR P2, PT, R29, 0x11, P2 ;  /* 0x000000111d00780c */ /* 0x000fe40001741670 */
[----:B------:R-:W-:Y:S02]  /*3010*/  FMNMX.FTZ R3, R116, R3, !PT ;  /* 0x0000000374037209 */ /* 0x000fe40007810000 */
        /* <DEDUP_REMOVED lines=8> */
[----:B------:R-:W-:-:S02]  /*30a0*/  ISETP.NE.AND P2, PT, R90, RZ, PT ;  /* 0x000000ff5a00720c */ /* 0x000fc40003f45270 */
[----:B------:R-:W-:Y:S02]  /*30b0*/  FMNMX.FTZ R3, R108, R3, !PT ;  /* 0x000000036c037209 */ /* 0x000fe40007810000 */
[----:B------:R-:W-:Y:S02]  /*30c0*/  ISETP.GT.AND P2, PT, R33, 0x18, !P2 ;  /* 0x000000182100780c */ /* 0x000fe40005744270 */
[----:B------:R-:W-:Y:S02]  /*30d0*/  FMNMX.FTZ R3, R106, R3, !PT ;  /* 0x000000036a037209 */ /* 0x000fe40007810000 */
[----:B------:R-:W-:Y:S02]  /*30e0*/  ISETP.LT.OR P2, PT, R29, 0x19, P2 ;  /* 0x000000191d00780c */ /* 0x000fe40001741670 */
[----:B------:R-:W-:Y:S02]  /*30f0*/  FMNMX.FTZ R3, R104, R3, !PT ;  /* 0x0000000368037209 */ /* 0x000fe40007810000 */
[----:B------:R-:W-:-:S02]  /*3100*/  FSEL R38, R38, -INF , !P2 ;  /* 0xff80000026267808 */ /* 0x000fc40005000000 */
[----:B------:R-:W-:Y:S02]  /*3110*/  ISETP.NE.AND P2, PT, R36, RZ, PT ;  /* 0x000000ff2400720c */ /* 0x000fe40003f45270 */
[----:B------:R-:W-:Y:S02]  /*3120*/  FMNMX.FTZ R3, R102, R3, !PT ;  /* 0x0000000366037209 */ /* 0x000fe40007810000 */
[----:B------:R-:W-:Y:S02]  /*3130*/  ISETP.GT.AND P2, PT, R33, 0x19, !P2 ;  /* 0x000000192100780c */ /* 0x000fe40005744270 */
[----:B------:R-:W-:Y:S02]  /*3140*/  FMNMX.FTZ R3, R100, R3, !PT ;  /* 0x0000000364037209 */ /* 0x000fe40007810000 */
[----:B------:R-:W-:Y:S02]  /*3150*/  ISETP.LT.OR P2, PT, R29, 0x1a, P2 ;  /* 0x0000001a1d00780c */ /* 0x000fe40001741670 */
[----:B------:R-:W-:-:S02]  /*3160*/  FMNMX.FTZ R3, R98, R3, !PT ;  /* 0x0000000362037209 */ /* 0x000fc40007810000 */
[----:B------:R-:W-:Y:S02]  /*3170*/  FSEL R32, R39, -INF , !P2 ;  /* 0xff80000027207808 */ /* 0x000fe40005000000 */
[----:B------:R-:W-:Y:S02]  /*3180*/  ISETP.NE.AND P2, PT, R37, RZ, PT ;  /* 0x000000ff2500720c */ /* 0x000fe40003f45270 */
[----:B------:R-:W-:Y:S02]  /*3190*/  FMNMX.FTZ R3, R96, R3, !PT ;  /* 0x0000000360037209 */ /* 0x000fe40007810000 */
[----:B------:R-:W-:Y:S02]  /*31a0*/  ISETP.GT.AND P2, PT, R33, 0x20, !P2 ;  /* 0x000000202100780c */ /* 0x000fe40005744270 */
[----:B------:R-:W-:Y:S02]  /*31b0*/  FMNMX.FTZ R3, R94, R3, !PT ;  /* 0x000000035e037209 */ /* 0x000fe40007810000 */
[----:B------:R-:W-:-:S02]  /*31c0*/  ISETP.LT.OR P2, PT, R29, 0x21, P2 ;  /* 0x000000211d00780c */ /* 0x000fc40001741670 */
[----:B------:R-:W-:Y:S02]  /*31d0*/  FMNMX.FTZ R3, R64, R3, !PT ;  /* 0x0000000340037209 */ /* 0x000fe40007810000 */
[----:B------:R-:W-:Y:S02]  /*31e0*/  FSEL R42, R42, -INF , !P2 ;  /* 0xff8000002a2a7808 */ /* 0x000fe40005000000 */
[----:B------:R-:W-:Y:S02]  /*31f0*/  ISETP.NE.AND P2, PT, R40, RZ, PT ;  /* 0x000000ff2800720c */ /* 0x000fe40003f45270 */
[----:B------:R-:W-:Y:S02]  /*3200*/  FMNMX.FTZ R3, R2, R3, !PT ;  /* 0x0000000302037209 */ /* 0x000fe40007810000 */
[----:B------:R-:W-:Y:S02]  /*3210*/  ISETP.GT.AND P2, PT, R33, 0x21, !P2 ;  /* 0x000000212100780c */ /* 0x000fe40005744270 */
[----:B------:R-:W-:-:S02]  /*3220*/  FMNMX.FTZ R3, R68, R3, !PT ;  /* 0x0000000344037209 */ /* 0x000fc40007810000 */
[----:B------:R-:W-:Y:S02]  /*3230*/  ISETP.LT.OR P2, PT, R29, 0x22, P2 ;  /* 0x000000221d00780c */ /* 0x000fe40001741670 */
[----:B------:R-:W-:Y:S02]  /*3240*/  FMNMX.FTZ R3, R6, R3, !PT ;  /* 0x0000000306037209 */ /* 0x000fe40007810000 */
[----:B------:R-:W-:Y:S02]  /*3250*/  FSEL R36, R43, -INF , !P2 ;  /* 0xff8000002b247808 */ /* 0x000fe40005000000 */
[----:B------:R-:W-:Y:S02]  /*3260*/  ISETP.NE.AND P2, PT, R41, RZ, PT ;  /* 0x000000ff2900720c */ /* 0x000fe40003f45270 */
[----:B------:R-:W-:Y:S02]  /*3270*/  FMNMX.FTZ R3, R72, R3, !PT ;  /* 0x0000000348037209 */ /* 0x000fe40007810000 */
[----:B------:R-:W-:-:S02]  /*3280*/  ISETP.GT.AND P2, PT, R33, 0x28, !P2 ;  /* 0x000000282100780c */ /* 0x000fc40005744270 */
[----:B------:R-:W-:Y:S02]  /*3290*/  FMNMX.FTZ R3, R8, R3, !PT ;  /* 0x0000000308037209 */ /* 0x000fe40007810000 */
        /* <DEDUP_REMOVED lines=15> */
[----:B------:R-:W-:Y:S01]  /*3390*/  ISETP.GT.AND P3, PT, R33, 0x70, !P3 ;  /* 0x000000702100780c */ /* 0x000fe20005f64270 */
[----:B------:R-:W0:Y:S01]  /*33a0*/  SHFL.BFLY PT, R0, R3, 0x2, 0x1f ;  /* 0x0c401f0003007f89 */ /* 0x000e2200000e0000 */
[----:B------:R-:W-:-:S02]  /*33b0*/  FSEL R50, R50, -INF , !P2 ;  /* 0xff80000032327808 */ /* 0x000fc40005000000 */
[----:B------:R-:W-:Y:S02]  /*33c0*/  ISETP.NE.AND P2, PT, R48, RZ, PT ;  /* 0x000000ff3000720c */ /* 0x000fe40003f45270 */
[C---:B------:R-:W-:Y:S02]  /*33d0*/  ISETP.GT.AND P4, PT, R33.reuse, 0x71, !P4 ;  /* 0x000000712100780c */ /* 0x040fe40006784270 */
[----:B------:R-:W-:Y:S02]  /*33e0*/  ISETP.GT.AND P2, PT, R33, 0x31, !P2 ;  /* 0x000000312100780c */ /* 0x000fe40005744270 */
[C---:B------:R-:W-:Y:S02]  /*33f0*/  ISETP.LT.OR P3, PT, R29.reuse, 0x71, P3 ;  /* 0x000000711d00780c */ /* 0x040fe40001f61670 */
[----:B------:R-:W-:Y:S02]  /*3400*/  ISETP.LT.OR P2, PT, R29, 0x32, P2 ;  /* 0x000000321d00780c */ /* 0x000fe40001741670 */
[----:B------:R-:W-:-:S02]  /*3410*/  ISETP.GT.AND P5, PT, R33, 0x78, !P5 ;  /* 0x000000782100780c */ /* 0x000fc40006fa4270 */
[----:B------:R-:W-:Y:S02]  /*3420*/  FSEL R44, R51, -INF , !P2 ;  /* 0xff800000332c7808 */ /* 0x000fe40005000000 */
[----:B------:R-:W-:Y:S02]  /*3430*/  ISETP.NE.AND P2, PT, R49, RZ, PT ;  /* 0x000000ff3100720c */ /* 0x000fe40003f45270 */
[----:B------:R-:W-:Y:S02]  /*3440*/  ISETP.LT.OR P4, PT, R29, 0x72, P4 ;  /* 0x000000721d00780c */ /* 0x000fe40002781670 */
[----:B------:R-:W-:Y:S02]  /*3450*/  ISETP.GT.AND P2, PT, R33, 0x38, !P2 ;  /* 0x000000382100780c */ /* 0x000fe40005744270 */
[----:B------:R-:W-:Y:S02]  /*3460*/  FSEL R82, R82, -INF , !P3 ;  /* 0xff80000052527808 */ /* 0x000fe40005800000 */
[----:B------:R-:W-:-:S02]  /*3470*/  ISETP.LT.OR P2, PT, R29, 0x39, P2 ;  /* 0x000000391d00780c */ /* 0x000fc40001741670 */
[----:B------:R-:W-:Y:S02]  /*3480*/  ISETP.LT.OR P5, PT, R29, 0x79, P5 ;  /* 0x000000791d00780c */ /* 0x000fe40002fa1670 */
[----:B------:R-:W-:Y:S02]  /*3490*/  FSEL R54, R54, -INF , !P2 ;  /* 0xff80000036367808 */ /* 0x000fe40005000000 */
[----:B------:R-:W-:Y:S02]  /*34a0*/  ISETP.GT.AND P2, PT, R33, 0x39, !P6 ;  /* 0x000000392100780c */ /* 0x000fe40007744270 */
[----:B------:R-:W-:Y:S02]  /*34b0*/  ISETP.NE.AND P6, PT, R73, RZ, PT ;  /* 0x000000ff4900720c */ /* 0x000fe40003fc5270 */
[----:B------:R-:W-:Y:S02]  /*34c0*/  ISETP.LT.OR P2, PT, R29, 0x3a, P2 ;  /* 0x0000003a1d00780c */ /* 0x000fe40001741670 */
[----:B------:R-:W-:-:S02]  /*34d0*/  FSEL R86, R86, -INF , !P5 ;  /* 0xff80000056567808 */ /* 0x000fc40006800000 */
[----:B------:R-:W-:Y:S02]  /*34e0*/  FSEL R48, R55, -INF , !P2 ;  /* 0xff80000037307808 */ /* 0x000fe40005000000 */
[----:B------:R-:W-:-:S04]  /*34f0*/  ISETP.NE.AND P2, PT, R53, RZ, PT ;  /* 0x000000ff3500720c */ /* 0x000fc80003f45270 */
[----:B------:R-:W-:-:S04]  /*3500*/  ISETP.GT.AND P2, PT, R33, 0x40, !P2 ;  /* 0x000000402100780c */ /* 0x000fc80005744270 */
[----:B------:R-:W-:-:S04]  /*3510*/  ISETP.LT.OR P2, PT, R29, 0x41, P2 ;  /* 0x000000411d00780c */ /* 0x000fc80001741670 */
        /* <DEDUP_REMOVED lines=37> */
[----:B------:R-:W-:Y:S02]  /*3770*/  ISETP.GT.AND P2, PT, R33, 0x68, !P6 ;  /* 0x000000682100780c */ /* 0x000fe40007744270 */
[----:B------:R-:W-:Y:S02]  /*3780*/  ISETP.NE.AND P6, PT, R9, RZ, PT ;  /* 0x000000ff0900720c */ /* 0x000fe40003fc5270 */
[----:B0-----:R-:W-:Y:S02]  /*3790*/  FMNMX.FTZ R9, R3, R0, !PT ;  /* 0x0000000003097209 */ /* 0x001fe40007810000 */
[----:B------:R-:W-:-:S03]  /*37a0*/  ISETP.LT.OR P2, PT, R29, 0x69, P2 ;  /* 0x000000691d00780c */ /* 0x000fc60001741670 */
[----:B------:R-:W0:Y:S01]  /*37b0*/  SHFL.BFLY PT, R0, R9, 0x1, 0x1f ;  /* 0x0c201f0009007f89 */ /* 0x000e2200000e0000 */
[----:B------:R-:W-:Y:S02]  /*37c0*/  FSEL R78, R78, -INF , !P2 ;  /* 0xff8000004e4e7808 */ /* 0x000fe40005000000 */
[----:B0-----:R-:W-:-:S04]  /*37d0*/  FMNMX.FTZ R0, R9, R0, !PT ;  /* 0x0000000009007209 */ /* 0x001fc80007810000 */
[C---:B------:R-:W-:Y:S01]  /*37e0*/  FSETP.NEU.FTZ.AND P2, PT, R0.reuse, -INF , PT ;  /* 0xff8000000000780b */ /* 0x040fe20003f5d000 */
[----:B------:R-:W-:-:S05]  /*37f0*/  FMUL.FTZ R11, R0, R7 ;  /* 0x00000007000b7220 */ /* 0x000fca0000410000 */
[----:B------:R-:W-:Y:S02]  /*3800*/  FSEL R35, R11, RZ, P2 ;  /* 0x000000ff0b237208 */ /* 0x000fe40001000000 */
[----:B------:R-:W-:Y:S02]  /*3810*/  ISETP.GT.AND P2, PT, R33, RZ, !P6 ;  /* 0x000000ff2100720c */ /* 0x000fe40007744270 */
[----:B------:R-:W-:Y:S01]  /*3820*/  ISETP.NE.AND P6, PT, R13, RZ, PT ;  /* 0x000000ff0d00720c */ /* 0x000fe20003fc5270 */
[-CC-:B------:R-:W-:Y:S01]  /*3830*/  FFMA.FTZ R21, R124, R7.reuse, -R35.reuse ;  /* 0x000000077c157223 */ /* 0x180fe20000010823 */
[----:B------:R-:W-:Y:S01]  /*3840*/  ISETP.LT.OR P2, PT, R29, 0x1, P2 ;  /* 0x000000011d00780c */ /* 0x000fe20001741670 */
[-CC-:B------:R-:W-:Y:S01]  /*3850*/  FFMA.FTZ R37, R102, R7.reuse, -R35.reuse ;  /* 0x0000000766257223 */ /* 0x180fe20000010823 */
[-CC-:B------:R-:W-:Y:S01]  /*3860*/  FFMA.FTZ R164, R100, R7.reuse, -R35.reuse ;  /* 0x0000000764a47223 */ /* 0x180fe20000010823 */
[----:B------:R-:W-:Y:S01]  /*3870*/  ISETP.GT.AND P6, PT, R33, 0x79, !P6 ;  /* 0x000000792100780c */ /* 0x000fe200077c4270 */
[-CC-:B------:R-:W-:Y:S01]  /*3880*/  FFMA.FTZ R180, R180, R7.reuse, -R35.reuse ;  /* 0x00000007b4b47223 */ /* 0x180fe20000010823 */
[----:B------:R-:W-:Y:S01]  /*3890*/  FSEL R26, R26, -INF , !P2 ;  /* 0xff8000001a1a7808 */ /* 0x000fe20005000000 */
[-CC-:B------:R-:W-:Y:S01]  /*38a0*/  FFMA.FTZ R3, R120, R7.reuse, -R35.reuse ;  /* 0x0000000778037223 */ /* 0x180fe20000010823 */
[----:B------:R-:W-:Y:S01]  /*38b0*/  ISETP.NE.AND P2, PT, R95, RZ, PT ;  /* 0x000000ff5f00720c */ /* 0x000fe20003f45270 */
[-CC-:B------:R-:W-:Y:S01]  /*38c0*/  FFMA.FTZ R182, R182, R7.reuse, -R35.reuse ;  /* 0x00000007b6b67223 */ /* 0x180fe20000010823 */
[----:B------:R-:W-:Y:S01]  /*38d0*/  FMNMX.FTZ R11, R26, R20, !PT ;  /* 0x000000141a0b7209 */ /* 0x000fe20007810000 */
[----:B------:R-:W-:Y:S01]  /*38e0*/  MUFU.EX2 R180, R180 ;  /* 0x000000b400b47308 */ /* 0x000fe20000000800 */
[----:B------:R-:W-:Y:S01]  /*38f0*/  ISETP.GT.AND P2, PT, R33, 0x69, !P2 ;  /* 0x000000692100780c */ /* 0x000fe20005744270 */
[--C-:B------:R-:W-:Y:S01]  /*3900*/  FFMA.FTZ R33, R98, R7, -R35.reuse ;  /* 0x0000000762217223 */ /* 0x100fe20000010823 */
[----:B------:R-:W-:Y:S01]  /*3910*/  FMNMX.FTZ R11, R30, R11, !PT ;  /* 0x0000000b1e0b7209 */ /* 0x000fe20007810000 */
[-CC-:B------:R-:W-:Y:S01]  /*3920*/  FFMA.FTZ R9, R122, R7.reuse, -R35.reuse ;  /* 0x000000077a097223 */ /* 0x180fe20000010823 */
[----:B------:R-:W-:Y:S01]  /*3930*/  ISETP.LT.OR P2, PT, R29, 0x6a, P2 ;  /* 0x0000006a1d00780c */ /* 0x000fe20001741670 */
[--C-:B------:R-:W-:Y:S01]  /*3940*/  FFMA.FTZ R176, R176, R7, -R35.reuse ;  /* 0x00000007b0b07223 */ /* 0x100fe20000010823 */
[----:B------:R-:W-:Y:S01]  /*3950*/  FMNMX.FTZ R11, R24, R11, !PT ;  /* 0x0000000b180b7209 */ /* 0x000fe20007810000 */
[----:B------:R-:W0:Y:S01]  /*3960*/  MUFU.EX2 R3, R3 ;  /* 0x0000000300037308 */ /* 0x000e220000000800 */
[----:B------:R-:W-:Y:S01]  /*3970*/  FSEL R102, R79, -INF , !P2 ;  /* 0xff8000004f667808 */ /* 0x000fe20005000000 */
[--C-:B------:R-:W-:Y:S01]  /*3980*/  FFMA.FTZ R2, R2, R7, -R35.reuse ;  /* 0x0000000702027223 */ /* 0x100fe20000010823 */
[----:B------:R-:W-:Y:S01]  /*3990*/  FMNMX.FTZ R13, R34, R11, !PT ;  /* 0x0000000b220d7209 */ /* 0x000fe20007810000 */
[-CC-:B------:R-:W-:Y:S01]  /*39a0*/  FFMA.FTZ R178, R178, R7.reuse, -R35.reuse ;  /* 0x00000007b2b27223 */ /* 0x180fe20000010823 */
[----:B------:R-:W-:Y:S01]  /*39b0*/  FSEL R100, R83, -INF , !P4 ;  /* 0xff80000053647808 */ /* 0x000fe20006000000 */
[--C-:B------:R-:W-:Y:S01]  /*39c0*/  FFMA.FTZ R118, R118, R7, -R35.reuse ;  /* 0x0000000776767223 */ /* 0x100fe20000010823 */
[----:B------:R-:W-:Y:S01]  /*39d0*/  FMNMX.FTZ R13, R28, R13, !PT ;  /* 0x0000000d1c0d7209 */ /* 0x000fe20007810000 */
[----:B------:R1:W-:Y:S01]  /*39e0*/  MUFU.EX2 R11, R21 ;  /* 0x00000015000b7308 */ /* 0x0003e20000000800 */
[----:B------:R-:W-:Y:S01]  /*39f0*/  ISETP.LT.OR P6, PT, R29, 0x7a, P6 ;  /* 0x0000007a1d00780c */ /* 0x000fe200037c1670 */
[--C-:B------:R-:W-:Y:S01]  /*3a00*/  FFMA.FTZ R29, R94, R7, -R35.reuse ;  /* 0x000000075e1d7223 */ /* 0x100fe20000010823 */
[----:B------:R-:W-:Y:S01]  /*3a10*/  FMNMX.FTZ R13, R38, R13, !PT ;  /* 0x0000000d260d7209 */ /* 0x000fe20007810000 */
[-CC-:B------:R-:W-:Y:S01]  /*3a20*/  FFMA.FTZ R172, R116, R7.reuse, -R35.reuse ;  /* 0x0000000774ac7223 */ /* 0x180fe20000010823 */
[----:B------:R-:W-:Y:S01]  /*3a30*/  FSEL R98, R87, -INF , !P6 ;  /* 0xff80000057627808 */ /* 0x000fe20007000000 */
[----:B------:R-:W-:Y:S01]  /*3a40*/  FFMA.FTZ R114, R114, R7, -R35 ;  /* 0x0000000772727223 */ /* 0x000fe20000010823 */
[----:B------:R-:W-:Y:S01]  /*3a50*/  FMNMX.FTZ R13, R32, R13, !PT ;  /* 0x0000000d200d7209 */ /* 0x000fe20007810000 */
[----:B------:R-:W-:Y:S01]  /*3a60*/  MUFU.EX2 R182, R182 ;  /* 0x000000b600b67308 */ /* 0x000fe20000000800 */
[----:B0-----:R-:W-:Y:S01]  /*3a70*/  FADD.FTZ R47, R180, R3 ;  /* 0x00000003b42f7221 */ /* 0x001fe20000010000 */
        /* <DEDUP_REMOVED lines=17> */
[----:B-1----:R-:W-:Y:S01]  /*3b90*/  FMNMX.FTZ R21, R50, R15, !PT ;  /* 0x0000000f32157209 */ /* 0x002fe20007810000 */
[-CC-:B------:R-:W-:Y:S01]  /*3ba0*/  FFMA.FTZ R10, R10, R7.reuse, -R35.reuse ;  /* 0x000000070a0a7223 */ /* 0x180fe20000010823 */
[-CC-:B------:R-:W-:Y:S01]  /*3bb0*/  FFMA.FTZ R80, R80, R7.reuse, -R35.reuse ;  /* 0x0000000750507223 */ /* 0x180fe20000010823 */
[--C-:B------:R-:W-:Y:S01]  /*3bc0*/  FFMA.FTZ R12, R12, R7, -R35.reuse ;  /* 0x000000070c0c7223 */ /* 0x100fe20000010823 */
[----:B------:R-:W-:Y:S01]  /*3bd0*/  FMNMX.FTZ R21, R44, R21, !PT ;  /* 0x000000152c157209 */ /* 0x000fe20007810000 */
[----:B------:R-:W-:Y:S01]  /*3be0*/  MUFU.EX2 R39, R2 ;  /* 0x0000000200277308 */ /* 0x000fe20000000800 */
[-CC-:B------:R-:W-:Y:S01]  /*3bf0*/  FFMA.FTZ R84, R84, R7.reuse, -R35.reuse ;  /* 0x0000000754547223 */ /* 0x180fe20000010823 */
[----:B------:R-:W-:Y:S01]  /*3c00*/  FFMA.FTZ R14, R14, R7, -R35 ;  /* 0x000000070e0e7223 */ /* 0x000fe20000010823 */
[----:B------:R-:W-:-:S02]  /*3c10*/  FMNMX.FTZ R21, R54, R21, !PT ;  /* 0x0000001536157209 */ /* 0x000fc40007810000 */
[----:B------:R-:W-:Y:S02]  /*3c20*/  F2FP.BF16.F32.PACK_AB R180, R3, R180 ;  /* 0x000000b403b4723e */ /* 0x000fe400000010ff */
        /* <DEDUP_REMOVED lines=19> */
[----:B------:R0:W-:Y:S03]  /*3d60*/  MUFU.EX2 R37, R29 ;  /* 0x0000001d00257308 */ /* 0x0001e60000000800 */
[----:B------:R-:W-:-:S04]  /*3d70*/  FMNMX.FTZ R31, R82, R31, !PT ;  /* 0x0000001f521f7209 */ /* 0x000fc80007810000 */
[----:B------:R-:W-:Y:S01]  /*3d80*/  FMNMX.FTZ R31, R100, R31, !PT ;  /* 0x0000001f641f7209 */ /* 0x000fe20007810000 */
[----:B------:R-:W-:Y:S03]  /*3d90*/  MUFU.EX2 R21, R110 ;  /* 0x0000006e00157308 */ /* 0x000fe60000000800 */
[----:B------:R-:W-:-:S04]  /*3da0*/  FMNMX.FTZ R31, R86, R31, !PT ;  /* 0x0000001f561f7209 */ /* 0x000fc80007810000 */
[----:B------:R-:W-:Y:S01]  /*3db0*/  FMNMX.FTZ R31, R98, R31, !PT ;  /* 0x0000001f621f7209 */ /* 0x000fe20007810000 */
[----:B------:R-:W-:Y:S04]  /*3dc0*/  MUFU.EX2 R168, R168 ;  /* 0x000000a800a87308 */ /* 0x000fe80000000800 */
[----:B------:R-:W1:Y:S04]  /*3dd0*/  SHFL.BFLY PT, R94, R31, 0x2, 0x1f ;  /* 0x0c401f001f5e7f89 */ /* 0x000e6800000e0000 */
[----:B------:R-:W-:Y:S08]  /*3de0*/  MUFU.EX2 R25, R106 ;  /* 0x0000006a00197308 */ /* 0x000ff00000000800 */
[----:B------:R-:W-:Y:S08]  /*3df0*/  MUFU.EX2 R170, R170 ;  /* 0x000000aa00aa7308 */ /* 0x000ff00000000800 */
[----:B------:R-:W-:Y:S01]  /*3e00*/  MUFU.EX2 R164, R164 ;  /* 0x000000a400a47308 */ /* 0x000fe20000000800 */
[----:B-1----:R-:W-:Y:S01]  /*3e10*/  FMNMX.FTZ R94, R31, R94, !PT ;  /* 0x0000005e1f5e7209 */ /* 0x002fe20007810000 */
[----:B------:R-:W-:-:S06]  /*3e20*/  FFMA.FTZ R31, R8, R7, -R35 ;  /* 0x00000007081f7223 */ /* 0x000fcc0000010823 */
[----:B------:R-:W-:Y:S01]  /*3e30*/  MUFU.EX2 R41, R6 ;  /* 0x0000000600297308 */ /* 0x000fe20000000800 */
[----:B0-----:R-:W0:Y:S07]  /*3e40*/  SHFL.BFLY PT, R29, R94, 0x1, 0x1f ;  /* 0x0c201f005e1d7f89 */ /* 0x001e2e00000e0000 */
[----:B------:R-:W-:Y:S08]  /*3e50*/  MUFU.EX2 R33, R33 ;  /* 0x0000002100217308 */ /* 0x000ff00000000800 */
[----:B------:R-:W1:Y:S08]  /*3e60*/  MUFU.EX2 R96, R96 ;  /* 0x0000006000607308 */ /* 0x000e700000000800 */
[----:B------:R-:W-:Y:S01]  /*3e70*/  MUFU.EX2 R64, R64 ;  /* 0x0000004000407308 */ /* 0x000fe20000000800 */
[----:B0-----:R-:W-:-:S04]  /*3e80*/  FMNMX.FTZ R8, R94, R29, !PT ;  /* 0x0000001d5e087209 */ /* 0x001fc80007810000 */
[C---:B------:R-:W-:Y:S01]  /*3e90*/  FSETP.NEU.FTZ.AND P2, PT, R8.reuse, -INF , PT ;  /* 0xff8000000800780b */ /* 0x040fe20003f5d000 */
[-C--:B------:R-:W-:Y:S02]  /*3ea0*/  FMUL.FTZ R2, R8, R7.reuse ;  /* 0x0000000708027220 */ /* 0x080fe40000410000 */
[----:B------:R-:W-:Y:S01]  /*3eb0*/  MUFU.EX2 R68, R68 ;  /* 0x0000004400447308 */ /* 0x000fe20000000800 */
[----:B-1----:R-:W-:Y:S02]  /*3ec0*/  F2FP.BF16.F32.PACK_AB R166, R37, R96 ;  /* 0x0000006025a6723e */ /* 0x002fe400000010ff */
[----:B------:R-:W-:Y:S01]  /*3ed0*/  FSEL R35, R2, RZ, P2 ;  /* 0x000000ff02237208 */ /* 0x000fe20001000000 */
[----:B------:R-:W-:Y:S01]  /*3ee0*/  FADD.FTZ R2, R182, R47 ;  /* 0x0000002fb6027221 */ /* 0x000fe20000010000 */
[C---:B------:R-:W-:Y:S02]  /*3ef0*/  F2FP.BF16.F32.PACK_AB R182, R9.reuse, R182 ;  /* 0x000000b609b6723e */ /* 0x040fe400000010ff */
[----:B------:R-:W-:Y:S01]  /*3f00*/  PLOP3.LUT P2, PT, PT, PT, UP1, 0x40, 0x0 ;  /* 0x000000000000781c */ /* 0x000fe20003f4e818 */
[----:B------:R-:W-:Y:S01]  /*3f10*/  FADD.FTZ R47, R9, R2 ;  /* 0x00000002092f7221 */ /* 0x000fe20000010000 */
[-CC-:B------:R-:W-:Y:S01]  /*3f20*/  FFMA.FTZ R26, R26, R7.reuse, -R35.reuse ;  /* 0x000000071a1a7223 */ /* 0x180fe20000010823 */
[-CC-:B------:R-:W-:Y:S01]  /*3f30*/  FFMA.FTZ R20, R20, R7.reuse, -R35.reuse ;  /* 0x0000000714147223 */ /* 0x180fe20000010823 */
[-C--:B------:R-:W-:Y:S01]  /*3f40*/  FFMA.FTZ R30, R30, R7.reuse, -R35 ;  /* 0x000000071e1e7223 */ /* 0x080fe20000010823 */
[----:B------:R-:W-:Y:S01]  /*3f50*/  FADD.FTZ R2, R176, R47 ;  /* 0x0000002fb0027221 */ /* 0x000fe20000010000 */
[-CC-:B------:R-:W-:Y:S01]  /*3f60*/  FFMA.FTZ R24, R24, R7.reuse, -R35.reuse ;  /* 0x0000000718187223 */ /* 0x180fe20000010823 */
[----:B------:R-:W-:Y:S01]  /*3f70*/  MUFU.EX2 R181, R20 ;  /* 0x0000001400b57308 */ /* 0x000fe20000000800 */
[-CC-:B------:R-:W-:Y:S01]  /*3f80*/  FFMA.FTZ R34, R34, R7.reuse, -R35.reuse ;  /* 0x0000000722227223 */ /* 0x180fe20000010823 */
[----:B------:R-:W-:Y:S01]  /*3f90*/  FADD.FTZ R47, R11, R2 ;  /* 0x000000020b2f7221 */ /* 0x000fe20000010000 */
[-CC-:B------:R-:W-:Y:S01]  /*3fa0*/  FFMA.FTZ R28, R28, R7.reuse, -R35.reuse ;  /* 0x000000071c1c7223 */ /* 0x180fe20000010823 */
[-CC-:B------:R-:W-:Y:S01]  /*3fb0*/  FFMA.FTZ R38, R38, R7.reuse, -R35.reuse ;  /* 0x0000000726267223 */ /* 0x180fe20000010823 */
[-C--:B------:R-:W-:Y:S01]  /*3fc0*/  FFMA.FTZ R32, R32, R7.reuse, -R35 ;  /* 0x0000000720207223 */ /* 0x080fe20000010823 */
[----:B------:R-:W-:Y:S01]  /*3fd0*/  FADD.FTZ R2, R178, R47 ;  /* 0x0000002fb2027221 */ /* 0x000fe20000010000 */
[-CC-:B------:R-:W-:Y:S01]  /*3fe0*/  FFMA.FTZ R42, R42, R7.reuse, -R35.reuse ;  /* 0x000000072a2a7223 */ /* 0x180fe20000010823 */
[----:B------:R-:W0:Y:S01]  /*3ff0*/  MUFU.EX2 R26, R26 ;  /* 0x0000001a001a7308 */ /* 0x000e220000000800 */
[-CC-:B------:R-:W-:Y:S01]  /*4000*/  FFMA.FTZ R36, R36, R7.reuse, -R35.reuse ;  /* 0x0000000724247223 */ /* 0x180fe20000010823 */
[----:B------:R-:W-:Y:S01]  /*4010*/  FADD.FTZ R47, R13, R2 ;  /* 0x000000020d2f7221 */ /* 0x000fe20000010000 */
[-CC-:B------:R-:W-:Y:S01]  /*4020*/  FFMA.FTZ R46, R46, R7.reuse, -R35.reuse ;  /* 0x000000072e2e7223 */ /* 0x180fe20000010823 */
[-CC-:B------:R-:W-:Y:S01]  /*4030*/  FFMA.FTZ R40, R40, R7.reuse, -R35.reuse ;  /* 0x0000000728287223 */ /* 0x180fe20000010823 */
[-C--:B------:R-:W-:Y:S01]  /*4040*/  FFMA.FTZ R50, R50, R7.reuse, -R35 ;  /* 0x0000000732327223 */ /* 0x080fe20000010823 */
[----:B------:R-:W-:Y:S01]  /*4050*/  FADD.FTZ R2, R172, R47 ;  /* 0x0000002fac027221 */ /* 0x000fe20000010000 */
[-CC-:B------:R-:W-:Y:S01]  /*4060*/  FFMA.FTZ R44, R44, R7.reuse, -R35.reuse ;  /* 0x000000072c2c7223 */ /* 0x180fe20000010823 */
[----:B------:R-:W1:Y:S01]  /*4070*/  MUFU.EX2 R30, R30 ;  /* 0x0000001e001e7308 */ /* 0x000e620000000800 */
[-CC-:B------:R-:W-:Y:S01]  /*4080*/  FFMA.FTZ R54, R54, R7.reuse, -R35.reuse ;  /* 0x0000000736367223 */ /* 0x180fe20000010823 */
        /* <DEDUP_REMOVED lines=15> */
[----:B-1----:R-:W-:Y:S01]  /*4180*/  FADD.FTZ R2, R30, R47 ;  /* 0x0000002f1e027221 */ /* 0x002fe20000010000 */
[----:B------:R-:W-:Y:S01]  /*4190*/  FADD.FTZ R49, R25, R6 ;  /* 0x0000000619317221 */ /* 0x000fe20000010000 */
[-CC-:B------:R-:W-:Y:S01]  /*41a0*/  FFMA.FTZ R90, R90, R7.reuse, -R35.reuse ;  /* 0x000000075a5a7223 */ /* 0x180fe20000010823 */
[-CC-:B------:R-:W-:Y:S01]  /*41b0*/  FFMA.FTZ R74, R74, R7.reuse, -R35.reuse ;  /* 0x000000074a4a7223 */ /* 0x180fe20000010823 */
[-C--:B------:R-:W-:Y:S01]  /*41c0*/  FFMA.FTZ R92, R92, R7.reuse, -R35 ;  /* 0x000000075c5c7223 */ /* 0x080fe20000010823 */
[----:B------:R-:W-:Y:S01]  /*41d0*/  FADD.FTZ R6, R170, R49 ;  /* 0x00000031aa067221 */ /* 0x000fe20000010000 */
[-CC-:B------:R-:W-:Y:S01]  /*41e0*/  FFMA.FTZ R78, R78, R7.reuse, -R35.reuse ;  /* 0x000000074e4e7223 */ /* 0x180fe20000010823 */
[----:B------:R-:W1:Y:S01]  /*41f0*/  MUFU.EX2 R177, R28 ;  /* 0x0000001c00b17308 */ /* 0x000e620000000800 */
        /* <DEDUP_REMOVED lines=11> */
[----:B------:R-:W-:-:S02]  /*42b0*/  F2FP.BF16.F32.PACK_AB R176, R11, R176 ;  /* 0x000000b00bb0723e */ /* 0x000fc400000010ff */
[----:B------:R-:W-:Y:S01]  /*42c0*/  FADD.FTZ R6, R96, R49 ;  /* 0x0000003160067221 */ /* 0x000fe20000010000 */
[----:B------:R-:W-:Y:S01]  /*42d0*/  F2FP.BF16.F32.PACK_AB R178, R13, R178 ;  /* 0x000000b20db2723e */ /* 0x000fe200000010ff */
[----:B------:R-:W0:Y:S01]  /*42e0*/  MUFU.EX2 R179, R32 ;  /* 0x0000002000b37308 */ /* 0x000e220000000800 */
[----:B-1----:R-:W-:Y:S01]  /*42f0*/  FADD.FTZ R47, R177, R2 ;  /* 0x00000002b12f7221 */ /* 0x002fe20000010000 */
[----:B------:R-:W-:Y:S01]  /*4300*/  FADD.FTZ R49, R37, R6 ;  /* 0x0000000625317221 */ /* 0x000fe20000010000 */
[----:B------:R-:W-:Y:S02]  /*4310*/  F2FP.BF16.F32.PACK_AB R172, R15, R172 ;  /* 0x000000ac0fac723e */ /* 0x000fe400000010ff */
[----:B------:R-:W-:Y:S01]  /*4320*/  F2FP.BF16.F32.PACK_AB R174, R21, R174 ;  /* 0x000000ae15ae723e */ /* 0x000fe200000010ff */
[----:B------:R-:W-:Y:S01]  /*4330*/  FADD.FTZ R6, R64, R49 ;  /* 0x0000003140067221 */ /* 0x000fe20000010000 */
[----:B------:R-:W-:Y:S01]  /*4340*/  F2FP.BF16.F32.PACK_AB R168, R25, R168 ;  /* 0x000000a819a8723e */ /* 0x000fe200000010ff */
[----:B------:R-:W1:Y:S01]  /*4350*/  MUFU.EX2 R42, R42 ;  /* 0x0000002a002a7308 */ /* 0x000e620000000800 */
[----:B--2---:R-:W-:Y:S01]  /*4360*/  FADD.FTZ R2, R38, R47 ;  /* 0x0000002f26027221 */ /* 0x004fe20000010000 */
[----:B------:R-:W-:Y:S01]  /*4370*/  FADD.FTZ R49, R39, R6 ;  /* 0x0000000627317221 */ /* 0x000fe20000010000 */
[----:B------:R-:W-:-:S02]  /*4380*/  F2FP.BF16.F32.PACK_AB R170, R27, R170 ;  /* 0x000000aa1baa723e */ /* 0x000fc400000010ff */
[----:B------:R-:W-:Y:S01]  /*4390*/  F2FP.BF16.F32.PACK_AB R164, R33, R164 ;  /* 0x000000a421a4723e */ /* 0x000fe200000010ff */
[----:B------:R-:W-:Y:S01]  /*43a0*/  FADD.FTZ R6, R68, R49 ;  /* 0x0000003144067221 */ /* 0x000fe20000010000 */
[----:B------:R-:W-:Y:S01]  /*43b0*/  F2FP.BF16.F32.PACK_AB R160, R39, R64 ;  /* 0x0000004027a0723e */ /* 0x000fe200000010ff */
[----:B------:R-:W2:Y:S01]  /*43c0*/  MUFU.EX2 R173, R36 ;  /* 0x0000002400ad7308 */ /* 0x000ea20000000800 */
[----:B0-----:R-:W-:Y:S01]  /*43d0*/  FADD.FTZ R47, R179, R2 ;  /* 0x00000002b32f7221 */ /* 0x001fe20000010000 */
[C---:B------:R-:W-:Y:S01]  /*43e0*/  FADD.FTZ R9, R41.reuse, R6 ;  /* 0x0000000629097221 */ /* 0x040fe20000010000 */
[----:B------:R-:W-:Y:S02]  /*43f0*/  F2FP.BF16.F32.PACK_AB R162, R41, R68 ;  /* 0x0000004429a2723e */ /* 0x000fe400000010ff */
[----:B------:R-:W-:Y:S02]  /*4400*/  F2FP.BF16.F32.PACK_AB R181, R181, R26 ;  /* 0x0000001ab5b5723e */ /* 0x000fe400000010ff */
[----:B------:R-:W-:Y:S01]  /*4410*/  F2FP.BF16.F32.PACK_AB R183, R183, R30 ;  /* 0x0000001eb7b7723e */ /* 0x000fe200000010ff */
[----:B------:R-:W0:Y:S01]  /*4420*/  MUFU.EX2 R46, R46 ;  /* 0x0000002e002e7308 */ /* 0x000e220000000800 */
[----:B-1----:R-:W-:Y:S01]  /*4430*/  FADD.FTZ R2, R42, R47 ;  /* 0x0000002f2a027221 */ /* 0x002fe20000010000 */
[----:B------:R-:W-:-:S02]  /*4440*/  F2FP.BF16.F32.PACK_AB R177, R177, R34 ;  /* 0x00000022b1b1723e */ /* 0x000fc400000010ff */
[----:B------:R-:W-:-:S04]  /*4450*/  F2FP.BF16.F32.PACK_AB R179, R179, R38 ;  /* 0x00000026b3b3723e */ /* 0x000fc800000010ff */
        /* <DEDUP_REMOVED lines=71> */
[----:B0-----:R-:W-:Y:S01]  /*48d0*/  FADD.FTZ R2, R86, R9 ;  /* 0x0000000956027221 */ /* 0x001fe20000010000 */
[C---:B-1----:R-:W-:Y:S01]  /*48e0*/  FADD.FTZ R3, R29.reuse, R6 ;  /* 0x000000061d037221 */ /* 0x042fe20000010000 */
[----:B------:R-:W-:Y:S01]  /*48f0*/  F2FP.BF16.F32.PACK_AB R154, R29, R84 ;  /* 0x000000541d9a723e */ /* 0x000fe200000010ff */
[----:B------:R-:W-:Y:S02]  /*4900*/  VIADD R6, R88, 0xfffffffe ;  /* 0xfffffffe58067836 */ /* 0x000fe40000000000 */
[C---:B--2---:R-:W-:Y:S01]  /*4910*/  FADD.FTZ R2, R35.reuse, R2 ;  /* 0x0000000223027221 */ /* 0x044fe20000010000 */
[----:B------:R-:W-:Y:S01]  /*4920*/  F2FP.BF16.F32.PACK_AB R155, R35, R86 ;  /* 0x00000056239b723e */ /* 0x000fe200000010ff */
[----:B------:R-:W-:Y:S06]  /*4930*/  @P2 BRA `(.L_x_1122) ;  /* 0x0000000000442947 */ /* 0x000fec0003800000 */
        /* <DEDUP_REMOVED lines=10> */
.L_x_1123:
[----:B------:R-:W-:-:S11]  /*49e0*/  UISETP.NE.AND UP2, UPT, UR7, 0x1, UPT ;  /* 0x000000010700788c */ /* 0x000fd6000bf45270 */
[----:B------:R-:W-:Y:S02]  /*49f0*/  @UP2 ULDC.64 UR18, c[0x0][0x9e8] ;  /* 0x00027a0000122ab9 */ /* 0x000fe40000000a00 */
[----:B------:R-:W-:-:S04]  /*4a00*/  UIMAD.WIDE.U32 UR10, UR14, UR18, URZ ;  /* 0x000000120e0a72a5 */ /* 0x000fc8000f8e003f */
[----:B------:R-:W-:-:S12]  /*4a10*/  @UP2 USHF.R.U32.HI UR14, URZ, UR19, UR11 ;  /* 0x000000133f0e2299 */ /* 0x000fd8000801160b */
.L_x_1124:
[----:B------:R-:W-:-:S04]  /*4a20*/  UIMAD UR7, UR14, UR7, UR7 ;  /* 0x000000070e0772a4 */ /* 0x000fc8000f8e0207 */
[----:B------:R-:W-:-:S04]  /*4a30*/  UISETP.LT.AND UP2, UPT, UR6, UR7, UPT ;  /* 0x000000070600728c */ /* 0x000fc8000bf41270 */
[----:B------:R-:W-:-:S12]  /*4a40*/  USEL UR6, UR6, UR7, UP2 ;  /* 0x0000000706067287 */ /* 0x000fd80009000000 */
.L_x_1122:
[----:B------:R-:W-:Y:S01]  /*4a50*/  USHF.R.S32.HI UR7, URZ, 0x1f, UR6 ;  /* 0x0000001f3f077899 */ /* 0x000fe20008011406 */
[----:B------:R-:W-:Y:S02]  /*4a60*/  CS2R R150, SRZ ;  /* 0x0000000000967805 */ /* 0x000fe4000001ff00 */
        /* <DEDUP_REMOVED lines=10> */
[----:B------:R-:W-:Y:S01]  /*4b10*/  UISETP.LT.AND UP2, UPT, UR39, UR7, UPT ;  /* 0x000000072700728c */ /* 0x000fe2000bf41270 */
[----:B------:R-:W-:Y:S02]  /*4b20*/  CS2R R132, SRZ ;  /* 0x0000000000847805 */ /* 0x000fe4000001ff00 */
[----:B------:R-:W-:Y:S02]  /*4b30*/  CS2R R130, SRZ ;  /* 0x0000000000827805 */ /* 0x000fe4000001ff00 */
[----:B------:R-:W-:Y:S01]  /*4b40*/  CS2R R128, SRZ ;  /* 0x0000000000807805 */ /* 0x000fe2000001ff00 */
[----:B------:R-:W-:Y:S01]  /*4b50*/  USEL UR56, UR39, UR7, !UP2 ;  /* 0x0000000727387287 */ /* 0x000fe2000d000000 */
[----:B------:R-:W-:-:S02]  /*4b60*/  CS2R R126, SRZ ;  /* 0x00000000007e7805 */ /* 0x000fc4000001ff00 */
[----:B------:R-:W-:Y:S02]  /*4b70*/  CS2R R124, SRZ ;  /* 0x00000000007c7805 */ /* 0x000fe4000001ff00 */
[----:B------:R-:W-:Y:S02]  /*4b80*/  CS2R R122, SRZ ;  /* 0x00000000007a7805 */ /* 0x000fe4000001ff00 */
[----:B------:R-:W-:Y:S02]  /*4b90*/  CS2R R120, SRZ ;  /* 0x0000000000787805 */ /* 0x000fe4000001ff00 */
[----:B------:R-:W-:Y:S02]  /*4ba0*/  CS2R R118, SRZ ;  /* 0x0000000000767805 */ /* 0x000fe4000001ff00 */
[----:B------:R-:W-:Y:S02]  /*4bb0*/  ISETP.GE.AND P2, PT, R6, UR56, PT ;  /* 0x0000003806007c0c */ /* 0x000fe4000bf46270 */
        /* <DEDUP_REMOVED lines=15> */
[----:B------:R-:W-:Y:S06]  /*4cb0*/  @!P2 BRA `(.L_x_1125) ;  /* 0x000000300044a947 */ /* 0x000fec0003800000 */
[----:B------:R-:W-:Y:S01]  /*4cc0*/  IMAD.MOV.U32 R151, RZ, RZ, RZ ;  /* 0x000000ffff977224 */ /* 0x000fe200078e00ff */
[----:B------:R-:W-:Y:S01]  /*4cd0*/  ULDC UR49, c[0x0][0x9e4] ;  /* 0x0002790000317ab9 */ /* 0x000fe20000000800 */
[----:B------:R-:W-:Y:S01]  /*4ce0*/  ULDC UR52, c[0x0][0x9dc] ;  /* 0x0002770000347ab9 */ /* 0x000fe20000000800 */
[----:B------:R-:W-:-:S05]  /*4cf0*/  ULDC UR53, c[0x0][0x9e0] ;  /* 0x0002780000357ab9 */ /* 0x000fca0000000800 */
.L_x_1142:
[----:B------:R-:W-:Y:S01]  /*4d00*/  UIADD3 UR55, UR44, 0x1, URZ ;  /* 0x000000012c377890 */ /* 0x000fe2000fffe03f */
[----:B------:R-:W-:-:S03]  /*4d10*/  ISETP.NE.AND P3, PT, RZ, UR40, PT ;  /* 0x00000028ff007c0c */ /* 0x000fc6000bf65270 */
[----:B------:R-:W-:-:S04]  /*4d20*/  UISETP.NE.AND UP2, UPT, UR55, 0x2, UPT ;  /* 0x000000023700788c */ /* 0x000fc8000bf45270 */
[----:B------:R-:W-:Y:S02]  /*4d30*/  USEL UR54, URZ, 0x1, UP2 ;  /* 0x000000013f367887 */ /* 0x000fe40009000000 */
[----:B------:R-:W-:Y:S02]  /*4d40*/  USEL UR55, UR55, URZ, UP2 ;  /* 0x0000003f37377287 */ /* 0x000fe40009000000 */
[----:B------:R-:W-:Y:S02]  /*4d50*/  ULOP3.LUT UR54, UR45, UR54, URZ, 0x3c, !UPT ;  /* 0x000000362d367292 */ /* 0x000fe4000f8e3c3f */
[----:B------:R-:W-:Y:S10]  /*4d60*/  @P3 BRA `(.L_x_1126) ;  /* 0x00000000002c3947 */ /* 0x000ff40003800000 */
[----:B------:R-:W-:Y:S05]  /*4d70*/  @!P0 BRA `(.L_x_1127) ;  /* 0x0000000000048947 */ /* 0x000fea0003800000 */
[----:B------:R-:W-:Y:S01]  /*4d80*/  BPT.TRAP 0x1 ;  /* 0x000000040000795c */ /* 0x000fe20000300000 */
.L_x_1127:
[----:B------:R-:W-:Y:S01]  /*4d90*/  ULEA UR6, UR55, UR41, 0x3 ;  /* 0x0000002937067291 */ /* 0x000fe2000f8e183f */
[----:B------:R-:W-:-:S05]  /*4da0*/  IMAD.U32 R4, RZ, RZ, UR54 ;  /* 0x00000036ff047e24 */ /* 0x000fca000f8e00ff */
[----:B------:R-:W-:-:S04]  /*4db0*/  SHF.L.U32 R4, R4, 0x1f, RZ ;  /* 0x0000001f04047819 */ /* 0x000fc800000006ff */
[----:B------:R0:W1:Y:S01]  /*4dc0*/  SYNCS.PHASECHK.TRANS64.TRYWAIT P2, [UR6+0x28830], R4 ;  /* 0x02883004ff0075a7 */ /* 0x0000620008040146 */
[----:B------:R-:W-:Y:S05]  /*4dd0*/  @!P0 BRA `(.L_x_1128) ;  /* 0x0000000000048947 */ /* 0x000fea0003800000 */
[----:B------:R-:W-:Y:S01]  /*4de0*/  BPT.TRAP 0x1 ;  /* 0x000000040000795c */ /* 0x000fe20000300000 */
.L_x_1128:
[----:B-1----:R-:W-:Y:S05]  /*4df0*/  @P2 BRA `(.L_x_1126) ;  /* 0x0000000000082947 */ /* 0x002fea0003800000 */
[----:B------:R-:W1:Y:S02]  /*4e00*/  SYNCS.PHASECHK.TRANS64.TRYWAIT P2, [UR6+0x28830], R4 ;  /* 0x02883004ff0075a7 */ /* 0x000e640008040146 */
[----:B-1----:R-:W-:Y:S05]  /*4e10*/  @!P2 BRA `(.L_x_1129) ;  /* 0x000000f000dca947 */ /* 0x002fea0003800000 */
.L_x_1126:
[----:B01----:R-:W-:Y:S01]  /*4e20*/  VIADD R4, R23, 0x8 ;  /* 0x0000000817047836 */ /* 0x003fe20000000000 */
[----:B------:R-:W-:Y:S01]  /*4e30*/  ULEA UR34, UR55, UR48, 0xb ;  /* 0x0000003037227291 */ /* 0x000fe2000f8e583f */
[----:B------:R-:W-:Y:S01]  /*4e40*/  UMOV UR35, 0x40000040 ;  /* 0x4000004000237882 */ /* 0x000fe20000000000 */
[----:B------:R-:W-:Y:S02]  /*4e50*/  UMOV UR7, 0x40000040 ;  /* 0x4000004000077882 */ /* 0x000fe40000000000 */
[----:B------:R0:W-:Y:S01]  /*4e60*/  BAR.SYNC.DEFER_BLOCKING R4, 0x100 ;  /* 0x000400040000751d */ /* 0x0001e20000010000 */
[----:B------:R-:W-:Y:S02]  /*4e70*/  UIADD3 UR6, UR34, 0x2, URZ ;  /* 0x0000000222067890 */ /* 0x000fe4000fffe03f */
[----:B------:R-:W-:Y:S02]  /*4e80*/  UIADD3 UR10, UR34, 0x4, URZ ;  /* 0x00000004220a7890 */ /* 0x000fe4000fffe03f */
[----:B------:R-:W-:Y:S01]  /*4e90*/  UIADD3 UR14, UR34, 0x6, URZ ;  /* 0x00000006220e7890 */ /* 0x000fe2000fffe03f */
        /* <DEDUP_REMOVED lines=8> */
[----:B------:R-:W-:Y:S01]  /*4f20*/  UIADD3 UR30, UR34, 0x406, URZ ;  /* 0x00000406221e7890 */ /* 0x000fe2000fffe03f */
[----:B------:R-:W-:Y:S01]  /*4f30*/  UMOV UR31, 0x40000040 ;  /* 0x40000040001f7882 */ /* 0x000fe20000000000 */
[----:B------:R-:W-:-:S06]  /*4f40*/  WARPGROUP.ARRIVE ;  /* 0x00000000000079c5 */ /* 0x000fcc0000000000 */
[----:B------:R-:W-:Y:S03]  /*4f50*/  HGMMA.64x128x16.F32.BF16 R24, gdesc[UR32], RZ, !UPT, gsb0 ;  /* 0x01e00000201879f0 */ /* 0x000fe6000c0018ff */
        /* <DEDUP_REMOVED lines=22> */
[----:B0-----:R-:W-:Y:S05]  /*50c0*/  @P3 BRA `(.L_x_1130) ;  /* 0x00000000002c3947 */ /* 0x001fea0003800000 */
[----:B------:R-:W-:Y:S05]  /*50d0*/  @!P0 BRA `(.L_x_1131) ;  /* 0x0000000000048947 */ /* 0x000fea0003800000 */
[----:B------:R-:W-:Y:S01]  /*50e0*/  BPT.TRAP 0x1 ;  /* 0x000000040000795c */ /* 0x000fe20000300000 */
.L_x_1131:
[----:B------:R-:W-:Y:S01]  /*50f0*/  ULEA UR6, UR44, UR41, 0x3 ;  /* 0x000000292c067291 */ /* 0x000fe2000f8e183f */
[----:B------:R-:W-:-:S05]  /*5100*/  IMAD.U32 R4, RZ, RZ, UR45 ;  /* 0x0000002dff047e24 */ /* 0x000fca000f8e00ff */
[----:B------:R-:W-:-:S04]  /*5110*/  SHF.L.U32 R4, R4, 0x1f, RZ ;  /* 0x0000001f04047819 */ /* 0x000fc800000006ff */
[----:B------:R0:W1:Y:S01]  /*5120*/  SYNCS.PHASECHK.TRANS64.TRYWAIT P2, [UR6+0x28850], R4 ;  /* 0x02885004ff0075a7 */ /* 0x0000620008040146 */
[----:B------:R-:W-:Y:S05]  /*5130*/  @!P0 BRA `(.L_x_1132) ;  /* 0x0000000000048947 */ /* 0x000fea0003800000 */
[----:B------:R-:W-:Y:S01]  /*5140*/  BPT.TRAP 0x1 ;  /* 0x000000040000795c */ /* 0x000fe20000300000 */
.L_x_1132:
[----:B-1----:R-:W-:Y:S05]  /*5150*/  @P2 BRA `(.L_x_1130) ;  /* 0x0000000000082947 */ /* 0x002fea0003800000 */
[----:B------:R-:W1:Y:S02]  /*5160*/  SYNCS.PHASECHK.TRANS64.TRYWAIT P2, [UR6+0x28850], R4 ;  /* 0x02885004ff0075a7 */ /* 0x000e640008040146 */
[----:B-1----:R-:W-:Y:S05]  /*5170*/  @!P2 BRA `(.L_x_1133) ;  /* 0x000000f0001ca947 */ /* 0x002fea0003800000 */
.L_x_1130:
[----:B------:R-:W-:Y:S01]  /*5180*/  UIADD3 UR6, UR41, 0x400, URZ ;  /* 0x0000040029067890 */ /* 0x000fe2000fffe03f */
[----:B------:R-:W-:Y:S01]  /*5190*/  WARPGROUP.ARRIVE ;  /* 0x00000000000079c5 */ /* 0x000fe20000000000 */
[----:B------:R-:W-:Y:S01]  /*51a0*/  UMOV UR7, 0x40000040 ;  /* 0x4000004000077882 */ /* 0x000fe20000000000 */
[----:B------:R-:W-:Y:S01]  /*51b0*/  PLOP3.LUT P2, PT, PT, PT, UP0, 0x80, 0x0 ;  /* 0x000000000000781c */ /* 0x000fe20003f4f008 */
[----:B------:R-:W-:Y:S01]  /*51c0*/  USHF.R.U32.HI UR6, URZ, 0x4, UR6 ;  /* 0x000000043f067899 */ /* 0x000fe20008011606 */
[----:B------:R-:W-:Y:S01]  /*51d0*/  PLOP3.LUT P3, PT, PT, PT, UP0, 0x80, 0x0 ;  /* 0x000000000000781c */ /* 0x000fe20003f6f008 */
[----:B------:R-:W-:Y:S01]  /*51e0*/  VIADD R10, R17, UR36 ;  /* 0x00000024110a7c36 */ /* 0x000fe20008000000 */
[----:B01----:R-:W0:Y:S01]  /*51f0*/  LDC R4, c[0x0][0x2f0] ;  /* 0x0000bc00ff047b82 */ /* 0x003e220000000800 */
[----:B------:R-:W-:Y:S01]  /*5200*/  ULOP3.LUT UR6, UR6, 0x3fff, URZ, 0xc0, !UPT ;  /* 0x00003fff06067892 */ /* 0x000fe2000f8ec03f */
[----:B------:R-:W-:-:S03]  /*5210*/  IMAD.U32 R9, RZ, RZ, UR55 ;  /* 0x00000037ff097e24 */ /* 0x000fc6000f8e00ff */
[----:B------:R-:W-:Y:S02]  /*5220*/  ULOP3.LUT UR6, UR6, 0x4000000, URZ, 0xfc, !UPT ;  /* 0x0400000006067892 */ /* 0x000fe4000f8efc3f */
[----:B------:R-:W-:Y:S01]  /*5230*/  @!P1 LEA R9, R9, UR41, 0x3 ;  /* 0x0000002909099c11 */ /* 0x000fe2000f8e18ff */
[----:B------:R-:W1:Y:S01]  /*5240*/  LDC R5, c[0x0][0x288] ;  /* 0x0000a200ff057b82 */ /* 0x000e620000000800 */
[----:B------:R-:W-:-:S03]  /*5250*/  ULEA UR10, UR44, UR6, 0xb ;  /* 0x000000062c0a7291 */ /* 0x000fc6000f8e583f */
[----:B------:R-:W-:-:S04]  /*5260*/  @!P1 VIADD R9, R9, 0x28840 ;  /* 0x0002884009099836 */ /* 0x000fc80000000000 */
[----:B------:R-:W-:Y:S01]  /*5270*/  UMOV UR6, UR10 ;  /* 0x0000000a00067c82 */ /* 0x000fe20008000000 */
[----:B------:R-:W-:Y:S01]  /*5280*/  @!P1 PRMT R9, RZ, 0x654, R9 ;  /* 0x00000654ff099816 */ /* 0x000fe20000000009 */
        /* <DEDUP_REMOVED lines=29> */
[----:B------:R-:W-:Y:S01]  /*5460*/  WARPGROUP.ARRIVE ;  /* 0x00000000000079c5 */ /* 0x000fe20000000000 */
[----:B------:R-:W-:-:S06]  /*5470*/  IMAD.SHL.U32 R162, R6, 0x80, RZ ;  /* 0x0000008006a27824 */ /* 0x000fcc00078e00ff */
[----:B------:R-:W-:Y:S01]  /*5480*/  HGMMA.64x128x16.F32.BF16 R88, R156, gdesc[UR4].tnspB, R88, gsb0 ;  /* 0x41e000049c587df0 */ /* 0x000fe20008001858 */
[----:B------:R-:W-:Y:S01]  /*5490*/  UIADD3 UR6, UR10, 0x380, URZ ;  /* 0x000003800a067890 */ /* 0x000fe2000fffe03f */
[----:B------:R-:W-:Y:S01]  /*54a0*/  IADD3 R11, -R162, 0x1, RZ ;  /* 0x00000001a20b7810 */ /* 0x000fe20007ffe1ff */
[----:B------:R-:W-:-:S04]  /*54b0*/  UMOV UR7, 0x40000040 ;  /* 0x4000004000077882 */ /* 0x000fc80000000000 */
[----:B------:R-:W-:-:S04]  /*54c0*/  IMAD R11, R16, -0x2, R11 ;  /* 0xfffffffe100b7824 */ /* 0x000fc800078e020b */
[----:B0-----:R-:W-:-:S04]  /*54d0*/  IMAD R12, R4, UR42, R11 ;  /* 0x0000002a040c7c24 */ /* 0x001fc8000f8e020b */
[----:B-1----:R-:W-:-:S04]  /*54e0*/  IMAD.IADD R12, R12, 0x1, -R5 ;  /* 0x000000010c0c7824 */ /* 0x002fc800078e0a05 */
[----:B------:R-:W-:Y:S01]  /*54f0*/  VIADD R13, R12, UR53 ;  /* 0x000000350c0d7c36 */ /* 0x000fe20008000000 */
[----:B------:R-:W-:Y:S02]  /*5500*/  WARPGROUP.DEPBAR.LE gsb0, 0x0 ;  /* 0x00008000000079c5 */ /* 0x000fe40000010000 */
[----:B------:R-:W-:-:S06]  /*5510*/  WARPGROUP.ARRIVE ;  /* 0x00000000000079c5 */ /* 0x000fcc0000000000 */
[----:B------:R-:W-:Y:S01]  /*5520*/  HGMMA.64x128x16.F32.BF16 R88, R152, gdesc[UR4].tnspB, R88, gsb0 ;  /* 0x41e0000498587df0 */ /* 0x000fe20008001858 */
[----:B------:R-:W-:Y:S02]  /*5530*/  @UP0 ULDC UR6, c[0x0][0x44c] ;  /* 0x0001130000060ab9 */ /* 0x000fe40000000800 */
[----:B------:R-:W-:Y:S01]  /*5540*/  @P2 IMAD.HI.U32 R7, R10, UR6, RZ ;  /* 0x000000060a072c27 */ /* 0x000fe2000f8e00ff */
[----:B------:R-:W-:Y:S01]  /*5550*/  @UP0 ULDC UR6, c[0x0][0x450] ;  /* 0x0001140000060ab9 */ /* 0x000fe20000000800 */
[----:B------:R-:W-:-:S03]  /*5560*/  PLOP3.LUT P2, PT, PT, PT, UP1, 0x40, 0x0 ;  /* 0x000000000000781c */ /* 0x000fc60003f4e818 */
[----:B------:R-:W-:Y:S01]  /*5570*/  @P3 SHF.R.U32.HI R10, RZ, UR6, R7 ;  /* 0x00000006ff0a3c19 */ /* 0x000fe20008011607 */
[----:B------:R-:W-:Y:S01]  /*5580*/  ULOP3.LUT UR6, URZ, UR52, URZ, 0x33, !UPT ;  /* 0x000000343f067292 */ /* 0x000fe2000f8e333f */
[----:B------:R-:W-:-:S03]  /*5590*/  IADD3 R7, -R23, 0xb, RZ ;  /* 0x0000000b17077810 */ /* 0x000fc60007ffe1ff */
[----:B------:R-:W0:Y:S02]  /*55a0*/  SHFL.IDX PT, R14, R10, RZ, 0x1c1f ;  /* 0x001c1fff0a0e7589 */ /* 0x000e2400000e0000 */
[----:B------:R-:W-:Y:S01]  /*55b0*/  VIADD R15, R12, UR6 ;  /* 0x000000060c0f7c36 */ /* 0x000fe20008000000 */
[----:B------:R-:W-:Y:S02]  /*55c0*/  WARPGROUP.DEPBAR.LE gsb0, 0x0 ;  /* 0x00008000000079c5 */ /* 0x000fe40000010000 */
[----:B------:R0:W-:Y:S06]  /*55d0*/  BAR.ARV R7, 0x100 ;  /* 0x000400070000751d */ /* 0x0001ec0000002000 */
[----:B------:R1:W-:Y:S01]  /*55e0*/  @!P1 SYNCS.ARRIVE.TRANS64.RED.A1T0 RZ, [R9+URZ], RZ ;  /* 0x000000ff09ff99a7 */ /* 0x0003e2000810043f */
[----:B0-----:R-:W-:-:S02]  /*55f0*/  IMAD.IADD R7, R15, 0x1, R14 ;  /* 0x000000010f077824 */ /* 0x001fc400078e020e */
[----:B-1----:R-:W-:Y:S01]  /*5600*/  IMAD.IADD R9, R13, 0x1, R14 ;  /* 0x000000010d097824 */ /* 0x002fe200078e020e */
[----:B------:R-:W-:Y:S06]  /*5610*/  @P2 BRA `(.L_x_1134) ;  /* 0x00000000005c2947 */ /* 0x000fec0003800000 */
[----:B------:R-:W-:Y:S01]  /*5620*/  IMAD R12, R4, UR42, R14 ;  /* 0x0000002a040c7c24 */ /* 0x000fe2000f8e020e */
[----:B------:R-:W-:Y:S03]  /*5630*/  BSSY B0, `(.L_x_1135) ;  /* 0x0000011000007945 */ /* 0x000fe60003800000 */
[----:B------:R-:W-:-:S05]  /*5640*/  IMAD.IADD R11, R12, 0x1, -R5 ;  /* 0x000000010c0b7824 */ /* 0x000fca00078e0a05 */
[----:B------:R-:W-:-:S13]  /*5650*/  ISETP.GT.AND P2, PT, R11, -0x1, PT ;  /* 0xffffffff0b00780c */ /* 0x000fda0003f44270 */
[----:B------:R-:W-:Y:S05]  /*5660*/  @P2 BRA `(.L_x_1136) ;  /* 0x0000000000202947 */ /* 0x000fea0003800000 */
[----:B------:R-:W-:Y:S01]  /*5670*/  IMAD.U32 R14, RZ, RZ, UR49 ;  /* 0x00000031ff0e7e24 */ /* 0x000fe2000f8e00ff */
[----:B------:R-:W-:-:S04]  /*5680*/  LOP3.LUT R11, RZ, R11, RZ, 0x33, !PT ;  /* 0x0000000bff0b7212 */ /* 0x000fc800078e33ff */
[----:B------:R-:W-:-:S13]  /*5690*/  ISETP.NE.AND P2, PT, R14, 0x1, PT ;  /* 0x000000010e00780c */ /* 0x000fda0003f45270 */
[----:B------:R-:W0:Y:S02]  /*56a0*/  @P2 LDC.64 R20, c[0x0][0x9e8] ;  /* 0x00027a00ff142b82 */ /* 0x000e240000000a00 */
[----:B0-----:R-:W-:-:S05]  /*56b0*/  @P2 IMAD.HI.U32 R12, R11, R20, RZ ;  /* 0x000000140b0c2227 */ /* 0x001fca00078e00ff */
[----:B------:R-:W-:-:S04]  /*56c0*/  @P2 SHF.R.U32.HI R11, RZ, R21, R12 ;  /* 0x00000015ff0b2219 */ /* 0x000fc8000001160c */
[----:B------:R-:W-:Y:S01]  /*56d0*/  LOP3.LUT R11, RZ, R11, RZ, 0x33, !PT ;  /* 0x0000000bff0b7212 */ /* 0x000fe200078e33ff */
[----:B------:R-:W-:Y:S06]  /*56e0*/  BRA `(.L_x_1137) ;  /* 0x0000000000147947 */ /* 0x000fec0003800000 */
.L_x_1136:
[----:B------:R-:W-:-:S05]  /*56f0*/  IMAD.U32 R14, RZ, RZ, UR49 ;  /* 0x00000031ff0e7e24 */ /* 0x000fca000f8e00ff */
[----:B------:R-:W-:-:S13]  /*5700*/  ISETP.NE.AND P2, PT, R14, 0x1, PT ;  /* 0x000000010e00780c */ /* 0x000fda0003f45270 */
[----:B------:R-:W0:Y:S02]  /*5710*/  @P2 LDC.64 R20, c[0x0][0x9e8] ;  /* 0x00027a00ff142b82 */ /* 0x000e240000000a00 */
[----:B0-----:R-:W-:-:S05]  /*5720*/  @P2 IMAD.HI.U32 R12, R11, R20, RZ ;  /* 0x000000140b0c2227 */ /* 0x001fca00078e00ff */
[----:B------:R-:W-:-:S07]  /*5730*/  @P2 SHF.R.U32.HI R11, RZ, R21, R12 ;  /* 0x00000015ff0b2219 */ /* 0x000fce000001160c */
.L_x_1137:
[----:B------:R-:W-:Y:S05]  /*5740*/  BSYNC B0 ;  /* 0x0000000000007941 */ /* 0x000fea0003800000 */
.L_x_1135:
[----:B------:R-:W-:-:S04]  /*5750*/  IMAD R11, R11, R14, -R162 ;  /* 0x0000000e0b0b7224 */ /* 0x000fc800078e0aa2 */
[----:B------:R-:W-:-:S05]  /*5760*/  IMAD R12, R16, -0x2, R11 ;  /* 0xfffffffe100c7824 */ /* 0x000fca00078e020b */
[----:B------:R-:W-:Y:S02]  /*5770*/  VIADDMNMX R9, R12, R14, R9, PT ;  /* 0x0000000e0c097246 */ /* 0x000fe40003800109 */
[----:B------:R-:W-:-:S07]  /*5780*/  VIMNMX R7, R7, R12, !PT ;  /* 0x0000000c07077248 */ /* 0x000fce0007fe0100 */
.L_x_1134:
[----:B------:R-:W-:Y:S01]  /*5790*/  ISETP.GT.AND P2, PT, R6, -0x1, PT ;  /* 0xffffffff0600780c */ /* 0x000fe20003f44270 */
[----:B------:R-:W0:Y:S03]  /*57a0*/  SHFL.IDX PT, R10, R10, 0x1, 0x1c1f ;  /* 0x003c1f000a0a7f89 */ /* 0x000e2600000e0000 */
[C---:B------:R-:W-:Y:S02]  /*57b0*/  ISETP.GT.AND P5, PT, R7.reuse, RZ, P2 ;  /* 0x000000ff0700720c */ /* 0x040fe400017a4270 */
[----:B------:R-:W-:Y:S02]  /*57c0*/  ISETP.GT.AND P4, PT, R7, 0x1, P2 ;  /* 0x000000010700780c */ /* 0x000fe40001784270 */
[----:B------:R-:W-:Y:S02]  /*57d0*/  ISETP.LT.OR P5, PT, R9, 0x1, P5 ;  /* 0x000000010900780c */ /* 0x000fe40002fa1670 */
[----:B------:R-:W-:-:S02]  /*57e0*/  ISETP.GT.AND P6, PT, R7, 0x8, P2 ;  /* 0x000000080700780c */ /* 0x000fc400017c4270 */
[----:B------:R-:W-:Y:S02]  /*57f0*/  FSEL R166, R24, -INF , !P5 ;  /* 0xff80000018a67808 */ /* 0x000fe40006800000 */
[C---:B------:R-:W-:Y:S02]  /*5800*/  ISETP.GT.AND P5, PT, R7.reuse, 0x10, P2 ;  /* 0x000000100700780c */ /* 0x040fe400017a4270 */
[----:B------:R-:W-:Y:S02]  /*5810*/  ISETP.GT.AND P3, PT, R7, 0x9, P2 ;  /* 0x000000090700780c */ /* 0x000fe40001764270 */
[C---:B------:R-:W-:Y:S02]  /*5820*/  ISETP.LT.OR P5, PT, R9.reuse, 0x11, P5 ;  /* 0x000000110900780c */ /* 0x040fe40002fa1670 */
[----:B------:R-:W-:Y:S02]  /*5830*/  ISETP.LT.OR P4, PT, R9, 0x2, P4 ;  /* 0x000000020900780c */ /* 0x000fe40002781670 */
[----:B------:R-:W-:-:S02]  /*5840*/  FSEL R176, R32, -INF , !P5 ;  /* 0xff80000020b07808 */ /* 0x000fc40006800000 */
[----:B------:R-:W-:Y:S01]  /*5850*/  ISETP.GT.AND P5, PT, R7, 0x20, P2 ;  /* 0x000000200700780c */ /* 0x000fe200017a4270 */
[--C-:B0-----:R-:W-:Y:S01]  /*5860*/  IMAD.IADD R13, R13, 0x1, R10.reuse ;  /* 0x000000010d0d7824 */ /* 0x101fe200078e020a */
[----:B------:R-:W-:Y:S01]  /*5870*/  ISETP.LT.OR P6, PT, R9, 0x9, P6 ;  /* 0x000000090900780c */ /* 0x000fe200037c1670 */
[----:B------:R-:W-:Y:S01]  /*5880*/  IMAD.IADD R15, R15, 0x1, R10 ;  /* 0x000000010f0f7824 */ /* 0x000fe200078e020a */
[C---:B------:R-:W-:Y:S02]  /*5890*/  ISETP.LT.OR P3, PT, R9.reuse, 0xa, P3 ;  /* 0x0000000a0900780c */ /* 0x040fe40001f61670 */
[----:B------:R-:W-:Y:S02]  /*58a0*/  ISETP.LT.OR P5, PT, R9, 0x21, P5 ;  /* 0x000000210900780c */ /* 0x000fe40002fa1670 */
[----:B------:R-:W-:Y:S02]  /*58b0*/  FSEL R168, R25, -INF , !P4 ;  /* 0xff80000019a87808 */ /* 0x000fe40006000000 */
[----:B------:R-:W-:-:S02]  /*58c0*/  FSEL R172, R28, -INF , !P6 ;  /* 0xff8000001cac7808 */ /* 0x000fc40007000000 */
[----:B------:R-:W-:Y:S02]  /*58d0*/  FSEL R192, R29, -INF , !P3 ;  /* 0xff8000001dc07808 */ /* 0x000fe40005800000 */
[C---:B------:R-:W-:Y:S02]  /*58e0*/  ISETP.GT.AND P4, PT, R7.reuse, 0x11, P2 ;  /* 0x000000110700780c */ /* 0x040fe40001784270 */
[C---:B------:R-:W-:Y:S02]  /*58f0*/  ISETP.GT.AND P6, PT, R7.reuse, 0x18, P2 ;  /* 0x000000180700780c */ /* 0x040fe400017c4270 */
[C---:B------:R-:W-:Y:S02]  /*5900*/  ISETP.GT.AND P3, PT, R7.reuse, 0x19, P2 ;  /* 0x000000190700780c */ /* 0x040fe40001764270 */
[----:B------:R-:W-:Y:S02]  /*5910*/  FSEL R160, R40, -INF , !P5 ;  /* 0xff80000028a07808 */ /* 0x000fe40006800000 */
[----:B------:R-:W-:-:S02]  /*5920*/  ISETP.GT.AND P5, PT, R7, 0x30, P2 ;  /* 0x000000300700780c */ /* 0x000fc400017a4270 */
[C---:B------:R-:W-:Y:S02]  /*5930*/  ISETP.LT.OR P4, PT, R9.reuse, 0x12, P4 ;  /* 0x000000120900780c */ /* 0x040fe40002781670 */
[C---:B------:R-:W-:Y:S02]  /*5940*/  ISETP.LT.OR P6, PT, R9.reuse, 0x19, P6 ;  /* 0x000000190900780c */ /* 0x040fe400037c1670 */
        /* <DEDUP_REMOVED lines=55> */
[----:B------:R-:W-:Y:S02]  /*5cc0*/  ISETP.GT.AND P3, PT, R7, 0x69, P2 ;  /* 0x000000690700780c */ /* 0x000fe40001764270 */
[----:B------:R-:W-:Y:S02]  /*5cd0*/  FSEL R80, R80, -INF , !P5 ;  /* 0xff80000050507808 */ /* 0x000fe40006800000 */
[----:B------:R-:W-:-:S02]  /*5ce0*/  PLOP3.LUT P5, PT, PT, PT, UP1, 0x40, 0x0 ;  /* 0x000000000000781c */ /* 0x000fc40003fae818 */
[C---:B------:R-:W-:Y:S02]  /*5cf0*/  ISETP.LT.OR P4, PT, R9.reuse, 0x62, P4 ;  /* 0x000000620900780c */ /* 0x040fe40002781670 */
[C---:B------:R-:W-:Y:S02]  /*5d00*/  ISETP.LT.OR P6, PT, R9.reuse, 0x69, P6 ;  /* 0x000000690900780c */ /* 0x040fe400037c1670 */
[----:B------:R-:W-:Y:S02]  /*5d10*/  ISETP.LT.OR P3, PT, R9, 0x6a, P3 ;  /* 0x0000006a0900780c */ /* 0x000fe40001f61670 */
[----:B------:R-:W-:Y:S02]  /*5d20*/  FSEL R12, R73, -INF , !P4 ;  /* 0xff800000490c7808 */ /* 0x000fe40006000000 */
[----:B------:R-:W-:Y:S02]  /*5d30*/  FSEL R76, R76, -INF , !P6 ;  /* 0xff8000004c4c7808 */ /* 0x000fe40007000000 */
[----:B------:R-:W-:-:S02]  /*5d40*/  FSEL R14, R77, -INF , !P3 ;  /* 0xff8000004d0e7808 */ /* 0x000fc40005800000 */
[C---:B------:R-:W-:Y:S02]  /*5d50*/  ISETP.GT.AND P4, PT, R7.reuse, 0x71, P2 ;  /* 0x000000710700780c */ /* 0x040fe40001784270 */
[C---:B------:R-:W-:Y:S02]  /*5d60*/  ISETP.GT.AND P6, PT, R7.reuse, 0x78, P2 ;  /* 0x000000780700780c */ /* 0x040fe400017c4270 */
[----:B------:R-:W-:Y:S02]  /*5d70*/  ISETP.GT.AND P3, PT, R7, 0x79, P2 ;  /* 0x000000790700780c */ /* 0x000fe40001764270 */
[C---:B------:R-:W-:Y:S02]  /*5d80*/  ISETP.LT.OR P4, PT, R9.reuse, 0x72, P4 ;  /* 0x000000720900780c */ /* 0x040fe40002781670 */
[C---:B------:R-:W-:Y:S02]  /*5d90*/  ISETP.LT.OR P6, PT, R9.reuse, 0x79, P6 ;  /* 0x000000790900780c */ /* 0x040fe400037c1670 */
[----:B------:R-:W-:-:S02]  /*5da0*/  ISETP.LT.OR P3, PT, R9, 0x7a, P3 ;  /* 0x0000007a0900780c */ /* 0x000fc40001f61670 */
[----:B------:R-:W-:Y:S02]  /*5db0*/  FSEL R36, R81, -INF , !P4 ;  /* 0xff80000051247808 */ /* 0x000fe40006000000 */
[----:B------:R-:W-:Y:S02]  /*5dc0*/  FSEL R84, R84, -INF , !P6 ;  /* 0xff80000054547808 */ /* 0x000fe40007000000 */
[----:B------:R-:W-:Y:S01]  /*5dd0*/  FSEL R32, R85, -INF , !P3 ;  /* 0xff80000055207808 */ /* 0x000fe20005800000 */
        /* <DEDUP_REMOVED lines=14> */
.L_x_1140:
[----:B------:R-:W-:-:S05]  /*5ec0*/  IMAD.U32 R9, RZ, RZ, UR49 ;  /* 0x00000031ff097e24 */ /* 0x000fca000f8e00ff */
[----:B------:R-:W-:-:S13]  /*5ed0*/  ISETP.NE.AND P3, PT, R9, 0x1, PT ;  /* 0x000000010900780c */ /* 0x000fda0003f65270 */
[----:B------:R-:W0:Y:S02]  /*5ee0*/  @P3 LDC.64 R10, c[0x0][0x9e8] ;  /* 0x00027a00ff0a3b82 */ /* 0x000e240000000a00 */
[----:B0-----:R-:W-:-:S05]  /*5ef0*/  @P3 IMAD.HI.U32 R10, R7, R10, RZ ;  /* 0x0000000a070a3227 */ /* 0x001fca00078e00ff */
[----:B------:R-:W-:-:S07]  /*5f00*/  @P3 SHF.R.U32.HI R7, RZ, R11, R10 ;  /* 0x0000000bff073219 */ /* 0x000fce000001160a */
.L_x_1141:
[----:B------:R-:W-:Y:S05]  /*5f10*/  BSYNC B0 ;  /* 0x0000000000007941 */ /* 0x000fea0003800000 */
.L_x_1139:
[----:B------:R-:W-:-:S04]  /*5f20*/  IMAD R7, R7, R9, -R162 ;  /* 0x0000000907077224 */ /* 0x000fc800078e0aa2 */
[----:B------:R-:W-:-:S05]  /*5f30*/  IMAD R10, R16, -0x2, R7 ;  /* 0xfffffffe100a7824 */ /* 0x000fca00078e0207 */
[----:B------:R-:W-:Y:S02]  /*5f40*/  VIADDMNMX R13, R10, R9, R13, PT ;  /* 0x000000090a0d7246 */ /* 0x000fe4000380010d */
[----:B------:R-:W-:-:S07]  /*5f50*/  VIMNMX R15, R15, R10, !PT ;  /* 0x0000000a0f0f7248 */ /* 0x000fce0007fe0100 */
.L_x_1138:
[----:B------:R-:W-:Y:S01]  /*5f60*/  FMNMX.FTZ R7, R166, R0, !PT ;  /* 0x00000000a6077209 */ /* 0x000fe20007810000 */
[----:B------:R-:W-:Y:S01]  /*5f70*/  IMAD.U32 R53, RZ, RZ, UR44 ;  /* 0x0000002cff357e24 */ /* 0x000fe2000f8e00ff */
[C---:B------:R-:W-:Y:S01]  /*5f80*/  ISETP.GT.AND P6, PT, R15.reuse, 0x8, P2 ;  /* 0x000000080f00780c */ /* 0x040fe200017c4270 */
[----:B------:R-:W-:Y:S01]  /*5f90*/  UMOV UR45, UR54 ;  /* 0x00000036002d7c82 */ /* 0x000fe20008000000 */
[----:B------:R-:W-:Y:S01]  /*5fa0*/  FMNMX.FTZ R7, R168, R7, !PT ;  /* 0x00000007a8077209 */ /* 0x000fe20007810000 */
[----:B------:R-:W-:Y:S01]  /*5fb0*/  UMOV UR44, UR55 ;  /* 0x00000037002c7c82 */ /* 0x000fe20008000000 */
[----:B------:R-:W-:Y:S02]  /*5fc0*/  ISETP.GT.AND P4, PT, R15, 0x1, P2 ;  /* 0x000000010f00780c */ /* 0x000fe40001784270 */
[----:B------:R-:W-:Y:S02]  /*5fd0*/  FMNMX.FTZ R7, R172, R7, !PT ;  /* 0x00000007ac077209 */ /* 0x000fe40007810000 */
[----:B------:R-:W-:-:S02]  /*5fe0*/  ISETP.LT.OR P6, PT, R13, 0x9, P6 ;  /* 0x000000090d00780c */ /* 0x000fc400037c1670 */
[----:B------:R-:W-:Y:S02]  /*5ff0*/  FMNMX.FTZ R7, R192, R7, !PT ;  /* 0x00000007c0077209 */ /* 0x000fe40007810000 */
[----:B------:R-:W-:Y:S02]  /*6000*/  ISETP.LT.OR P4, PT, R13, 0x2, P4 ;  /* 0x000000020d00780c */ /* 0x000fe40002781670 */
[----:B------:R-:W-:Y:S02]  /*6010*/  FMNMX.FTZ R7, R176, R7, !PT ;  /* 0x00000007b0077209 */ /* 0x000fe40007810000 */
[----:B------:R-:W-:Y:S02]  /*6020*/  FSEL R30, R30, -INF , !P6 ;  /* 0xff8000001e1e7808 */ /* 0x000fe40007000000 */
[----:B------:R-:W-:Y:S02]  /*6030*/  FMNMX.FTZ R7, R178, R7, !PT ;  /* 0x00000007b2077209 */ /* 0x000fe40007810000 */
[----:B------:R-:W-:-:S02]  /*6040*/  FSEL R164, R27, -INF , !P4 ;  /* 0xff8000001ba47808 */ /* 0x000fc40006000000 */
[----:B------:R-:W-:Y:S02]  /*6050*/  FMNMX.FTZ R7, R174, R7, !PT ;  /* 0x00000007ae077209 */ /* 0x000fe40007810000 */
[----:B------:R-:W-:Y:S02]  /*6060*/  ISETP.GT.AND P4, PT, R15, 0x11, P2 ;  /* 0x000000110f00780c */ /* 0x000fe40001784270 */
[----:B------:R-:W-:Y:S02]  /*6070*/  FMNMX.FTZ R7, R170, R7, !PT ;  /* 0x00000007aa077209 */ /* 0x000fe40007810000 */
[----:B------:R-:W-:Y:S02]  /*6080*/  ISETP.LT.OR P4, PT, R13, 0x12, P4 ;  /* 0x000000120d00780c */ /* 0x000fe40002781670 */
[----:B------:R-:W-:Y:S02]  /*6090*/  FMNMX.FTZ R7, R160, R7, !PT ;  /* 0x00000007a0077209 */ /* 0x000fe40007810000 */
[----:B------:R-:W-:-:S02]  /*60a0*/  ISETP.GT.AND P3, PT, R15, 0x9, P2 ;  /* 0x000000090f00780c */ /* 0x000fc40001764270 */
[----:B------:R-:W-:Y:S02]  /*60b0*/  FMNMX.FTZ R7, R158, R7, !PT ;  /* 0x000000079e077209 */ /* 0x000fe40007810000 */
[----:B------:R-:W-:Y:S02]  /*60c0*/  ISETP.LT.OR P3, PT, R13, 0xa, P3 ;  /* 0x0000000a0d00780c */ /* 0x000fe40001f61670 */
[----:B------:R-:W-:Y:S02]  /*60d0*/  FMNMX.FTZ R7, R156, R7, !PT ;  /* 0x000000079c077209 */ /* 0x000fe40007810000 */
[----:B------:R-:W-:Y:S02]  /*60e0*/  FSEL R162, R31, -INF , !P3 ;  /* 0xff8000001fa27808 */ /* 0x000fe40005800000 */
[----:B------:R-:W-:Y:S02]  /*60f0*/  FMNMX.FTZ R7, R154, R7, !PT ;  /* 0x000000079a077209 */ /* 0x000fe40007810000 */
[----:B------:R-:W-:-:S02]  /*6100*/  ISETP.GT.AND P5, PT, R15, 0x10, P2 ;  /* 0x000000100f00780c */ /* 0x000fc400017a4270 */
[----:B------:R-:W-:Y:S02]  /*6110*/  FMNMX.FTZ R7, R152, R7, !PT ;  /* 0x0000000798077209 */ /* 0x000fe40007810000 */
[----:B------:R-:W-:Y:S02]  /*6120*/  ISETP.LT.OR P5, PT, R13, 0x11, P5 ;  /* 0x000000110d00780c */ /* 0x000fe40002fa1670 */
[----:B------:R-:W-:Y:S02]  /*6130*/  FMNMX.FTZ R7, R48, R7, !PT ;  /* 0x0000000730077209 */ /* 0x000fe40007810000 */
[----:B------:R-:W-:Y:S02]  /*6140*/  ISETP.GT.AND P3, PT, R15, 0x18, P2 ;  /* 0x000000180f00780c */ /* 0x000fe40001764270 */
[----:B------:R-:W-:Y:S02]  /*6150*/  FMNMX.FTZ R7, R52, R7, !PT ;  /* 0x0000000734077209 */ /* 0x000fe40007810000 */
[----:B------:R-:W-:-:S02]  /*6160*/  FSEL R34, R34, -INF , !P5 ;  /* 0xff80000022227808 */ /* 0x000fc40006800000 */
[----:B------:R-:W-:Y:S02]  /*6170*/  FMNMX.FTZ R7, R44, R7, !PT ;  /* 0x000000072c077209 */ /* 0x000fe40007810000 */
[----:B------:R-:W-:Y:S02]  /*6180*/  ISETP.GT.AND P5, PT, R15, 0x19, P2 ;  /* 0x000000190f00780c */ /* 0x000fe400017a4270 */
[----:B------:R-:W-:Y:S02]  /*6190*/  FMNMX.FTZ R7, R56, R7, !PT ;  /* 0x0000000738077209 */ /* 0x000fe40007810000 */
[C---:B------:R-:W-:Y:S02]  /*61a0*/  ISETP.LT.OR P3, PT, R13.reuse, 0x19, P3 ;  /* 0x000000190d00780c */ /* 0x040fe40001f61670 */
[----:B------:R-:W-:Y:S02]  /*61b0*/  FMNMX.FTZ R7, R40, R7, !PT ;  /* 0x0000000728077209 */ /* 0x000fe40007810000 */
[----:B------:R-:W-:-:S02]  /*61c0*/  ISETP.LT.OR P5, PT, R13, 0x1a, P5 ;  /* 0x0000001a0d00780c */ /* 0x000fc40002fa1670 */
[----:B------:R-:W-:Y:S02]  /*61d0*/  FMNMX.FTZ R7, R60, R7, !PT ;  /* 0x000000073c077209 */ /* 0x000fe40007810000 */
[----:B------:R-:W-:Y:S02]  /*61e0*/  FSEL R38, R38, -INF , !P3 ;  /* 0xff80000026267808 */ /* 0x000fe40005800000 */
[----:B------:R-:W-:Y:S02]  /*61f0*/  FMNMX.FTZ R7, R20, R7, !PT ;  /* 0x0000000714077209 */ /* 0x000fe40007810000 */
[----:B------:R-:W-:Y:S02]  /*6200*/  ISETP.GT.AND P3, PT, R15, 0x21, P2 ;  /* 0x000000210f00780c */ /* 0x000fe40001764270 */
[----:B------:R-:W-:Y:S02]  /*6210*/  FMNMX.FTZ R7, R64, R7, !PT ;  /* 0x0000000740077209 */ /* 0x000fe40007810000 */
[----:B------:R-:W-:-:S02]  /*6220*/  ISETP.LT.OR P3, PT, R13, 0x22, P3 ;  /* 0x000000220d00780c */ /* 0x000fc40001f61670 */
[----:B------:R-:W-:Y:S02]  /*6230*/  FMNMX.FTZ R7, R28, R7, !PT ;  /* 0x000000071c077209 */ /* 0x000fe40007810000 */
[----:B------:R-:W-:Y:S02]  /*6240*/  @!P1 LEA R53, R53, UR41, 0x3 ;  /* 0x0000002935359c11 */ /* 0x000fe4000f8e18ff */
        /* <DEDUP_REMOVED lines=10> */
[----:B------:R-:W0:Y:S03]  /*62f0*/  LDC R7, c[0x0][0x988] ;  /* 0x00026200ff077b82 */ /* 0x000e260000000800 */
[----:B------:R-:W1:Y:S02]  /*6300*/  SHFL.BFLY PT, R10, R9, 0x2, 0x1f ;  /* 0x0c401f00090a7f89 */ /* 0x000e6400000e0000 */
[----:B-1----:R-:W-:-:S05]  /*6310*/  FMNMX.FTZ R11, R9, R10, !PT ;  /* 0x0000000a090b7209 */ /* 0x002fca0007810000 */
[----:B------:R-:W1:Y:S02]  /*6320*/  SHFL.BFLY PT, R10, R11, 0x1, 0x1f ;  /* 0x0c201f000b0a7f89 */ /* 0x000e6400000e0000 */
[----:B-1----:R-:W-:-:S04]  /*6330*/  FMNMX.FTZ R10, R11, R10, !PT ;  /* 0x0000000a0b0a7209 */ /* 0x002fc80007810000 */
[C---:B------:R-:W-:Y:S01]  /*6340*/  FSETP.NEU.FTZ.AND P6, PT, R10.reuse, -INF , PT ;  /* 0xff8000000a00780b */ /* 0x040fe20003fdd000 */
[----:B0-----:R-:W-:-:S05]  /*6350*/  FMUL.FTZ R25, R10, R7 ;  /* 0x000000070a197220 */ /* 0x001fca0000410000 */
[----:B------:R-:W-:-:S05]  /*6360*/  FSEL R25, R25, RZ, P6 ;  /* 0x000000ff19197208 */ /* 0x000fca0003000000 */
[-CC-:B------:R-:W-:Y:S01]  /*6370*/  FFMA.FTZ R180, R166, R7.reuse, -R25.reuse ;  /* 0x00000007a6b47223 */ /* 0x180fe20000010819 */
[----:B------:R-:W-:Y:S01]  /*6380*/  FSEL R166, R35, -INF , !P4 ;  /* 0xff80000023a67808 */ /* 0x000fe20006000000 */
[-CC-:B------:R-:W-:Y:S01]  /*6390*/  FFMA.FTZ R9, R168, R7.reuse, -R25.reuse ;  /* 0x00000007a8097223 */ /* 0x180fe20000010819 */
[----:B------:R-:W-:Y:S01]  /*63a0*/  ISETP.GT.AND P4, PT, R15, 0x20, P2 ;  /* 0x000000200f00780c */ /* 0x000fe20001784270 */
[-CC-:B------:R-:W-:Y:S01]  /*63b0*/  FFMA.FTZ R29, R178, R7.reuse, -R25.reuse ;  /* 0x00000007b21d7223 */ /* 0x180fe20000010819 */
[----:B------:R-:W-:Y:S01]  /*63c0*/  FSEL R168, R39, -INF , !P5 ;  /* 0xff80000027a87808 */ /* 0x000fe20006800000 */
[-CC-:B------:R-:W-:Y:S01]  /*63d0*/  FFMA.FTZ R182, R172, R7.reuse, -R25.reuse ;  /* 0x00000007acb67223 */ /* 0x180fe20000010819 */
[----:B------:R-:W-:Y:S01]  /*63e0*/  ISETP.LT.OR P4, PT, R13, 0x21, P4 ;  /* 0x000000210d00780c */ /* 0x000fe20002781670 */
[-CC-:B------:R-:W-:Y:S01]  /*63f0*/  FFMA.FTZ R11, R192, R7.reuse, -R25.reuse ;  /* 0x00000007c00b7223 */ /* 0x180fe20000010819 */
[C---:B------:R-:W-:Y:S01]  /*6400*/  ISETP.GT.AND P5, PT, R15.reuse, 0x28, P2 ;  /* 0x000000280f00780c */ /* 0x040fe200017a4270 */
[-CC-:B------:R-:W-:Y:S01]  /*6410*/  FFMA.FTZ R35, R160, R7.reuse, -R25.reuse ;  /* 0x00000007a0237223 */ /* 0x180fe20000010819 */
[----:B------:R-:W-:Y:S01]  /*6420*/  FSEL R42, R42, -INF , !P4 ;  /* 0xff8000002a2a7808 */ /* 0x000fe20006000000 */
[-CC-:B------:R-:W-:Y:S01]  /*6430*/  FFMA.FTZ R178, R174, R7.reuse, -R25.reuse ;  /* 0x00000007aeb27223 */ /* 0x180fe20000010819 */
[----:B------:R-:W-:Y:S01]  /*6440*/  ISETP.GT.AND P4, PT, R15, RZ, P2 ;  /* 0x000000ff0f00720c */ /* 0x000fe20001784270 */
[-CC-:B------:R-:W-:Y:S01]  /*6450*/  FFMA.FTZ R37, R158, R7.reuse, -R25.reuse ;  /* 0x000000079e257223 */ /* 0x180fe20000010819 */
[C---:B------:R-:W-:Y:S01]  /*6460*/  ISETP.LT.OR P5, PT, R13.reuse, 0x29, P5 ;  /* 0x000000290d00780c */ /* 0x040fe20002fa1670 */
[-CC-:B------:R-:W-:Y:S01]  /*6470*/  FFMA.FTZ R170, R170, R7.reuse, -R25.reuse ;  /* 0x00000007aaaa7223 */ /* 0x180fe20000010819 */
[----:B------:R-:W-:Y:S01]  /*6480*/  ISETP.LT.OR P4, PT, R13, 0x1, P4 ;  /* 0x000000010d00780c */ /* 0x000fe20002781670 */
[-CC-:B------:R-:W-:Y:S01]  /*6490*/  FFMA.FTZ R39, R156, R7.reuse, -R25.reuse ;  /* 0x000000079c277223 */ /* 0x180fe20000010819 */
[----:B------:R-:W-:Y:S01]  /*64a0*/  FSEL R172, R43, -INF , !P3 ;  /* 0xff8000002bac7808 */ /* 0x000fe20005800000 */
[-CC-:B------:R-:W-:Y:S01]  /*64b0*/  FFMA.FTZ R41, R52, R7.reuse, -R25.reuse ;  /* 0x0000000734297223 */ /* 0x180fe20000010819 */
[----:B------:R-:W-:Y:S01]  /*64c0*/  FSEL R31, R26, -INF , !P4 ;  /* 0xff8000001a1f7808 */ /* 0x000fe20006000000 */
[-CC-:B------:R-:W-:Y:S01]  /*64d0*/  FFMA.FTZ R176, R176, R7.reuse, -R25.reuse ;  /* 0x00000007b0b07223 */ /* 0x180fe20000010819 */
[----:B------:R-:W-:Y:S01]  /*64e0*/  ISETP.GT.AND P3, PT, R15, 0x29, P2 ;  /* 0x000000290f00780c */ /* 0x000fe20001764270 */
[-CC-:B------:R-:W-:Y:S01]  /*64f0*/  FFMA.FTZ R48, R48, R7.reuse, -R25.reuse ;  /* 0x0000000730307223 */ /* 0x180fe20000010819 */
[----:B------:R-:W-:Y:S01]  /*6500*/  FMNMX.FTZ R21, R31, R8, !PT ;  /* 0x000000081f157209 */ /* 0x000fe20007810000 */
[-CC-:B------:R-:W-:Y:S01]  /*6510*/  FFMA.FTZ R44, R44, R7.reuse, -R25.reuse ;  /* 0x000000072c2c7223 */ /* 0x180fe20000010819 */
[----:B------:R-:W-:Y:S01]  /*6520*/  FSEL R46, R46, -INF , !P5 ;  /* 0xff8000002e2e7808 */ /* 0x000fe20006800000 */
[--C-:B------:R-:W-:Y:S01]  /*6530*/  FFMA.FTZ R40, R40, R7, -R25.reuse ;  /* 0x0000000728287223 */ /* 0x100fe20000010819 */
[----:B------:R-:W-:Y:S01]  /*6540*/  FMNMX.FTZ R21, R164, R21, !PT ;  /* 0x00000015a4157209 */ /* 0x000fe20007810000 */
[-CC-:B------:R-:W-:Y:S01]  /*6550*/  FFMA.FTZ R20, R20, R7.reuse, -R25.reuse ;  /* 0x0000000714147223 */ /* 0x180fe20000010819 */
[----:B------:R-:W-:Y:S01]  /*6560*/  ISETP.GT.AND P5, PT, R15, 0x30, P2 ;  /* 0x000000300f00780c */ /* 0x000fe200017a4270 */
[--C-:B------:R-:W-:Y:S01]  /*6570*/  FFMA.FTZ R28, R28, R7, -R25.reuse ;  /* 0x000000071c1c7223 */ /* 0x100fe20000010819 */
[----:B------:R-:W-:Y:S01]  /*6580*/  FMNMX.FTZ R21, R30, R21, !PT ;  /* 0x000000151e157209 */ /* 0x000fe20007810000 */
[-CC-:B------:R-:W-:Y:S01]  /*6590*/  FFMA.FTZ R24, R24, R7.reuse, -R25.reuse ;  /* 0x0000000718187223 */ /* 0x180fe20000010819 */
[----:B------:R-:W-:Y:S01]  /*65a0*/  ISETP.LT.OR P4, PT, R13, 0x2a, P3 ;  /* 0x0000002a0d00780c */ /* 0x000fe20001f81670 */
[--C-:B------:R-:W-:Y:S01]  /*65b0*/  FFMA.FTZ R43, R72, R7, -R25.reuse ;  /* 0x00000007482b7223 */ /* 0x100fe20000010819 */
[----:B------:R-:W-:Y:S01]  /*65c0*/  FMNMX.FTZ R27, R162, R21, !PT ;  /* 0x00000015a21b7209 */ /* 0x000fe20007810000 */
[-CC-:B------:R-:W-:Y:S01]  /*65d0*/  FFMA.FTZ R14, R14, R7.reuse, -R25.reuse ;  /* 0x000000070e0e7223 */ /* 0x180fe20000010819 */
[----:B------:R0:W-:Y:S01]  /*65e0*/  MUFU.EX2 R21, R29 ;  /* 0x0000001d00157308 */ /* 0x0001e20000000800 */
[----:B------:R-:W-:Y:S01]  /*65f0*/  ISETP.GT.AND P3, PT, R15, 0x31, P2 ;  /* 0x000000310f00780c */ /* 0x000fe20001764270 */
[--C-:B------:R-:W-:Y:S01]  /*6600*/  FFMA.FTZ R36, R36, R7, -R25.reuse ;  /* 0x0000000724247223 */ /* 0x100fe20000010819 */
[----:B------:R-:W-:Y:S01]  /*6610*/  FMNMX.FTZ R27, R34, R27, !PT ;  /* 0x0000001b221b7209 */ /* 0x000fe20007810000 */
[-CC-:B------:R-:W-:Y:S01]  /*6620*/  FFMA.FTZ R84, R84, R7.reuse, -R25.reuse ;  /* 0x0000000754547223 */ /* 0x180fe20000010819 */
[----:B------:R-:W-:Y:S01]  /*6630*/  FSEL R26, R47, -INF , !P4 ;  /* 0xff8000002f1a7808 */ /* 0x000fe20006000000 */
[----:B------:R-:W-:Y:S01]  /*6640*/  FFMA.FTZ R47, R80, R7, -R25 ;  /* 0x00000007502f7223 */ /* 0x000fe20000010819 */
[----:B------:R-:W-:Y:S01]  /*6650*/  FMNMX.FTZ R27, R166, R27, !PT ;  /* 0x0000001ba61b7209 */ /* 0x000fe20007810000 */
[----:B------:R-:W-:Y:S01]  /*6660*/  MUFU.EX2 R180, R180 ;  /* 0x000000b400b47308 */ /* 0x000fe20000000800 */
[----:B------:R-:W-:-:S02]  /*6670*/  ISETP.LT.OR P5, PT, R13, 0x31, P5 ;  /* 0x000000310d00780c */ /* 0x000fc40002fa1670 */
[----:B------:R-:W-:Y:S02]  /*6680*/  FMNMX.FTZ R27, R38, R27, !PT ;  /* 0x0000001b261b7209 */ /* 0x000fe40007810000 */
[----:B------:R-:W-:Y:S02]  /*6690*/  ISETP.GT.AND P4, PT, R15, 0x38, P2 ;  /* 0x000000380f00780c */ /* 0x000fe40001784270 */
[----:B0-----:R-:W-:Y:S01]  /*66a0*/  FMNMX.FTZ R29, R168, R27, !PT ;  /* 0x0000001ba81d7209 */ /* 0x001fe20007810000 */
[----:B------:R-:W-:Y:S01]  /*66b0*/  MUFU.EX2 R9, R9 ;  /* 0x0000000900097308 */ /* 0x000fe20000000800 */
[----:B------:R-:W-:Y:S02]  /*66c0*/  ISETP.LT.OR P3, PT, R13, 0x32, P3 ;  /* 0x000000320d00780c */ /* 0x000fe40001f61670 */
[----:B------:R-:W-:Y:S02]  /*66d0*/  FMNMX.FTZ R29, R42, R29, !PT ;  /* 0x0000001d2a1d7209 */ /* 0x000fe40007810000 */
[----:B------:R-:W-:-:S02]  /*66e0*/  FSEL R50, R50, -INF , !P5 ;  /* 0xff80000032327808 */ /* 0x000fc40006800000 */
[----:B------:R-:W-:Y:S01]  /*66f0*/  FMNMX.FTZ R33, R172, R29, !PT ;  /* 0x0000001dac217209 */ /* 0x000fe20007810000 */
[----:B------:R-:W-:Y:S01]  /*6700*/  MUFU.EX2 R27, R170 ;  /* 0x000000aa001b7308 */ /* 0x000fe20000000800 */
[----:B------:R-:W-:Y:S02]  /*6710*/  ISETP.GT.AND P5, PT, R15, 0x39, P2 ;  /* 0x000000390f00780c */ /* 0x000fe400017a4270 */
[----:B------:R-:W-:Y:S02]  /*6720*/  FMNMX.FTZ R33, R46, R33, !PT ;  /* 0x000000212e217209 */ /* 0x000fe40007810000 */
[----:B------:R-:W-:Y:S02]  /*6730*/  FSEL R192, R51, -INF , !P3 ;  /* 0xff80000033c07808 */ /* 0x000fe40005800000 */
[----:B------:R-:W-:Y:S01]  /*6740*/  FMNMX.FTZ R33, R26, R33, !PT ;  /* 0x000000211a217209 */ /* 0x000fe20007810000 */
[----:B------:R0:W-:Y:S01]  /*6750*/  MUFU.EX2 R29, R35 ;  /* 0x00000023001d7308 */ /* 0x0001e20000000800 */
[----:B------:R-:W-:-:S02]  /*6760*/  ISETP.LT.OR P4, PT, R13, 0x39, P4 ;  /* 0x000000390d00780c */ /* 0x000fc40002781670 */
[----:B------:R-:W-:Y:S02]  /*6770*/  FMNMX.FTZ R33, R50, R33, !PT ;  /* 0x0000002132217209 */ /* 0x000fe40007810000 */
[----:B------:R-:W-:Y:S02]  /*6780*/  ISETP.GT.AND P3, PT, R15, 0x40, P2 ;  /* 0x000000400f00780c */ /* 0x000fe40001764270 */
[----:B------:R-:W-:Y:S01]  /*6790*/  ISETP.LT.OR P5, PT, R13, 0x3a, P5 ;  /* 0x0000003a0d00780c */ /* 0x000fe20002fa1670 */
[----:B------:R-:W-:Y:S01]  /*67a0*/  MUFU.EX2 R182, R182 ;  /* 0x000000b600b67308 */ /* 0x000fe20000000800 */
[----:B------:R-:W-:Y:S02]  /*67b0*/  FSEL R54, R54, -INF , !P4 ;  /* 0xff80000036367808 */ /* 0x000fe40006000000 */
[----:B0-----:R-:W-:Y:S02]  /*67c0*/  FMNMX.FTZ R35, R192, R33, !PT ;  /* 0x00000021c0237209 */ /* 0x001fe40007810000 */
[----:B------:R-:W-:-:S02]  /*67d0*/  ISETP.GT.AND P4, PT, R15, 0x41, P2 ;  /* 0x000000410f00780c */ /* 0x000fc40001784270 */
[----:B------:R-:W-:Y:S01]  /*67e0*/  FSEL R174, R55, -INF , !P5 ;  /* 0xff80000037ae7808 */ /* 0x000fe20006800000 */
[----:B------:R0:W-:Y:S01]  /*67f0*/  MUFU.EX2 R33, R39 ;  /* 0x0000002700217308 */ /* 0x0001e20000000800 */
[----:B------:R-:W-:Y:S02]  /*6800*/  ISETP.LT.OR P3, PT, R13, 0x41, P3 ;  /* 0x000000410d00780c */ /* 0x000fe40001f61670 */
[----:B------:R-:W-:Y:S02]  /*6810*/  FMNMX.FTZ R35, R54, R35, !PT ;  /* 0x0000002336237209 */ /* 0x000fe40007810000 */
[----:B------:R-:W-:Y:S02]  /*6820*/  ISETP.GT.AND P5, PT, R15, 0x48, P2 ;  /* 0x000000480f00780c */ /* 0x000fe400017a4270 */
[----:B------:R-:W-:Y:S01]  /*6830*/  ISETP.LT.OR P4, PT, R13, 0x42, P4 ;  /* 0x000000420d00780c */ /* 0x000fe20002781670 */
[----:B------:R-:W-:Y:S01]  /*6840*/  MUFU.EX2 R11, R11 ;  /* 0x0000000b000b7308 */ /* 0x000fe20000000800 */
[----:B------:R-:W-:Y:S01]  /*6850*/  FSEL R58, R58, -INF , !P3 ;  /* 0xff8000003a3a7808 */ /* 0x000fe20005800000 */
[----:B0-----:R-:W-:Y:S01]  /*6860*/  FFMA.FTZ R39, R152, R7, -R25 ;  /* 0x0000000798277223 */ /* 0x001fe20000010819 */
[----:B------:R-:W-:-:S02]  /*6870*/  FMNMX.FTZ R35, R174, R35, !PT ;  /* 0x00000023ae237209 */ /* 0x000fc40007810000 */
[----:B------:R-:W-:Y:S02]  /*6880*/  ISETP.LT.OR P5, PT, R13, 0x49, P5 ;  /* 0x000000490d00780c */ /* 0x000fe40002fa1670 */
[----:B------:R-:W-:Y:S01]  /*6890*/  ISETP.GT.AND P3, PT, R15, 0x49, P2 ;  /* 0x000000490f00780c */ /* 0x000fe20001764270 */
[----:B------:R-:W-:Y:S01]  /*68a0*/  MUFU.EX2 R176, R176 ;  /* 0x000000b000b07308 */ /* 0x000fe20000000800 */
[----:B------:R-:W-:Y:S02]  /*68b0*/  FSEL R160, R59, -INF , !P4 ;  /* 0xff8000003ba07808 */ /* 0x000fe40006000000 */
[----:B------:R-:W-:Y:S02]  /*68c0*/  FMNMX.FTZ R35, R58, R35, !PT ;  /* 0x000000233a237209 */ /* 0x000fe40007810000 */
[----:B------:R-:W-:Y:S02]  /*68d0*/  FSEL R158, R62, -INF , !P5 ;  /* 0xff8000003e9e7808 */ /* 0x000fe40006800000 */
[----:B------:R-:W-:Y:S01]  /*68e0*/  ISETP.GT.AND P4, PT, R15, 0x50, P2 ;  /* 0x000000500f00780c */ /* 0x000fe20001784270 */
[----:B------:R0:W-:Y:S01]  /*68f0*/  MUFU.EX2 R62, R37 ;  /* 0x00000025003e7308 */ /* 0x0001e20000000800 */
[----:B------:R-:W-:-:S02]  /*6900*/  ISETP.LT.OR P3, PT, R13, 0x4a, P3 ;  /* 0x0000004a0d00780c */ /* 0x000fc40001f61670 */
[----:B------:R-:W-:Y:S02]  /*6910*/  ISETP.GT.AND P5, PT, R15, 0x51, P2 ;  /* 0x000000510f00780c */ /* 0x000fe400017a4270 */
[----:B------:R-:W-:Y:S02]  /*6920*/  FSEL R170, R63, -INF , !P3 ;  /* 0xff8000003faa7808 */ /* 0x000fe40005800000 */
[----:B------:R-:W-:Y:S01]  /*6930*/  ISETP.LT.OR P4, PT, R13, 0x51, P4 ;  /* 0x000000510d00780c */ /* 0x000fe20002781670 */
[----:B------:R-:W-:Y:S01]  /*6940*/  MUFU.EX2 R178, R178 ;  /* 0x000000b200b27308 */ /* 0x000fe20000000800 */
[----:B0-----:R-:W-:Y:S02]  /*6950*/  FMNMX.FTZ R37, R160, R35, !PT ;  /* 0x00000023a0257209 */ /* 0x001fe40007810000 */
[----:B------:R-:W-:Y:S02]  /*6960*/  ISETP.GT.AND P3, PT, R15, 0x58, P2 ;  /* 0x000000580f00780c */ /* 0x000fe40001764270 */
[----:B------:R-:W-:-:S02]  /*6970*/  FMNMX.FTZ R37, R158, R37, !PT ;  /* 0x000000259e257209 */ /* 0x000fc40007810000 */
[----:B------:R-:W-:Y:S01]  /*6980*/  ISETP.LT.OR P5, PT, R13, 0x52, P5 ;  /* 0x000000520d00780c */ /* 0x000fe20002fa1670 */
[----:B------:R0:W-:Y:S01]  /*6990*/  MUFU.EX2 R35, R39 ;  /* 0x0000002700237308 */ /* 0x0001e20000000800 */
[----:B------:R-:W-:Y:S01]  /*69a0*/  FSEL R156, R66, -INF , !P4 ;  /* 0xff800000429c7808 */ /* 0x000fe20006000000 */
[----:B------:R-:W-:Y:S01]  /*69b0*/  FFMA.FTZ R66, R154, R7, -R25 ;  /* 0x000000079a427223 */ /* 0x000fe20000010819 */
[----:B------:R-:W-:Y:S02]  /*69c0*/  FMNMX.FTZ R37, R170, R37, !PT ;  /* 0x00000025aa257209 */ /* 0x000fe40007810000 */
[----:B------:R-:W-:Y:S02]  /*69d0*/  ISETP.GT.AND P4, PT, R15, 0x59, P2 ;  /* 0x000000590f00780c */ /* 0x000fe40001784270 */
[----:B------:R-:W-:Y:S01]  /*69e0*/  FSEL R154, R67, -INF , !P5 ;  /* 0xff800000439a7808 */ /* 0x000fe20006800000 */
[----:B------:R-:W-:Y:S01]  /*69f0*/  MUFU.EX2 R66, R66 ;  /* 0x0000004200427308 */ /* 0x000fe20000000800 */
        /* <DEDUP_REMOVED lines=18> */
[----:B------:R-:W-:Y:S02]  /*6b20*/  ISETP.GT.AND P5, PT, R15, 0x69, P2 ;  /* 0x000000690f00780c */ /* 0x000fe400017a4270 */
[----:B------:R-:W-:Y:S01]  /*6b30*/  FSEL R52, R75, -INF , !P3 ;  /* 0xff8000004b347808 */ /* 0x000fe20005800000 */
[----:B------:R-:W-:Y:S01]  /*6b40*/  MUFU.EX2 R40, R40 ;  /* 0x0000002800287308 */ /* 0x000fe20000000800 */
[----:B------:R-:W-:Y:S02]  /*6b50*/  ISETP.LT.OR P4, PT, R13, 0x69, P4 ;  /* 0x000000690d00780c */ /* 0x000fe40002781670 */
[----:B------:R-:W-:Y:S02]  /*6b60*/  FMNMX.FTZ R39, R74, R39, !PT ;  /* 0x000000274a277209 */ /* 0x000fe40007810000 */
[----:B------:R-:W-:Y:S02]  /*6b70*/  ISETP.GT.AND P3, PT, R15, 0x70, P2 ;  /* 0x000000700f00780c */ /* 0x000fe40001764270 */
[----:B------:R-:W-:Y:S01]  /*6b80*/  ISETP.LT.OR P5, PT, R13, 0x6a, P5 ;  /* 0x0000006a0d00780c */ /* 0x000fe20002fa1670 */
[----:B------:R-:W-:Y:S01]  /*6b90*/  MUFU.EX2 R20, R20 ;  /* 0x0000001400147308 */ /* 0x000fe20000000800 */
[----:B------:R-:W-:-:S02]  /*6ba0*/  FSEL R78, R78, -INF , !P4 ;  /* 0xff8000004e4e7808 */ /* 0x000fc40006000000 */
[----:B------:R-:W-:Y:S02]  /*6bb0*/  FMNMX.FTZ R39, R52, R39, !PT ;  /* 0x0000002734277209 */ /* 0x000fe40007810000 */
[----:B------:R-:W-:Y:S02]  /*6bc0*/  ISETP.GT.AND P4, PT, R15, 0x71, P2 ;  /* 0x000000710f00780c */ /* 0x000fe40001784270 */
[----:B------:R-:W-:Y:S01]  /*6bd0*/  FSEL R194, R79, -INF , !P5 ;  /* 0xff8000004fc27808 */ /* 0x000fe20006800000 */
[----:B------:R-:W-:Y:S01]  /*6be0*/  MUFU.EX2 R28, R28 ;  /* 0x0000001c001c7308 */ /* 0x000fe20000000800 */
[----:B------:R-:W-:Y:S02]  /*6bf0*/  ISETP.LT.OR P3, PT, R13, 0x71, P3 ;  /* 0x000000710d00780c */ /* 0x000fe40001f61670 */
[----:B------:R-:W-:Y:S02]  /*6c00*/  FMNMX.FTZ R39, R78, R39, !PT ;  /* 0x000000274e277209 */ /* 0x000fe40007810000 */
[----:B------:R-:W-:-:S02]  /*6c10*/  ISETP.GT.AND P5, PT, R15, 0x78, P2 ;  /* 0x000000780f00780c */ /* 0x000fc400017a4270 */
[----:B------:R-:W-:Y:S01]  /*6c20*/  ISETP.LT.OR P4, PT, R13, 0x72, P4 ;  /* 0x000000720d00780c */ /* 0x000fe20002781670 */
[----:B------:R-:W-:Y:S01]  /*6c30*/  MUFU.EX2 R24, R24 ;  /* 0x0000001800187308 */ /* 0x000fe20000000800 */
[----:B------:R-:W-:Y:S02]  /*6c40*/  FSEL R82, R82, -INF , !P3 ;  /* 0xff80000052527808 */ /* 0x000fe40005800000 */
[----:B------:R-:W-:Y:S02]  /*6c50*/  FMNMX.FTZ R39, R194, R39, !PT ;  /* 0x00000027c2277209 */ /* 0x000fe40007810000 */
[----:B------:R-:W-:Y:S02]  /*6c60*/  ISETP.GT.AND P2, PT, R15, 0x79, P2 ;  /* 0x000000790f00780c */ /* 0x000fe40001744270 */
[----:B------:R-:W-:Y:S01]  /*6c70*/  ISETP.LT.OR P5, PT, R13, 0x79, P5 ;  /* 0x000000790d00780c */ /* 0x000fe20002fa1670 */
[----:B------:R0:W-:Y:S01]  /*6c80*/  MUFU.EX2 R15, R41 ;  /* 0x00000029000f7308 */ /* 0x0001e20000000800 */
[----:B------:R-:W-:-:S02]  /*6c90*/  FSEL R56, R83, -INF , !P4 ;  /* 0xff80000053387808 */ /* 0x000fc40006000000 */
[----:B------:R-:W-:Y:S02]  /*6ca0*/  FMNMX.FTZ R39, R82, R39, !PT ;  /* 0x0000002752277209 */ /* 0x000fe40007810000 */
[----:B------:R-:W-:Y:S01]  /*6cb0*/  ISETP.LT.OR P2, PT, R13, 0x7a, P2 ;  /* 0x0000007a0d00780c */ /* 0x000fe20001741670 */
[--C-:B------:R-:W-:Y:S01]  /*6cc0*/  FFMA.FTZ R13, R60, R7, -R25.reuse ;  /* 0x000000073c0d7223 */ /* 0x100fe20000010819 */
[----:B------:R-:W-:Y:S01]  /*6cd0*/  FSEL R86, R86, -INF , !P5 ;  /* 0xff80000056567808 */ /* 0x000fe20006800000 */
[----:B------:R-:W-:Y:S01]  /*6ce0*/  MUFU.EX2 R43, R43 ;  /* 0x0000002b002b7308 */ /* 0x000fe20000000800 */
[----:B------:R-:W-:Y:S01]  /*6cf0*/  FMNMX.FTZ R39, R56, R39, !PT ;  /* 0x0000002738277209 */ /* 0x000fe20007810000 */
[----:B0-----:R-:W-:Y:S01]  /*6d00*/  FFMA.FTZ R41, R68, R7, -R25 ;  /* 0x0000000744297223 */ /* 0x001fe20000010819 */
[----:B------:R-:W-:Y:S02]  /*6d10*/  FSEL R60, R87, -INF , !P2 ;  /* 0xff800000573c7808 */ /* 0x000fe40005000000 */
[----:B------:R-:W-:-:S02]  /*6d20*/  FMNMX.FTZ R39, R86, R39, !PT ;  /* 0x0000002756277209 */ /* 0x000fc40007810000 */
[----:B------:R-:W-:Y:S01]  /*6d30*/  FSEL R51, R10, RZ, P6 ;  /* 0x000000ff0a337208 */ /* 0x000fe20003000000 */
[----:B------:R-:W-:Y:S01]  /*6d40*/  MUFU.EX2 R13, R13 ;  /* 0x0000000d000d7308 */ /* 0x000fe20000000800 */
[----:B------:R-:W-:Y:S01]  /*6d50*/  FMNMX.FTZ R45, R60, R39, !PT ;  /* 0x000000273c2d7209 */ /* 0x000fe20007810000 */
[-CC-:B------:R-:W-:Y:S02]  /*6d60*/  FFMA.FTZ R39, R64, R7.reuse, -R25.reuse ;  /* 0x0000000740277223 */ /* 0x180fe40000010819 */
[----:B------:R-:W-:Y:S01]  /*6d70*/  FADD.FTZ R68, -R51, R0 ;  /* 0x0000000033447221 */ /* 0x000fe20000010100 */
[-CC-:B------:R-:W-:Y:S01]  /*6d80*/  FFMA.FTZ R0, R32, R7.reuse, -R25.reuse ;  /* 0x0000000720007223 */ /* 0x180fe20000010819 */
[----:B------:R-:W0:Y:S02]  /*6d90*/  SHFL.BFLY PT, R64, R45, 0x2, 0x1f ;  /* 0x0c401f002d407f89 */ /* 0x000e2400000e0000 */
[----:B------:R-:W-:Y:S08]  /*6da0*/  MUFU.EX2 R39, R39 ;  /* 0x0000002700277308 */ /* 0x000ff00000000800 */
[----:B------:R-:W-:Y:S08]  /*6db0*/  MUFU.EX2 R41, R41 ;  /* 0x0000002900297308 */ /* 0x000ff00000000800 */
[----:B------:R-:W-:Y:S01]  /*6dc0*/  MUFU.EX2 R14, R14 ;  /* 0x0000000e000e7308 */ /* 0x000fe20000000800 */
[----:B0-----:R-:W-:Y:S01]  /*6dd0*/  FMNMX.FTZ R49, R45, R64, !PT ;  /* 0x000000402d317209 */ /* 0x001fe20007810000 */
[-CC-:B------:R-:W-:Y:S01]  /*6de0*/  FFMA.FTZ R64, R12, R7.reuse, -R25.reuse ;  /* 0x000000070c407223 */ /* 0x180fe20000010819 */
[-C--:B------:R-:W-:Y:S01]  /*6df0*/  FFMA.FTZ R45, R76, R7.reuse, -R25 ;  /* 0x000000074c2d7223 */ /* 0x080fe20000010819 */
[----:B------:R-:W-:-:S04]  /*6e00*/  FMUL.FTZ R25, R68, R7 ;  /* 0x0000000744197220 */ /* 0x000fc80000410000 */
[----:B------:R-:W-:Y:S01]  /*6e10*/  MUFU.EX2 R47, R47 ;  /* 0x0000002f002f7308 */ /* 0x000fe20000000800 */
[----:B------:R-:W0:Y:S07]  /*6e20*/  SHFL.BFLY PT, R12, R49, 0x1, 0x1f ;  /* 0x0c201f00310c7f89 */ /* 0x000e2e00000e0000 */
[----:B------:R-:W1:Y:S08]  /*6e30*/  MUFU.EX2 R25, R25 ;  /* 0x0000001900197308 */ /* 0x000e700000000800 */
[----:B------:R-:W-:Y:S08]  /*6e40*/  MUFU.EX2 R64, R64 ;  /* 0x0000004000407308 */ /* 0x000ff00000000800 */
[----:B------:R-:W-:Y:S01]  /*6e50*/  MUFU.EX2 R45, R45 ;  /* 0x0000002d002d7308 */ /* 0x000fe20000000800 */
[----:B0-----:R-:W-:Y:S01]  /*6e60*/  FMNMX.FTZ R12, R49, R12, !PT ;  /* 0x0000000c310c7209 */ /* 0x001fe20007810000 */
[----:B-1----:R-:W-:Y:S01]  /*6e70*/  FFMA.FTZ R68, R25, R3, R180 ;  /* 0x0000000319447223 */ /* 0x002fe200000100b4 */
[C---:B------:R-:W-:Y:S01]  /*6e80*/  F2FP.BF16.F32.PACK_AB R180, R9.reuse, R180 ;  /* 0x000000b409b4723e */ /* 0x040fe200000010ff */
[----:B------:R-:W-:Y:S01]  /*6e90*/  FMUL.FTZ R88, R88, R25 ;  /* 0x0000001958587220 */ /* 0x000fe20000410000 */
[C---:B------:R-:W-:Y:S01]  /*6ea0*/  FSETP.NEU.FTZ.AND P2, PT, R12.reuse, -INF , PT ;  /* 0xff8000000c00780b */ /* 0x040fe20003f5d000 */
[----:B------:R-:W-:Y:S01]  /*6eb0*/  FMUL.FTZ R32, R12, R7 ;  /* 0x000000070c207220 */ /* 0x000fe20000410000 */
[----:B------:R-:W-:Y:S01]  /*6ec0*/  FADD.FTZ R3, R9, R68 ;  /* 0x0000004409037221 */ /* 0x000fe20000010000 */
[----:B------:R-:W-:Y:S01]  /*6ed0*/  MUFU.EX2 R36, R36 ;  /* 0x0000002400247308 */ /* 0x000fe20000000800 */
[-C--:B------:R-:W-:Y:S01]  /*6ee0*/  FMUL.FTZ R89, R89, R25.reuse ;  /* 0x0000001959597220 */ /* 0x080fe20000410000 */
[-C--:B------:R-:W-:Y:S01]  /*6ef0*/  FMUL.FTZ R92, R92, R25.reuse ;  /* 0x000000195c5c7220 */ /* 0x080fe20000410000 */
[----:B------:R-:W-:Y:S01]  /*6f00*/  FSEL R51, R32, RZ, P2 ;  /* 0x000000ff20337208 */ /* 0x000fe20001000000 */
[-C--:B------:R-:W-:Y:S01]  /*6f10*/  FMUL.FTZ R93, R93, R25.reuse ;  /* 0x000000195d5d7220 */ /* 0x080fe20000410000 */
[-C--:B------:R-:W-:Y:S01]  /*6f20*/  FMUL.FTZ R96, R96, R25.reuse ;  /* 0x0000001960607220 */ /* 0x080fe20000410000 */
[-C--:B------:R-:W-:Y:S01]  /*6f30*/  FMUL.FTZ R97, R97, R25.reuse ;  /* 0x0000001961617220 */ /* 0x080fe20000410000 */
[----:B------:R-:W-:Y:S01]  /*6f40*/  FMUL.FTZ R100, R100, R25 ;  /* 0x0000001964647220 */ /* 0x000fe20000410000 */
[-C--:B------:R-:W-:Y:S01]  /*6f50*/  FFMA.FTZ R175, R46, R7.reuse, -R51 ;  /* 0x000000072eaf7223 */ /* 0x080fe20000010833 */
[----:B------:R-:W-:Y:S01]  /*6f60*/  FADD.FTZ R46, R182, R3 ;  /* 0x00000003b62e7221 */ /* 0x000fe20000010000 */
[-CC-:B------:R-:W-:Y:S01]  /*6f70*/  FFMA.FTZ R169, R50, R7.reuse, -R51.reuse ;  /* 0x0000000732a97223 */ /* 0x180fe20000010833 */
[-CC-:B------:R-:W-:Y:S01]  /*6f80*/  FFMA.FTZ R181, R31, R7.reuse, -R51.reuse ;  /* 0x000000071fb57223 */ /* 0x180fe20000010833 */
[-CC-:B------:R-:W-:Y:S01]  /*6f90*/  FFMA.FTZ R171, R54, R7.reuse, -R51.reuse ;  /* 0x0000000736ab7223 */ /* 0x180fe20000010833 */
[----:B------:R-:W-:Y:S01]  /*6fa0*/  FADD.FTZ R3, R11, R46 ;  /* 0x0000002e0b037221 */ /* 0x000fe20000010000 */
[-CC-:B------:R-:W-:Y:S01]  /*6fb0*/  FFMA.FTZ R32, R164, R7.reuse, -R51.reuse ;  /* 0x00000007a4207223 */ /* 0x180fe20000010833 */
[-CC-:B------:R-:W-:Y:S01]  /*6fc0*/  FFMA.FTZ R183, R30, R7.reuse, -R51.reuse ;  /* 0x000000071eb77223 */ /* 0x180fe20000010833 */
[-C--:B------:R-:W-:Y:S01]  /*6fd0*/  FFMA.FTZ R30, R162, R7.reuse, -R51 ;  /* 0x00000007a21e7223 */ /* 0x080fe20000010833 */
[----:B------:R-:W-:Y:S01]  /*6fe0*/  FADD.FTZ R46, R176, R3 ;  /* 0x00000003b02e7221 */ /* 0x000fe20000010000 */
[----:B------:R-:W-:Y:S01]  /*6ff0*/  MUFU.EX2 R181, R181 ;  /* 0x000000b500b57308 */ /* 0x000fe20000000800 */
        /* <DEDUP_REMOVED lines=11> */
[--C-:B------:R-:W-:Y:S01]  /*70b0*/  FFMA.FTZ R46, R192, R7, -R51.reuse ;  /* 0x00000007c02e7223 */ /* 0x100fe20000010833 */
[----:B------:R-:W-:Y:S01]  /*70c0*/  F2FP.BF16.F32.PACK_AB R164, R40, R15 ;  /* 0x0000000f28a4723e */ /* 0x000fe200000010ff */
[--C-:B------:R-:W-:Y:S01]  /*70d0*/  FFMA.FTZ R165, R58, R7, -R51.reuse ;  /* 0x000000073aa57223 */ /* 0x100fe20000010833 */
[----:B------:R-:W-:Y:S01]  /*70e0*/  FADD.FTZ R3, R29, R50 ;  /* 0x000000321d037221 */ /* 0x000fe20000010000 */
[----:B------:R-:W-:Y:S01]  /*70f0*/  MUFU.EX2 R183, R183 ;  /* 0x000000b700b77308 */ /* 0x000fe20000000800 */
[----:B------:R-:W-:Y:S01]  /*7100*/  F2FP.BF16.F32.PACK_AB R166, R20, R13 ;  /* 0x0000000d14a6723e */ /* 0x000fe200000010ff */
[-C--:B------:R-:W-:Y:S01]  /*7110*/  FFMA.FTZ R154, R154, R7.reuse, -R51 ;  /* 0x000000079a9a7223 */ /* 0x080fe20000010833 */
[----:B------:R-:W-:Y:S01]  /*7120*/  FADD.FTZ R50, R62, R3 ;  /* 0x000000033e327221 */ /* 0x000fe20000010000 */
[----:B------:R-:W-:Y:S01]  /*7130*/  FSEL R3, R12, RZ, P2 ;  /* 0x000000ff0c037208 */ /* 0x000fe20001000000 */
[-CC-:B------:R-:W-:Y:S01]  /*7140*/  FFMA.FTZ R160, R160, R7.reuse, -R51.reuse ;  /* 0x00000007a0a07223 */ /* 0x180fe20000010833 */
[-CC-:B------:R-:W-:Y:S01]  /*7150*/  FFMA.FTZ R158, R158, R7.reuse, -R51.reuse ;  /* 0x000000079e9e7223 */ /* 0x180fe20000010833 */
[----:B------:R-:W-:Y:S01]  /*7160*/  FADD.FTZ R31, R33, R50 ;  /* 0x00000032211f7221 */ /* 0x000fe20000010000 */
[----:B------:R-:W-:Y:S01]  /*7170*/  MUFU.EX2 R30, R30 ;  /* 0x0000001e001e7308 */ /* 0x000fe20000000800 */
[----:B------:R-:W-:Y:S01]  /*7180*/  FADD.FTZ R8, -R3, R8 ;  /* 0x0000000803087221 */ /* 0x000fe20000010100 */
[----:B------:R-:W-:Y:S01]  /*7190*/  FFMA.FTZ R50, R174, R7, -R51 ;  /* 0x00000007ae327223 */ /* 0x000fe20000010833 */
[----:B------:R-:W-:Y:S01]  /*71a0*/  FADD.FTZ R54, R66, R31 ;  /* 0x0000001f42367221 */ /* 0x000fe20000010000 */
[----:B------:R-:W-:-:S02]  /*71b0*/  @!P1 VIADD R31, R53, 0x28860 ;  /* 0x00028860351f9836 */ /* 0x000fc40000000000 */
[-C--:B------:R-:W-:Y:S01]  /*71c0*/  FMUL.FTZ R8, R8, R7.reuse ;  /* 0x0000000708087220 */ /* 0x080fe20000410000 */
[-CC-:B------:R-:W-:Y:S01]  /*71d0*/  FFMA.FTZ R53, R52, R7.reuse, -R51.reuse ;  /* 0x0000000734357223 */ /* 0x180fe20000010833 */
[----:B------:R-:W-:Y:S01]  /*71e0*/  FADD.FTZ R3, R35, R54 ;  /* 0x0000003623037221 */ /* 0x000fe20000010000 */
[----:B------:R-:W-:Y:S01]  /*71f0*/  MUFU.EX2 R177, R177 ;  /* 0x000000b100b17308 */ /* 0x000fe20000000800 */
[-C--:B------:R-:W-:Y:S01]  /*7200*/  FFMA.FTZ R170, R170, R7.reuse, -R51 ;  /* 0x00000007aaaa7223 */ /* 0x080fe20000010833 */
[----:B------:R-:W-:Y:S01]  /*7210*/  @!P1 PRMT R31, RZ, 0x654, R31 ;  /* 0x00000654ff1f9816 */ /* 0x000fe2000000001f */
[----:B------:R-:W-:Y:S01]  /*7220*/  FADD.FTZ R54, R48, R3 ;  /* 0x0000000330367221 */ /* 0x000fe20000010000 */
[-CC-:B------:R-:W-:Y:S01]  /*7230*/  FFMA.FTZ R156, R156, R7.reuse, -R51.reuse ;  /* 0x000000079c9c7223 */ /* 0x180fe20000010833 */
[-CC-:B------:R-:W-:Y:S01]  /*7240*/  FFMA.FTZ R70, R70, R7.reuse, -R51.reuse ;  /* 0x0000000746467223 */ /* 0x180fe20000010833 */
[----:B------:R0:W-:Y:S01]  /*7250*/  @!P1 SYNCS.ARRIVE.TRANS64.RED.A1T0 RZ, [R31+URZ], RZ ;  /* 0x000000ff1fff99a7 */ /* 0x0001e2000810043f */
[----:B------:R-:W-:Y:S01]  /*7260*/  FADD.FTZ R3, R37, R54 ;  /* 0x0000003625037221 */ /* 0x000fe20000010000 */
[----:B------:R-:W1:Y:S01]  /*7270*/  MUFU.EX2 R8, R8 ;  /* 0x0000000800087308 */ /* 0x000e620000000800 */
[-CC-:B------:R-:W-:Y:S01]  /*7280*/  FFMA.FTZ R74, R74, R7.reuse, -R51.reuse ;  /* 0x000000074a4a7223 */ /* 0x180fe20000010833 */
[-C--:B------:R-:W-:Y:S01]  /*7290*/  FFMA.FTZ R78, R78, R7.reuse, -R51 ;  /* 0x000000074e4e7223 */ /* 0x080fe20000010833 */
[----:B------:R-:W-:Y:S01]  /*72a0*/  FADD.FTZ R54, R44, R3 ;  /* 0x000000032c367221 */ /* 0x000fe20000010000 */
[-CC-:B------:R-:W-:Y:S01]  /*72b0*/  FFMA.FTZ R194, R194, R7.reuse, -R51.reuse ;  /* 0x00000007c2c27223 */ /* 0x180fe20000010833 */
[-CC-:B------:R-:W-:Y:S01]  /*72c0*/  FFMA.FTZ R82, R82, R7.reuse, -R51.reuse ;  /* 0x0000000752527223 */ /* 0x180fe20000010833 */
[-CC-:B0-----:R-:W-:Y:S01]  /*72d0*/  FFMA.FTZ R31, R152, R7.reuse, -R51.reuse ;  /* 0x00000007981f7223 */ /* 0x181fe20000010833 */
[----:B------:R-:W-:Y:S01]  /*72e0*/  FADD.FTZ R3, R15, R54 ;  /* 0x000000360f037221 */ /* 0x000fe20000010000 */
[----:B------:R-:W0:Y:S01]  /*72f0*/  MUFU.EX2 R34, R34 ;  /* 0x0000002200227308 */ /* 0x000e220000000800 */
[-CC-:B------:R-:W-:Y:S01]  /*7300*/  FFMA.FTZ R56, R56, R7.reuse, -R51.reuse ;  /* 0x0000000738387223 */ /* 0x180fe20000010833 */
[-C--:B------:R-:W-:Y:S01]  /*7310*/  FFMA.FTZ R86, R86, R7.reuse, -R51 ;  /* 0x0000000756567223 */ /* 0x080fe20000010833 */
[----:B------:R-:W-:Y:S01]  /*7320*/  FADD.FTZ R54, R40, R3 ;  /* 0x0000000328367221 */ /* 0x000fe20000010000 */
[----:B------:R-:W-:Y:S01]  /*7330*/  FFMA.FTZ R51, R60, R7, -R51 ;  /* 0x000000073c337223 */ /* 0x000fe20000010833 */
[----:B------:R-:W-:Y:S01]  /*7340*/  ISETP.GT.AND P2, PT, R6, UR56, PT ;  /* 0x0000003806007c0c */ /* 0x000fe2000bf44270 */
[-C--:B------:R-:W-:Y:S01]  /*7350*/  FMUL.FTZ R101, R101, R25.reuse ;  /* 0x0000001965657220 */ /* 0x080fe20000410000 */
[----:B------:R-:W-:Y:S01]  /*7360*/  FADD.FTZ R55, R13, R54 ;  /* 0x000000360d377221 */ /* 0x000fe20000010000 */
[----:B------:R-:W2:Y:S01]  /*7370*/  MUFU.EX2 R179, R179 ;  /* 0x000000b300b37308 */ /* 0x000ea20000000800 */
[----:B-1----:R-:W-:Y:S01]  /*7380*/  FFMA.FTZ R3, R8, R2, R181 ;  /* 0x0000000208037223 */ /* 0x002fe200000100b5 */
[-C--:B------:R-:W-:Y:S01]  /*7390*/  FMUL.FTZ R90, R90, R8.reuse ;  /* 0x000000085a5a7220 */ /* 0x080fe20000410000 */
[----:B------:R-:W-:Y:S01]  /*73a0*/  FADD.FTZ R54, R20, R55 ;  /* 0x0000003714367221 */ /* 0x000fe20000010000 */
[-C--:B------:R-:W-:Y:S01]  /*73b0*/  FMUL.FTZ R91, R91, R8.reuse ;  /* 0x000000085b5b7220 */ /* 0x080fe20000410000 */
[----:B------:R-:W-:Y:S01]  /*73c0*/  FADD.FTZ R2, R32, R3 ;  /* 0x0000000320027221 */ /* 0x000fe20000010000 */
[-C--:B------:R-:W-:Y:S01]  /*73d0*/  FMUL.FTZ R94, R94, R8.reuse ;  /* 0x000000085e5e7220 */ /* 0x080fe20000410000 */
[----:B------:R-:W-:Y:S01]  /*73e0*/  FADD.FTZ R55, R39, R54 ;  /* 0x0000003627377221 */ /* 0x000fe20000010000 */
[----:B------:R-:W1:Y:S01]  /*73f0*/  MUFU.EX2 R38, R38 ;  /* 0x0000002600267308 */ /* 0x000e620000000800 */
[----:B------:R-:W-:Y:S01]  /*7400*/  FADD.FTZ R3, R183, R2 ;  /* 0x00000002b7037221 */ /* 0x000fe20000010000 */
[-C--:B------:R-:W-:Y:S01]  /*7410*/  FMUL.FTZ R95, R95, R8.reuse ;  /* 0x000000085f5f7220 */ /* 0x080fe20000410000 */
[----:B------:R-:W-:Y:S01]  /*7420*/  FADD.FTZ R54, R28, R55 ;  /* 0x000000371c367221 */ /* 0x000fe20000010000 */
[-C--:B------:R-:W-:Y:S01]  /*7430*/  FMUL.FTZ R98, R98, R8.reuse ;  /* 0x0000000862627220 */ /* 0x080fe20000410000 */
[----:B------:R-:W-:Y:S01]  /*7440*/  FADD.FTZ R2, R30, R3 ;  /* 0x000000031e027221 */ /* 0x000fe20000010000 */
[-C--:B------:R-:W-:Y:S01]  /*7450*/  FMUL.FTZ R99, R99, R8.reuse ;  /* 0x0000000863637220 */ /* 0x080fe20000410000 */
[----:B------:R-:W-:Y:S01]  /*7460*/  FADD.FTZ R9, R41, R54 ;  /* 0x0000003629097221 */ /* 0x000fe20000010000 */
[----:B------:R-:W3:Y:S01]  /*7470*/  MUFU.EX2 R173, R173 ;  /* 0x000000ad00ad7308 */ /* 0x000ee20000000800 */
[----:B------:R-:W-:Y:S01]  /*7480*/  FADD.FTZ R3, R177, R2 ;  /* 0x00000002b1037221 */ /* 0x000fe20000010000 */
[-C--:B------:R-:W-:Y:S01]  /*7490*/  FMUL.FTZ R102, R102, R8.reuse ;  /* 0x0000000866667220 */ /* 0x080fe20000410000 */
[----:B------:R-:W-:Y:S01]  /*74a0*/  FADD.FTZ R54, R24, R9 ;  /* 0x0000000918367221 */ /* 0x000fe20000010000 */
[-C--:B------:R-:W-:Y:S01]  /*74b0*/  FMUL.FTZ R103, R103, R8.reuse ;  /* 0x0000000867677220 */ /* 0x080fe20000410000 */
[----:B0-----:R-:W-:Y:S01]  /*74c0*/  FADD.FTZ R2, R34, R3 ;  /* 0x0000000322027221 */ /* 0x001fe20000010000 */
[-C--:B------:R-:W-:Y:S01]  /*74d0*/  FMUL.FTZ R106, R106, R8.reuse ;  /* 0x000000086a6a7220 */ /* 0x080fe20000410000 */
[----:B------:R-:W-:Y:S01]  /*74e0*/  FADD.FTZ R9, R43, R54 ;  /* 0x000000362b097221 */ /* 0x000fe20000010000 */
[----:B------:R-:W0:Y:S01]  /*74f0*/  MUFU.EX2 R42, R42 ;  /* 0x0000002a002a7308 */ /* 0x000e220000000800 */
[----:B--2---:R-:W-:Y:S01]  /*7500*/  FADD.FTZ R3, R179, R2 ;  /* 0x00000002b3037221 */ /* 0x004fe20000010000 */
[-C--:B------:R-:W-:Y:S01]  /*7510*/  FMUL.FTZ R107, R107, R8.reuse ;  /* 0x000000086b6b7220 */ /* 0x080fe20000410000 */
[----:B------:R-:W-:Y:S01]  /*7520*/  FADD.FTZ R54, R64, R9 ;  /* 0x0000000940367221 */ /* 0x000fe20000010000 */
[-C--:B------:R-:W-:Y:S01]  /*7530*/  FMUL.FTZ R110, R110, R8.reuse ;  /* 0x000000086e6e7220 */ /* 0x080fe20000410000 */
[----:B-1----:R-:W-:Y:S01]  /*7540*/  FADD.FTZ R2, R38, R3 ;  /* 0x0000000326027221 */ /* 0x002fe20000010000 */
[-C--:B------:R-:W-:Y:S01]  /*7550*/  FMUL.FTZ R111, R111, R8.reuse ;  /* 0x000000086f6f7220 */ /* 0x080fe20000410000 */
[----:B------:R-:W-:Y:S01]  /*7560*/  FADD.FTZ R9, R45, R54 ;  /* 0x000000362d097221 */ /* 0x000fe20000010000 */
[----:B------:R-:W1:Y:S01]  /*7570*/  MUFU.EX2 R175, R175 ;  /* 0x000000af00af7308 */ /* 0x000e620000000800 */
[----:B---3--:R-:W-:Y:S01]  /*7580*/  FADD.FTZ R3, R173, R2 ;  /* 0x00000002ad037221 */ /* 0x008fe20000010000 */
[-C--:B------:R-:W-:Y:S01]  /*7590*/  FMUL.FTZ R114, R114, R8.reuse ;  /* 0x0000000872727220 */ /* 0x080fe20000410000 */
[----:B------:R-:W-:Y:S01]  /*75a0*/  FADD.FTZ R40, R14, R9 ;  /* 0x000000090e287221 */ /* 0x000fe20000010000 */
[-C--:B------:R-:W-:Y:S01]  /*75b0*/  FMUL.FTZ R115, R115, R8.reuse ;  /* 0x0000000873737220 */ /* 0x080fe20000410000 */
[-C--:B------:R-:W-:Y:S01]  /*75c0*/  FMUL.FTZ R118, R118, R8.reuse ;  /* 0x0000000876767220 */ /* 0x080fe20000410000 */
[-C--:B------:R-:W-:Y:S01]  /*75d0*/  FMUL.FTZ R119, R119, R8.reuse ;  /* 0x0000000877777220 */ /* 0x080fe20000410000 */
[----:B------:R-:W-:Y:S01]  /*75e0*/  FADD.FTZ R9, R47, R40 ;  /* 0x000000282f097221 */ /* 0x000fe20000010000 */
[----:B------:R-:W2:Y:S01]  /*75f0*/  MUFU.EX2 R26, R26 ;  /* 0x0000001a001a7308 */ /* 0x000ea20000000800 */
[----:B0-----:R-:W-:Y:S01]  /*7600*/  FADD.FTZ R2, R42, R3 ;  /* 0x000000032a027221 */ /* 0x001fe20000010000 */
[-C--:B------:R-:W-:Y:S01]  /*7610*/  FMUL.FTZ R122, R122, R8.reuse ;  /* 0x000000087a7a7220 */ /* 0x080fe20000410000 */
[----:B------:R-:W-:Y:S01]  /*7620*/  FADD.FTZ R20, R36, R9 ;  /* 0x0000000924147221 */ /* 0x000fe20000010000 */
[-C--:B------:R-:W-:Y:S01]  /*7630*/  FMUL.FTZ R123, R123, R8.reuse ;  /* 0x000000087b7b7220 */ /* 0x080fe20000410000 */
[-C--:B------:R-:W-:Y:S01]  /*7640*/  FMUL.FTZ R126, R126, R8.reuse ;  /* 0x000000087e7e7220 */ /* 0x080fe20000410000 */
[-C--:B------:R-:W-:Y:S01]  /*7650*/  FMUL.FTZ R127, R127, R8.reuse ;  /* 0x000000087f7f7220 */ /* 0x080fe20000410000 */
[-C--:B------:R-:W-:Y:S01]  /*7660*/  FMUL.FTZ R130, R130, R8.reuse ;  /* 0x0000000882827220 */ /* 0x080fe20000410000 */
[----:B------:R-:W0:Y:S01]  /*7670*/  MUFU.EX2 R49, R84 ;  /* 0x0000005400317308 */ /* 0x000e220000000800 */
[----:B-1----:R-:W-:Y:S01]  /*7680*/  FADD.FTZ R3, R175, R2 ;  /* 0x00000002af037221 */ /* 0x002fe20000010000 */
[-C--:B------:R-:W-:Y:S01]  /*7690*/  FMUL.FTZ R131, R131, R8.reuse ;  /* 0x0000000883837220 */ /* 0x080fe20000410000 */
[-C--:B------:R-:W-:Y:S01]  /*76a0*/  FMUL.FTZ R134, R134, R8.reuse ;  /* 0x0000000886867220 */ /* 0x080fe20000410000 */
[-C--:B------:R-:W-:Y:S01]  /*76b0*/  FMUL.FTZ R135, R135, R8.reuse ;  /* 0x0000000887877220 */ /* 0x080fe20000410000 */
[-C--:B------:R-:W-:Y:S01]  /*76c0*/  FMUL.FTZ R138, R138, R8.reuse ;  /* 0x000000088a8a7220 */ /* 0x080fe20000410000 */
[-C--:B------:R-:W-:Y:S01]  /*76d0*/  FMUL.FTZ R139, R139, R8.reuse ;  /* 0x000000088b8b7220 */ /* 0x080fe20000410000 */
[-C--:B------:R-:W-:Y:S01]  /*76e0*/  FMUL.FTZ R142, R142, R8.reuse ;  /* 0x000000088e8e7220 */ /* 0x080fe20000410000 */
[----:B------:R-:W1:Y:S01]  /*76f0*/  MUFU.EX2 R169, R169 ;  /* 0x000000a900a97308 */ /* 0x000e620000000800 */
[----:B--2---:R-:W-:Y:S01]  /*7700*/  FADD.FTZ R2, R26, R3 ;  /* 0x000000031a027221 */ /* 0x004fe20000010000 */
[-C--:B------:R-:W-:Y:S01]  /*7710*/  FMUL.FTZ R143, R143, R8.reuse ;  /* 0x000000088f8f7220 */ /* 0x080fe20000410000 */
[-C--:B------:R-:W-:Y:S01]  /*7720*/  FMUL.FTZ R146, R146, R8.reuse ;  /* 0x0000000892927220 */ /* 0x080fe20000410000 */
[-C--:B------:R-:W-:Y:S01]  /*7730*/  FMUL.FTZ R147, R147, R8.reuse ;  /* 0x0000000893937220 */ /* 0x080fe20000410000 */
[-C--:B------:R-:W-:Y:S01]  /*7740*/  FMUL.FTZ R150, R150, R8.reuse ;  /* 0x0000000896967220 */ /* 0x080fe20000410000 */
[----:B------:R-:W-:Y:S01]  /*7750*/  FMUL.FTZ R151, R151, R8 ;  /* 0x0000000897977220 */ /* 0x000fe20000410000 */
[----:B------:R-:W-:Y:S01]  /*7760*/  F2FP.BF16.F32.PACK_AB R182, R11, R182 ;  /* 0x000000b60bb6723e */ /* 0x000fe200000010ff */
[----:B------:R-:W2:Y:S01]  /*7770*/  MUFU.EX2 R0, R0 ;  /* 0x0000000000007308 */ /* 0x000ea20000000800 */
[----:B0-----:R-:W-:Y:S01]  /*7780*/  FADD.FTZ R3, R49, R20 ;  /* 0x0000001431037221 */ /* 0x001fe20000010000 */
[----:B------:R-:W-:Y:S01]  /*7790*/  F2FP.BF16.F32.PACK_AB R176, R21, R176 ;  /* 0x000000b015b0723e */ /* 0x000fe200000010ff */
[-C--:B------:R-:W-:Y:S01]  /*77a0*/  FMUL.FTZ R104, R104, R25.reuse ;  /* 0x0000001968687220 */ /* 0x080fe20000410000 */
[----:B------:R-:W-:Y:S01]  /*77b0*/  F2FP.BF16.F32.PACK_AB R178, R27, R178 ;  /* 0x000000b21bb2723e */ /* 0x000fe200000010ff */
[----:B------:R-:W-:Y:S01]  /*77c0*/  FMUL.FTZ R105, R105, R25 ;  /* 0x0000001969697220 */ /* 0x000fe20000410000 */
[----:B------:R-:W-:Y:S01]  /*77d0*/  F2FP.BF16.F32.PACK_AB R172, R62, R29 ;  /* 0x0000001d3eac723e */ /* 0x000fe200000010ff */
[----:B------:R-:W-:Y:S01]  /*77e0*/  FMUL.FTZ R108, R108, R25 ;  /* 0x000000196c6c7220 */ /* 0x000fe20000410000 */
[----:B------:R-:W0:Y:S01]  /*77f0*/  MUFU.EX2 R46, R46 ;  /* 0x0000002e002e7308 */ /* 0x000e220000000800 */
[----:B-1----:R-:W-:Y:S01]  /*7800*/  FADD.FTZ R9, R169, R2 ;  /* 0x00000002a9097221 */ /* 0x002fe20000010000 */
[----:B------:R-:W-:Y:S01]  /*7810*/  F2FP.BF16.F32.PACK_AB R174, R66, R33 ;  /* 0x0000002142ae723e */ /* 0x000fe200000010ff */
[----:B------:R-:W-:Y:S01]  /*7820*/  FMUL.FTZ R109, R109, R25 ;  /* 0x000000196d6d7220 */ /* 0x000fe20000410000 */
[----:B------:R-:W-:Y:S01]  /*7830*/  F2FP.BF16.F32.PACK_AB R168, R48, R35 ;  /* 0x0000002330a8723e */ /* 0x000fe200000010ff */
[----:B------:R-:W-:Y:S01]  /*7840*/  FMUL.FTZ R112, R112, R25 ;  /* 0x0000001970707220 */ /* 0x000fe20000410000 */
[----:B------:R-:W-:Y:S01]  /*7850*/  F2FP.BF16.F32.PACK_AB R162, R24, R41 ;  /* 0x0000002918a2723e */ /* 0x000fe200000010ff */
[----:B------:R-:W-:Y:S01]  /*7860*/  FMUL.FTZ R113, R113, R25 ;  /* 0x0000001971717220 */ /* 0x000fe20000410000 */
[----:B------:R-:W1:Y:S01]  /*7870*/  MUFU.EX2 R171, R171 ;  /* 0x000000ab00ab7308 */ /* 0x000e620000000800 */
[----:B--2---:R-:W-:Y:S01]  /*7880*/  FADD.FTZ R3, R0, R3 ;  /* 0x0000000300037221 */ /* 0x004fe20000010000 */
[----:B------:R-:W-:Y:S01]  /*7890*/  F2FP.BF16.F32.PACK_AB R152, R36, R47 ;  /* 0x0000002f2498723e */ /* 0x000fe200000010ff */
[-C--:B------:R-:W-:Y:S01]  /*78a0*/  FMUL.FTZ R116, R116, R25.reuse ;  /* 0x0000001974747220 */ /* 0x080fe20000410000 */
[-C--:B------:R-:W-:Y:S01]  /*78b0*/  FMUL.FTZ R117, R117, R25.reuse ;  /* 0x0000001975757220 */ /* 0x080fe20000410000 */
[-C--:B------:R-:W-:Y:S01]  /*78c0*/  FMUL.FTZ R120, R120, R25.reuse ;  /* 0x0000001978787220 */ /* 0x080fe20000410000 */
[-C--:B------:R-:W-:Y:S01]  /*78d0*/  FMUL.FTZ R121, R121, R25.reuse ;  /* 0x0000001979797220 */ /* 0x080fe20000410000 */
[-C--:B------:R-:W-:Y:S01]  /*78e0*/  FMUL.FTZ R124, R124, R25.reuse ;  /* 0x000000197c7c7220 */ /* 0x080fe20000410000 */
[----:B------:R-:W2:Y:S01]  /*78f0*/  MUFU.EX2 R50, R50 ;  /* 0x0000003200327308 */ /* 0x000ea20000000800 */
[-C--:B------:R-:W-:Y:S01]  /*7900*/  FMUL.FTZ R125, R125, R25.reuse ;  /* 0x000000197d7d7220 */ /* 0x080fe20000410000 */
[-C--:B------:R-:W-:Y:S01]  /*7910*/  FMUL.FTZ R128, R128, R25.reuse ;  /* 0x0000001980807220 */ /* 0x080fe20000410000 */
[-C--:B------:R-:W-:Y:S01]  /*7920*/  FMUL.FTZ R129, R129, R25.reuse ;  /* 0x0000001981817220 */ /* 0x080fe20000410000 */
[-C--:B------:R-:W-:Y:S01]  /*7930*/  FMUL.FTZ R132, R132, R25.reuse ;  /* 0x0000001984847220 */ /* 0x080fe20000410000 */
[-C--:B------:R-:W-:Y:S01]  /*7940*/  FMUL.FTZ R133, R133, R25.reuse ;  /* 0x0000001985857220 */ /* 0x080fe20000410000 */
[-C--:B------:R-:W-:Y:S01]  /*7950*/  FMUL.FTZ R136, R136, R25.reuse ;  /* 0x0000001988887220 */ /* 0x080fe20000410000 */
[-C--:B------:R-:W-:Y:S01]  /*7960*/  FMUL.FTZ R137, R137, R25.reuse ;  /* 0x0000001989897220 */ /* 0x080fe20000410000 */
[----:B------:R-:W3:Y:S01]  /*7970*/  MUFU.EX2 R165, R165 ;  /* 0x000000a500a57308 */ /* 0x000ee20000000800 */
[-C--:B------:R-:W-:Y:S01]  /*7980*/  FMUL.FTZ R140, R140, R25.reuse ;  /* 0x000000198c8c7220 */ /* 0x080fe20000410000 */
[-C--:B------:R-:W-:Y:S01]  /*7990*/  FMUL.FTZ R141, R141, R25.reuse ;  /* 0x000000198d8d7220 */ /* 0x080fe20000410000 */
[-C--:B------:R-:W-:Y:S01]  /*79a0*/  FMUL.FTZ R144, R144, R25.reuse ;  /* 0x0000001990907220 */ /* 0x080fe20000410000 */
[-C--:B------:R-:W-:Y:S01]  /*79b0*/  FMUL.FTZ R145, R145, R25.reuse ;  /* 0x0000001991917220 */ /* 0x080fe20000410000 */
[-C--:B------:R-:W-:Y:S01]  /*79c0*/  FMUL.FTZ R148, R148, R25.reuse ;  /* 0x0000001994947220 */ /* 0x080fe20000410000 */
[----:B------:R-:W-:Y:S01]  /*79d0*/  FMUL.FTZ R149, R149, R25 ;  /* 0x0000001995957220 */ /* 0x000fe20000410000 */
[----:B------:R-:W-:Y:S01]  /*79e0*/  F2FP.BF16.F32.PACK_AB R181, R32, R181 ;  /* 0x000000b520b5723e */ /* 0x000fe200000010ff */
[----:B------:R4:W-:Y:S01]  /*79f0*/  MUFU.EX2 R161, R154 ;  /* 0x0000009a00a17308 */ /* 0x0009e20000000800 */
[----:B------:R-:W-:Y:S01]  /*7a00*/  F2FP.BF16.F32.PACK_AB R183, R30, R183 ;  /* 0x000000b71eb7723e */ /* 0x000fe200000010ff */
[----:B------:R-:W-:Y:S01]  /*7a10*/  VIADD R6, R6, 0xffffffff ;  /* 0xffffffff06067836 */ /* 0x000fe20000000000 */
[----:B------:R-:W-:Y:S01]  /*7a20*/  F2FP.BF16.F32.PACK_AB R177, R34, R177 ;  /* 0x000000b122b1723e */ /* 0x000fe200000010ff */
[----:B------:R-:W-:Y:S01]  /*7a30*/  IMAD.MOV.U32 R8, RZ, RZ, R12 ;  /* 0x000000ffff087224 */ /* 0x000fe200078e000c */
[----:B------:R-:W-:-:S02]  /*7a40*/  F2FP.BF16.F32.PACK_AB R179, R38, R179 ;  /* 0x000000b326b3723e */ /* 0x000fc400000010ff */
[----:B------:R-:W-:Y:S01]  /*7a50*/  F2FP.BF16.F32.PACK_AB R173, R42, R173 ;  /* 0x000000ad2aad723e */ /* 0x000fe200000010ff */
[----:B------:R5:W3:Y:S01]  /*7a60*/  MUFU.EX2 R52, R160 ;  /* 0x000000a000347308 */ /* 0x000ae20000000800 */
[----:B----4-:R-:W-:Y:S01]  /*7a70*/  F2FP.BF16.F32.PACK_AB R154, R0, R49 ;  /* 0x00000031009a723e */ /* 0x010fe200000010ff */
[----:B0-----:R-:W-:Y:S01]  /*7a80*/  FADD.FTZ R0, R46, R9 ;  /* 0x000000092e007221 */ /* 0x001fe20000010000 */
[----:B------:R-:W-:Y:S02]  /*7a90*/  F2FP.BF16.F32.PACK_AB R175, R26, R175 ;  /* 0x000000af1aaf723e */ /* 0x000fe400000010ff */
[----:B------:R-:W-:Y:S01]  /*7aa0*/  F2FP.BF16.F32.PACK_AB R169, R46, R169 ;  /* 0x000000a92ea9723e */ /* 0x000fe200000010ff */
[----:B-1----:R-:W-:Y:S01]  /*7ab0*/  FADD.FTZ R9, R171, R0 ;  /* 0x00000000ab097221 */ /* 0x002fe20000010000 */
[----:B--2---:R-:W-:Y:S01]  /*7ac0*/  F2FP.BF16.F32.PACK_AB R171, R50, R171 ;  /* 0x000000ab32ab723e */ /* 0x004fe200000010ff */
[----:B------:R0:W1:Y:S01]  /*7ad0*/  MUFU.EX2 R58, R158 ;  /* 0x0000009e003a7308 */ /* 0x0000620000000800 */
[----:B-----5:R-:W-:Y:S01]  /*7ae0*/  F2FP.BF16.F32.PACK_AB R160, R28, R39 ;  /* 0x000000271ca0723e */ /* 0x020fe200000010ff */
[----:B------:R-:W-:-:S04]  /*7af0*/  FADD.FTZ R0, R50, R9 ;  /* 0x0000000932007221 */ /* 0x000fc80000010000 */
[----:B---3--:R-:W-:Y:S01]  /*7b00*/  FADD.FTZ R9, R165, R0 ;  /* 0x00000000a5097221 */ /* 0x008fe20000010000 */
[----:B------:R-:W-:Y:S01]  /*7b10*/  IMAD.MOV.U32 R0, RZ, RZ, R10 ;  /* 0x000000ffff007224 */ /* 0x000fe200078e000a */
[----:B------:R2:W3:Y:S01]  /*7b20*/  MUFU.EX2 R167, R170 ;  /* 0x000000aa00a77308 */ /* 0x0004e20000000800 */
[----:B0-----:R-:W-:Y:S01]  /*7b30*/  F2FP.BF16.F32.PACK_AB R158, R14, R45 ;  /* 0x0000002d0e9e723e */ /* 0x001fe200000010ff */
[C---:B------:R-:W-:Y:S01]  /*7b40*/  FADD.FTZ R9, R52.reuse, R9 ;  /* 0x0000000934097221 */ /* 0x040fe20000010000 */
[----:B------:R-:W-:-:S05]  /*7b50*/  F2FP.BF16.F32.PACK_AB R165, R52, R165 ;  /* 0x000000a534a5723e */ /* 0x000fca00000010ff */
[----:B------:R0:W4:Y:S01]  /*7b60*/  MUFU.EX2 R60, R156 ;  /* 0x0000009c003c7308 */ /* 0x0001220000000800 */
[----:B-1----:R-:W-:Y:S01]  /*7b70*/  FADD.FTZ R9, R58, R9 ;  /* 0x000000093a097221 */ /* 0x002fe20000010000 */
[----:B--2---:R-:W-:-:S06]  /*7b80*/  F2FP.BF16.F32.PACK_AB R170, R44, R37 ;  /* 0x000000252caa723e */ /* 0x004fcc00000010ff */
[----:B------:R-:W1:Y:S01]  /*7b90*/  MUFU.EX2 R70, R70 ;  /* 0x0000004600467308 */ /* 0x000e620000000800 */
[C---:B---3--:R-:W-:Y:S01]  /*7ba0*/  FADD.FTZ R9, R167.reuse, R9 ;  /* 0x00000009a7097221 */ /* 0x048fe20000010000 */
[----:B0-----:R-:W-:Y:S02]  /*7bb0*/  F2FP.BF16.F32.PACK_AB R156, R64, R43 ;  /* 0x0000002b409c723e */ /* 0x001fe400000010ff */
[----:B------:R-:W-:-:S04]  /*7bc0*/  F2FP.BF16.F32.PACK_AB R167, R167, R58 ;  /* 0x0000003aa7a7723e */ /* 0x000fc800000010ff */
[----:B------:R-:W0:Y:S01]  /*7bd0*/  MUFU.EX2 R31, R31 ;  /* 0x0000001f001f7308 */ /* 0x000e220000000800 */
[----:B----4-:R-:W-:-:S04]  /*7be0*/  FADD.FTZ R9, R60, R9 ;  /* 0x000000093c097221 */ /* 0x010fc80000010000 */
[C---:B------:R-:W-:Y:S01]  /*7bf0*/  FADD.FTZ R9, R161.reuse, R9 ;  /* 0x00000009a1097221 */ /* 0x040fe20000010000 */
[----:B------:R-:W-:Y:S02]  /*7c00*/  F2FP.BF16.F32.PACK_AB R161, R161, R60 ;  /* 0x0000003ca1a1723e */ /* 0x000fe400000010ff */
[----:B------:R-:W2:Y:S01]  /*7c10*/  MUFU.EX2 R74, R74 ;  /* 0x0000004a004a7308 */ /* 0x000ea20000000800 */
[----:B-1----:R-:W-:-:S07]  /*7c20*/  FADD.FTZ R9, R70, R9 ;  /* 0x0000000946097221 */ /* 0x002fce0000010000 */
[----:B------:R-:W1:Y:S01]  /*7c30*/  MUFU.EX2 R53, R53 ;  /* 0x0000003500357308 */ /* 0x000e620000000800 */
[C---:B0-----:R-:W-:Y:S01]  /*7c40*/  FADD.FTZ R9, R31.reuse, R9 ;  /* 0x000000091f097221 */ /* 0x041fe20000010000 */
[----:B------:R-:W-:-:S06]  /*7c50*/  F2FP.BF16.F32.PACK_AB R163, R31, R70 ;  /* 0x000000461fa3723e */ /* 0x000fcc00000010ff */
[----:B------:R-:W0:Y:S01]  /*7c60*/  MUFU.EX2 R78, R78 ;  /* 0x0000004e004e7308 */ /* 0x000e220000000800 */
[----:B--2---:R-:W-:-:S07]  /*7c70*/  FADD.FTZ R9, R74, R9 ;  /* 0x000000094a097221 */ /* 0x004fce0000010000 */
[----:B------:R-:W2:Y:S01]  /*7c80*/  MUFU.EX2 R159, R194 ;  /* 0x000000c2009f7308 */ /* 0x000ea20000000800 */
[C---:B-1----:R-:W-:Y:S01]  /*7c90*/  FADD.FTZ R9, R53.reuse, R9 ;  /* 0x0000000935097221 */ /* 0x042fe20000010000 */
[----:B------:R-:W-:-:S06]  /*7ca0*/  F2FP.BF16.F32.PACK_AB R157, R53, R74 ;  /* 0x0000004a359d723e */ /* 0x000fcc00000010ff */
        /* <DEDUP_REMOVED lines=9> */
[----:B------:R-:W-:-:S03]  /*7d40*/  F2FP.BF16.F32.PACK_AB R153, R56, R82 ;  /* 0x000000523899723e */ /* 0x000fc600000010ff */
[----:B--2---:R-:W-:-:S04]  /*7d50*/  FADD.FTZ R9, R86, R9 ;  /* 0x0000000956097221 */ /* 0x004fc80000010000 */
[C---:B-1----:R-:W-:Y:S01]  /*7d60*/  FADD.FTZ R2, R51.reuse, R9 ;  /* 0x0000000933027221 */ /* 0x042fe20000010000 */
[----:B------:R-:W-:Y:S01]  /*7d70*/  F2FP.BF16.F32.PACK_AB R155, R51, R86 ;  /* 0x00000056339b723e */ /* 0x000fe200000010ff */
[----:B------:R-:W-:Y:S06]  /*7d80*/  @P2 BRA `(.L_x_1142) ;  /* 0xffffffcc00dc2947 */ /* 0x000fec000383ffff */
[----:B------:R-:W-:Y:S01]  /*7d90*/  IMAD.MOV.U32 R8, RZ, RZ, R12 ;  /* 0x000000ffff087224 */ /* 0x000fe200078e000c */
[----:B------:R-:W-:Y:S01]  /*7da0*/  UMOV UR44, UR55 ;  /* 0x00000037002c7c82 */ /* 0x000fe20008000000 */
[----:B------:R-:W-:Y:S01]  /*7db0*/  IMAD.MOV.U32 R0, RZ, RZ, R10 ;  /* 0x000000ffff007224 */ /* 0x000fe200078e000a */
[----:B------:R-:W-:-:S06]  /*7dc0*/  UMOV UR45, UR54 ;  /* 0x00000036002d7c82 */ /* 0x000fcc0008000000 */
.L_x_1125:
[----:B------:R-:W0:Y:S01]  /*7dd0*/  LDC R9, c[0x0][0x448] ;  /* 0x00011200ff097b82 */ /* 0x000e220000000800 */
[----:B------:R-:W-:Y:S01]  /*7de0*/  UIADD3 UR6, UR36, 0x7f, URZ ;  /* 0x0000007f24067890 */ /* 0x000fe2000fffe03f */
[----:B------:R-:W-:-:S05]  /*7df0*/  IADD3 R11, -R5, 0x1, RZ ;  /* 0x00000001050b7810 */ /* 0x000fca0007ffe1ff */
[----:B------:R-:W-:Y:S01]  /*7e00*/  IMAD.U32 R5, RZ, RZ, UR6 ;  /* 0x00000006ff057e24 */ /* 0x000fe2000f8e00ff */
[----:B------:R-:W1:Y:S01]  /*7e10*/  LDC R12, c[0x0][0x9e4] ;  /* 0x00027900ff0c7b82 */ /* 0x000e620000000800 */
[----:B------:R-:W-:Y:S01]  /*7e20*/  IMAD R4, R4, UR42, R11 ;  /* 0x0000002a04047c24 */ /* 0x000fe2000f8e020b */
[----:B0-----:R-:W-:Y:S02]  /*7e30*/  ISETP.NE.AND P5, PT, R9, 0x1, PT ;  /* 0x000000010900780c */ /* 0x001fe40003fa5270 */
[----:B-1----:R-:W-:-:S11]  /*7e40*/  ISETP.GE.AND P6, PT, R12, 0x1, PT ;  /* 0x000000010c00780c */ /* 0x002fd60003fc6270 */
[----:B------:R-:W0:Y:S08]  /*7e50*/  @P5 LDC R9, c[0x0][0x44c] ;  /* 0x00011300ff095b82 */ /* 0x000e300000000800 */
[----:B------:R-:W1:Y:S01]  /*7e60*/  @P5 LDC R10, c[0x0][0x450] ;  /* 0x00011400ff0a5b82 */ /* 0x000e620000000800 */
[----:B0-----:R-:W-:-:S05]  /*7e70*/  @P5 IMAD.HI.U32 R9, R9, UR6, RZ ;  /* 0x0000000609095c27 */ /* 0x001fca000f8e00ff */
[----:B-1----:R-:W-:-:S05]  /*7e80*/  @P5 SHF.R.U32.HI R5, RZ, R10, R9 ;  /* 0x0000000aff055219 */ /* 0x002fca0000011609 */
[----:B------:R-:W-:-:S04]  /*7e90*/  IMAD.IADD R5, R4, 0x1, R5 ;  /* 0x0000000104057824 */ /* 0x000fc800078e0205 */
[----:B------:R-:W-:Y:S01]  /*7ea0*/  VIADD R4, R5, -UR52 ;  /* 0x8000003405047c36 */ /* 0x000fe20008000000 */
[----:B------:R-:W-:Y:S06]  /*7eb0*/  @!P6 BRA `(.L_x_1143) ;  /* 0x00000000003ce947 */ /* 0x000fec0003800000 */
[----:B------:R-:W-:-:S13]  /*7ec0*/  ISETP.GT.AND P2, PT, R5, -0x1, PT ;  /* 0xffffffff0500780c */ /* 0x000fda0003f44270 */
[----:B------:R-:W-:Y:S05]  /*7ed0*/  @P2 BRA `(.L_x_1144) ;  /* 0x00000000001c2947 */ /* 0x000fea0003800000 */
[----:B------:R-:W-:Y:S02]  /*7ee0*/  ISETP.NE.AND P2, PT, R12, 0x1, PT ;  /* 0x000000010c00780c */ /* 0x000fe40003f45270 */
[----:B------:R-:W-:-:S11]  /*7ef0*/  LOP3.LUT R5, RZ, R5, RZ, 0x33, !PT ;  /* 0x00000005ff057212 */ /* 0x000fd600078e33ff */
[----:B------:R-:W0:Y:S02]  /*7f00*/  @P2 LDC.64 R10, c[0x0][0x9e8] ;  /* 0x00027a00ff0a2b82 */ /* 0x000e240000000a00 */
[----:B0-----:R-:W-:-:S05]  /*7f10*/  @P2 IMAD.HI.U32 R10, R5, R10, RZ ;  /* 0x0000000a050a2227 */ /* 0x001fca00078e00ff */
[----:B------:R-:W-:-:S04]  /*7f20*/  @P2 SHF.R.U32.HI R5, RZ, R11, R10 ;  /* 0x0000000bff052219 */ /* 0x000fc8000001160a */
[----:B------:R-:W-:Y:S01]  /*7f30*/  LOP3.LUT R5, RZ, R5, RZ, 0x33, !PT ;  /* 0x00000005ff057212 */ /* 0x000fe200078e33ff */
[----:B------:R-:W-:Y:S06]  /*7f40*/  BRA `(.L_x_1145) ;  /* 0x0000000000107947 */ /* 0x000fec0003800000 */
.L_x_1144:
[----:B------:R-:W-:-:S13]  /*7f50*/  ISETP.NE.AND P2, PT, R12, 0x1, PT ;  /* 0x000000010c00780c */ /* 0x000fda0003f45270 */
[----:B------:R-:W0:Y:S02]  /*7f60*/  @P2 LDC.64 R10, c[0x0][0x9e8] ;  /* 0x00027a00ff0a2b82 */ /* 0x000e240000000a00 */
[----:B0-----:R-:W-:-:S05]  /*7f70*/  @P2 IMAD.HI.U32 R10, R5, R10, RZ ;  /* 0x0000000a050a2227 */ /* 0x001fca00078e00ff */
[----:B------:R-:W-:-:S07]  /*7f80*/  @P2 SHF.R.U32.HI R5, RZ, R11, R10 ;  /* 0x0000000bff052219 */ /* 0x000fce000001160a */
.L_x_1145:
[----:B------:R-:W-:-:S05]  /*7f90*/  IMAD R5, R5, R12, RZ ;  /* 0x0000000c05057224 */ /* 0x000fca00078e02ff */
[----:B------:R-:W-:-:S07]  /*7fa0*/  VIMNMX R4, R4, R5, !PT ;  /* 0x0000000504047248 */ /* 0x000fce0007fe0100 */
.L_x_1143:
[----:B------:R-:W-:-:S05]  /*7fb0*/  VIADD R4, R4, 0x7f ;  /* 0x0000007f04047836 */ /* 0x000fca0000000000 */
[----:B------:R-:W-:-:S04]  /*7fc0*/  SHF.R.S32.HI R5, RZ, 0x1f, R4 ;  /* 0x0000001fff057819 */ /* 0x000fc80000011404 */
[----:B------:R-:W-:-:S04]  /*7fd0*/  LEA.HI R5, R5, R4, RZ, 0x7 ;  /* 0x0000000405057211 */ /* 0x000fc800078f38ff */
[----:B------:R-:W-:-:S04]  /*7fe0*/  SHF.R.S32.HI R5, RZ, 0x7, R5 ;  /* 0x00000007ff057819 */ /* 0x000fc80000011405 */
[----:B------:R-:W-:-:S04]  /*7ff0*/  VIMNMX R5, R5, UR39, !PT ;  /* 0x0000002705057c48 */ /* 0x000fc8000ffe0100 */
[----:B------:R-:W-:-:S13]  /*8000*/  ISETP.GE.AND P2, PT, R6, R5, PT ;  /* 0x000000050600720c */ /* 0x000fda0003f46270 */
[----:B------:R-:W-:Y:S05]  /*8010*/  @!P2 BRA `(.L_x_1146) ;  /* 0x0000001c00f4a947 */ /* 0x000fea0003800000 */
[----:B------:R-:W-:Y:S01]  /*8020*/  IMAD.MOV.U32 R9, RZ, RZ, R8 ;  /* 0x000000ffff097224 */ /* 0x000fe200078e0008 */
[----:B------:R-:W-:Y:S01]  /*8030*/  UMOV UR52, UR45 ;  /* 0x0000002d00347c82 */ /* 0x000fe20008000000 */
[----:B------:R-:W-:Y:S01]  /*8040*/  IMAD.MOV.U32 R11, RZ, RZ, R0 ;  /* 0x000000ffff0b7224 */ /* 0x000fe200078e0000 */
[----:B------:R-:W-:-:S06]  /*8050*/  UMOV UR49, UR44 ;  /* 0x0000002c00317c82 */ /* 0x000fcc0008000000 */
.L_x_1155:
        /* <DEDUP_REMOVED lines=9> */
.L_x_1148:
[----:B------:R-:W-:Y:S01]  /*80f0*/  ULEA UR6, UR44, UR41, 0x3 ;  /* 0x000000292c067291 */ /* 0x000fe2000f8e183f */
[----:B------:R-:W-:-:S05]  /*8100*/  IMAD.U32 R0, RZ, RZ, UR45 ;  /* 0x0000002dff007e24 */ /* 0x000fca000f8e00ff */
[----:B------:R-:W-:-:S04]  /*8110*/  SHF.L.U32 R0, R0, 0x1f, RZ ;  /* 0x0000001f00007819 */ /* 0x000fc800000006ff */
[----:B------:R0:W1:Y:S01]  /*8120*/  SYNCS.PHASECHK.TRANS64.TRYWAIT P3, [UR6+0x28830], R0 ;  /* 0x02883000ff0075a7 */ /* 0x0000620008060146 */
[----:B------:R-:W-:Y:S05]  /*8130*/  @!P0 BRA `(.L_x_1149) ;  /* 0x0000000000048947 */ /* 0x000fea0003800000 */
[----:B------:R-:W-:Y:S01]  /*8140*/  BPT.TRAP 0x1 ;  /* 0x000000040000795c */ /* 0x000fe20000300000 */
.L_x_1149:
[----:B-1----:R-:W-:Y:S05]  /*8150*/  @P3 BRA `(.L_x_1147) ;  /* 0x0000000000083947 */ /* 0x002fea0003800000 */
[----:B------:R-:W1:Y:S02]  /*8160*/  SYNCS.PHASECHK.TRANS64.TRYWAIT P3, [UR6+0x28830], R0 ;  /* 0x02883000ff0075a7 */ /* 0x000e640008060146 */
[----:B-1----:R-:W-:Y:S05]  /*8170*/  @!P3 BRA `(.L_x_1150) ;  /* 0x000000c00034b947 */ /* 0x002fea0003800000 */
.L_x_1147:
        /* <DEDUP_REMOVED lines=45> */
.L_x_1152:
[----:B------:R-:W-:Y:S01]  /*8450*/  ULEA UR6, UR49, UR41, 0x3 ;  /* 0x0000002931067291 */ /* 0x000fe2000f8e183f */
[----:B------:R-:W-:-:S05]  /*8460*/  IMAD.U32 R0, RZ, RZ, UR52 ;  /* 0x00000034ff007e24 */ /* 0x000fca000f8e00ff */
[----:B------:R-:W-:-:S04]  /*8470*/  SHF.L.U32 R0, R0, 0x1f, RZ ;  /* 0x0000001f00007819 */ /* 0x000fc800000006ff */
[----:B------:R0:W1:Y:S01]  /*8480*/  SYNCS.PHASECHK.TRANS64.TRYWAIT P2, [UR6+0x28850], R0 ;  /* 0x02885000ff0075a7 */ /* 0x0000620008040146 */
[----:B------:R-:W-:Y:S05]  /*8490*/  @!P0 BRA `(.L_x_1153) ;  /* 0x0000000000048947 */ /* 0x000fea0003800000 */
[----:B------:R-:W-:Y:S01]  /*84a0*/  BPT.TRAP 0x1 ;  /* 0x000000040000795c */ /* 0x000fe20000300000 */
.L_x_1153:
[----:B-1----:R-:W-:Y:S05]  /*84b0*/  @P2 BRA `(.L_x_1151) ;  /* 0x0000000000082947 */ /* 0x002fea0003800000 */
[----:B------:R-:W1:Y:S02]  /*84c0*/  SYNCS.PHASECHK.TRANS64.TRYWAIT P2, [UR6+0x28850], R0 ;  /* 0x02885000ff0075a7 */ /* 0x000e640008040146 */
[----:B-1----:R-:W-:Y:S05]  /*84d0*/  @!P2 BRA `(.L_x_1154) ;  /* 0x000000bc0074a947 */ /* 0x002fea0003800000 */
.L_x_1151:
[----:B------:R-:W-:Y:S01]  /*84e0*/  UIADD3 UR6, UR41, 0x400, URZ ;  /* 0x0000040029067890 */ /* 0x000fe2000fffe03f */
[----:B------:R-:W-:Y:S01]  /*84f0*/  WARPGROUP.ARRIVE ;  /* 0x00000000000079c5 */ /* 0x000fe20000000000 */
[----:B------:R-:W-:Y:S01]  /*8500*/  UMOV UR7, 0x40000040 ;  /* 0x4000004000077882 */ /* 0x000fe20000000000 */
[----:B01----:R-:W-:Y:S01]  /*8510*/  FMNMX.FTZ R0, R24, R11, !PT ;  /* 0x0000000b18007209 */ /* 0x003fe20007810000 */
[----:B------:R-:W-:Y:S01]  /*8520*/  USHF.R.U32.HI UR6, URZ, 0x4, UR6 ;  /* 0x000000043f067899 */ /* 0x000fe20008011606 */
[C---:B------:R-:W-:Y:S01]  /*8530*/  ISETP.GT.AND P2, PT, R6.reuse, R5, PT ;  /* 0x000000050600720c */ /* 0x040fe20003f44270 */
[----:B------:R-:W-:Y:S01]  /*8540*/  UMOV UR52, UR45 ;  /* 0x0000002d00347c82 */ /* 0x000fe20008000000 */
[----:B------:R-:W-:Y:S01]  /*8550*/  FMNMX.FTZ R7, R25, R0, !PT ;  /* 0x0000000019077209 */ /* 0x000fe20007810000 */
[----:B------:R-:W-:Y:S01]  /*8560*/  ULOP3.LUT UR6, UR6, 0x3fff, URZ, 0xc0, !UPT ;  /* 0x00003fff06067892 */ /* 0x000fe2000f8ec03f */
[----:B------:R-:W-:Y:S02]  /*8570*/  VIADD R6, R6, 0xffffffff ;  /* 0xffffffff06067836 */ /* 0x000fe40000000000 */
[----:B------:R-:W-:Y:S01]  /*8580*/  FMNMX.FTZ R0, R28, R7, !PT ;  /* 0x000000071c007209 */ /* 0x000fe20007810000 */
[----:B------:R-:W-:-:S03]  /*8590*/  ULOP3.LUT UR6, UR6, 0x4000000, URZ, 0xfc, !UPT ;  /* 0x0400000006067892 */ /* 0x000fc6000f8efc3f */
[----:B------:R-:W-:Y:S01]  /*85a0*/  FMNMX.FTZ R7, R29, R0, !PT ;  /* 0x000000001d077209 */ /* 0x000fe20007810000 */
[----:B------:R-:W-:-:S03]  /*85b0*/  ULEA UR10, UR49, UR6, 0xb ;  /* 0x00000006310a7291 */ /* 0x000fc6000f8e583f */
[----:B------:R-:W-:-:S04]  /*85c0*/  FMNMX.FTZ R0, R32, R7, !PT ;  /* 0x0000000720007209 */ /* 0x000fc80007810000 */
[----:B------:R-:W-:Y:S01]  /*85d0*/  UMOV UR6, UR10 ;  /* 0x0000000a00067c82 */ /* 0x000fe20008000000 */
[----:B------:R-:W-:Y:S01]  /*85e0*/  FMNMX.FTZ R7, R33, R0, !PT ;  /* 0x0000000021077209 */ /* 0x000fe20007810000 */
[----:B------:R-:W-:Y:S01]  /*85f0*/  HGMMA.64x128x16.F32.BF16 R88, R180, gdesc[UR4].tnspB, R88, gsb0 ;  /* 0x41e00004b4587df0 */ /* 0x000fe20008001858 */
[----:B------:R-:W-:Y:S01]  /*8600*/  UIADD3 UR6, UR10, 0x80, URZ ;  /* 0x000000800a067890 */ /* 0x000fe2000fffe03f */
[----:B------:R-:W-:Y:S01]  /*8610*/  UMOV UR7, 0x40000040 ;  /* 0x4000004000077882 */ /* 0x000fe20000000000 */
        /* <DEDUP_REMOVED lines=25> */
[----:B------:R-:W-:-:S05]  /*87b0*/  FMNMX.FTZ R8, R85, R0, !PT ;  /* 0x0000000055087209 */ /* 0x000fca0007810000 */
[----:B------:R-:W0:Y:S02]  /*87c0*/  SHFL.BFLY PT, R7, R8, 0x2, 0x1f ;  /* 0x0c401f0008077f89 */ /* 0x000e2400000e0000 */
[----:B0-----:R-:W-:Y:S02]  /*87d0*/  FMNMX.FTZ R12, R8, R7, !PT ;  /* 0x00000007080c7209 */ /* 0x001fe40007810000 */
[----:B------:R-:W0:Y:S01]  /*87e0*/  LDC R7, c[0x0][0x988] ;  /* 0x00026200ff077b82 */ /* 0x000e220000000800 */
[----:B------:R-:W-:Y:S02]  /*87f0*/  FMNMX.FTZ R8, R26, R9, !PT ;  /* 0x000000091a087209 */ /* 0x000fe40007810000 */
[----:B------:R-:W1:Y:S02]  /*8800*/  SHFL.BFLY PT, R13, R12, 0x1, 0x1f ;  /* 0x0c201f000c0d7f89 */ /* 0x000e6400000e0000 */
[----:B------:R-:W-:Y:S01]  /*8810*/  FMNMX.FTZ R15, R27, R8, !PT ;  /* 0x000000081b0f7209 */ /* 0x000fe20007810000 */
[----:B------:R-:W-:-:S02]  /*8820*/  WARPGROUP.DEPBAR.LE gsb0, 0x0 ;  /* 0x00008000000079c5 */ /* 0x000fc40000010000 */
[----:B------:R-:W-:Y:S01]  /*8830*/  WARPGROUP.ARRIVE ;  /* 0x00000000000079c5 */ /* 0x000fe20000000000 */
[----:B------:R-:W-:-:S04]  /*8840*/  FMNMX.FTZ R8, R30, R15, !PT ;  /* 0x0000000f1e087209 */ /* 0x000fc80007810000 */
[----:B------:R-:W-:Y:S01]  /*8850*/  FMNMX.FTZ R21, R31, R8, !PT ;  /* 0x000000081f157209 */ /* 0x000fe20007810000 */
[----:B------:R-:W-:Y:S01]  /*8860*/  HGMMA.64x128x16.F32.BF16 R88, R176, gdesc[UR4].tnspB, R88, gsb0 ;  /* 0x41e00004b0587df0 */ /* 0x000fe20008001858 */
[----:B------:R-:W-:Y:S01]  /*8870*/  UIADD3 UR6, UR10, 0x100, URZ ;  /* 0x000001000a067890 */ /* 0x000fe2000fffe03f */
[----:B------:R-:W-:Y:S01]  /*8880*/  UMOV UR7, 0x40000040 ;  /* 0x4000004000077882 */ /* 0x000fe20000000000 */
[----:B------:R-:W-:-:S04]  /*8890*/  FMNMX.FTZ R8, R34, R21, !PT ;  /* 0x0000001522087209 */ /* 0x000fc80007810000 */
[----:B------:R-:W-:Y:S02]  /*88a0*/  FMNMX.FTZ R21, R35, R8, !PT ;  /* 0x0000000823157209 */ /* 0x000fe40007810000 */
[----:B-1----:R-:W-:Y:S02]  /*88b0*/  FMNMX.FTZ R0, R12, R13, !PT ;  /* 0x0000000d0c007209 */ /* 0x002fe40007810000 */
[----:B------:R-:W-:-:S03]  /*88c0*/  FMNMX.FTZ R8, R38, R21, !PT ;  /* 0x0000001526087209 */ /* 0x000fc60007810000 */
[C---:B0-----:R-:W-:Y:S01]  /*88d0*/  FMUL.FTZ R10, R0.reuse, R7 ;  /* 0x00000007000a7220 */ /* 0x041fe20000410000 */
[----:B------:R-:W-:-:S03]  /*88e0*/  FADD.FTZ R4, -R0, R11 ;  /* 0x0000000b00047221 */ /* 0x000fc60000010100 */
[-CC-:B------:R-:W-:Y:S01]  /*88f0*/  FFMA.FTZ R180, R25, R7.reuse, -R10.reuse ;  /* 0x0000000719b47223 */ /* 0x180fe2000001080a */
[----:B------:R-:W-:Y:S01]  /*8900*/  FMNMX.FTZ R25, R39, R8, !PT ;  /* 0x0000000827197209 */ /* 0x000fe20007810000 */
[-CC-:B------:R-:W-:Y:S01]  /*8910*/  FFMA.FTZ R13, R29, R7.reuse, -R10.reuse ;  /* 0x000000071d0d7223 */ /* 0x180fe2000001080a */
[-CC-:B------:R-:W-:Y:S01]  /*8920*/  FFMA.FTZ R15, R33, R7.reuse, -R10.reuse ;  /* 0x00000007210f7223 */ /* 0x180fe2000001080a */
[--C-:B------:R-:W-:Y:S01]  /*8930*/  FFMA.FTZ R21, R37, R7, -R10.reuse ;  /* 0x0000000725157223 */ /* 0x100fe2000001080a */
[----:B------:R-:W-:Y:S01]  /*8940*/  FMNMX.FTZ R8, R42, R25, !PT ;  /* 0x000000192a087209 */ /* 0x000fe20007810000 */
[-CC-:B------:R-:W-:Y:S01]  /*8950*/  FFMA.FTZ R11, R24, R7.reuse, -R10.reuse ;  /* 0x00000007180b7223 */ /* 0x180fe2000001080a */
[-CC-:B------:R-:W-:Y:S01]  /*8960*/  FFMA.FTZ R182, R28, R7.reuse, -R10.reuse ;  /* 0x000000071cb67223 */ /* 0x180fe2000001080a */
[-CC-:B------:R-:W-:Y:S01]  /*8970*/  FFMA.FTZ R12, R72, R7.reuse, -R10.reuse ;  /* 0x00000007480c7223 */ /* 0x180fe2000001080a */
[----:B------:R-:W-:Y:S01]  /*8980*/  FMNMX.FTZ R25, R43, R8, !PT ;  /* 0x000000082b197209 */ /* 0x000fe20007810000 */
[-CC-:B------:R-:W-:Y:S01]  /*8990*/  FFMA.FTZ R14, R76, R7.reuse, -R10.reuse ;  /* 0x000000074c0e7223 */ /* 0x180fe2000001080a */
[-CC-:B------:R-:W-:Y:S01]  /*89a0*/  FFMA.FTZ R20, R80, R7.reuse, -R10.reuse ;  /* 0x0000000750147223 */ /* 0x180fe2000001080a */
[--C-:B------:R-:W-:Y:S01]  /*89b0*/  FFMA.FTZ R84, R84, R7, -R10.reuse ;  /* 0x0000000754547223 */ /* 0x100fe2000001080a */
[----:B------:R-:W-:Y:S01]  /*89c0*/  FMNMX.FTZ R8, R46, R25, !PT ;  /* 0x000000192e087209 */ /* 0x000fe20007810000 */
[-CC-:B------:R-:W-:Y:S01]  /*89d0*/  FFMA.FTZ R25, R41, R7.reuse, -R10.reuse ;  /* 0x0000000729197223 */ /* 0x180fe2000001080a */
[-C--:B------:R-:W-:Y:S01]  /*89e0*/  FFMA.FTZ R85, R85, R7.reuse, -R10 ;  /* 0x0000000755557223 */ /* 0x080fe2000001080a */
[----:B------:R-:W-:Y:S01]  /*89f0*/  FMUL.FTZ R4, R4, R7 ;  /* 0x0000000704047220 */ /* 0x000fe20000410000 */
[----:B------:R-:W-:Y:S01]  /*8a00*/  FMNMX.FTZ R29, R47, R8, !PT ;  /* 0x000000082f1d7209 */ /* 0x000fe20007810000 */
[----:B------:R-:W-:Y:S03]  /*8a10*/  MUFU.EX2 R11, R11 ;  /* 0x0000000b000b7308 */ /* 0x000fe60000000800 */
[----:B------:R-:W-:-:S04]  /*8a20*/  FMNMX.FTZ R8, R50, R29, !PT ;  /* 0x0000001d32087209 */ /* 0x000fc80007810000 */
[----:B------:R-:W-:Y:S01]  /*8a30*/  FMNMX.FTZ R29, R51, R8, !PT ;  /* 0x00000008331d7209 */ /* 0x000fe20007810000 */
[----:B------:R-:W0:Y:S03]  /*8a40*/  MUFU.EX2 R4, R4 ;  /* 0x0000000400047308 */ /* 0x000e260000000800 */
[----:B------:R-:W-:Y:S01]  /*8a50*/  FMNMX.FTZ R8, R54, R29, !PT ;  /* 0x0000001d36087209 */ /* 0x000fe20007810000 */
[----:B------:R-:W-:-:S03]  /*8a60*/  FFMA.FTZ R29, R45, R7, -R10 ;  /* 0x000000072d1d7223 */ /* 0x000fc6000001080a */
[----:B------:R-:W-:Y:S01]  /*8a70*/  FMNMX.FTZ R33, R55, R8, !PT ;  /* 0x0000000837217209 */ /* 0x000fe20007810000 */
[----:B------:R-:W1:Y:S03]  /*8a80*/  MUFU.EX2 R180, R180 ;  /* 0x000000b400b47308 */ /* 0x000e660000000800 */
[----:B------:R-:W-:-:S04]  /*8a90*/  FMNMX.FTZ R8, R58, R33, !PT ;  /* 0x000000213a087209 */ /* 0x000fc80007810000 */
[----:B------:R-:W-:Y:S01]  /*8aa0*/  FMNMX.FTZ R33, R59, R8, !PT ;  /* 0x000000083b217209 */ /* 0x000fe20007810000 */
[----:B------:R-:W2:Y:S01]  /*8ab0*/  MUFU.EX2 R182, R182 ;  /* 0x000000b600b67308 */ /* 0x000ea20000000800 */
[----:B0-----:R-:W-:Y:S02]  /*8ac0*/  FFMA.FTZ R3, R4, R3, R11 ;  /* 0x0000000304037223 */ /* 0x001fe4000001000b */
[----:B------:R-:W-:Y:S01]  /*8ad0*/  FMNMX.FTZ R8, R62, R33, !PT ;  /* 0x000000213e087209 */ /* 0x000fe20007810000 */
[-CC-:B------:R-:W-:Y:S01]  /*8ae0*/  FFMA.FTZ R33, R49, R7.reuse, -R10.reuse ;  /* 0x0000000731217223 */ /* 0x180fe2000001080a */
[-CC-:B------:R-:W-:Y:S01]  /*8af0*/  FFMA.FTZ R49, R65, R7.reuse, -R10.reuse ;  /* 0x0000000741317223 */ /* 0x180fe2000001080a */
[----:B------:R-:W-:Y:S01]  /*8b00*/  FFMA.FTZ R65, R81, R7, -R10 ;  /* 0x0000000751417223 */ /* 0x000fe2000001080a */
[----:B------:R-:W-:Y:S01]  /*8b10*/  FMNMX.FTZ R37, R63, R8, !PT ;  /* 0x000000083f257209 */ /* 0x000fe20007810000 */
[----:B------:R-:W0:Y:S01]  /*8b20*/  MUFU.EX2 R13, R13 ;  /* 0x0000000d000d7308 */ /* 0x000e220000000800 */
[C---:B-1----:R-:W-:Y:S01]  /*8b30*/  FADD.FTZ R3, R180.reuse, R3 ;  /* 0x00000003b4037221 */ /* 0x042fe20000010000 */
[----:B------:R-:W-:-:S02]  /*8b40*/  F2FP.BF16.F32.PACK_AB R180, R180, R11 ;  /* 0x0000000bb4b4723e */ /* 0x000fc400000010ff */
[----:B------:R-:W-:-:S04]  /*8b50*/  FMNMX.FTZ R8, R66, R37, !PT ;  /* 0x0000002542087209 */ /* 0x000fc80007810000 */
[----:B------:R-:W-:Y:S01]  /*8b60*/  FMNMX.FTZ R37, R67, R8, !PT ;  /* 0x0000000843257209 */ /* 0x000fe20007810000 */
[----:B------:R-:W-:Y:S03]  /*8b70*/  MUFU.EX2 R15, R15 ;  /* 0x0000000f000f7308 */ /* 0x000fe60000000800 */
[----:B------:R-:W-:Y:S01]  /*8b80*/  FMNMX.FTZ R8, R70, R37, !PT ;  /* 0x0000002546087209 */ /* 0x000fe20007810000 */
[-CC-:B------:R-:W-:Y:S01]  /*8b90*/  FFMA.FTZ R37, R53, R7.reuse, -R10.reuse ;  /* 0x0000000735257223 */ /* 0x180fe2000001080a */
[----:B------:R-:W-:Y:S02]  /*8ba0*/  FFMA.FTZ R53, R69, R7, -R10 ;  /* 0x0000000745357223 */ /* 0x000fe4000001080a */
[----:B------:R-:W-:Y:S01]  /*8bb0*/  FMNMX.FTZ R41, R71, R8, !PT ;  /* 0x0000000847297209 */ /* 0x000fe20007810000 */
[----:B------:R-:W-:Y:S03]  /*8bc0*/  MUFU.EX2 R21, R21 ;  /* 0x0000001500157308 */ /* 0x000fe60000000800 */
[----:B------:R-:W-:-:S04]  /*8bd0*/  FMNMX.FTZ R8, R74, R41, !PT ;  /* 0x000000294a087209 */ /* 0x000fc80007810000 */
[----:B------:R-:W-:Y:S01]  /*8be0*/  FMNMX.FTZ R41, R75, R8, !PT ;  /* 0x000000084b297209 */ /* 0x000fe20007810000 */
[----:B------:R-:W-:Y:S03]  /*8bf0*/  MUFU.EX2 R25, R25 ;  /* 0x0000001900197308 */ /* 0x000fe60000000800 */
[----:B------:R-:W-:Y:S01]  /*8c00*/  FMNMX.FTZ R8, R78, R41, !PT ;  /* 0x000000294e087209 */ /* 0x000fe20007810000 */
[----:B------:R-:W-:-:S03]  /*8c10*/  FFMA.FTZ R41, R57, R7, -R10 ;  /* 0x0000000739297223 */ /* 0x000fc6000001080a */
[----:B------:R-:W-:Y:S01]  /*8c20*/  FMNMX.FTZ R45, R79, R8, !PT ;  /* 0x000000084f2d7209 */ /* 0x000fe20007810000 */
[----:B------:R-:W-:Y:S03]  /*8c30*/  MUFU.EX2 R29, R29 ;  /* 0x0000001d001d7308 */ /* 0x000fe60000000800 */
[----:B------:R-:W-:-:S04]  /*8c40*/  FMNMX.FTZ R8, R82, R45, !PT ;  /* 0x0000002d52087209 */ /* 0x000fc80007810000 */
[----:B------:R-:W-:Y:S01]  /*8c50*/  FMNMX.FTZ R45, R83, R8, !PT ;  /* 0x00000008532d7209 */ /* 0x000fe20007810000 */
[----:B------:R-:W-:Y:S03]  /*8c60*/  MUFU.EX2 R33, R33 ;  /* 0x0000002100217308 */ /* 0x000fe60000000800 */
[----:B------:R-:W-:Y:S01]  /*8c70*/  FMNMX.FTZ R8, R86, R45, !PT ;  /* 0x0000002d56087209 */ /* 0x000fe20007810000 */
[-CC-:B------:R-:W-:Y:S01]  /*8c80*/  FFMA.FTZ R45, R61, R7.reuse, -R10.reuse ;  /* 0x000000073d2d7223 */ /* 0x180fe2000001080a */
[----:B------:R-:W-:Y:S02]  /*8c90*/  FFMA.FTZ R61, R77, R7, -R10 ;  /* 0x000000074d3d7223 */ /* 0x000fe4000001080a */
[----:B------:R-:W-:Y:S01]  /*8ca0*/  FMNMX.FTZ R8, R87, R8, !PT ;  /* 0x0000000857087209 */ /* 0x000fe20007810000 */
[----:B------:R-:W-:Y:S04]  /*8cb0*/  MUFU.EX2 R37, R37 ;  /* 0x0000002500257308 */ /* 0x000fe80000000800 */
[----:B------:R-:W1:Y:S04]  /*8cc0*/  SHFL.BFLY PT, R57, R8, 0x2, 0x1f ;  /* 0x0c401f0008397f89 */ /* 0x000e6800000e0000 */
[----:B------:R-:W-:Y:S08]  /*8cd0*/  MUFU.EX2 R41, R41 ;  /* 0x0000002900297308 */ /* 0x000ff00000000800 */
[----:B------:R-:W-:Y:S01]  /*8ce0*/  MUFU.EX2 R45, R45 ;  /* 0x0000002d002d7308 */ /* 0x000fe20000000800 */
[----:B------:R-:W-:-:S02]  /*8cf0*/  WARPGROUP.DEPBAR.LE gsb0, 0x0 ;  /* 0x00008000000079c5 */ /* 0x000fc40000010000 */
[----:B------:R-:W-:Y:S01]  /*8d00*/  WARPGROUP.ARRIVE ;  /* 0x00000000000079c5 */ /* 0x000fe20000000000 */
[-CC-:B------:R-:W-:Y:S01]  /*8d10*/  FFMA.FTZ R176, R32, R7.reuse, -R10.reuse ;  /* 0x0000000720b07223 */ /* 0x180fe2000001080a */
[----:B------:R-:W-:-:S03]  /*8d20*/  FFMA.FTZ R178, R36, R7, -R10 ;  /* 0x0000000724b27223 */ /* 0x000fc6000001080a */
[----:B------:R-:W-:Y:S01]  /*8d30*/  MUFU.EX2 R49, R49 ;  /* 0x0000003100317308 */ /* 0x000fe20000000800 */
[----:B-1----:R-:W-:Y:S01]  /*8d40*/  FMNMX.FTZ R24, R8, R57, !PT ;  /* 0x0000003908187209 */ /* 0x002fe20007810000 */
[----:B------:R-:W-:Y:S01]  /*8d50*/  FFMA.FTZ R57, R73, R7, -R10 ;  /* 0x0000000749397223 */ /* 0x000fe2000001080a */
[----:B------:R-:W-:Y:S01]  /*8d60*/  HGMMA.64x128x16.F32.BF16 R88, R172, gdesc[UR4].tnspB, R88, gsb0 ;  /* 0x41e00004ac587df0 */ /* 0x000fe20008001858 */
[----:B------:R-:W-:Y:S01]  /*8d70*/  UIADD3 UR6, UR10, 0x180, URZ ;  /* 0x000001800a067890 */ /* 0x000fe2000fffe03f */
[----:B------:R-:W-:Y:S01]  /*8d80*/  UMOV UR7, 0x40000040 ;  /* 0x4000004000077882 */ /* 0x000fe20000000000 */
[----:B------:R-:W1:Y:S02]  /*8d90*/  SHFL.BFLY PT, R69, R24, 0x1, 0x1f ;  /* 0x0c201f0018457f89 */ /* 0x000e6400000e0000 */
[----:B------:R-:W-:Y:S08]  /*8da0*/  MUFU.EX2 R176, R176 ;  /* 0x000000b000b07308 */ /* 0x000ff00000000800 */
[----:B------:R-:W-:Y:S08]  /*8db0*/  MUFU.EX2 R178, R178 ;  /* 0x000000b200b27308 */ /* 0x000ff00000000800 */
[----:B------:R-:W-:Y:S01]  /*8dc0*/  MUFU.EX2 R53, R53 ;  /* 0x0000003500357308 */ /* 0x000fe20000000800 */
[----:B-1----:R-:W-:-:S07]  /*8dd0*/  FMNMX.FTZ R8, R24, R69, !PT ;  /* 0x0000004518087209 */ /* 0x002fce0007810000 */
        /* <DEDUP_REMOVED lines=10> */
[-C--:B------:R-:W-:Y:S01]  /*8e80*/  FMUL.FTZ R40, R8, R7.reuse ;  /* 0x0000000708287220 */ /* 0x080fe20000410000 */
[----:B------:R-:W-:-:S03]  /*8e90*/  FFMA.FTZ R174, R44, R7, -R10 ;  /* 0x000000072cae7223 */ /* 0x000fc6000001080a */
[----:B------:R-:W-:Y:S01]  /*8ea0*/  HGMMA.64x128x16.F32.BF16 R88, R168, gdesc[UR4].tnspB, R88, gsb0 ;  /* 0x41e00004a8587df0 */ /* 0x000fe20008001858 */
[----:B------:R-:W-:Y:S01]  /*8eb0*/  UIADD3 UR6, UR10, 0x200, URZ ;  /* 0x000002000a067890 */ /* 0x000fe2000fffe03f */
[-CC-:B------:R-:W-:Y:S01]  /*8ec0*/  FFMA.FTZ R181, R27, R7.reuse, -R40.reuse ;  /* 0x000000071bb57223 */ /* 0x180fe20000010828 */
[----:B------:R-:W-:Y:S01]  /*8ed0*/  UMOV UR7, 0x40000040 ;  /* 0x4000004000077882 */ /* 0x000fe20000000000 */
[----:B------:R-:W-:Y:S02]  /*8ee0*/  IMAD.U32 R27, RZ, RZ, UR44 ;  /* 0x0000002cff1b7e24 */ /* 0x000fe4000f8e00ff */
[-CC-:B------:R-:W-:Y:S01]  /*8ef0*/  FFMA.FTZ R183, R30, R7.reuse, -R40.reuse ;  /* 0x000000071eb77223 */ /* 0x180fe20000010828 */
[-CC-:B------:R-:W-:Y:S01]  /*8f00*/  FFMA.FTZ R36, R31, R7.reuse, -R40.reuse ;  /* 0x000000071f247223 */ /* 0x180fe20000010828 */
[----:B------:R-:W-:Y:S01]  /*8f10*/  IADD3 R31, -R23, 0xb, RZ ;  /* 0x0000000b171f7810 */ /* 0x000fe20007ffe1ff */
[----:B------:R-:W-:Y:S01]  /*8f20*/  MUFU.EX2 R181, R181 ;  /* 0x000000b500b57308 */ /* 0x000fe20000000800 */
[----:B------:R-:W-:Y:S01]  /*8f30*/  @!P1 LEA R27, R27, UR41, 0x3 ;  /* 0x000000291b1b9c11 */ /* 0x000fe2000f8e18ff */
[-CC-:B------:R-:W-:Y:S01]  /*8f40*/  FFMA.FTZ R177, R34, R7.reuse, -R40.reuse ;  /* 0x0000000722b17223 */ /* 0x180fe20000010828 */
[-CC-:B------:R-:W-:Y:S01]  /*8f50*/  FFMA.FTZ R34, R35, R7.reuse, -R40.reuse ;  /* 0x0000000723227223 */ /* 0x180fe20000010828 */
[-CC-:B------:R-:W-:Y:S01]  /*8f60*/  FFMA.FTZ R179, R38, R7.reuse, -R40.reuse ;  /* 0x0000000726b37223 */ /* 0x180fe20000010828 */
[----:B------:R-:W-:Y:S01]  /*8f70*/  FFMA.FTZ R38, R39, R7, -R40 ;  /* 0x0000000727267223 */ /* 0x000fe20000010828 */
[----:B------:R-:W-:-:S02]  /*8f80*/  @!P1 VIADD R27, R27, 0x28840 ;  /* 0x000288401b1b9836 */ /* 0x000fc40000000000 */
[-CC-:B------:R-:W-:Y:S01]  /*8f90*/  FFMA.FTZ R175, R46, R7.reuse, -R40.reuse ;  /* 0x000000072eaf7223 */ /* 0x180fe20000010828 */
[----:B------:R-:W-:Y:S01]  /*8fa0*/  MUFU.EX2 R183, R183 ;  /* 0x000000b700b77308 */ /* 0x000fe20000000800 */
[----:B--2---:R-:W-:Y:S01]  /*8fb0*/  FADD.FTZ R46, R182, R3 ;  /* 0x00000003b62e7221 */ /* 0x004fe20000010000 */
[-CC-:B------:R-:W-:Y:S01]  /*8fc0*/  FFMA.FTZ R173, R42, R7.reuse, -R40.reuse ;  /* 0x000000072aad7223 */ /* 0x180fe20000010828 */
[----:B------:R-:W-:Y:S01]  /*8fd0*/  @!P1 PRMT R27, RZ, 0x654, R27 ;  /* 0x00000654ff1b9816 */ /* 0x000fe2000000001b */
        /* <DEDUP_REMOVED lines=16> */
[----:B------:R-:W-:Y:S01]  /*90e0*/  FFMA.FTZ R86, R86, R7, -R40 ;  /* 0x0000000756567223 */ /* 0x000fe20000010828 */
[----:B0-----:R-:W-:-:S03]  /*90f0*/  F2FP.BF16.F32.PACK_AB R182, R13, R182 ;  /* 0x000000b60db6723e */ /* 0x001fc600000010ff */
        /* <DEDUP_REMOVED lines=12> */
[----:B------:R-:W0:Y:S01]  /*91c0*/  MUFU.EX2 R67, R67 ;  /* 0x0000004300437308 */ /* 0x000e220000000800 */
[----:B------:R-:W-:-:S02]  /*91d0*/  WARPGROUP.DEPBAR.LE gsb0, 0x0 ;  /* 0x00008000000079c5 */ /* 0x000fc40000010000 */
[----:B------:R-:W-:Y:S01]  /*91e0*/  WARPGROUP.ARRIVE ;  /* 0x00000000000079c5 */ /* 0x000fe20000000000 */
[-CC-:B------:R-:W-:Y:S01]  /*91f0*/  FFMA.FTZ R168, R48, R7.reuse, -R10.reuse ;  /* 0x0000000730a87223 */ /* 0x180fe2000001080a */
[-C--:B------:R-:W-:Y:S01]  /*9200*/  FFMA.FTZ R170, R52, R7.reuse, -R10 ;  /* 0x0000000734aa7223 */ /* 0x080fe2000001080a */
[-CC-:B------:R-:W-:Y:S01]  /*9210*/  FFMA.FTZ R169, R50, R7.reuse, -R40.reuse ;  /* 0x0000000732a97223 */ /* 0x180fe20000010828 */
[----:B------:R-:W-:Y:S01]  /*9220*/  FFMA.FTZ R171, R54, R7, -R40 ;  /* 0x0000000736ab7223 */ /* 0x000fe20000010828 */
        /* <DEDUP_REMOVED lines=8> */
[----:B------:R-:W1:Y:S08]  /*92b0*/  MUFU.EX2 R71, R71 ;  /* 0x0000004700477308 */ /* 0x000e700000000800 */
        /* <DEDUP_REMOVED lines=10> */
[-C--:B------:R-:W-:Y:S01]  /*9360*/  FFMA.FTZ R166, R60, R7.reuse, -R10 ;  /* 0x000000073ca67223 */ /* 0x080fe2000001080a */
[-CC-:B------:R-:W-:Y:S01]  /*9370*/  FFMA.FTZ R165, R58, R7.reuse, -R40.reuse ;  /* 0x000000073aa57223 */ /* 0x180fe20000010828 */
[----:B------:R-:W-:Y:S02]  /*9380*/  FFMA.FTZ R167, R62, R7, -R40 ;  /* 0x000000073ea77223 */ /* 0x000fe40000010828 */
[----:B------:R-:W-:Y:S01]  /*9390*/  HGMMA.64x128x16.F32.BF16 R88, R160, gdesc[UR4].tnspB, R88, gsb0 ;  /* 0x41e00004a0587df0 */ /* 0x000fe20008001858 */
[----:B------:R-:W-:Y:S01]  /*93a0*/  UIADD3 UR6, UR10, 0x300, URZ ;  /* 0x000003000a067890 */ /* 0x000fe2000fffe03f */
[----:B------:R-:W-:Y:S01]  /*93b0*/  MUFU.EX2 R164, R164 ;  /* 0x000000a400a47308 */ /* 0x000fe20000000800 */
[----:B------:R-:W-:-:S07]  /*93c0*/  UMOV UR7, 0x40000040 ;  /* 0x4000004000077882 */ /* 0x000fce0000000000 */
[----:B------:R-:W-:Y:S08]  /*93d0*/  MUFU.EX2 R165, R165 ;  /* 0x000000a500a57308 */ /* 0x000ff00000000800 */
[----:B------:R-:W-:Y:S08]  /*93e0*/  MUFU.EX2 R166, R166 ;  /* 0x000000a600a67308 */ /* 0x000ff00000000800 */
[----:B------:R-:W-:Y:S01]  /*93f0*/  MUFU.EX2 R167, R167 ;  /* 0x000000a700a77308 */ /* 0x000fe20000000800 */
[----:B------:R-:W-:-:S02]  /*9400*/  WARPGROUP.DEPBAR.LE gsb0, 0x0 ;  /* 0x00008000000079c5 */ /* 0x000fc40000010000 */
[----:B------:R-:W-:Y:S01]  /*9410*/  WARPGROUP.ARRIVE ;  /* 0x00000000000079c5 */ /* 0x000fe20000000000 */
[-CC-:B------:R-:W-:Y:S01]  /*9420*/  FFMA.FTZ R160, R64, R7.reuse, -R10.reuse ;  /* 0x0000000740a07223 */ /* 0x180fe2000001080a */
[-C--:B------:R-:W-:Y:S01]  /*9430*/  FFMA.FTZ R162, R68, R7.reuse, -R10 ;  /* 0x0000000744a27223 */ /* 0x080fe2000001080a */
[----:B------:R-:W-:Y:S01]  /*9440*/  FADD.FTZ R10, -R8, R9 ;  /* 0x00000009080a7221 */ /* 0x000fe20000010100 */
[----:B0-----:R-:W-:Y:S01]  /*9450*/  F2FP.BF16.F32.PACK_AB R161, R67, R66 ;  /* 0x0000004243a1723e */ /* 0x001fe200000010ff */
[----:B------:R-:W-:Y:S01]  /*9460*/  MUFU.EX2 R9, R85 ;  /* 0x0000005500097308 */ /* 0x000fe20000000800 */
[----:B------:R-:W-:Y:S01]  /*9470*/  HGMMA.64x128x16.F32.BF16 R88, R156, gdesc[UR4].tnspB, R88, gsb0 ;  /* 0x41e000049c587df0 */ /* 0x000fe20008001858 */
[----:B------:R-:W-:Y:S01]  /*9480*/  UIADD3 UR6, UR10, 0x380, URZ ;  /* 0x000003800a067890 */ /* 0x000fe2000fffe03f */
[-C--:B------:R-:W-:Y:S01]  /*9490*/  FMUL.FTZ R69, R10, R7.reuse ;  /* 0x000000070a457220 */ /* 0x080fe20000410000 */
[----:B------:R-:W-:Y:S01]  /*94a0*/  UMOV UR7, 0x40000040 ;  /* 0x4000004000077882 */ /* 0x000fe20000000000 */
[-CC-:B------:R-:W-:Y:S01]  /*94b0*/  FFMA.FTZ R10, R26, R7.reuse, -R40.reuse ;  /* 0x000000071a0a7223 */ /* 0x180fe20000010828 */
[----:B------:R-:W-:Y:S01]  /*94c0*/  FFMA.FTZ R26, R47, R7, -R40 ;  /* 0x000000072f1a7223 */ /* 0x000fe20000010828 */
[----:B-1----:R-:W-:Y:S01]  /*94d0*/  F2FP.BF16.F32.PACK_AB R163, R71, R70 ;  /* 0x0000004647a3723e */ /* 0x002fe200000010ff */
[----:B------:R-:W-:Y:S08]  /*94e0*/  MUFU.EX2 R160, R160 ;  /* 0x000000a000a07308 */ /* 0x000ff00000000800 */
[----:B------:R-:W-:Y:S08]  /*94f0*/  MUFU.EX2 R69, R69 ;  /* 0x0000004500457308 */ /* 0x000ff00000000800 */
[----:B------:R-:W0:Y:S08]  /*9500*/  MUFU.EX2 R10, R10 ;  /* 0x0000000a000a7308 */ /* 0x000e300000000800 */
[----:B------:R-:W1:Y:S08]  /*9510*/  MUFU.EX2 R26, R26 ;  /* 0x0000001a001a7308 */ /* 0x000e700000000800 */
[----:B------:R-:W-:Y:S01]  /*9520*/  MUFU.EX2 R162, R162 ;  /* 0x000000a200a27308 */ /* 0x000fe20000000800 */
[----:B0-----:R-:W-:-:S04]  /*9530*/  FFMA.FTZ R2, R69, R2, R10 ;  /* 0x0000000245027223 */ /* 0x001fc8000001000a */
[----:B------:R-:W-:Y:S01]  /*9540*/  FADD.FTZ R44, R181, R2 ;  /* 0x00000002b52c7221 */ /* 0x000fe20000010000 */
[-CC-:B------:R-:W-:Y:S01]  /*9550*/  FFMA.FTZ R2, R63, R7.reuse, -R40.reuse ;  /* 0x000000073f027223 */ /* 0x180fe20000010828 */
[----:B------:R-:W-:Y:S01]  /*9560*/  F2FP.BF16.F32.PACK_AB R181, R181, R10 ;  /* 0x0000000ab5b5723e */ /* 0x000fe200000010ff */
[----:B------:R-:W-:Y:S01]  /*9570*/  FFMA.FTZ R40, R87, R7, -R40 ;  /* 0x0000000757287223 */ /* 0x000fe20000010828 */
[----:B------:R-:W-:Y:S01]  /*9580*/  FADD.FTZ R3, R183, R44 ;  /* 0x0000002cb7037221 */ /* 0x000fe20000010000 */
[C---:B------:R-:W-:Y:S02]  /*9590*/  F2FP.BF16.F32.PACK_AB R183, R36.reuse, R183 ;  /* 0x000000b724b7723e */ /* 0x040fe400000010ff */
[----:B------:R-:W0:Y:S01]  /*95a0*/  MUFU.EX2 R2, R2 ;  /* 0x0000000200027308 */ /* 0x000e220000000800 */
[----:B------:R-:W-:-:S04]  /*95b0*/  FADD.FTZ R44, R36, R3 ;  /* 0x00000003242c7221 */ /* 0x000fc80000010000 */
[----:B------:R-:W-:Y:S01]  /*95c0*/  FADD.FTZ R3, R177, R44 ;  /* 0x0000002cb1037221 */ /* 0x000fe20000010000 */
[----:B------:R-:W-:-:S03]  /*95d0*/  F2FP.BF16.F32.PACK_AB R177, R34, R177 ;  /* 0x000000b122b1723e */ /* 0x000fc600000010ff */
        /* <DEDUP_REMOVED lines=8> */
[----:B-1----:R-:W-:-:S03]  /*9660*/  F2FP.BF16.F32.PACK_AB R175, R26, R175 ;  /* 0x000000af1aaf723e */ /* 0x002fc600000010ff */
        /* <DEDUP_REMOVED lines=11> */
[----:B0-----:R-:W-:-:S03]  /*9720*/  F2FP.BF16.F32.PACK_AB R167, R2, R167 ;  /* 0x000000a702a7723e */ /* 0x001fc600000010ff */
[----:B------:R-:W-:-:S04]  /*9730*/  FADD.FTZ R3, R2, R3 ;  /* 0x0000000302037221 */ /* 0x000fc80000010000 */
[----:B------:R-:W-:-:S04]  /*9740*/  FADD.FTZ R3, R66, R3 ;  /* 0x0000000342037221 */ /* 0x000fc80000010000 */
[----:B------:R-:W-:-:S04]  /*9750*/  FADD.FTZ R3, R67, R3 ;  /* 0x0000000343037221 */ /* 0x000fc80000010000 */
[----:B------:R-:W-:-:S04]  /*9760*/  FADD.FTZ R3, R70, R3 ;  /* 0x0000000346037221 */ /* 0x000fc80000010000 */
[----:B------:R-:W-:-:S04]  /*9770*/  FADD.FTZ R3, R71, R3 ;  /* 0x0000000347037221 */ /* 0x000fc80000010000 */
[----:B------:R-:W-:-:S04]  /*9780*/  FADD.FTZ R3, R74, R3 ;  /* 0x000000034a037221 */ /* 0x000fc80000010000 */
[----:B------:R-:W-:Y:S01]  /*9790*/  FADD.FTZ R3, R75, R3 ;  /* 0x000000034b037221 */ /* 0x000fe20000010000 */
[----:B------:R-:W-:Y:S02]  /*97a0*/  WARPGROUP.DEPBAR.LE gsb0, 0x0 ;  /* 0x00008000000079c5 */ /* 0x000fe40000010000 */
[----:B------:R-:W-:Y:S01]  /*97b0*/  WARPGROUP.ARRIVE ;  /* 0x00000000000079c5 */ /* 0x000fe20000000000 */
[----:B------:R-:W-:Y:S01]  /*97c0*/  FADD.FTZ R3, R78, R3 ;  /* 0x000000034e037221 */ /* 0x000fe20000010000 */
[----:B------:R-:W-:Y:S02]  /*97d0*/  F2FP.BF16.F32.PACK_AB R156, R57, R12 ;  /* 0x0000000c399c723e */ /* 0x000fe400000010ff */
[----:B------:R-:W-:Y:S01]  /*97e0*/  F2FP.BF16.F32.PACK_AB R157, R75, R74 ;  /* 0x0000004a4b9d723e */ /* 0x000fe200000010ff */
[----:B------:R-:W-:Y:S01]  /*97f0*/  FADD.FTZ R3, R79, R3 ;  /* 0x000000034f037221 */ /* 0x000fe20000010000 */
[----:B------:R-:W-:Y:S01]  /*9800*/  HGMMA.64x128x16.F32.BF16 R88, R152, gdesc[UR4].tnspB, R88, gsb0 ;  /* 0x41e0000498587df0 */ /* 0x000fe20008001858 */
[----:B------:R-:W-:-:S02]  /*9810*/  F2FP.BF16.F32.PACK_AB R158, R61, R14 ;  /* 0x0000000e3d9e723e */ /* 0x000fc400000010ff */
[----:B------:R-:W-:Y:S01]  /*9820*/  FADD.FTZ R3, R82, R3 ;  /* 0x0000000352037221 */ /* 0x000fe20000010000 */
[----:B------:R-:W-:-:S03]  /*9830*/  F2FP.BF16.F32.PACK_AB R159, R79, R78 ;  /* 0x0000004e4f9f723e */ /* 0x000fc600000010ff */
[----:B------:R-:W-:Y:S01]  /*9840*/  FADD.FTZ R3, R83, R3 ;  /* 0x0000000353037221 */ /* 0x000fe20000010000 */
[----:B------:R-:W-:Y:S02]  /*9850*/  WARPGROUP.DEPBAR.LE gsb0, 0x0 ;  /* 0x00008000000079c5 */ /* 0x000fe40000010000 */
[----:B------:R0:W-:Y:S06]  /*9860*/  BAR.ARV R31, 0x100 ;  /* 0x0004001f0000751d */ /* 0x0001ec0000002000 */
[----:B------:R1:W-:Y:S01]  /*9870*/  @!P1 SYNCS.ARRIVE.TRANS64.RED.A1T0 RZ, [R27+URZ], RZ ;  /* 0x000000ff1bff99a7 */ /* 0x0003e2000810043f */
[----:B------:R-:W2:Y:S01]  /*9880*/  MUFU.EX2 R155, R40 ;  /* 0x00000028009b7308 */ /* 0x000ea20000000800 */
[----:B------:R-:W-:Y:S01]  /*9890*/  F2FP.BF16.F32.PACK_AB R154, R9, R24 ;  /* 0x00000018099a723e */ /* 0x000fe200000010ff */
[----:B------:R-:W-:Y:S01]  /*98a0*/  FMUL.FTZ R88, R88, R4 ;  /* 0x0000000458587220 */ /* 0x000fe20000410000 */
[----:B------:R-:W-:Y:S01]  /*98b0*/  F2FP.BF16.F32.PACK_AB R152, R65, R20 ;  /* 0x000000144198723e */ /* 0x000fe200000010ff */
[----:B------:R-:W-:Y:S01]  /*98c0*/  FMUL.FTZ R89, R89, R4 ;  /* 0x0000000459597220 */ /* 0x000fe20000410000 */
[----:B------:R-:W-:Y:S01]  /*98d0*/  F2FP.BF16.F32.PACK_AB R153, R83, R82 ;  /* 0x000000525399723e */ /* 0x000fe200000010ff */
[-C--:B------:R-:W-:Y:S01]  /*98e0*/  FMUL.FTZ R92, R92, R4.reuse ;  /* 0x000000045c5c7220 */ /* 0x080fe20000410000 */
[----:B-1----:R-:W-:Y:S01]  /*98f0*/  IMAD.U32 R27, RZ, RZ, UR49 ;  /* 0x00000031ff1b7e24 */ /* 0x002fe2000f8e00ff */
[----:B------:R-:W-:Y:S01]  /*9900*/  UMOV UR49, UR44 ;  /* 0x0000002c00317c82 */ /* 0x000fe20008000000 */
[-C--:B------:R-:W-:Y:S01]  /*9910*/  FMUL.FTZ R93, R93, R4.reuse ;  /* 0x000000045d5d7220 */ /* 0x080fe20000410000 */
[-C--:B------:R-:W-:Y:S01]  /*9920*/  FMUL.FTZ R96, R96, R4.reuse ;  /* 0x0000000460607220 */ /* 0x080fe20000410000 */
[-C--:B------:R-:W-:Y:S01]  /*9930*/  FMUL.FTZ R97, R97, R4.reuse ;  /* 0x0000000461617220 */ /* 0x080fe20000410000 */
[----:B------:R-:W-:Y:S01]  /*9940*/  @!P1 LEA R27, R27, UR41, 0x3 ;  /* 0x000000291b1b9c11 */ /* 0x000fe2000f8e18ff */
[-C--:B------:R-:W-:Y:S01]  /*9950*/  FMUL.FTZ R100, R100, R4.reuse ;  /* 0x0000000464647220 */ /* 0x080fe20000410000 */
[-C--:B------:R-:W-:Y:S01]  /*9960*/  FMUL.FTZ R101, R101, R4.reuse ;  /* 0x0000000465657220 */ /* 0x080fe20000410000 */
[-C--:B------:R-:W-:Y:S01]  /*9970*/  FMUL.FTZ R104, R104, R4.reuse ;  /* 0x0000000468687220 */ /* 0x080fe20000410000 */
[----:B------:R-:W-:Y:S01]  /*9980*/  FMUL.FTZ R105, R105, R4 ;  /* 0x0000000469697220 */ /* 0x000fe20000410000 */
[----:B------:R-:W-:-:S02]  /*9990*/  @!P1 VIADD R27, R27, 0x28860 ;  /* 0x000288601b1b9836 */ /* 0x000fc40000000000 */
[-C--:B------:R-:W-:Y:S01]  /*99a0*/  FMUL.FTZ R108, R108, R4.reuse ;  /* 0x000000046c6c7220 */ /* 0x080fe20000410000 */
[-C--:B------:R-:W-:Y:S01]  /*99b0*/  FMUL.FTZ R109, R109, R4.reuse ;  /* 0x000000046d6d7220 */ /* 0x080fe20000410000 */
[-C--:B------:R-:W-:Y:S01]  /*99c0*/  FMUL.FTZ R112, R112, R4.reuse ;  /* 0x0000000470707220 */ /* 0x080fe20000410000 */
[-C--:B------:R-:W-:Y:S01]  /*99d0*/  FMUL.FTZ R113, R113, R4.reuse ;  /* 0x0000000471717220 */ /* 0x080fe20000410000 */
[----:B0-----:R-:W-:Y:S01]  /*99e0*/  @!P1 PRMT R31, RZ, 0x654, R27 ;  /* 0x00000654ff1f9816 */ /* 0x001fe2000000001b */
[----:B------:R-:W-:Y:S01]  /*99f0*/  FADD.FTZ R27, R13, R46 ;  /* 0x0000002e0d1b7221 */ /* 0x000fe20000010000 */
[-C--:B------:R-:W-:Y:S01]  /*9a00*/  FMUL.FTZ R116, R116, R4.reuse ;  /* 0x0000000474747220 */ /* 0x080fe20000410000 */
[----:B------:R-:W-:Y:S01]  /*9a10*/  FMUL.FTZ R117, R117, R4 ;  /* 0x0000000475757220 */ /* 0x000fe20000410000 */
[----:B------:R0:W-:Y:S01]  /*9a20*/  @!P1 SYNCS.ARRIVE.TRANS64.RED.A1T0 RZ, [R31+URZ], RZ ;  /* 0x000000ff1fff99a7 */ /* 0x0001e2000810043f */
[----:B------:R-:W-:Y:S01]  /*9a30*/  FADD.FTZ R46, R176, R27 ;  /* 0x0000001bb02e7221 */ /* 0x000fe20000010000 */
[----:B------:R-:W-:Y:S01]  /*9a40*/  F2FP.BF16.F32.PACK_AB R176, R15, R176 ;  /* 0x000000b00fb0723e */ /* 0x000fe200000010ff */
[-C--:B------:R-:W-:Y:S01]  /*9a50*/  FMUL.FTZ R120, R120, R4.reuse ;  /* 0x0000000478787220 */ /* 0x080fe20000410000 */
[-C--:B------:R-:W-:Y:S01]  /*9a60*/  FMUL.FTZ R121, R121, R4.reuse ;  /* 0x0000000479797220 */ /* 0x080fe20000410000 */
[----:B------:R-:W-:Y:S01]  /*9a70*/  FADD.FTZ R27, R15, R46 ;  /* 0x0000002e0f1b7221 */ /* 0x000fe20000010000 */
[-C--:B------:R-:W-:Y:S01]  /*9a80*/  FMUL.FTZ R124, R124, R4.reuse ;  /* 0x000000047c7c7220 */ /* 0x080fe20000410000 */
[-C--:B------:R-:W-:Y:S01]  /*9a90*/  FMUL.FTZ R125, R125, R4.reuse ;  /* 0x000000047d7d7220 */ /* 0x080fe20000410000 */
[----:B------:R-:W-:Y:S01]  /*9aa0*/  FMUL.FTZ R128, R128, R4 ;  /* 0x0000000480807220 */ /* 0x000fe20000410000 */
        /* <DEDUP_REMOVED lines=18> */
[----:B------:R-:W-:Y:S01]  /*9bd0*/  FMUL.FTZ R149, R149, R4 ;  /* 0x0000000495957220 */ /* 0x000fe20000410000 */
[-C--:B------:R-:W-:Y:S01]  /*9be0*/  FMUL.FTZ R90, R90, R69.reuse ;  /* 0x000000455a5a7220 */ /* 0x080fe20000410000 */
[----:B------:R-:W-:Y:S01]  /*9bf0*/  FADD.FTZ R27, R29, R46 ;  /* 0x0000002e1d1b7221 */ /* 0x000fe20000010000 */
[-C--:B------:R-:W-:Y:S01]  /*9c00*/  FMUL.FTZ R91, R91, R69.reuse ;  /* 0x000000455b5b7220 */ /* 0x080fe20000410000 */
[-C--:B------:R-:W-:Y:S01]  /*9c10*/  FMUL.FTZ R94, R94, R69.reuse ;  /* 0x000000455e5e7220 */ /* 0x080fe20000410000 */
[-C--:B------:R-:W-:Y:S01]  /*9c20*/  FMUL.FTZ R95, R95, R69.reuse ;  /* 0x000000455f5f7220 */ /* 0x080fe20000410000 */
[----:B------:R-:W-:Y:S01]  /*9c30*/  FADD.FTZ R46, R168, R27 ;  /* 0x0000001ba82e7221 */ /* 0x000fe20000010000 */
[----:B------:R-:W-:Y:S01]  /*9c40*/  F2FP.BF16.F32.PACK_AB R168, R33, R168 ;  /* 0x000000a821a8723e */ /* 0x000fe200000010ff */
[-C--:B------:R-:W-:Y:S01]  /*9c50*/  FMUL.FTZ R98, R98, R69.reuse ;  /* 0x0000004562627220 */ /* 0x080fe20000410000 */
        /* <DEDUP_REMOVED lines=42> */
[----:B------:R-:W-:-:S03]  /*9f00*/  FMUL.FTZ R151, R151, R69 ;  /* 0x0000004597977220 */ /* 0x000fc60000410000 */
[----:B------:R-:W-:-:S04]  /*9f10*/  FADD.FTZ R10, R12, R11 ;  /* 0x0000000b0c0a7221 */ /* 0x000fc80000010000 */
[----:B------:R-:W-:Y:S01]  /*9f20*/  FADD.FTZ R11, R57, R10 ;  /* 0x0000000a390b7221 */ /* 0x000fe20000010000 */
[----:B------:R-:W-:-:S03]  /*9f30*/  FADD.FTZ R10, R86, R3 ;  /* 0x00000003560a7221 */ /* 0x000fc60000010000 */
[----:B------:R-:W-:-:S04]  /*9f40*/  FADD.FTZ R2, R14, R11 ;  /* 0x0000000b0e027221 */ /* 0x000fc80000010000 */
[----:B------:R-:W-:-:S04]  /*9f50*/  FADD.FTZ R11, R61, R2 ;  /* 0x000000023d0b7221 */ /* 0x000fc80000010000 */
[----:B------:R-:W-:-:S04]  /*9f60*/  FADD.FTZ R2, R20, R11 ;  /* 0x0000000b14027221 */ /* 0x000fc80000010000 */
[----:B------:R-:W-:-:S04]  /*9f70*/  FADD.FTZ R11, R65, R2 ;  /* 0x00000002410b7221 */ /* 0x000fc80000010000 */
[----:B------:R-:W-:Y:S01]  /*9f80*/  FADD.FTZ R2, R24, R11 ;  /* 0x0000000b18027221 */ /* 0x000fe20000010000 */
[----:B------:R-:W-:-:S03]  /*9f90*/  IMAD.MOV.U32 R11, RZ, RZ, R0 ;  /* 0x000000ffff0b7224 */ /* 0x000fc600078e0000 */
[----:B------:R-:W-:Y:S01]  /*9fa0*/  FADD.FTZ R3, R9, R2 ;  /* 0x0000000209037221 */ /* 0x000fe20000010000 */
[C---:B--2---:R-:W-:Y:S01]  /*9fb0*/  FADD.FTZ R2, R155.reuse, R10 ;  /* 0x0000000a9b027221 */ /* 0x044fe20000010000 */
[----:B------:R-:W-:Y:S01]  /*9fc0*/  F2FP.BF16.F32.PACK_AB R155, R155, R86 ;  /* 0x000000569b9b723e */ /* 0x000fe200000010ff */
[----:B------:R-:W-:Y:S01]  /*9fd0*/  IMAD.MOV.U32 R9, RZ, RZ, R8 ;  /* 0x000000ffff097224 */ /* 0x000fe200078e0008 */
[----:B0-----:R-:W-:Y:S06]  /*9fe0*/  @P2 BRA `(.L_x_1155) ;  /* 0xffffffe0001c2947 */ /* 0x001fec000383ffff */
.L_x_1146:
[----:B------:R-:W-:-:S13]  /*9ff0*/  ISETP.GE.AND P2, PT, R6, UR39, PT ;  /* 0x0000002706007c0c */ /* 0x000fda000bf46270 */
[----:B------:R-:W-:Y:S05]  /*a000*/  @!P2 BRA `(.L_x_1156) ;  /* 0x000000300030a947 */ /* 0x000fea0003800000 */
[----:B------:R-:W-:Y:S01]  /*a010*/  IMAD.MOV.U32 R5, RZ, RZ, R8 ;  /* 0x000000ffff057224 */ /* 0x000fe200078e0008 */
[----:B------:R-:W-:Y:S01]  /*a020*/  UMOV UR56, UR45 ;  /* 0x0000002d00387c82 */ /* 0x000fe20008000000 */
[----:B------:R-:W-:Y:S01]  /*a030*/  IMAD.MOV.U32 R4, RZ, RZ, R0 ;  /* 0x000000ffff047224 */ /* 0x000fe200078e0000 */
[----:B------:R-:W-:Y:S01]  /*a040*/  UMOV UR55, UR44 ;  /* 0x0000002c00377c82 */ /* 0x000fe20008000000 */
[----:B------:R-:W-:Y:S01]  /*a050*/  ULDC UR49, c[0x0][0x9e4] ;  /* 0x0002790000317ab9 */ /* 0x000fe20000000800 */
[----:B------:R-:W-:Y:S01]  /*a060*/  ULDC UR53, c[0x0][0x288] ;  /* 0x0000a20000357ab9 */ /* 0x000fe20000000800 */
[----:B------:R-:W-:Y:S01]  /*a070*/  ULDC UR54, c[0x0][0x9dc] ;  /* 0x0002770000367ab9 */ /* 0x000fe20000000800 */
[----:B------:R-:W-:-:S05]  /*a080*/  ULDC UR52, c[0x0][0x9e0] ;  /* 0x0002780000347ab9 */ /* 0x000fca0000000800 */
.L_x_1173:
        /* <DEDUP_REMOVED lines=9> */
.L_x_1158:
[----:B------:R-:W-:Y:S01]  /*a120*/  ULEA UR6, UR44, UR41, 0x3 ;  /* 0x000000292c067291 */ /* 0x000fe2000f8e183f */
[----:B------:R-:W-:-:S05]  /*a130*/  IMAD.U32 R0, RZ, RZ, UR45 ;  /* 0x0000002dff007e24 */ /* 0x000fca000f8e00ff */
[----:B------:R-:W-:-:S04]  /*a140*/  SHF.L.U32 R0, R0, 0x1f, RZ ;  /* 0x0000001f00007819 */ /* 0x000fc800000006ff */
[----:B------:R0:W1:Y:S01]  /*a150*/  SYNCS.PHASECHK.TRANS64.TRYWAIT P3, [UR6+0x28830], R0 ;  /* 0x02883000ff0075a7 */ /* 0x0000620008060146 */
[----:B------:R-:W-:Y:S05]  /*a160*/  @!P0 BRA `(.L_x_1159) ;  /* 0x0000000000048947 */ /* 0x000fea0003800000 */
[----:B------:R-:W-:Y:S01]  /*a170*/  BPT.TRAP 0x1 ;  /* 0x000000040000795c */ /* 0x000fe20000300000 */
.L_x_1159:
[----:B-1----:R-:W-:Y:S05]  /*a180*/  @P3 BRA `(.L_x_1157) ;  /* 0x0000000000083947 */ /* 0x002fea0003800000 */
[----:B------:R-:W1:Y:S02]  /*a190*/  SYNCS.PHASECHK.TRANS64.TRYWAIT P3, [UR6+0x28830], R0 ;  /* 0x02883000ff0075a7 */ /* 0x000e640008060146 */
[----:B-1----:R-:W-:Y:S05]  /*a1a0*/  @!P3 BRA `(.L_x_1160) ;  /* 0x000000a00058b947 */ /* 0x002fea0003800000 */
.L_x_1157:
        /* <DEDUP_REMOVED lines=45> */
.L_x_1162:
[----:B------:R-:W-:Y:S01]  /*a480*/  ULEA UR6, UR55, UR41, 0x3 ;  /* 0x0000002937067291 */ /* 0x000fe2000f8e183f */
[----:B------:R-:W-:-:S05]  /*a490*/  IMAD.U32 R0, RZ, RZ, UR56 ;  /* 0x00000038ff007e24 */ /* 0x000fca000f8e00ff */
[----:B------:R-:W-:-:S04]  /*a4a0*/  SHF.L.U32 R0, R0, 0x1f, RZ ;  /* 0x0000001f00007819 */ /* 0x000fc800000006ff */
[----:B------:R0:W1:Y:S01]  /*a4b0*/  SYNCS.PHASECHK.TRANS64.TRYWAIT P2, [UR6+0x28850], R0 ;  /* 0x02885000ff0075a7 */ /* 0x0000620008040146 */
[----:B------:R-:W-:Y:S05]  /*a4c0*/  @!P0 BRA `(.L_x_1163) ;  /* 0x0000000000048947 */ /* 0x000fea0003800000 */
[----:B------:R-:W-:Y:S01]  /*a4d0*/  BPT.TRAP 0x1 ;  /* 0x000000040000795c */ /* 0x000fe20000300000 */
.L_x_1163:
[----:B-1----:R-:W-:Y:S05]  /*a4e0*/  @P2 BRA `(.L_x_1161) ;  /* 0x0000000000082947 */ /* 0x002fea0003800000 */
[----:B------:R-:W1:Y:S02]  /*a4f0*/  SYNCS.PHASECHK.TRANS64.TRYWAIT P2, [UR6+0x28850], R0 ;  /* 0x02885000ff0075a7 */ /* 0x000e640008040146 */
[----:B-1----:R-:W-:Y:S05]  /*a500*/  @!P2 BRA `(.L_x_1164) ;  /* 0x0000009c0098a947 */ /* 0x002fea0003800000 */
.L_x_1161:
[----:B------:R-:W-:Y:S01]  /*a510*/  UIADD3 UR6, UR41, 0x400, URZ ;  /* 0x0000040029067890 */ /* 0x000fe2000fffe03f */
[----:B------:R-:W-:Y:S01]  /*a520*/  WARPGROUP.ARRIVE ;  /* 0x00000000000079c5 */ /* 0x000fe20000000000 */
[----:B------:R-:W-:Y:S01]  /*a530*/  UMOV UR7, 0x40000040 ;  /* 0x4000004000077882 */ /* 0x000fe20000000000 */
[----:B-1----:R-:W1:Y:S01]  /*a540*/  @P5 LDC R7, c[0x0][0x44c] ;  /* 0x00011300ff075b82 */ /* 0x002e620000000800 */
[----:B------:R-:W-:Y:S01]  /*a550*/  USHF.R.U32.HI UR6, URZ, 0x4, UR6 ;  /* 0x000000043f067899 */ /* 0x000fe20008011606 */
[----:B0-----:R-:W-:Y:S02]  /*a560*/  VIADD R0, R17, UR36 ;  /* 0x0000002411007c36 */ /* 0x001fe40008000000 */
[----:B------:R-:W-:Y:S01]  /*a570*/  IMAD.U32 R10, RZ, RZ, UR44 ;  /* 0x0000002cff0a7e24 */ /* 0x000fe2000f8e00ff */
[----:B------:R-:W-:-:S03]  /*a580*/  ULOP3.LUT UR6, UR6, 0x3fff, URZ, 0xc0, !UPT ;  /* 0x00003fff06067892 */ /* 0x000fc6000f8ec03f */
[----:B------:R-:W0:Y:S01]  /*a590*/  @P5 LDC R9, c[0x0][0x450] ;  /* 0x00011400ff095b82 */ /* 0x000e220000000800 */
[----:B------:R-:W-:-:S04]  /*a5a0*/  ULOP3.LUT UR6, UR6, 0x4000000, URZ, 0xfc, !UPT ;  /* 0x0400000006067892 */ /* 0x000fc8000f8efc3f */
[----:B------:R-:W-:-:S07]  /*a5b0*/  ULEA UR10, UR55, UR6, 0xb ;  /* 0x00000006370a7291 */ /* 0x000fce000f8e583f */
[----:B------:R-:W-:Y:S02]  /*a5c0*/  UMOV UR6, UR10 ;  /* 0x0000000a00067c82 */ /* 0x000fe40008000000 */
[----:B------:R-:W-:Y:S01]  /*a5d0*/  HGMMA.64x128x16.F32.BF16 R88, R180, gdesc[UR4].tnspB, R88, gsb0 ;  /* 0x41e00004b4587df0 */ /* 0x000fe20008001858 */
[----:B------:R-:W-:Y:S01]  /*a5e0*/  UIADD3 UR6, UR10, 0x80, URZ ;  /* 0x000000800a067890 */ /* 0x000fe2000fffe03f */
[----:B-1----:R-:W-:Y:S01]  /*a5f0*/  @P5 IMAD.HI.U32 R8, R0, R7, RZ ;  /* 0x0000000700085227 */ /* 0x002fe200078e00ff */
[----:B------:R-:W-:Y:S01]  /*a600*/  UMOV UR7, 0x40000040 ;  /* 0x4000004000077882 */ /* 0x000fe20000000000 */
[----:B------:R-:W-:Y:S02]  /*a610*/  @!P1 LEA R7, R10, UR41, 0x3 ;  /* 0x000000290a079c11 */ /* 0x000fe4000f8e18ff */
[----:B------:R-:W-:Y:S02]  /*a620*/  IADD3 R10, -R23, 0xb, RZ ;  /* 0x0000000b170a7810 */ /* 0x000fe40007ffe1ff */
[----:B0-----:R-:W-:Y:S01]  /*a630*/  @P5 SHF.R.U32.HI R0, RZ, R9, R8 ;  /* 0x00000009ff005219 */ /* 0x001fe20000011608 */
[----:B------:R-:W-:-:S05]  /*a640*/  @!P1 VIADD R8, R7, 0x28840 ;  /* 0x0002884007089836 */ /* 0x000fca0000000000 */
[----:B------:R-:W-:Y:S02]  /*a650*/  @!P1 PRMT R9, RZ, 0x654, R8 ;  /* 0x00000654ff099816 */ /* 0x000fe40000000008 */
[----:B------:R-:W0:Y:S01]  /*a660*/  SHFL.IDX PT, R8, R0, RZ, 0x1c1f ;  /* 0x001c1fff00087589 */ /* 0x000e2200000e0000 */
        /* <DEDUP_REMOVED lines=32> */
[----:B------:R-:W-:Y:S01]  /*a870*/  IMAD R7, R16, -0x2, R7 ;  /* 0xfffffffe10077824 */ /* 0x000fe200078e0207 */
[----:B------:R-:W-:Y:S02]  /*a880*/  WARPGROUP.DEPBAR.LE gsb0, 0x0 ;  /* 0x00008000000079c5 */ /* 0x000fe40000010000 */
[----:B------:R-:W-:-:S06]  /*a890*/  WARPGROUP.ARRIVE ;  /* 0x00000000000079c5 */ /* 0x000fcc0000000000 */
[----:B------:R-:W-:Y:S01]  /*a8a0*/  HGMMA.64x128x16.F32.BF16 R88, R152, gdesc[UR4].tnspB, R88, gsb0 ;  /* 0x41e0000498587df0 */ /* 0x000fe20008001858 */
[----:B------:R-:W-:Y:S02]  /*a8b0*/  ULOP3.LUT UR6, URZ, UR54, URZ, 0x33, !UPT ;  /* 0x000000363f067292 */ /* 0x000fe4000f8e333f */
[----:B------:R-:W-:Y:S02]  /*a8c0*/  WARPGROUP.DEPBAR.LE gsb0, 0x0 ;  /* 0x00008000000079c5 */ /* 0x000fe40000010000 */
[----:B------:R-:W1:Y:S08]  /*a8d0*/  LDC R153, c[0x0][0x2f0] ;  /* 0x0000bc00ff997b82 */ /* 0x000e700000000800 */
[----:B------:R2:W-:Y:S06]  /*a8e0*/  BAR.ARV R10, 0x100 ;  /* 0x0004000a0000751d */ /* 0x0005ec0000002000 */
[----:B------:R3:W-:Y:S01]  /*a8f0*/  @!P1 SYNCS.ARRIVE.TRANS64.RED.A1T0 RZ, [R9+URZ], RZ ;  /* 0x000000ff09ff99a7 */ /* 0x0007e2000810043f */
[----:B-1----:R-:W-:-:S04]  /*a900*/  IMAD R7, R153, UR42, R7 ;  /* 0x0000002a99077c24 */ /* 0x002fc8000f8e0207 */
[----:B------:R-:W-:-:S04]  /*a910*/  VIADD R7, R7, -UR53 ;  /* 0x8000003507077c36 */ /* 0x000fc80008000000 */
[C---:B------:R-:W-:Y:S02]  /*a920*/  VIADD R15, R7.reuse, UR52 ;  /* 0x00000034070f7c36 */ /* 0x040fe40008000000 */
[----:B------:R-:W-:Y:S02]  /*a930*/  VIADD R21, R7, UR6 ;  /* 0x0000000607157c36 */ /* 0x000fe40008000000 */
[--C-:B0-----:R-:W-:Y:S02]  /*a940*/  IMAD.IADD R7, R15, 0x1, R8.reuse ;  /* 0x000000010f077824 */ /* 0x101fe400078e0208 */
[----:B---3--:R-:W-:Y:S01]  /*a950*/  IMAD.IADD R9, R21, 0x1, R8 ;  /* 0x0000000115097824 */ /* 0x008fe200078e0208 */
[----:B--2---:R-:W-:Y:S06]  /*a960*/  @!P6 BRA `(.L_x_1165) ;  /* 0x00000000005ce947 */ /* 0x004fec0003800000 */
[----:B------:R-:W-:Y:S01]  /*a970*/  IMAD R8, R153, UR42, R8 ;  /* 0x0000002a99087c24 */ /* 0x000fe2000f8e0208 */
[----:B------:R-:W-:Y:S03]  /*a980*/  BSSY B0, `(.L_x_1166) ;  /* 0x0000011000007945 */ /* 0x000fe60003800000 */
[----:B------:R-:W-:-:S05]  /*a990*/  VIADD R11, R8, -UR53 ;  /* 0x80000035080b7c36 */ /* 0x000fca0008000000 */
        /* <DEDUP_REMOVED lines=10> */
.L_x_1167:
[----:B------:R-:W-:-:S05]  /*aa40*/  IMAD.U32 R10, RZ, RZ, UR49 ;  /* 0x00000031ff0a7e24 */ /* 0x000fca000f8e00ff */
[----:B------:R-:W-:-:S13]  /*aa50*/  ISETP.NE.AND P2, PT, R10, 0x1, PT ;  /* 0x000000010a00780c */ /* 0x000fda0003f45270 */
[----:B------:R-:W0:Y:S02]  /*aa60*/  @P2 LDC.64 R12, c[0x0][0x9e8] ;  /* 0x00027a00ff0c2b82 */ /* 0x000e240000000a00 */
[----:B0-----:R-:W-:-:S05]  /*aa70*/  @P2 IMAD.HI.U32 R8, R11, R12, RZ ;  /* 0x0000000c0b082227 */ /* 0x001fca00078e00ff */
[----:B------:R-:W-:-:S07]  /*aa80*/  @P2 SHF.R.U32.HI R11, RZ, R13, R8 ;  /* 0x0000000dff0b2219 */ /* 0x000fce0000011608 */
.L_x_1168:
[----:B------:R-:W-:Y:S05]  /*aa90*/  BSYNC B0 ;  /* 0x0000000000007941 */ /* 0x000fea0003800000 */
.L_x_1166:
[----:B------:R-:W-:-:S04]  /*aaa0*/  IMAD R11, R11, R10, -R162 ;  /* 0x0000000a0b0b7224 */ /* 0x000fc800078e0aa2 */
[----:B------:R-:W-:-:S05]  /*aab0*/  IMAD R8, R16, -0x2, R11 ;  /* 0xfffffffe10087824 */ /* 0x000fca00078e020b */
[----:B------:R-:W-:Y:S02]  /*aac0*/  VIADDMNMX R7, R8, R10, R7, PT ;  /* 0x0000000a08077246 */ /* 0x000fe40003800107 */
[----:B------:R-:W-:-:S07]  /*aad0*/  VIMNMX R9, R9, R8, !PT ;  /* 0x0000000809097248 */ /* 0x000fce0007fe0100 */
.L_x_1165:
[----:B------:R-:W-:Y:S01]  /*aae0*/  ISETP.GT.AND P2, PT, R6, -0x1, PT ;  /* 0xffffffff0600780c */ /* 0x000fe20003f44270 */
[----:B------:R-:W0:Y:S03]  /*aaf0*/  SHFL.IDX PT, R0, R0, 0x1, 0x1c1f ;  /* 0x003c1f0000007f89 */ /* 0x000e2600000e0000 */
[C---:B------:R-:W-:Y:S02]  /*ab00*/  ISETP.GT.AND P4, PT, R9.reuse, RZ, P2 ;  /* 0x000000ff0900720c */ /* 0x040fe40001784270 */
[----:B------:R-:W-:Y:S02]  /*ab10*/  ISETP.GT.AND P3, PT, R9, 0x1, P2 ;  /* 0x000000010900780c */ /* 0x000fe40001764270 */
[C---:B------:R-:W-:Y:S02]  /*ab20*/  ISETP.LT.OR P4, PT, R7.reuse, 0x1, P4 ;  /* 0x000000010700780c */ /* 0x040fe40002781670 */
[----:B------:R-:W-:-:S02]  /*ab30*/  ISETP.LT.OR P3, PT, R7, 0x2, P3 ;  /* 0x000000020700780c */ /* 0x000fc40001f61670 */
[----:B------:R-:W-:Y:S02]  /*ab40*/  FSEL R13, R24, -INF , !P4 ;  /* 0xff800000180d7808 */ /* 0x000fe40006000000 */
[----:B------:R-:W-:Y:S02]  /*ab50*/  ISETP.GT.AND P4, PT, R9, 0x8, P2 ;  /* 0x000000080900780c */ /* 0x000fe40001784270 */
[----:B------:R-:W-:Y:S02]  /*ab60*/  FSEL R198, R25, -INF , !P3 ;  /* 0xff80000019c67808 */ /* 0x000fe40005800000 */
[----:B------:R-:W-:Y:S02]  /*ab70*/  ISETP.GT.AND P3, PT, R9, 0x9, P2 ;  /* 0x000000090900780c */ /* 0x000fe40001764270 */
[C---:B------:R-:W-:Y:S02]  /*ab80*/  ISETP.LT.OR P4, PT, R7.reuse, 0x9, P4 ;  /* 0x000000090700780c */ /* 0x040fe40002781670 */
[----:B------:R-:W-:-:S02]  /*ab90*/  ISETP.LT.OR P3, PT, R7, 0xa, P3 ;  /* 0x0000000a0700780c */ /* 0x000fc40001f61670 */
[----:B------:R-:W-:Y:S01]  /*aba0*/  FSEL R182, R28, -INF , !P4 ;  /* 0xff8000001cb67808 */ /* 0x000fe20006000000 */
[----:B0-----:R-:W-:Y:S01]  /*abb0*/  IMAD.IADD R11, R21, 0x1, R0 ;  /* 0x00000001150b7824 */ /* 0x001fe200078e0200 */
[----:B------:R-:W-:Y:S02]  /*abc0*/  ISETP.GT.AND P4, PT, R9, 0x10, P2 ;  /* 0x000000100900780c */ /* 0x000fe40001784270 */
[----:B------:R-:W-:Y:S02]  /*abd0*/  FSEL R196, R29, -INF , !P3 ;  /* 0xff8000001dc47808 */ /* 0x000fe40005800000 */
        /* <DEDUP_REMOVED lines=22> */
[----:B------:R-:W-:Y:S02]  /*ad40*/  FSEL R44, R45, -INF , !P3 ;  /* 0xff8000002d2c7808 */ /* 0x000fe40005800000 */
[C---:B------:R-:W-:Y:S02]  /*ad50*/  ISETP.GT.AND P4, PT, R9.reuse, 0x30, P2 ;  /* 0x000000300900780c */ /* 0x040fe40001784270 */
        /* <DEDUP_REMOVED lines=54> */
[----:B------:R-:W-:Y:S01]  /*b0c0*/  ISETP.GT.AND P3, PT, R9, 0x79, P2 ;  /* 0x000000790900780c */ /* 0x000fe20001764270 */
[----:B------:R-:W-:Y:S01]  /*b0d0*/  IMAD.IADD R9, R15, 0x1, R0 ;  /* 0x000000010f097824 */ /* 0x000fe200078e0200 */
[C---:B------:R-:W-:Y:S02]  /*b0e0*/  ISETP.LT.OR P4, PT, R7.reuse, 0x79, P4 ;  /* 0x000000790700780c */ /* 0x040fe40002781670 */
[----:B------:R-:W-:-:S02]  /*b0f0*/  ISETP.LT.OR P3, PT, R7, 0x7a, P3 ;  /* 0x0000007a0700780c */ /* 0x000fc40001f61670 */
[----:B------:R-:W-:Y:S02]  /*b100*/  FSEL R84, R84, -INF , !P4 ;  /* 0xff80000054547808 */ /* 0x000fe40006000000 */
[----:B------:R-:W-:Y:S01]  /*b110*/  FSEL R32, R85, -INF , !P3 ;  /* 0xff80000055207808 */ /* 0x000fe20005800000 */
[----:B------:R-:W-:Y:S08]  /*b120*/  @!P6 BRA `(.L_x_1169) ;  /* 0x00000000005ce947 */ /* 0x000ff00003800000 */
        /* <DEDUP_REMOVED lines=13> */
.L_x_1171:
[----:B------:R-:W-:-:S05]  /*b200*/  IMAD.U32 R15, RZ, RZ, UR49 ;  /* 0x00000031ff0f7e24 */ /* 0x000fca000f8e00ff */
[----:B------:R-:W-:-:S13]  /*b210*/  ISETP.NE.AND P3, PT, R15, 0x1, PT ;  /* 0x000000010f00780c */ /* 0x000fda0003f65270 */
[----:B------:R-:W0:Y:S02]  /*b220*/  @P3 LDC.64 R164, c[0x0][0x9e8] ;  /* 0x00027a00ffa43b82 */ /* 0x000e240000000a00 */
[----:B0-----:R-:W-:-:S05]  /*b230*/  @P3 IMAD.HI.U32 R0, R7, R164, RZ ;  /* 0x000000a407003227 */ /* 0x001fca00078e00ff */
[----:B------:R-:W-:-:S07]  /*b240*/  @P3 SHF.R.U32.HI R7, RZ, R165, R0 ;  /* 0x000000a5ff073219 */ /* 0x000fce0000011600 */
.L_x_1172:
[----:B------:R-:W-:Y:S05]  /*b250*/  BSYNC B0 ;  /* 0x0000000000007941 */ /* 0x000fea0003800000 */
.L_x_1170:
[----:B------:R-:W-:-:S04]  /*b260*/  IMAD R7, R7, R15, -R162 ;  /* 0x0000000f07077224 */ /* 0x000fc800078e0aa2 */
[----:B------:R-:W-:-:S05]  /*b270*/  IMAD R0, R16, -0x2, R7 ;  /* 0xfffffffe10007824 */ /* 0x000fca00078e0207 */
[----:B------:R-:W-:Y:S02]  /*b280*/  VIADDMNMX R9, R0, R15, R9, PT ;  /* 0x0000000f00097246 */ /* 0x000fe40003800109 */
[----:B------:R-:W-:-:S07]  /*b290*/  VIMNMX R11, R11, R0, !PT ;  /* 0x000000000b0b7248 */ /* 0x000fce0007fe0100 */
.L_x_1169:
[----:B------:R-:W-:Y:S01]  /*b2a0*/  FMNMX.FTZ R7, R13, R4, !PT ;  /* 0x000000040d077209 */ /* 0x000fe20007810000 */
[----:B------:R-:W-:Y:S01]  /*b2b0*/  IMAD.U32 R53, RZ, RZ, UR55 ;  /* 0x00000037ff357e24 */ /* 0x000fe2000f8e00ff */
[----:B------:R-:W-:Y:S01]  /*b2c0*/  ISETP.GT.AND P3, PT, R11, 0x8, P2 ;  /* 0x000000080b00780c */ /* 0x000fe20001764270 */
[----:B------:R-:W-:Y:S01]  /*b2d0*/  UMOV UR56, UR45 ;  /* 0x0000002d00387c82 */ /* 0x000fe20008000000 */
[----:B------:R-:W-:Y:S01]  /*b2e0*/  FMNMX.FTZ R7, R198, R7, !PT ;  /* 0x00000007c6077209 */ /* 0x000fe20007810000 */
[----:B------:R-:W-:Y:S01]  /*b2f0*/  UMOV UR55, UR44 ;  /* 0x0000002c00377c82 */ /* 0x000fe20008000000 */
[----:B------:R-:W-:Y:S02]  /*b300*/  ISETP.LT.OR P3, PT, R9, 0x9, P3 ;  /* 0x000000090900780c */ /* 0x000fe40001f61670 */
        /* <DEDUP_REMOVED lines=9> */
[----:B------:R-:W-:Y:S02]  /*b3a0*/  FSEL R162, R34, -INF , !P3 ;  /* 0xff80000022a27808 */ /* 0x000fe40005800000 */
[----:B------:R-:W-:Y:S02]  /*b3b0*/  FMNMX.FTZ R7, R158, R7, !PT ;  /* 0x000000079e077209 */ /* 0x000fe40007810000 */
        /* <DEDUP_REMOVED lines=49> */
[C---:B------:R-:W-:Y:S01]  /*b6d0*/  ISETP.LT.OR P4, PT, R9.reuse, 0x22, P4 ;  /* 0x000000220900780c */ /* 0x040fe20002781670 */
[----:B------:R-:W0:Y:S01]  /*b6e0*/  SHFL.BFLY PT, R0, R7, 0x2, 0x1f ;  /* 0x0c401f0007007f89 */ /* 0x000e2200000e0000 */
[----:B------:R-:W-:-:S02]  /*b6f0*/  ISETP.LT.OR P3, PT, R9, 0x39, P3 ;  /* 0x000000390900780c */ /* 0x000fc40001f61670 */
[----:B------:R-:W-:Y:S02]  /*b700*/  FSEL R168, R43, -INF , !P4 ;  /* 0xff8000002ba87808 */ /* 0x000fe40006000000 */
[C---:B------:R-:W-:Y:S02]  /*b710*/  ISETP.GT.AND P4, PT, R11.reuse, 0x29, P2 ;  /* 0x000000290b00780c */ /* 0x040fe40001784270 */
[----:B------:R-:W-:Y:S02]  /*b720*/  FSEL R54, R54, -INF , !P3 ;  /* 0xff80000036367808 */ /* 0x000fe40005800000 */
[----:B------:R-:W-:Y:S02]  /*b730*/  ISETP.GT.AND P3, PT, R11, 0x40, P2 ;  /* 0x000000400b00780c */ /* 0x000fe40001764270 */
[C---:B------:R-:W-:Y:S02]  /*b740*/  ISETP.LT.OR P4, PT, R9.reuse, 0x2a, P4 ;  /* 0x0000002a0900780c */ /* 0x040fe40002781670 */
[----:B------:R-:W-:-:S02]  /*b750*/  ISETP.LT.OR P3, PT, R9, 0x41, P3 ;  /* 0x000000410900780c */ /* 0x000fc40001f61670 */
[----:B------:R-:W-:Y:S02]  /*b760*/  FSEL R34, R47, -INF , !P4 ;  /* 0xff8000002f227808 */ /* 0x000fe40006000000 */
[C---:B------:R-:W-:Y:S02]  /*b770*/  ISETP.GT.AND P4, PT, R11.reuse, 0x31, P2 ;  /* 0x000000310b00780c */ /* 0x040fe40001784270 */
[----:B------:R-:W-:Y:S02]  /*b780*/  FSEL R58, R58, -INF , !P3 ;  /* 0xff8000003a3a7808 */ /* 0x000fe40005800000 */
[----:B------:R-:W-:Y:S02]  /*b790*/  ISETP.GT.AND P3, PT, R11, 0x41, P2 ;  /* 0x000000410b00780c */ /* 0x000fe40001764270 */
[----:B------:R-:W-:Y:S02]  /*b7a0*/  ISETP.LT.OR P4, PT, R9, 0x32, P4 ;  /* 0x000000320900780c */ /* 0x000fe40002781670 */
[----:B0-----:R-:W-:-:S02]  /*b7b0*/  FMNMX.FTZ R0, R7, R0, !PT ;  /* 0x0000000007007209 */ /* 0x001fc40007810000 */
[----:B------:R-:W0:Y:S01]  /*b7c0*/  LDC R7, c[0x0][0x988] ;  /* 0x00026200ff077b82 */ /* 0x000e220000000800 */
[----:B------:R-:W-:Y:S02]  /*b7d0*/  ISETP.LT.OR P3, PT, R9, 0x42, P3 ;  /* 0x000000420900780c */ /* 0x000fe40001f61670 */
[----:B------:R-:W1:Y:S01]  /*b7e0*/  SHFL.BFLY PT, R15, R0, 0x1, 0x1f ;  /* 0x0c201f00000f7f89 */ /* 0x000e6200000e0000 */
[----:B------:R-:W-:Y:S02]  /*b7f0*/  FSEL R46, R51, -INF , !P4 ;  /* 0xff800000332e7808 */ /* 0x000fe40006000000 */
[----:B------:R-:W-:Y:S02]  /*b800*/  ISETP.GT.AND P4, PT, R11, 0x39, P2 ;  /* 0x000000390b00780c */ /* 0x000fe40001784270 */
[----:B------:R-:W-:Y:S02]  /*b810*/  FSEL R178, R59, -INF , !P3 ;  /* 0xff8000003bb27808 */ /* 0x000fe40005800000 */
[----:B------:R-:W-:-:S02]  /*b820*/  ISETP.GT.AND P3, PT, R11, 0x48, P2 ;  /* 0x000000480b00780c */ /* 0x000fc40001764270 */
[C---:B------:R-:W-:Y:S02]  /*b830*/  ISETP.LT.OR P4, PT, R9.reuse, 0x3a, P4 ;  /* 0x0000003a0900780c */ /* 0x040fe40002781670 */
[----:B------:R-:W-:Y:S02]  /*b840*/  ISETP.LT.OR P3, PT, R9, 0x49, P3 ;  /* 0x000000490900780c */ /* 0x000fe40001f61670 */
[----:B------:R-:W-:Y:S02]  /*b850*/  FSEL R30, R55, -INF , !P4 ;  /* 0xff800000371e7808 */ /* 0x000fe40006000000 */
[----:B------:R-:W-:Y:S02]  /*b860*/  FSEL R62, R62, -INF , !P3 ;  /* 0xff8000003e3e7808 */ /* 0x000fe40005800000 */
[----:B------:R-:W-:Y:S02]  /*b870*/  ISETP.GT.AND P3, PT, R11, RZ, P2 ;  /* 0x000000ff0b00720c */ /* 0x000fe40001764270 */
[----:B------:R-:W-:-:S02]  /*b880*/  @!P1 LEA R53, R53, UR41, 0x3 ;  /* 0x0000002935359c11 */ /* 0x000fc4000f8e18ff */
[----:B------:R-:W-:Y:S02]  /*b890*/  ISETP.LT.OR P3, PT, R9, 0x1, P3 ;  /* 0x000000010900780c */ /* 0x000fe40001f61670 */
[----:B-1----:R-:W-:-:S04]  /*b8a0*/  FMNMX.FTZ R0, R0, R15, !PT ;  /* 0x0000000f00007209 */ /* 0x002fc80007810000 */
[C---:B------:R-:W-:Y:S01]  /*b8b0*/  FSETP.NEU.FTZ.AND P4, PT, R0.reuse, -INF , PT ;  /* 0xff8000000000780b */ /* 0x040fe20003f9d000 */
[----:B0-----:R-:W-:-:S03]  /*b8c0*/  FMUL.FTZ R29, R0, R7 ;  /* 0x00000007001d7220 */ /* 0x001fc60000410000 */
[----:B------:R-:W-:Y:S02]  /*b8d0*/  FSEL R49, R0, RZ, P4 ;  /* 0x000000ff00317208 */ /* 0x000fe40002000000 */
[----:B------:R-:W-:-:S05]  /*b8e0*/  FSEL R29, R29, RZ, P4 ;  /* 0x000000ff1d1d7208 */ /* 0x000fca0002000000 */
[-CC-:B------:R-:W-:Y:S01]  /*b8f0*/  FFMA.FTZ R15, R196, R7.reuse, -R29.reuse ;  /* 0x00000007c40f7223 */ /* 0x180fe2000001081d */
[----:B------:R-:W-:Y:S01]  /*b900*/  FSEL R196, R26, -INF , !P3 ;  /* 0xff8000001ac47808 */ /* 0x000fe20005800000 */
        /* <DEDUP_REMOVED lines=8> */
[--C-:B------:R-:W-:Y:S01]  /*b990*/  FFMA.FTZ R48, R48, R7, -R29.reuse ;  /* 0x0000000730307223 */ /* 0x100fe2000001081d */
[----:B------:R-:W-:Y:S01]  /*b9a0*/  FSEL R194, R63, -INF , !P3 ;  /* 0xff8000003fc27808 */ /* 0x000fe20005800000 */
[----:B------:R0:W-:Y:S01]  /*b9b0*/  MUFU.EX2 R21, R31 ;  /* 0x0000001f00157308 */ /* 0x0001e20000000800 */
        /* <DEDUP_REMOVED lines=10> */
[----:B------:R-:W-:Y:S01]  /*ba60*/  FSEL R66, R66, -INF , !P3 ;  /* 0xff80000042427808 */ /* 0x000fe20005800000 */
[--C-:B------:R-:W-:Y:S01]  /*ba70*/  FFMA.FTZ R26, R192, R7, -R29.reuse ;  /* 0x00000007c01a7223 */ /* 0x100fe2000001081d */
[----:B------:R-:W-:Y:S01]  /*ba80*/  FMNMX.FTZ R27, R172, R25, !PT ;  /* 0x00000019ac1b7209 */ /* 0x000fe20007810000 */
[--C-:B------:R-:W-:Y:S01]  /*ba90*/  FFMA.FTZ R158, R158, R7, -R29.reuse ;  /* 0x000000079e9e7223 */ /* 0x100fe2000001081d */
[----:B------:R-:W-:Y:S01]  /*baa0*/  ISETP.GT.AND P3, PT, R11, 0x51, P2 ;  /* 0x000000510b00780c */ /* 0x000fe20001764270 */
[----:B------:R1:W-:Y:S01]  /*bab0*/  MUFU.EX2 R25, R33 ;  /* 0x0000002100197308 */ /* 0x0003e20000000800 */
        /* <DEDUP_REMOVED lines=12> */
[----:B0-----:R-:W-:Y:S01]  /*bb80*/  FMNMX.FTZ R31, R168, R27, !PT ;  /* 0x0000001ba81f7209 */ /* 0x001fe20007810000 */
[--C-:B------:R-:W-:Y:S01]  /*bb90*/  FFMA.FTZ R14, R14, R7, -R29.reuse ;  /* 0x000000070e0e7223 */ /* 0x100fe2000001081d */
[----:B------:R-:W-:Y:S01]  /*bba0*/  ISETP.LT.OR P3, PT, R9, 0x59, P3 ;  /* 0x000000590900780c */ /* 0x000fe20001f61670 */
[----:B------:R0:W-:Y:S01]  /*bbb0*/  MUFU.EX2 R27, R35 ;  /* 0x00000023001b7308 */ /* 0x0001e20000000800 */
        /* <DEDUP_REMOVED lines=11> */
[----:B------:R-:W-:Y:S01]  /*bc70*/  FFMA.FTZ R84, R84, R7, -R29 ;  /* 0x0000000754547223 */ /* 0x000fe2000001081d */
[----:B-1----:R-:W-:Y:S01]  /*bc80*/  FMNMX.FTZ R33, R46, R31, !PT ;  /* 0x0000001f2e217209 */ /* 0x002fe20007810000 */
[----:B------:R-:W-:Y:S01]  /*bc90*/  MUFU.EX2 R180, R180 ;  /* 0x000000b400b47308 */ /* 0x000fe20000000800 */
[----:B------:R-:W-:-:S02]  /*bca0*/  FSEL R156, R71, -INF , !P3 ;  /* 0xff800000479c7808 */ /* 0x000fc40005800000 */
[----:B------:R-:W-:Y:S02]  /*bcb0*/  ISETP.GT.AND P3, PT, R11, 0x60, P2 ;  /* 0x000000600b00780c */ /* 0x000fe40001764270 */
[----:B------:R-:W-:Y:S02]  /*bcc0*/  FMNMX.FTZ R33, R54, R33, !PT ;  /* 0x0000002136217209 */ /* 0x000fe40007810000 */
[----:B------:R-:W-:Y:S01]  /*bcd0*/  ISETP.LT.OR P3, PT, R9, 0x61, P3 ;  /* 0x000000610900780c */ /* 0x000fe20001f61670 */
[----:B------:R1:W-:Y:S01]  /*bce0*/  MUFU.EX2 R31, R37 ;  /* 0x00000025001f7308 */ /* 0x0003e20000000800 */
[----:B------:R-:W-:Y:S02]  /*bcf0*/  FMNMX.FTZ R33, R30, R33, !PT ;  /* 0x000000211e217209 */ /* 0x000fe40007810000 */
[----:B------:R-:W-:Y:S02]  /*bd00*/  FSEL R74, R74, -INF , !P3 ;  /* 0xff8000004a4a7808 */ /* 0x000fe40005800000 */
[----:B------:R-:W-:-:S02]  /*bd10*/  ISETP.GT.AND P3, PT, R11, 0x61, P2 ;  /* 0x000000610b00780c */ /* 0x000fc40001764270 */
[----:B------:R-:W-:Y:S01]  /*bd20*/  FMNMX.FTZ R33, R58, R33, !PT ;  /* 0x000000213a217209 */ /* 0x000fe20007810000 */
[----:B------:R-:W-:Y:S01]  /*bd30*/  MUFU.EX2 R13, R13 ;  /* 0x0000000d000d7308 */ /* 0x000fe20000000800 */
[----:B------:R-:W-:Y:S02]  /*bd40*/  ISETP.LT.OR P3, PT, R9, 0x62, P3 ;  /* 0x000000620900780c */ /* 0x000fe40001f61670 */
[----:B0-----:R-:W-:Y:S02]  /*bd50*/  FMNMX.FTZ R35, R178, R33, !PT ;  /* 0x00000021b2237209 */ /* 0x001fe40007810000 */
[----:B------:R-:W-:Y:S02]  /*bd60*/  FSEL R152, R75, -INF , !P3 ;  /* 0xff8000004b987808 */ /* 0x000fe40005800000 */
[----:B------:R-:W-:Y:S01]  /*bd70*/  ISETP.GT.AND P3, PT, R11, 0x68, P2 ;  /* 0x000000680b00780c */ /* 0x000fe20001764270 */
[----:B------:R0:W-:Y:S01]  /*bd80*/  MUFU.EX2 R33, R48 ;  /* 0x0000003000217308 */ /* 0x0001e20000000800 */
[----:B------:R-:W-:-:S02]  /*bd90*/  FMNMX.FTZ R35, R62, R35, !PT ;  /* 0x000000233e237209 */ /* 0x000fc40007810000 */
[----:B------:R-:W-:Y:S02]  /*bda0*/  ISETP.LT.OR P3, PT, R9, 0x69, P3 ;  /* 0x000000690900780c */ /* 0x000fe40001f61670 */
[----:B------:R-:W-:Y:S02]  /*bdb0*/  FMNMX.FTZ R35, R194, R35, !PT ;  /* 0x00000023c2237209 */ /* 0x000fe40007810000 */
[----:B------:R-:W-:Y:S01]  /*bdc0*/  FSEL R78, R78, -INF , !P3 ;  /* 0xff8000004e4e7808 */ /* 0x000fe20005800000 */
[----:B------:R-:W-:Y:S01]  /*bdd0*/  MUFU.EX2 R182, R182 ;  /* 0x000000b600b67308 */ /* 0x000fe20000000800 */
[----:B------:R-:W-:Y:S02]  /*bde0*/  FMNMX.FTZ R35, R66, R35, !PT ;  /* 0x0000002342237209 */ /* 0x000fe40007810000 */
[----:B------:R-:W-:Y:S02]  /*bdf0*/  ISETP.GT.AND P3, PT, R11, 0x69, P2 ;  /* 0x000000690b00780c */ /* 0x000fe40001764270 */
[----:B-1----:R-:W-:-:S02]  /*be00*/  FMNMX.FTZ R37, R160, R35, !PT ;  /* 0x00000023a0257209 */ /* 0x002fc40007810000 */
[----:B------:R-:W-:Y:S01]  /*be10*/  ISETP.LT.OR P3, PT, R9, 0x6a, P3 ;  /* 0x0000006a0900780c */ /* 0x000fe20001f61670 */
[----:B------:R1:W-:Y:S01]  /*be20*/  MUFU.EX2 R35, R52 ;  /* 0x0000003400237308 */ /* 0x0003e20000000800 */
[----:B------:R-:W-:Y:S02]  /*be30*/  FMNMX.FTZ R37, R70, R37, !PT ;  /* 0x0000002546257209 */ /* 0x000fe40007810000 */
[----:B0-----:R-:W-:Y:S02]  /*be40*/  FSEL R48, R79, -INF , !P3 ;  /* 0xff8000004f307808 */ /* 0x001fe40005800000 */
[----:B------:R-:W-:Y:S02]  /*be50*/  ISETP.GT.AND P3, PT, R11, 0x70, P2 ;  /* 0x000000700b00780c */ /* 0x000fe40001764270 */
[----:B------:R-:W-:Y:S01]  /*be60*/  FMNMX.FTZ R37, R156, R37, !PT ;  /* 0x000000259c257209 */ /* 0x000fe20007810000 */
[----:B------:R-:W-:Y:S01]  /*be70*/  MUFU.EX2 R15, R15 ;  /* 0x0000000f000f7308 */ /* 0x000fe20000000800 */
[----:B------:R-:W-:-:S02]  /*be80*/  ISETP.LT.OR P3, PT, R9, 0x71, P3 ;  /* 0x000000710900780c */ /* 0x000fc40001f61670 */
[----:B------:R-:W-:Y:S02]  /*be90*/  FMNMX.FTZ R37, R74, R37, !PT ;  /* 0x000000254a257209 */ /* 0x000fe40007810000 */
[----:B------:R-:W-:Y:S02]  /*bea0*/  FSEL R82, R82, -INF , !P3 ;  /* 0xff80000052527808 */ /* 0x000fe40005800000 */
[----:B------:R-:W-:Y:S01]  /*beb0*/  ISETP.GT.AND P3, PT, R11, 0x71, P2 ;  /* 0x000000710b00780c */ /* 0x000fe20001764270 */
[----:B------:R-:W-:Y:S01]  /*bec0*/  MUFU.EX2 R26, R26 ;  /* 0x0000001a001a7308 */ /* 0x000fe20000000800 */
[----:B------:R-:W-:Y:S02]  /*bed0*/  FMNMX.FTZ R39, R152, R37, !PT ;  /* 0x0000002598277209 */ /* 0x000fe40007810000 */
[----:B------:R-:W-:Y:S02]  /*bee0*/  ISETP.LT.OR P3, PT, R9, 0x72, P3 ;  /* 0x000000720900780c */ /* 0x000fe40001f61670 */
[----:B------:R-:W-:-:S02]  /*bef0*/  FMNMX.FTZ R39, R78, R39, !PT ;  /* 0x000000274e277209 */ /* 0x000fc40007810000 */
[----:B-1----:R-:W-:Y:S01]  /*bf00*/  FSEL R52, R83, -INF , !P3 ;  /* 0xff80000053347808 */ /* 0x002fe20005800000 */
[----:B------:R0:W-:Y:S01]  /*bf10*/  MUFU.EX2 R37, R56 ;  /* 0x0000003800257308 */ /* 0x0001e20000000800 */
[C---:B------:R-:W-:Y:S02]  /*bf20*/  ISETP.GT.AND P3, PT, R11.reuse, 0x78, P2 ;  /* 0x000000780b00780c */ /* 0x040fe40001764270 */
[----:B------:R-:W-:Y:S02]  /*bf30*/  FMNMX.FTZ R39, R48, R39, !PT ;  /* 0x0000002730277209 */ /* 0x000fe40007810000 */
[----:B------:R-:W-:Y:S01]  /*bf40*/  ISETP.GT.AND P2, PT, R11, 0x79, P2 ;  /* 0x000000790b00780c */ /* 0x000fe20001744270 */
[--C-:B------:R-:W-:Y:S01]  /*bf50*/  FFMA.FTZ R11, R64, R7, -R29.reuse ;  /* 0x00000007400b7223 */ /* 0x100fe2000001081d */
[----:B------:R-:W-:Y:S01]  /*bf60*/  ISETP.LT.OR P3, PT, R9, 0x79, P3 ;  /* 0x000000790900780c */ /* 0x000fe20001f61670 */
[----:B------:R-:W-:Y:S01]  /*bf70*/  FADD.FTZ R64, -R49, R4 ;  /* 0x0000000431407221 */ /* 0x000fe20000010100 */
[----:B------:R-:W-:Y:S01]  /*bf80*/  FMNMX.FTZ R39, R82, R39, !PT ;  /* 0x0000002752277209 */ /* 0x000fe20007810000 */
[-CC-:B------:R-:W-:Y:S01]  /*bf90*/  FFMA.FTZ R4, R32, R7.reuse, -R29.reuse ;  /* 0x0000000720047223 */ /* 0x180fe2000001081d */
[----:B------:R-:W-:Y:S01]  /*bfa0*/  ISETP.LT.OR P2, PT, R9, 0x7a, P2 ;  /* 0x0000007a0900780c */ /* 0x000fe20001741670 */
[----:B------:R-:W-:Y:S01]  /*bfb0*/  FFMA.FTZ R9, R60, R7, -R29 ;  /* 0x000000073c097223 */ /* 0x000fe2000001081d */
[----:B------:R-:W-:Y:S01]  /*bfc0*/  FSEL R86, R86, -INF , !P3 ;  /* 0xff80000056567808 */ /* 0x000fe20005800000 */
[----:B------:R-:W-:Y:S01]  /*bfd0*/  MUFU.EX2 R158, R158 ;  /* 0x0000009e009e7308 */ /* 0x000fe20000000800 */
[----:B------:R-:W-:-:S02]  /*bfe0*/  FMNMX.FTZ R39, R52, R39, !PT ;  /* 0x0000002734277209 */ /* 0x000fc40007810000 */
[----:B0-----:R-:W-:Y:S02]  /*bff0*/  FSEL R56, R87, -INF , !P2 ;  /* 0xff80000057387808 */ /* 0x001fe40005000000 */
[----:B------:R-:W-:-:S03]  /*c000*/  FMNMX.FTZ R39, R86, R39, !PT ;  /* 0x0000002756277209 */ /* 0x000fc60007810000 */
[----:B------:R-:W-:Y:S01]  /*c010*/  MUFU.EX2 R154, R154 ;  /* 0x0000009a009a7308 */ /* 0x000fe20000000800 */
[----:B------:R-:W-:Y:S01]  /*c020*/  FMNMX.FTZ R43, R56, R39, !PT ;  /* 0x00000027382b7209 */ /* 0x000fe20007810000 */
[----:B------:R-:W-:-:S04]  /*c030*/  FFMA.FTZ R39, R68, R7, -R29 ;  /* 0x0000000744277223 */ /* 0x000fc8000001081d */
        /* <DEDUP_REMOVED lines=11> */
[----:B------:R-:W2:Y:S08]  /*c0f0*/  MUFU.EX2 R9, R9 ;  /* 0x0000000900097308 */ /* 0x000eb00000000800 */
[----:B------:R-:W-:Y:S01]  /*c100*/  MUFU.EX2 R10, R10 ;  /* 0x0000000a000a7308 */ /* 0x000fe20000000800 */
[----:B-1----:R-:W-:Y:S01]  /*c110*/  FFMA.FTZ R72, R29, R3, R180 ;  /* 0x000000031d487223 */ /* 0x002fe200000100b4 */
[----:B0-----:R-:W-:Y:S01]  /*c120*/  FMNMX.FTZ R8, R47, R8, !PT ;  /* 0x000000082f087209 */ /* 0x001fe20007810000 */
[----:B------:R-:W-:Y:S01]  /*c130*/  FMUL.FTZ R88, R88, R29 ;  /* 0x0000001d58587220 */ /* 0x000fe20000410000 */
[C---:B------:R-:W-:Y:S01]  /*c140*/  F2FP.BF16.F32.PACK_AB R180, R13.reuse, R180 ;  /* 0x000000b40db4723e */ /* 0x040fe200000010ff */
[----:B------:R-:W-:Y:S01]  /*c150*/  FADD.FTZ R3, R13, R72 ;  /* 0x000000480d037221 */ /* 0x000fe20000010000 */
[C---:B------:R-:W-:Y:S01]  /*c160*/  FSETP.NEU.FTZ.AND P2, PT, R8.reuse, -INF , PT ;  /* 0xff8000000800780b */ /* 0x040fe20003f5d000 */
[----:B------:R-:W-:Y:S01]  /*c170*/  FMUL.FTZ R32, R8, R7 ;  /* 0x0000000708207220 */ /* 0x000fe20000410000 */
[----:B------:R-:W-:Y:S01]  /*c180*/  MUFU.EX2 R11, R11 ;  /* 0x0000000b000b7308 */ /* 0x000fe20000000800 */
[----:B------:R-:W-:Y:S01]  /*c190*/  FADD.FTZ R72, R182, R3 ;  /* 0x00000003b6487221 */ /* 0x000fe20000010000 */
[----:B------:R-:W-:Y:S01]  /*c1a0*/  F2FP.BF16.F32.PACK_AB R182, R15, R182 ;  /* 0x000000b60fb6723e */ /* 0x000fe200000010ff */
[-C--:B------:R-:W-:Y:S01]  /*c1b0*/  FMUL.FTZ R89, R89, R29.reuse ;  /* 0x0000001d59597220 */ /* 0x080fe20000410000 */
[----:B------:R-:W-:Y:S01]  /*c1c0*/  FSEL R49, R32, RZ, P2 ;  /* 0x000000ff20317208 */ /* 0x000fe20001000000 */
[----:B------:R-:W-:Y:S01]  /*c1d0*/  FADD.FTZ R72, R15, R72 ;  /* 0x000000480f487221 */ /* 0x000fe20000010000 */
[-C--:B------:R-:W-:Y:S01]  /*c1e0*/  FMUL.FTZ R92, R92, R29.reuse ;  /* 0x0000001d5c5c7220 */ /* 0x080fe20000410000 */
[----:B------:R-:W-:Y:S01]  /*c1f0*/  FMUL.FTZ R93, R93, R29 ;  /* 0x0000001d5d5d7220 */ /* 0x000fe20000410000 */
[----:B------:R-:W-:Y:S01]  /*c200*/  MUFU.EX2 R14, R14 ;  /* 0x0000000e000e7308 */ /* 0x000fe20000000800 */
[----:B------:R-:W-:Y:S01]  /*c210*/  FADD.FTZ R3, R21, R72 ;  /* 0x0000004815037221 */ /* 0x000fe20000010000 */
[-CC-:B------:R-:W-:Y:S01]  /*c220*/  FFMA.FTZ R169, R50, R7.reuse, -R49.reuse ;  /* 0x0000000732a97223 */ /* 0x180fe20000010831 */
[-CC-:B------:R-:W-:Y:S01]  /*c230*/  FFMA.FTZ R171, R54, R7.reuse, -R49.reuse ;  /* 0x0000000736ab7223 */ /* 0x180fe20000010831 */
[-C--:B------:R-:W-:Y:S01]  /*c240*/  FFMA.FTZ R181, R196, R7.reuse, -R49 ;  /* 0x00000007c4b57223 */ /* 0x080fe20000010831 */
[----:B------:R-:W-:Y:S01]  /*c250*/  FADD.FTZ R50, R26, R3 ;  /* 0x000000031a327221 */ /* 0x000fe20000010000 */
[-CC-:B------:R-:W-:Y:S01]  /*c260*/  FFMA.FTZ R32, R176, R7.reuse, -R49.reuse ;  /* 0x00000007b0207223 */ /* 0x180fe20000010831 */
[-CC-:B------:R-:W-:Y:S01]  /*c270*/  FFMA.FTZ R183, R164, R7.reuse, -R49.reuse ;  /* 0x00000007a4b77223 */ /* 0x180fe20000010831 */
[-CC-:B------:R-:W-:Y:S01]  /*c280*/  FFMA.FTZ R64, R174, R7.reuse, -R49.reuse ;  /* 0x00000007ae407223 */ /* 0x180fe20000010831 */
[----:B------:R-:W-:Y:S01]  /*c290*/  FADD.FTZ R3, R25, R50 ;  /* 0x0000003219037221 */ /* 0x000fe20000010000 */
[----:B------:R-:W-:Y:S01]  /*c2a0*/  MUFU.EX2 R181, R181 ;  /* 0x000000b500b57308 */ /* 0x000fe20000000800 */
        /* <DEDUP_REMOVED lines=15> */
[----:B------:R-:W-:Y:S01]  /*c3a0*/  FSEL R50, R8, RZ, P2 ;  /* 0x000000ff08327208 */ /* 0x000fe20001000000 */
[----:B------:R-:W-:Y:S01]  /*c3b0*/  MUFU.EX2 R183, R183 ;  /* 0x000000b700b77308 */ /* 0x000fe20000000800 */
[----:B------:R-:W-:Y:S01]  /*c3c0*/  FFMA.FTZ R46, R46, R7, -R49 ;  /* 0x000000072e2e7223 */ /* 0x000fe20000010831 */
[----:B------:R-:W-:Y:S01]  /*c3d0*/  FADD.FTZ R54, R44, R51 ;  /* 0x000000332c367221 */ /* 0x000fe20000010000 */
[----:B------:R-:W-:-:S02]  /*c3e0*/  @!P1 VIADD R51, R53, 0x28860 ;  /* 0x0002886035339836 */ /* 0x000fc40000000000 */
[----:B------:R-:W-:Y:S01]  /*c3f0*/  FADD.FTZ R30, -R50, R5 ;  /* 0x00000005321e7221 */ /* 0x000fe20000010100 */
[-CC-:B------:R-:W-:Y:S01]  /*c400*/  FFMA.FTZ R62, R62, R7.reuse, -R49.reuse ;  /* 0x000000073e3e7223 */ /* 0x180fe20000010831 */
[----:B------:R-:W-:Y:S01]  /*c410*/  FADD.FTZ R5, R33, R54 ;  /* 0x0000003621057221 */ /* 0x000fe20000010000 */
[-C--:B------:R-:W-:Y:S01]  /*c420*/  FFMA.FTZ R194, R194, R7.reuse, -R49 ;  /* 0x00000007c2c27223 */ /* 0x080fe20000010831 */
[-C--:B------:R-:W-:Y:S01]  /*c430*/  FMUL.FTZ R30, R30, R7.reuse ;  /* 0x000000071e1e7220 */ /* 0x080fe20000410000 */
[----:B------:R0:W-:Y:S01]  /*c440*/  MUFU.EX2 R50, R3 ;  /* 0x0000000300327308 */ /* 0x0001e20000000800 */
[----:B------:R-:W-:Y:S01]  /*c450*/  FADD.FTZ R54, R40, R5 ;  /* 0x0000000528367221 */ /* 0x000fe20000010000 */
[----:B------:R-:W-:Y:S01]  /*c460*/  @!P1 PRMT R51, RZ, 0x654, R51 ;  /* 0x00000654ff339816 */ /* 0x000fe20000000033 */
[-CC-:B------:R-:W-:Y:S01]  /*c470*/  FFMA.FTZ R66, R66, R7.reuse, -R49.reuse ;  /* 0x0000000742427223 */ /* 0x180fe20000010831 */
[-CC-:B------:R-:W-:Y:S01]  /*c480*/  FFMA.FTZ R160, R160, R7.reuse, -R49.reuse ;  /* 0x00000007a0a07223 */ /* 0x180fe20000010831 */
[----:B------:R-:W-:Y:S01]  /*c490*/  FADD.FTZ R5, R35, R54 ;  /* 0x0000003623057221 */ /* 0x000fe20000010000 */
[----:B------:R1:W-:Y:S01]  /*c4a0*/  @!P1 SYNCS.ARRIVE.TRANS64.RED.A1T0 RZ, [R51+URZ], RZ ;  /* 0x000000ff33ff99a7 */ /* 0x0003e2000810043f */
[-C--:B------:R-:W-:Y:S01]  /*c4b0*/  FFMA.FTZ R54, R178, R7.reuse, -R49 ;  /* 0x00000007b2367223 */ /* 0x080fe20000010831 */
[----:B------:R-:W3:Y:S01]  /*c4c0*/  MUFU.EX2 R30, R30 ;  /* 0x0000001e001e7308 */ /* 0x000ee20000000800 */
[----:B------:R-:W-:Y:S01]  /*c4d0*/  FADD.FTZ R58, R36, R5 ;  /* 0x00000005243a7221 */ /* 0x000fe20000010000 */
[-CC-:B------:R-:W-:Y:S01]  /*c4e0*/  FFMA.FTZ R70, R70, R7.reuse, -R49.reuse ;  /* 0x0000000746467223 */ /* 0x180fe20000010831 */
[-CC-:B------:R-:W-:Y:S01]  /*c4f0*/  FFMA.FTZ R5, R156, R7.reuse, -R49.reuse ;  /* 0x000000079c057223 */ /* 0x180fe20000010831 */
[-CC-:B------:R-:W-:Y:S01]  /*c500*/  FFMA.FTZ R74, R74, R7.reuse, -R49.reuse ;  /* 0x000000074a4a7223 */ /* 0x180fe20000010831 */
[----:B0-----:R-:W-:Y:S01]  /*c510*/  FADD.FTZ R3, R37, R58 ;  /* 0x0000003a25037221 */ /* 0x001fe20000010000 */
[-CC-:B-1----:R-:W-:Y:S01]  /*c520*/  FFMA.FTZ R51, R152, R7.reuse, -R49.reuse ;  /* 0x0000000798337223 */ /* 0x182fe20000010831 */
[-C--:B------:R-:W-:Y:S01]  /*c530*/  FFMA.FTZ R78, R78, R7.reuse, -R49 ;  /* 0x000000074e4e7223 */ /* 0x080fe20000010831 */
[----:B------:R-:W0:Y:S01]  /*c540*/  MUFU.EX2 R64, R64 ;  /* 0x0000004000407308 */ /* 0x000e220000000800 */
[----:B------:R-:W-:Y:S01]  /*c550*/  FADD.FTZ R58, R28, R3 ;  /* 0x000000031c3a7221 */ /* 0x000fe20000010000 */
[-CC-:B------:R-:W-:Y:S01]  /*c560*/  FFMA.FTZ R48, R48, R7.reuse, -R49.reuse ;  /* 0x0000000730307223 */ /* 0x180fe20000010831 */
[-CC-:B------:R-:W-:Y:S01]  /*c570*/  FFMA.FTZ R82, R82, R7.reuse, -R49.reuse ;  /* 0x0000000752527223 */ /* 0x180fe20000010831 */
[-CC-:B------:R-:W-:Y:S01]  /*c580*/  FFMA.FTZ R52, R52, R7.reuse, -R49.reuse ;  /* 0x0000000734347223 */ /* 0x180fe20000010831 */
[----:B--2---:R-:W-:Y:S01]  /*c590*/  FADD.FTZ R53, R9, R58 ;  /* 0x0000003a09357221 */ /* 0x004fe20000010000 */
[-CC-:B------:R-:W-:Y:S01]  /*c5a0*/  FFMA.FTZ R86, R86, R7.reuse, -R49.reuse ;  /* 0x0000000756567223 */ /* 0x180fe20000010831 */
[----:B------:R-:W-:Y:S01]  /*c5b0*/  FFMA.FTZ R49, R56, R7, -R49 ;  /* 0x0000000738317223 */ /* 0x000fe20000010831 */
[----:B------:R-:W1:Y:S01]  /*c5c0*/  MUFU.EX2 R177, R177 ;  /* 0x000000b100b17308 */ /* 0x000e620000000800 */
[----:B---3--:R-:W-:Y:S01]  /*c5d0*/  FFMA.FTZ R3, R30, R2, R181 ;  /* 0x000000021e037223 */ /* 0x008fe200000100b5 */
[----:B------:R-:W-:Y:S01]  /*c5e0*/  FADD.FTZ R58, R10, R53 ;  /* 0x000000350a3a7221 */ /* 0x000fe20000010000 */
[----:B------:R-:W-:Y:S01]  /*c5f0*/  F2FP.BF16.F32.PACK_AB R176, R26, R21 ;  /* 0x000000151ab0723e */ /* 0x000fe200000010ff */
[----:B------:R-:W-:Y:S01]  /*c600*/  FMUL.FTZ R96, R96, R29 ;  /* 0x0000001d60607220 */ /* 0x000fe20000410000 */
[----:B------:R-:W-:Y:S01]  /*c610*/  FADD.FTZ R2, R32, R3 ;  /* 0x0000000320027221 */ /* 0x000fe20000010000 */
[----:B------:R-:W-:Y:S01]  /*c620*/  FADD.FTZ R53, R11, R58 ;  /* 0x0000003a0b357221 */ /* 0x000fe20000010000 */
[----:B------:R-:W-:Y:S01]  /*c630*/  F2FP.BF16.F32.PACK_AB R166, R10, R9 ;  /* 0x000000090aa6723e */ /* 0x000fe200000010ff */
[----:B------:R-:W2:Y:S01]  /*c640*/  MUFU.EX2 R39, R39 ;  /* 0x0000002700277308 */ /* 0x000ea20000000800 */
[----:B------:R-:W-:Y:S01]  /*c650*/  FADD.FTZ R3, R183, R2 ;  /* 0x00000002b7037221 */ /* 0x000fe20000010000 */
[----:B------:R-:W-:Y:S01]  /*c660*/  FADD.FTZ R56, R14, R53 ;  /* 0x000000350e387221 */ /* 0x000fe20000010000 */
[----:B------:R-:W-:Y:S01]  /*c670*/  ISETP.GT.AND P2, PT, R6, UR39, PT ;  /* 0x0000002706007c0c */ /* 0x000fe2000bf44270 */
[----:B------:R-:W-:Y:S01]  /*c680*/  FMUL.FTZ R97, R97, R29 ;  /* 0x0000001d61617220 */ /* 0x000fe20000410000 */
[----:B0-----:R-:W-:Y:S01]  /*c690*/  FADD.FTZ R2, R64, R3 ;  /* 0x0000000340027221 */ /* 0x001fe20000010000 */
        /* <DEDUP_REMOVED lines=13> */
[----:B------:R-:W-:Y:S01]  /*c770*/  FMUL.FTZ R108, R108, R29 ;  /* 0x0000001d6c6c7220 */ /* 0x000fe20000410000 */
[----:B------:R-:W-:Y:S01]  /*c780*/  F2FP.BF16.F32.PACK_AB R164, R28, R37 ;  /* 0x000000251ca4723e */ /* 0x000fe200000010ff */
[-C--:B------:R-:W-:Y:S01]  /*c790*/  FMUL.FTZ R109, R109, R29.reuse ;  /* 0x0000001d6d6d7220 */ /* 0x080fe20000410000 */
[-C--:B------:R-:W-:Y:S01]  /*c7a0*/  FMUL.FTZ R112, R112, R29.reuse ;  /* 0x0000001d70707220 */ /* 0x080fe20000410000 */
[-C--:B------:R-:W-:Y:S01]  /*c7b0*/  FMUL.FTZ R113, R113, R29.reuse ;  /* 0x0000001d71717220 */ /* 0x080fe20000410000 */
[----:B------:R-:W2:Y:S01]  /*c7c0*/  MUFU.EX2 R179, R179 ;  /* 0x000000b300b37308 */ /* 0x000ea20000000800 */
[----:B0-----:R-:W-:Y:S01]  /*c7d0*/  FADD.FTZ R2, R68, R3 ;  /* 0x0000000344027221 */ /* 0x001fe20000010000 */
[-C--:B------:R-:W-:Y:S01]  /*c7e0*/  FMUL.FTZ R116, R116, R29.reuse ;  /* 0x0000001d74747220 */ /* 0x080fe20000410000 */
[-C--:B------:R-:W-:Y:S01]  /*c7f0*/  FMUL.FTZ R117, R117, R29.reuse ;  /* 0x0000001d75757220 */ /* 0x080fe20000410000 */
[-C--:B------:R-:W-:Y:S01]  /*c800*/  FMUL.FTZ R120, R120, R29.reuse ;  /* 0x0000001d78787220 */ /* 0x080fe20000410000 */
[-C--:B------:R-:W-:Y:S01]  /*c810*/  FMUL.FTZ R121, R121, R29.reuse ;  /* 0x0000001d79797220 */ /* 0x080fe20000410000 */
[-C--:B------:R-:W-:Y:S01]  /*c820*/  FMUL.FTZ R124, R124, R29.reuse ;  /* 0x0000001d7c7c7220 */ /* 0x080fe20000410000 */
[----:B------:R-:W-:Y:S01]  /*c830*/  FMUL.FTZ R125, R125, R29 ;  /* 0x0000001d7d7d7220 */ /* 0x000fe20000410000 */
[----:B------:R-:W0:Y:S01]  /*c840*/  MUFU.EX2 R41, R41 ;  /* 0x0000002900297308 */ /* 0x000e220000000800 */
[C---:B-1----:R-:W-:Y:S01]  /*c850*/  FADD.FTZ R26, R12.reuse, R13 ;  /* 0x0000000d0c1a7221 */ /* 0x042fe20000010000 */
[----:B------:R-:W-:Y:S01]  /*c860*/  F2FP.BF16.F32.PACK_AB R162, R12, R39 ;  /* 0x000000270ca2723e */ /* 0x000fe200000010ff */
        /* <DEDUP_REMOVED lines=11> */
[-C--:B------:R-:W-:Y:S01]  /*c920*/  FMUL.FTZ R145, R145, R29.reuse ;  /* 0x0000001d91917220 */ /* 0x080fe20000410000 */
[-C--:B------:R-:W-:Y:S01]  /*c930*/  FMUL.FTZ R148, R148, R29.reuse ;  /* 0x0000001d94947220 */ /* 0x080fe20000410000 */
[----:B------:R-:W2:Y:S01]  /*c940*/  MUFU.EX2 R60, R60 ;  /* 0x0000003c003c7308 */ /* 0x000ea20000000800 */
[----:B0-----:R-:W-:Y:S01]  /*c950*/  FADD.FTZ R13, R41, R26 ;  /* 0x0000001a290d7221 */ /* 0x001fe20000010000 */
[----:B------:R-:W-:Y:S01]  /*c960*/  FMUL.FTZ R149, R149, R29 ;  /* 0x0000001d95957220 */ /* 0x000fe20000410000 */
[----:B------:R-:W-:Y:S01]  /*c970*/  F2FP.BF16.F32.PACK_AB R181, R32, R181 ;  /* 0x000000b520b5723e */ /* 0x000fe200000010ff */
[----:B------:R-:W-:Y:S01]  /*c980*/  VIADD R6, R6, 0xffffffff ;  /* 0xffffffff06067836 */ /* 0x000fe20000000000 */
[----:B------:R-:W-:Y:S01]  /*c990*/  F2FP.BF16.F32.PACK_AB R183, R64, R183 ;  /* 0x000000b740b7723e */ /* 0x000fe200000010ff */
[-C--:B------:R-:W-:Y:S01]  /*c9a0*/  FMUL.FTZ R90, R90, R30.reuse ;  /* 0x0000001e5a5a7220 */ /* 0x080fe20000410000 */
[----:B------:R-:W-:Y:S01]  /*c9b0*/  F2FP.BF16.F32.PACK_AB R177, R68, R177 ;  /* 0x000000b144b1723e */ /* 0x000fe200000010ff */
        /* <DEDUP_REMOVED lines=9> */
[C---:B--2---:R-:W-:Y:S01]  /*ca50*/  FADD.FTZ R26, R60.reuse, R13 ;  /* 0x0000000d3c1a7221 */ /* 0x044fe20000010000 */
[----:B------:R-:W-:Y:S01]  /*ca60*/  F2FP.BF16.F32.PACK_AB R156, R60, R41 ;  /* 0x000000293c9c723e */ /* 0x000fe200000010ff */
[-C--:B------:R-:W-:Y:S01]  /*ca70*/  FMUL.FTZ R102, R102, R30.reuse ;  /* 0x0000001e66667220 */ /* 0x080fe20000410000 */
[-C--:B------:R-:W-:Y:S01]  /*ca80*/  FMUL.FTZ R103, R103, R30.reuse ;  /* 0x0000001e67677220 */ /* 0x080fe20000410000 */
        /* <DEDUP_REMOVED lines=28> */
[C---:B0-----:R-:W-:Y:S01]  /*cc50*/  FADD.FTZ R26, R24.reuse, R13 ;  /* 0x0000000d181a7221 */ /* 0x041fe20000010000 */
[----:B------:R-:W-:Y:S01]  /*cc60*/  F2FP.BF16.F32.PACK_AB R158, R24, R43 ;  /* 0x0000002b189e723e */ /* 0x000fe200000010ff */
[-C--:B------:R-:W-:Y:S01]  /*cc70*/  FMUL.FTZ R146, R146, R30.reuse ;  /* 0x0000001e92927220 */ /* 0x080fe20000410000 */
[-C--:B------:R-:W-:Y:S01]  /*cc80*/  FMUL.FTZ R147, R147, R30.reuse ;  /* 0x0000001e93937220 */ /* 0x080fe20000410000 */
[-C--:B------:R-:W-:Y:S01]  /*cc90*/  FMUL.FTZ R150, R150, R30.reuse ;  /* 0x0000001e96967220 */ /* 0x080fe20000410000 */
[----:B------:R-:W-:-:S02]  /*cca0*/  FMUL.FTZ R151, R151, R30 ;  /* 0x0000001e97977220 */ /* 0x000fc40000410000 */
        /* <DEDUP_REMOVED lines=15> */
[----:B------:R-:W0:Y:S08]  /*cda0*/  MUFU.EX2 R54, R54 ;  /* 0x0000003600367308 */ /* 0x000e300000000800 */
[----:B------:R-:W3:Y:S08]  /*cdb0*/  MUFU.EX2 R62, R62 ;  /* 0x0000003e003e7308 */ /* 0x000ef00000000800 */
[----:B------:R1:W-:Y:S08]  /*cdc0*/  MUFU.EX2 R163, R5 ;  /* 0x0000000500a37308 */ /* 0x0003f00000000800 */
[----:B------:R-:W4:Y:S01]  /*cdd0*/  MUFU.EX2 R167, R194 ;  /* 0x000000c200a77308 */ /* 0x000f220000000800 */
[----:B-1----:R-:W-:Y:S01]  /*cde0*/  FADD.FTZ R5, R171, R2 ;  /* 0x00000002ab057221 */ /* 0x002fe20000010000 */
[----:B------:R-:W-:-:S03]  /*cdf0*/  F2FP.BF16.F32.PACK_AB R171, R50, R171 ;  /* 0x000000ab32ab723e */ /* 0x000fc600000010ff */
[----:B------:R-:W-:-:S03]  /*ce00*/  FADD.FTZ R2, R50, R5 ;  /* 0x0000000532027221 */ /* 0x000fc60000010000 */
[----:B------:R-:W1:Y:S01]  /*ce10*/  MUFU.EX2 R66, R66 ;  /* 0x0000004200427308 */ /* 0x000e620000000800 */
[----:B--2---:R-:W-:Y:S01]  /*ce20*/  FADD.FTZ R5, R165, R2 ;  /* 0x00000002a5057221 */ /* 0x004fe20000010000 */
[----:B0-----:R-:W-:-:S03]  /*ce30*/  F2FP.BF16.F32.PACK_AB R165, R54, R165 ;  /* 0x000000a536a5723e */ /* 0x001fc600000010ff */
[----:B------:R-:W-:-:S03]  /*ce40*/  FADD.FTZ R5, R54, R5 ;  /* 0x0000000536057221 */ /* 0x000fc60000010000 */
[----:B------:R0:W2:Y:S01]  /*ce50*/  MUFU.EX2 R161, R160 ;  /* 0x000000a000a17308 */ /* 0x0000a20000000800 */
[----:B---3--:R-:W-:-:S04]  /*ce60*/  FADD.FTZ R5, R62, R5 ;  /* 0x000000053e057221 */ /* 0x008fc80000010000 */
[C---:B----4-:R-:W-:Y:S01]  /*ce70*/  FADD.FTZ R5, R167.reuse, R5 ;  /* 0x00000005a7057221 */ /* 0x050fe20000010000 */
[----:B------:R-:W-:Y:S02]  /*ce80*/  F2FP.BF16.F32.PACK_AB R167, R167, R62 ;  /* 0x0000003ea7a7723e */ /* 0x000fe400000010ff */
[----:B------:R-:W3:Y:S01]  /*ce90*/  MUFU.EX2 R70, R70 ;  /* 0x0000004600467308 */ /* 0x000ee20000000800 */
[----:B-1----:R-:W-:Y:S01]  /*cea0*/  FADD.FTZ R5, R66, R5 ;  /* 0x0000000542057221 */ /* 0x002fe20000010000 */
[----:B0-----:R-:W-:-:S06]  /*ceb0*/  F2FP.BF16.F32.PACK_AB R160, R14, R11 ;  /* 0x0000000b0ea0723e */ /* 0x001fcc00000010ff */
[----:B------:R-:W0:Y:S01]  /*cec0*/  MUFU.EX2 R74, R74 ;  /* 0x0000004a004a7308 */ /* 0x000e220000000800 */
[C---:B--2---:R-:W-:Y:S01]  /*ced0*/  FADD.FTZ R5, R161.reuse, R5 ;  /* 0x00000005a1057221 */ /* 0x044fe20000010000 */
[----:B------:R-:W-:-:S06]  /*cee0*/  F2FP.BF16.F32.PACK_AB R161, R161, R66 ;  /* 0x00000042a1a1723e */ /* 0x000fcc00000010ff */
[----:B------:R-:W1:Y:S01]  /*cef0*/  MUFU.EX2 R51, R51 ;  /* 0x0000003300337308 */ /* 0x000e620000000800 */
[----:B---3--:R-:W-:-:S04]  /*cf00*/  FADD.FTZ R5, R70, R5 ;  /* 0x0000000546057221 */ /* 0x008fc80000010000 */
[C---:B------:R-:W-:Y:S01]  /*cf10*/  FADD.FTZ R5, R163.reuse, R5 ;  /* 0x00000005a3057221 */ /* 0x040fe20000010000 */
[----:B------:R-:W-:Y:S02]  /*cf20*/  F2FP.BF16.F32.PACK_AB R163, R163, R70 ;  /* 0x00000046a3a3723e */ /* 0x000fe400000010ff */
        /* <DEDUP_REMOVED lines=18> */
[----:B-1----:R-:W-:Y:S01]  /*d050*/  FADD.FTZ R5, R86, R5 ;  /* 0x0000000556057221 */ /* 0x002fe20000010000 */
[C---:B--2---:R-:W-:Y:S01]  /*d060*/  FADD.FTZ R3, R4.reuse, R3 ;  /* 0x0000000304037221 */ /* 0x044fe20000010000 */
[----:B------:R-:W-:Y:S01]  /*d070*/  F2FP.BF16.F32.PACK_AB R154, R4, R47 ;  /* 0x0000002f049a723e */ /* 0x000fe200000010ff */
[----:B------:R-:W-:Y:S02]  /*d080*/  IMAD.MOV.U32 R4, RZ, RZ, R0 ;  /* 0x000000ffff047224 */ /* 0x000fe400078e0000 */
[C---:B0-----:R-:W-:Y:S01]  /*d090*/  FADD.FTZ R2, R49.reuse, R5 ;  /* 0x0000000531027221 */ /* 0x041fe20000010000 */
[----:B------:R-:W-:Y:S01]  /*d0a0*/  F2FP.BF16.F32.PACK_AB R155, R49, R86 ;  /* 0x00000056319b723e */ /* 0x000fe200000010ff */
[----:B------:R-:W-:Y:S01]  /*d0b0*/  IMAD.MOV.U32 R5, RZ, RZ, R8 ;  /* 0x000000ffff057224 */ /* 0x000fe200078e0008 */
[----:B------:R-:W-:Y:S06]  /*d0c0*/  @P2 BRA `(.L_x_1173) ;  /* 0xffffffcc00f02947 */ /* 0x000fec000383ffff */
.L_x_1156:
[----:B------:R-:W-:Y:S06]  /*d0d0*/  BAR.ARV 0x8, 0x180 ;  /* 0x0206000000007b1d */ /* 0x000fec0000002000 */
[----:B------:R-:W-:Y:S05]  /*d0e0*/  @!P0 BRA `(.L_x_1174) ;  /* 0x0000000000048947 */ /* 0x000fea0003800000 */
[----:B------:R-:W-:Y:S01]  /*d0f0*/  BPT.TRAP 0x1 ;  /* 0x000000040000795c */ /* 0x000fe20000300000 */
.L_x_1174:
[----:B------:R-:W-:Y:S01]  /*d100*/  ULEA UR5, UR44, UR41, 0x3 ;  /* 0x000000292c057291 */ /* 0x000fe2000f8e183f */
[----:B------:R-:W-:-:S05]  /*d110*/  IMAD.U32 R4, RZ, RZ, UR45 ;  /* 0x0000002dff047e24 */ /* 0x000fca000f8e00ff */
[----:B------:R-:W-:-:S04]  /*d120*/  SHF.L.U32 R4, R4, 0x1f, RZ ;  /* 0x0000001f04047819 */ /* 0x000fc800000006ff */
[----:B------:R0:W1:Y:S01]  /*d130*/  SYNCS.PHASECHK.TRANS64.TRYWAIT P2, [UR5+0x28850], R4 ;  /* 0x02885004ff0075a7 */ /* 0x0000620008040145 */
[----:B------:R-:W-:Y:S05]  /*d140*/  @!P0 BRA `(.L_x_1175) ;  /* 0x0000000000048947 */ /* 0x000fea0003800000 */
[----:B------:R-:W-:Y:S01]  /*d150*/  BPT.TRAP 0x1 ;  /* 0x000000040000795c */ /* 0x000fe20000300000 */
.L_x_1175:
[----:B-1----:R-:W-:Y:S05]  /*d160*/  @P2 BRA `(.L_x_1176) ;  /* 0x0000000000082947 */ /* 0x002fea0003800000 */
[----:B------:R-:W1:Y:S02]  /*d170*/  SYNCS.PHASECHK.TRANS64.TRYWAIT P0, [UR5+0x28850], R4 ;  /* 0x02885004ff0075a7 */ /* 0x000e640008000145 */
[----:B-1----:R-:W-:Y:S05]  /*d180*/  @!P0 BRA `(.L_x_1177) ;  /* 0x0000007000908947 */ /* 0x002fea0003800000 */
.L_x_1176:
[----:B------:R-:W-:Y:S01]  /*d190*/  UIADD3 UR41, UR41, 0x400, URZ ;  /* 0x0000040029297890 */ /* 0x000fe2000fffe03f */
[----:B------:R-:W-:Y:S01]  /*d1a0*/  WARPGROUP.ARRIVE ;  /* 0x00000000000079c5 */ /* 0x000fe20000000000 */
[----:B------:R-:W-:Y:S01]  /*d1b0*/  UMOV UR7, 0x40000040 ;  /* 0x4000004000077882 */ /* 0x000fe20000000000 */
[----:B01----:R-:W0:Y:S01]  /*d1c0*/  SHFL.BFLY PT, R4, R3, 0x2, 0x1f ;  /* 0x0c401f0003047f89 */ /* 0x003e2200000e0000 */
[----:B------:R-:W-:Y:S01]  /*d1d0*/  USHF.R.U32.HI UR41, URZ, 0x4, UR41 ;  /* 0x000000043f297899 */ /* 0x000fe20008011629 */
[----:B------:R-:W-:Y:S01]  /*d1e0*/  IMAD.MOV.U32 R37, RZ, RZ, -0x800000 ;  /* 0xff800000ff257424 */ /* 0x000fe200078e00ff */
[----:B------:R-:W-:Y:S01]  /*d1f0*/  UIADD3 UR46, UR46, 0x1, URZ ;  /* 0x000000012e2e7890 */ /* 0x000fe2000fffe03f */
[----:B------:R-:W1:Y:S01]  /*d200*/  SHFL.BFLY PT, R5, R2, 0x2, 0x1f ;  /* 0x0c401f0002057f89 */ /* 0x000e6200000e0000 */
[----:B------:R-:W-:Y:S01]  /*d210*/  ULOP3.LUT UR41, UR41, 0x3fff, URZ, 0xc0, !UPT ;  /* 0x00003fff29297892 */ /* 0x000fe2000f8ec03f */
[----:B------:R-:W-:-:S03]  /*d220*/  IMAD.MOV.U32 R36, RZ, RZ, -0x800000 ;  /* 0xff800000ff247424 */ /* 0x000fc600078e00ff */
[----:B------:R-:W-:-:S04]  /*d230*/  ULOP3.LUT UR4, UR41, 0x4000000, URZ, 0xfc, !UPT ;  /* 0x0400000029047892 */ /* 0x000fc8000f8efc3f */
[----:B------:R-:W-:Y:S02]  /*d240*/  ULEA UR4, UR44, UR4, 0xb ;  /* 0x000000042c047291 */ /* 0x000fe4000f8e583f */
[----:B------:R-:W-:-:S04]  /*d250*/  UIADD3 UR44, UR44, 0x1, URZ ;  /* 0x000000012c2c7890 */ /* 0x000fc8000fffe03f */
[----:B------:R-:W-:Y:S01]  /*d260*/  UISETP.NE.AND UP0, UPT, UR44, 0x2, UPT ;  /* 0x000000022c00788c */ /* 0x000fe2000bf05270 */
[----:B------:R-:W-:Y:S02]  /*d270*/  UMOV UR6, UR4 ;  /* 0x0000000400067c82 */ /* 0x000fe40008000000 */
[----:B------:R-:W-:Y:S01]  /*d280*/  HGMMA.64x128x16.F32.BF16 R88, R180, gdesc[UR4].tnspB, R88, gsb0 ;  /* 0x41e00004b4587df0 */ /* 0x000fe20008001858 */
[----:B------:R-:W-:Y:S01]  /*d290*/  UIADD3 UR6, UR4, 0x80, URZ ;  /* 0x0000008004067890 */ /* 0x000fe2000fffe03f */
[----:B0-----:R-:W-:Y:S01]  /*d2a0*/  FADD.FTZ R4, R4, R3 ;  /* 0x0000000304047221 */ /* 0x001fe20000010000 */
[----:B------:R-:W-:Y:S01]  /*d2b0*/  UMOV UR7, 0x40000040 ;  /* 0x4000004000077882 */ /* 0x000fe20000000000 */
[----:B------:R-:W-:Y:S01]  /*d2c0*/  USEL UR44, UR44, URZ, UP0 ;  /* 0x0000003f2c2c7287 */ /* 0x000fe20008000000 */
[----:B-1----:R-:W-:Y:S01]  /*d2d0*/  FADD.FTZ R6, R5, R2 ;  /* 0x0000000205067221 */ /* 0x002fe20000010000 */
[----:B------:R-:W-:Y:S01]  /*d2e0*/  IMAD.MOV.U32 R2, RZ, RZ, RZ ;  /* 0x000000ffff027224 */ /* 0x000fe200078e00ff */
[----:B------:R-:W0:Y:S04]  /*d2f0*/  SHFL.BFLY PT, R5, R4, 0x1, 0x1f ;  /* 0x0c201f0004057f89 */ /* 0x000e2800000e0000 */
[----:B------:R-:W1:Y:S01]  /*d300*/  SHFL.BFLY PT, R9, R6, 0x1, 0x1f ;  /* 0x0c201f0006097f89 */ /* 0x000e6200000e0000 */
[----:B0-----:R-:W-:Y:S01]  /*d310*/  FADD.FTZ R11, R4, R5 ;  /* 0x00000005040b7221 */ /* 0x001fe20000010000 */
[----:B-1----:R-:W-:-:S04]  /*d320*/  FADD.FTZ R12, R6, R9 ;  /* 0x00000009060c7221 */ /* 0x002fc80000010000 */
[----:B------:R-:W-:Y:S01]  /*d330*/  FSETP.NE.FTZ.AND P0, PT, R11, RZ, PT ;  /* 0x000000ff0b00720b */ /* 0x000fe20003f15000 */
[----:B------:R-:W-:Y:S02]  /*d340*/  IMAD.U32 R6, RZ, RZ, UR5 ;  /* 0x00000005ff067e24 */ /* 0x000fe4000f8e00ff */
[----:B------:R-:W-:Y:S01]  /*d350*/  IMAD.MOV.U32 R9, RZ, RZ, RZ ;  /* 0x000000ffff097224 */ /* 0x000fe200078e00ff */
[----:B------:R-:W-:Y:S01]  /*d360*/  FSETP.NE.FTZ.AND P2, PT, R12, RZ, PT ;  /* 0x000000ff0c00720b */ /* 0x000fe20003f55000 */
[----:B------:R-:W-:-:S08]  /*d370*/  @!P1 VIADD R6, R6, 0x28860 ;  /* 0x0002886006069836 */ /* 0x000fd00000000000 */
[----:B------:R-:W0:Y:S01]  /*d380*/  @P0 MUFU.LG2 R5, R11 ;  /* 0x0000000b00050308 */ /* 0x000e220000000c00 */
[----:B------:R-:W-:-:S03]  /*d390*/  @P0 FMUL.FTZ R3, R7, 0.69314718246459960938 ;  /* 0x3f31721807030820 */ /* 0x000fc60000410000 */
[----:B------:R-:W-:-:S04]  /*d3a0*/  @P2 FMUL.FTZ R14, R7, 0.69314718246459960938 ;  /* 0x3f317218070e2820 */ /* 0x000fc80000410000 */
[----:B------:R-:W1:Y:S08]  /*d3b0*/  @P2 MUFU.LG2 R10, R12 ;  /* 0x0000000c000a2308 */ /* 0x000e700000000c00 */
[----:B------:R-:W2:Y:S01]  /*d3c0*/  @P0 MUFU.RCP R2, R11 ;  /* 0x0000000b00020308 */ /* 0x000ea20000001000 */
[----:B0-----:R-:W-:-:S04]  /*d3d0*/  @P0 FMUL.FTZ R4, R5, 0.69314718246459960938 ;  /* 0x3f31721805040820 */ /* 0x001fc80000410000 */
[----:B------:R-:W-:Y:S01]  /*d3e0*/  @P0 FFMA.FTZ R37, R3, R0, R4 ;  /* 0x0000000003250223 */ /* 0x000fe20000010004 */
[----:B------:R-:W-:Y:S02]  /*d3f0*/  @!P1 PRMT R0, RZ, 0x654, R6 ;  /* 0x00000654ff009816 */ /* 0x000fe40000000006 */
[----:B------:R-:W0:Y:S01]  /*d400*/  @P2 MUFU.RCP R9, R12 ;  /* 0x0000000c00092308 */ /* 0x000e220000001000 */
[----:B-1----:R-:W-:Y:S01]  /*d410*/  @P2 FMUL.FTZ R5, R10, 0.69314718246459960938 ;  /* 0x3f3172180a052820 */ /* 0x002fe20000410000 */
[----:B------:R-:W-:-:S03]  /*d420*/  PLOP3.LUT P0, PT, PT, PT, PT, 0x8, 0x0 ;  /* 0x000000000000781c */ /* 0x000fc60003f0e170 */
[----:B------:R-:W-:Y:S01]  /*d430*/  @P2 FFMA.FTZ R36, R14, R8, R5 ;  /* 0x000000080e242223 */ /* 0x000fe20000010005 */
        /* <DEDUP_REMOVED lines=31> */
[----:B------:R-:W-:-:S04]  /*d630*/  USEL UR4, URZ, 0x1, UP0 ;  /* 0x000000013f047887 */ /* 0x000fc80008000000 */
[----:B------:R-:W-:Y:S01]  /*d640*/  ULOP3.LUT UR45, UR45, UR4, URZ, 0x3c, !UPT ;  /* 0x000000042d2d7292 */ /* 0x000fe2000f8e3c3f */
[----:B------:R-:W-:Y:S02]  /*d650*/  WARPGROUP.DEPBAR.LE gsb0, 0x0 ;  /* 0x00008000000079c5 */ /* 0x000fe40000010000 */
[----:B------:R-:W-:-:S06]  /*d660*/  WARPGROUP.ARRIVE ;  /* 0x00000000000079c5 */ /* 0x000fcc0000000000 */
[----:B------:R-:W-:Y:S03]  /*d670*/  HGMMA.64x128x16.F32.BF16 R88, R152, gdesc[UR4].tnspB, R88, gsb0 ;  /* 0x41e0000498587df0 */ /* 0x000fe60008001858 */
        /* <DEDUP_REMOVED lines=65> */
[----:B-1----:R-:W-:-:S07]  /*da90*/  FMUL.FTZ R151, R151, R9 ;  /* 0x0000000997977220 */ /* 0x002fce0000410000 */
.L_x_1107:
[----:B------:R-:W0:Y:S01]  /*daa0*/  S2R R3, SR_CgaCtaId ;  /* 0x0000000000037919 */ /* 0x000e220000008800 */
[----:B------:R-:W-:Y:S01]  /*dab0*/  MOV R0, 0x400 ;  /* 0x0000040000007802 */ /* 0x000fe20000000f00 */
[----:B------:R-:W-:Y:S01]  /*dac0*/  BSSY B0, `(.L_x_1178) ;  /* 0x00001c5000007945 */ /* 0x000fe20003800000 */
[----:B------:R-:W-:Y:S02]  /*dad0*/  BAR.SYNC.DEFER_BLOCKING 0x5, 0x180 ;  /* 0x0146000000007b1d */ /* 0x000fe40000010000 */
[----:B0-----:R-:W-:-:S05]  /*dae0*/  LEA R0, R3, R0, 0x18 ;  /* 0x0000000003007211 */ /* 0x001fca00078ec0ff */
[----:B------:R-:W0:Y:S02]  /*daf0*/  LDS R2, [R0+0x288d0] ;  /* 0x0288d00000027984 */ /* 0x000e240000000800 */
[----:B0-----:R-:W-:Y:S01]  /*db00*/  R2UR UR4, R2 ;  /* 0x00000000020472ca */ /* 0x001fe200000e0000 */
[----:B------:R-:W-:Y:S06]  /*db10*/  BAR.ARV 0x4, 0x180 ;  /* 0x0106000000007b1d */ /* 0x000fec0000002000 */
[----:B------:R-:W-:Y:S08]  /*db20*/  @P0 BRA `(.L_x_1179) ;  /* 0x0000001000a40947 */ /* 0x000ff00003800000 */
[----:B------:R-:W0:Y:S01]  /*db30*/  S2R R3, SR_SWINHI ;  /* 0x0000000000037919 */ /* 0x000e220000002f00 */
[----:B------:R-:W1:Y:S01]  /*db40*/  LDC R44, c[0x0][0xbe8] ;  /* 0x0002fa00ff2c7b82 */ /* 0x000e620000000800 */
[----:B------:R-:W-:Y:S01]  /*db50*/  F2FP.BF16.F32.PACK_AB R6, R93, R6 ;  /* 0x000000065d06723e */ /* 0x000fe200000010ff */
[----:B------:R-:W-:Y:S01]  /*db60*/  USHF.R.S32.HI UR12, URZ, 0x1f, UR37 ;  /* 0x0000001f3f0c7899 */ /* 0x000fe20008011425 */
[----:B------:R-:W-:Y:S01]  /*db70*/  F2FP.BF16.F32.PACK_AB R136, R137, R136 ;  /* 0x000000888988723e */ /* 0x000fe200000010ff */
[----:B------:R-:W-:Y:S01]  /*db80*/  ULDC.64 UR8, c[0x0][0xb90] ;  /* 0x0002e40000087ab9 */ /* 0x000fe20000000a00 */
[----:B------:R-:W-:Y:S01]  /*db90*/  USHF.R.S32.HI UR13, URZ, 0x1f, UR43 ;  /* 0x0000001f3f0d7899 */ /* 0x000fe2000801142b */
[----:B------:R-:W-:Y:S01]  /*dba0*/  F2FP.BF16.F32.PACK_AB R137, R139, R138 ;  /* 0x0000008a8b89723e */ /* 0x000fe200000010ff */
[----:B------:R-:W-:Y:S01]  /*dbb0*/  UIMAD UR5, UR12, UR8, URZ ;  /* 0x000000080c0572a4 */ /* 0x000fe2000f8e023f */
[----:B------:R-:W-:Y:S01]  /*dbc0*/  F2FP.BF16.F32.PACK_AB R144, R145, R144 ;  /* 0x000000909190723e */ /* 0x000fe200000010ff */
[----:B------:R-:W-:Y:S01]  /*dbd0*/  UIMAD.WIDE.U32 UR6, UR37, UR8, URZ ;  /* 0x00000008250672a5 */ /* 0x000fe2000f8e003f */
[----:B------:R-:W-:Y:S01]  /*dbe0*/  F2FP.BF16.F32.PACK_AB R138, R141, R140 ;  /* 0x0000008c8d8a723e */ /* 0x000fe200000010ff */
[----:B------:R-:W-:Y:S01]  /*dbf0*/  UIMAD UR5, UR37, UR9, UR5 ;  /* 0x00000009250572a4 */ /* 0x000fe2000f8e0205 */
[----:B------:R-:W-:Y:S01]  /*dc00*/  F2FP.BF16.F32.PACK_AB R139, R143, R142 ;  /* 0x0000008e8f8b723e */ /* 0x000fe200000010ff */
[----:B------:R-:W-:Y:S01]  /*dc10*/  ULDC.64 UR10, c[0x0][0xb98] ;  /* 0x0002e600000a7ab9 */ /* 0x000fe20000000a00 */
[----:B------:R-:W-:Y:S01]  /*dc20*/  F2FP.BF16.F32.PACK_AB R145, R147, R146 ;  /* 0x000000929391723e */ /* 0x000fe200000010ff */
[----:B------:R-:W-:Y:S01]  /*dc30*/  UIMAD UR8, UR13, UR10, URZ ;  /* 0x0000000a0d0872a4 */ /* 0x000fe2000f8e023f */
[----:B------:R-:W-:Y:S01]  /*dc40*/  F2FP.BF16.F32.PACK_AB R146, R149, R148 ;  /* 0x000000949592723e */ /* 0x000fe200000010ff */
[----:B------:R-:W-:Y:S01]  /*dc50*/  UIADD3 UR7, UR7, UR5, URZ ;  /* 0x0000000507077290 */ /* 0x000fe2000fffe03f */
[----:B------:R-:W-:Y:S01]  /*dc60*/  F2FP.BF16.F32.PACK_AB R147, R151, R150 ;  /* 0x000000969793723e */ /* 0x000fe200000010ff */
[----:B------:R-:W-:-:S02]  /*dc70*/  UIMAD UR8, UR43, UR11, UR8 ;  /* 0x0000000b2b0872a4 */ /* 0x000fc4000f8e0208 */
[----:B------:R-:W-:Y:S01]  /*dc80*/  UIMAD.WIDE.U32 UR6, UR43, UR10, UR6 ;  /* 0x0000000a2b0672a5 */ /* 0x000fe2000f8e0006 */
[----:B------:R-:W-:Y:S02]  /*dc90*/  ULDC UR5, c[0x0][0xa88] ;  /* 0x0002a20000057ab9 */ /* 0x000fe40000000800 */
[----:B------:R-:W-:Y:S01]  /*dca0*/  ULDC.64 UR10, c[0x0][0xaf0] ;  /* 0x0002bc00000a7ab9 */ /* 0x000fe20000000a00 */
[----:B------:R-:W-:Y:S02]  /*dcb0*/  MOV R34, R0 ;  /* 0x0000000000227202 */ /* 0x000fe40000000f00 */
[----:B0-----:R-:W-:Y:S01]  /*dcc0*/  MOV R35, R3 ;  /* 0x0000000300237202 */ /* 0x001fe20000000f00 */
[----:B------:R-:W-:Y:S02]  /*dcd0*/  IMAD R3, R184, 0x40, R18 ;  /* 0x00000040b8037824 */ /* 0x000fe400078e0212 */
[----:B------:R-:W-:-:S04]  /*dce0*/  IMAD.WIDE R4, R188, 0x2, R34 ;  /* 0x00000002bc047825 */ /* 0x000fc800078e0222 */
[----:B------:R-:W-:Y:S01]  /*dcf0*/  IMAD.WIDE R34, R3, 0x2, R34 ;  /* 0x0000000203227825 */ /* 0x000fe200078e0222 */
[C---:B------:R-:W-:Y:S02]  /*dd00*/  LOP3.LUT R3, R4.reuse, 0x380, RZ, 0xc0, !PT ;  /* 0x0000038004037812 */ /* 0x040fe400078ec0ff */
[C---:B------:R-:W-:Y:S02]  /*dd10*/  IADD3 R29, P1, R4.reuse, 0x4040, RZ ;  /* 0x00004040041d7810 */ /* 0x040fe40007f3e0ff */
[C---:B------:R-:W-:Y:S02]  /*dd20*/  IADD3 R21, P6, R4.reuse, 0x20, RZ ;  /* 0x0000002004157810 */ /* 0x040fe40007fde0ff */
[----:B------:R-:W-:Y:S01]  /*dd30*/  SHF.R.U64 R3, R3, 0x3, RZ ;  /* 0x0000000303037819 */ /* 0x000fe200000012ff */
[--C-:B------:R-:W-:Y:S01]  /*dd40*/  IMAD.X R41, RZ, RZ, R5.reuse, P1 ;  /* 0x000000ffff297224 */ /* 0x100fe200008e0605 */
[C---:B------:R-:W-:Y:S01]  /*dd50*/  IADD3 R27, P2, R4.reuse, 0x4020, RZ ;  /* 0x00004020041b7810 */ /* 0x040fe20007f5e0ff */
[----:B------:R-:W-:Y:S01]  /*dd60*/  IMAD.X R13, RZ, RZ, R5, P6 ;  /* 0x000000ffff0d7224 */ /* 0x000fe200030e0605 */
[----:B------:R-:W-:-:S02]  /*dd70*/  IADD3 R10, P3, R4, 0x4000, RZ ;  /* 0x00004000040a7810 */ /* 0x000fc40007f7e0ff */
[C---:B------:R-:W-:Y:S01]  /*dd80*/  IADD3 R43, P0, R4.reuse, 0x4060, RZ ;  /* 0x00004060042b7810 */ /* 0x040fe20007f1e0ff */
[--C-:B------:R-:W-:Y:S01]  /*dd90*/  IMAD.X R39, RZ, RZ, R5.reuse, P2 ;  /* 0x000000ffff277224 */ /* 0x100fe200010e0605 */
[C---:B------:R-:W-:Y:S01]  /*dda0*/  IADD3 R8, P4, R4.reuse, 0x60, RZ ;  /* 0x0000006004087810 */ /* 0x040fe20007f9e0ff */
[--C-:B------:R-:W-:Y:S01]  /*ddb0*/  IMAD.X R15, RZ, RZ, R5.reuse, P3 ;  /* 0x000000ffff0f7224 */ /* 0x100fe200018e0605 */
[----:B------:R-:W-:Y:S02]  /*ddc0*/  IADD3 R25, P5, R4, 0x40, RZ ;  /* 0x0000004004197810 */ /* 0x000fe40007fbe0ff */
[----:B------:R-:W-:Y:S01]  /*ddd0*/  LOP3.LUT R4, R3, R4, RZ, 0x3c, !PT ;  /* 0x0000000403047212 */ /* 0x000fe200078e3cff */
[--C-:B------:R-:W-:Y:S01]  /*dde0*/  IMAD.X R11, RZ, RZ, R5.reuse, P4 ;  /* 0x000000ffff0b7224 */ /* 0x100fe200020e0605 */
[----:B------:R-:W-:Y:S01]  /*ddf0*/  LOP3.LUT R14, R29, 0x380, RZ, 0xc0, !PT ;  /* 0x000003801d0e7812 */ /* 0x000fe200078ec0ff */
[----:B------:R-:W-:Y:S01]  /*de00*/  IMAD.X R9, RZ, RZ, R5, P5 ;  /* 0x000000ffff097224 */ /* 0x000fe200028e0605 */
[----:B------:R-:W-:-:S02]  /*de10*/  LOP3.LUT R12, R27, 0x380, RZ, 0xc0, !PT ;  /* 0x000003801b0c7812 */ /* 0x000fc400078ec0ff */
[----:B------:R-:W-:Y:S02]  /*de20*/  LOP3.LUT R3, R10, 0x380, RZ, 0xc0, !PT ;  /* 0x000003800a037812 */ /* 0x000fe400078ec0ff */
[----:B------:R-:W-:Y:S02]  /*de30*/  LOP3.LUT R2, R21, 0x380, RZ, 0xc0, !PT ;  /* 0x0000038015027812 */ /* 0x000fe400078ec0ff */
[----:B------:R-:W-:Y:S02]  /*de40*/  IADD3 R33, P6, R34, 0x1000, RZ ;  /* 0x0000100022217810 */ /* 0x000fe40007fde0ff */
[----:B------:R-:W-:Y:S02]  /*de50*/  SHF.R.U64 R14, R14, 0x3, RZ ;  /* 0x000000030e0e7819 */ /* 0x000fe400000012ff */
[----:B------:R-:W-:Y:S02]  /*de60*/  SHF.R.U64 R12, R12, 0x3, RZ ;  /* 0x000000030c0c7819 */ /* 0x000fe400000012ff */
[----:B------:R-:W-:-:S02]  /*de70*/  SHF.R.U64 R3, R3, 0x3, RZ ;  /* 0x0000000303037819 */ /* 0x000fc400000012ff */
[----:B------:R-:W-:Y:S02]  /*de80*/  SHF.R.U64 R2, R2, 0x3, RZ ;  /* 0x0000000302027819 */ /* 0x000fe400000012ff */
[----:B------:R-:W-:Y:S02]  /*de90*/  LOP3.LUT R32, R33, 0x380, RZ, 0xc0, !PT ;  /* 0x0000038021207812 */ /* 0x000fe400078ec0ff */
[----:B------:R-:W-:Y:S02]  /*dea0*/  LOP3.LUT R40, R14, R29, RZ, 0x3c, !PT ;  /* 0x0000001d0e287212 */ /* 0x000fe400078e3cff */
[----:B------:R-:W-:Y:S02]  /*deb0*/  LOP3.LUT R38, R12, R27, RZ, 0x3c, !PT ;  /* 0x0000001b0c267212 */ /* 0x000fe400078e3cff */
[----:B------:R-:W-:Y:S02]  /*dec0*/  LOP3.LUT R14, R3, R10, RZ, 0x3c, !PT ;  /* 0x0000000a030e7212 */ /* 0x000fe400078e3cff */
[----:B------:R-:W-:-:S02]  /*ded0*/  LOP3.LUT R12, R2, R21, RZ, 0x3c, !PT ;  /* 0x00000015020c7212 */ /* 0x000fc400078e3cff */
[----:B------:R-:W-:Y:S02]  /*dee0*/  LOP3.LUT R3, R8, 0x380, RZ, 0xc0, !PT ;  /* 0x0000038008037812 */ /* 0x000fe400078ec0ff */
[----:B------:R-:W-:Y:S02]  /*def0*/  SHF.R.U64 R32, R32, 0x3, RZ ;  /* 0x0000000320207819 */ /* 0x000fe400000012ff */
[----:B------:R-:W-:Y:S02]  /*df00*/  LOP3.LUT R2, R25, 0x380, RZ, 0xc0, !PT ;  /* 0x0000038019027812 */ /* 0x000fe400078ec0ff */
[----:B-1----:R-:W-:Y:S02]  /*df10*/  ISETP.NE.AND P1, PT, R44, 0x1, PT ;  /* 0x000000012c00780c */ /* 0x002fe40003f25270 */
[----:B------:R-:W-:Y:S02]  /*df20*/  SHF.R.U64 R3, R3, 0x3, RZ ;  /* 0x0000000303037819 */ /* 0x000fe400000012ff */
[----:B------:R-:W-:Y:S01]  /*df30*/  LOP3.LUT R32, R32, R33, RZ, 0x3c, !PT ;  /* 0x0000002120207212 */ /* 0x000fe200078e3cff */
[----:B------:R-:W-:Y:S01]  /*df40*/  IMAD.X R33, RZ, RZ, R35, P6 ;  /* 0x000000ffff217224 */ /* 0x000fe200030e0623 */
[----:B------:R-:W-:-:S02]  /*df50*/  SHF.R.U64 R2, R2, 0x3, RZ ;  /* 0x0000000302027819 */ /* 0x000fc400000012ff */
[----:B------:R-:W-:Y:S02]  /*df60*/  IADD3 R45, P6, R34, 0x7000, RZ ;  /* 0x00007000222d7810 */ /* 0x000fe40007fde0ff */
[----:B------:R-:W-:Y:S02]  /*df70*/  LOP3.LUT R10, R3, R8, RZ, 0x3c, !PT ;  /* 0x00000008030a7212 */ /* 0x000fe400078e3cff */
[----:B------:R-:W-:Y:S01]  /*df80*/  LOP3.LUT R8, R2, R25, RZ, 0x3c, !PT ;  /* 0x0000001902087212 */ /* 0x000fe200078e3cff */
[----:B------:R-:W0:Y:S01]  /*df90*/  @P1 LDC R47, c[0x0][0xbec] ;  /* 0x0002fb00ff2f1b82 */ /* 0x000e220000000800 */
[----:B------:R-:W-:Y:S02]  /*dfa0*/  LOP3.LUT R2, R45, 0x380, RZ, 0xc0, !PT ;  /* 0x000003802d027812 */ /* 0x000fe400078ec0ff */
[----:B------:R-:W-:Y:S02]  /*dfb0*/  LOP3.LUT R42, R43, 0x380, RZ, 0xc0, !PT ;  /* 0x000003802b2a7812 */ /* 0x000fe400078ec0ff */
[----:B------:R-:W-:-:S02]  /*dfc0*/  SHF.R.U64 R2, R2, 0x3, RZ ;  /* 0x0000000302027819 */ /* 0x000fc400000012ff */
[----:B------:R-:W-:Y:S02]  /*dfd0*/  SHF.R.U64 R42, R42, 0x3, RZ ;  /* 0x000000032a2a7819 */ /* 0x000fe400000012ff */
[----:B------:R-:W-:Y:S02]  /*dfe0*/  LOP3.LUT R2, R2, R45, RZ, 0x3c, !PT ;  /* 0x0000002d02027212 */ /* 0x000fe400078e3cff */
[----:B------:R-:W-:Y:S02]  /*dff0*/  MOV R45, R4 ;  /* 0x00000004002d7202 */ /* 0x000fe40000000f00 */
[----:B------:R-:W-:Y:S02]  /*e000*/  F2FP.BF16.F32.PACK_AB R4, R46, R7 ;  /* 0x000000072e04723e */ /* 0x000fe400000010ff */
[----:B------:R-:W1:Y:S01]  /*e010*/  @P1 LDC R46, c[0x0][0xbf0] ;  /* 0x0002fc00ff2e1b82 */ /* 0x000e620000000800 */
[----:B------:R-:W-:Y:S01]  /*e020*/  LOP3.LUT R42, R42, R43, RZ, 0x3c, !PT ;  /* 0x0000002b2a2a7212 */ /* 0x000fe200078e3cff */
[----:B------:R-:W-:Y:S01]  /*e030*/  IMAD.X R43, RZ, RZ, R5, P0 ;  /* 0x000000ffff2b7224 */ /* 0x000fe200000e0605 */
[----:B------:R-:W-:-:S02]  /*e040*/  F2FP.BF16.F32.PACK_AB R5, R91, R90 ;  /* 0x0000005a5b05723e */ /* 0x000fc400000010ff */
[----:B------:R-:W-:-:S03]  /*e050*/  F2FP.BF16.F32.PACK_AB R7, R95, R94 ;  /* 0x0000005e5f07723e */ /* 0x000fc600000010ff */
[----:B------:R-:W-:Y:S01]  /*e060*/  BAR.SYNC.DEFER_BLOCKING 0x1, 0x100 ;  /* 0x0044000000007b1d */ /* 0x000fe20000010000 */
[----:B------:R-:W-:Y:S01]  /*e070*/  MOV R65, R40 ;  /* 0x0000002800417202 */ /* 0x000fe20000000f00 */
[----:B------:R-:W-:Y:S01]  /*e080*/  VIADD R40, R17, UR36 ;  /* 0x0000002411287c36 */ /* 0x000fe20008000000 */
[----:B------:R-:W-:Y:S02]  /*e090*/  IADD3 R21, P0, R34, 0x6000, RZ ;  /* 0x0000600022157810 */ /* 0x000fe40007f1e0ff */
[----:B------:R-:W-:Y:S02]  /*e0a0*/  MOV R58, R10 ;  /* 0x0000000a003a7202 */ /* 0x000fe40000000f00 */
[----:B------:R-:W-:Y:S02]  /*e0b0*/  LOP3.LUT R20, R21, 0x380, RZ, 0xc0, !PT ;  /* 0x0000038015147812 */ /* 0x000fe400078ec0ff */
[----:B------:R-:W-:Y:S02]  /*e0c0*/  MOV R57, R14 ;  /* 0x0000000e00397202 */ /* 0x000fe40000000f00 */
[----:B------:R-:W-:-:S02]  /*e0d0*/  SHF.R.U64 R20, R20, 0x3, RZ ;  /* 0x0000000314147819 */ /* 0x000fc400000012ff */
[----:B------:R-:W-:Y:S02]  /*e0e0*/  MOV R15, R12 ;  /* 0x0000000c000f7202 */ /* 0x000fe40000000f00 */
[----:B------:R-:W-:Y:S01]  /*e0f0*/  LOP3.LUT R20, R20, R21, RZ, 0x3c, !PT ;  /* 0x0000001514147212 */ /* 0x000fe200078e3cff */
[----:B------:R-:W-:Y:S01]  /*e100*/  IMAD.X R21, RZ, RZ, R35, P0 ;  /* 0x000000ffff157224 */ /* 0x000fe200000e0623 */
[C---:B------:R-:W-:Y:S02]  /*e110*/  IADD3 R27, P3, R34.reuse, 0x4000, RZ ;  /* 0x00004000221b7810 */ /* 0x040fe40007f7e0ff */
[----:B------:R-:W-:Y:S02]  /*e120*/  IADD3 R25, P2, R34, 0x5000, RZ ;  /* 0x0000500022197810 */ /* 0x000fe40007f5e0ff */
[----:B------:R-:W-:Y:S02]  /*e130*/  LOP3.LUT R26, R27, 0x380, RZ, 0xc0, !PT ;  /* 0x000003801b1a7812 */ /* 0x000fe400078ec0ff */
[----:B------:R-:W-:Y:S01]  /*e140*/  LOP3.LUT R24, R25, 0x380, RZ, 0xc0, !PT ;  /* 0x0000038019187812 */ /* 0x000fe200078ec0ff */
[----:B------:R0:W-:Y:S01]  /*e150*/  STSM.16.M88.4 [R45], R4 ;  /* 0x000000042d007844 */ /* 0x0001e20000000200 */
[----:B------:R-:W-:-:S02]  /*e160*/  SHF.R.U64 R26, R26, 0x3, RZ ;  /* 0x000000031a1a7819 */ /* 0x000fc400000012ff */
[----:B------:R-:W-:Y:S01]  /*e170*/  MOV R56, R38 ;  /* 0x0000002600387202 */ /* 0x000fe20000000f00 */
[----:B------:R-:W-:Y:S01]  /*e180*/  VIADD R38, R187, UR36 ;  /* 0x00000024bb267c36 */ /* 0x000fe20008000000 */
[----:B------:R-:W-:Y:S02]  /*e190*/  SHF.R.U64 R24, R24, 0x3, RZ ;  /* 0x0000000318187819 */ /* 0x000fe400000012ff */
[----:B------:R-:W-:Y:S01]  /*e1a0*/  LOP3.LUT R26, R26, R27, RZ, 0x3c, !PT ;  /* 0x0000001b1a1a7212 */ /* 0x000fe200078e3cff */
[----:B------:R-:W-:Y:S01]  /*e1b0*/  IMAD.X R27, RZ, RZ, R35, P3 ;  /* 0x000000ffff1b7224 */ /* 0x000fe200018e0623 */
[----:B------:R-:W-:Y:S02]  /*e1c0*/  MOV R14, R8 ;  /* 0x00000008000e7202 */ /* 0x000fe40000000f00 */
[----:B------:R-:W-:Y:S02]  /*e1d0*/  F2FP.BF16.F32.PACK_AB R8, R105, R104 ;  /* 0x000000686908723e */ /* 0x000fe400000010ff */
[----:B------:R-:W-:-:S02]  /*e1e0*/  F2FP.BF16.F32.PACK_AB R9, R107, R106 ;  /* 0x0000006a6b09723e */ /* 0x000fc400000010ff */
[----:B------:R-:W-:Y:S01]  /*e1f0*/  LOP3.LUT R24, R24, R25, RZ, 0x3c, !PT ;  /* 0x0000001918187212 */ /* 0x000fe200078e3cff */
[----:B0-----:R-:W-:Y:S01]  /*e200*/  @P1 IMAD.HI.U32 R5, R40, R47, RZ ;  /* 0x0000002f28051227 */ /* 0x001fe200078e00ff */
[----:B------:R-:W-:Y:S02]  /*e210*/  MOV R64, R42 ;  /* 0x0000002a00407202 */ /* 0x000fe40000000f00 */
[----:B------:R-:W-:Y:S01]  /*e220*/  IADD3 R29, P4, R34, 0x3000, RZ ;  /* 0x00003000221d7810 */ /* 0x000fe20007f9e0ff */
[----:B------:R-:W-:Y:S01]  /*e230*/  IMAD.MOV.U32 R4, RZ, RZ, R40 ;  /* 0x000000ffff047224 */ /* 0x000fe200078e0028 */
[----:B-1----:R-:W-:Y:S01]  /*e240*/  @P1 SHF.R.U32.HI R4, RZ, R46, R5 ;  /* 0x0000002eff041219 */ /* 0x002fe20000011605 */
[----:B------:R-:W-:Y:S01]  /*e250*/  IMAD.U32 R6, RZ, RZ, UR8 ;  /* 0x00000008ff067e24 */ /* 0x000fe2000f8e00ff */
[----:B------:R-:W-:Y:S01]  /*e260*/  LOP3.LUT R28, R29, 0x380, RZ, 0xc0, !PT ;  /* 0x000003801d1c7812 */ /* 0x000fe200078ec0ff */
[----:B------:R-:W-:Y:S01]  /*e270*/  IMAD R45, R44, UR5, RZ ;  /* 0x000000052c2d7c24 */ /* 0x000fe2000f8e02ff */
[--C-:B------:R-:W-:Y:S01]  /*e280*/  SHF.R.S32.HI R5, RZ, 0x1f, R4.reuse ;  /* 0x0000001fff057819 */ /* 0x100fe20000011404 */
[----:B------:R-:W-:Y:S01]  /*e290*/  IMAD.MOV R7, RZ, RZ, -R4 ;  /* 0x000000ffff077224 */ /* 0x000fe200078e0a04 */
[----:B------:R-:W-:Y:S01]  /*e2a0*/  IADD3 R12, P0, R4, UR6, RZ ;  /* 0x00000006040c7c10 */ /* 0x000fe2000ff1e0ff */
[----:B------:R-:W-:Y:S01]  /*e2b0*/  IMAD.X R25, RZ, RZ, R35, P2 ;  /* 0x000000ffff197224 */ /* 0x000fe200010e0623 */
[----:B------:R-:W-:Y:S01]  /*e2c0*/  F2FP.BF16.F32.PACK_AB R4, R97, R96 ;  /* 0x000000606104723e */ /* 0x000fe200000010ff */
[----:B------:R-:W-:Y:S01]  /*e2d0*/  IMAD R11, R44, R7, R40 ;  /* 0x000000072c0b7224 */ /* 0x000fe200078e0228 */
[----:B------:R-:W-:Y:S01]  /*e2e0*/  IADD3.X R13, R5, UR7, R6, P0, !PT ;  /* 0x00000007050d7c10 */ /* 0x000fe200087fe406 */
[----:B------:R-:W-:Y:S01]  /*e2f0*/  ULDC.64 UR6, c[0x0][0xb88] ;  /* 0x0002e20000067ab9 */ /* 0x000fe20000000a00 */
[----:B------:R-:W-:Y:S01]  /*e300*/  F2FP.BF16.F32.PACK_AB R5, R99, R98 ;  /* 0x000000626305723e */ /* 0x000fe200000010ff */
[----:B------:R-:W-:Y:S01]  /*e310*/  ULDC.64 UR8, c[0x0][0xae8] ;  /* 0x0002ba0000087ab9 */ /* 0x000fe20000000a00 */
[----:B------:R-:W-:Y:S01]  /*e320*/  SHF.R.S32.HI R10, RZ, 0x1f, R11 ;  /* 0x0000001fff0a7819 */ /* 0x000fe2000001140b */
[----:B------:R-:W-:Y:S01]  /*e330*/  IMAD.WIDE.U32 R12, R11, UR6, R12 ;  /* 0x000000060b0c7c25 */ /* 0x000fe2000f8e000c */
[----:B------:R-:W-:-:S02]  /*e340*/  F2FP.BF16.F32.PACK_AB R6, R101, R100 ;  /* 0x000000646506723e */ /* 0x000fc400000010ff */
[----:B------:R-:W-:Y:S01]  /*e350*/  F2FP.BF16.F32.PACK_AB R7, R103, R102 ;  /* 0x000000666707723e */ /* 0x000fe200000010ff */
[----:B------:R-:W-:Y:S01]  /*e360*/  IMAD R10, R10, UR6, RZ ;  /* 0x000000060a0a7c24 */ /* 0x000fe2000f8e02ff */
[----:B------:R-:W-:Y:S02]  /*e370*/  LOP3.LUT P0, RZ, R185, 0x3, RZ, 0xc0, !PT ;  /* 0x00000003b9ff7812 */ /* 0x000fe4000780c0ff */
[----:B------:R-:W-:Y:S01]  /*e380*/  SHF.R.U64 R28, R28, 0x3, RZ ;  /* 0x000000031c1c7819 */ /* 0x000fe200000012ff */
[----:B------:R-:W-:Y:S01]  /*e390*/  IMAD R39, R11, UR7, R10 ;  /* 0x000000070b277c24 */ /* 0x000fe2000f8e020a */
[----:B------:R0:W-:Y:S01]  /*e3a0*/  STSM.16.M88.4 [R15], R4 ;  /* 0x000000040f007844 */ /* 0x0001e20000000200 */
[----:B------:R-:W-:Y:S01]  /*e3b0*/  ULDC.64 UR6, c[0x0][0xb50] ;  /* 0x0002d40000067ab9 */ /* 0x000fe20000000a00 */
[----:B------:R-:W-:Y:S02]  /*e3c0*/  F2FP.BF16.F32.PACK_AB R10, R109, R108 ;  /* 0x0000006c6d0a723e */ /* 0x000fe400000010ff */
[----:B------:R-:W-:-:S02]  /*e3d0*/  F2FP.BF16.F32.PACK_AB R11, R111, R110 ;  /* 0x0000006e6f0b723e */ /* 0x000fc400000010ff */
[----:B------:R-:W-:Y:S02]  /*e3e0*/  LEA R40, P3, R12, UR6, 0x2 ;  /* 0x000000060c287c11 */ /* 0x000fe4000f8610ff */
[----:B------:R-:W-:Y:S01]  /*e3f0*/  ISETP.GE.OR P2, PT, R38, R45, P0 ;  /* 0x0000002d2600720c */ /* 0x000fe20000746670 */
[----:B------:R1:W-:Y:S01]  /*e400*/  STSM.16.M88.4 [R14], R8 ;  /* 0x000000080e007844 */ /* 0x0003e20000000200 */
[----:B------:R-:W-:Y:S01]  /*e410*/  LOP3.LUT R28, R28, R29, RZ, 0x3c, !PT ;  /* 0x0000001d1c1c7212 */ /* 0x000fe200078e3cff */
[----:B------:R-:W-:Y:S01]  /*e420*/  IMAD.X R29, RZ, RZ, R35, P4 ;  /* 0x000000ffff1d7224 */ /* 0x000fe200020e0623 */
[C---:B------:R-:W-:Y:S01]  /*e430*/  LOP3.LUT R3, R34.reuse, 0x380, RZ, 0xc0, !PT ;  /* 0x0000038022037812 */ /* 0x040fe200078ec0ff */
[----:B------:R-:W-:Y:S01]  /*e440*/  SHFL.IDX PT, R46, R40, 0x1, 0x1c1f ;  /* 0x003c1f00282e7f89 */ /* 0x000fe200000e0000 */
[----:B------:R-:W-:Y:S01]  /*e450*/  IADD3 R31, P5, R34, 0x2000, RZ ;  /* 0x00002000221f7810 */ /* 0x000fe20007fbe0ff */
[----:B0-----:R-:W-:Y:S01]  /*e460*/  VIADD R4, R38, 0x8 ;  /* 0x0000000826047836 */ /* 0x001fe20000000000 */
[----:B------:R-:W-:Y:S01]  /*e470*/  F2FP.BF16.F32.PACK_AB R6, R117, R116 ;  /* 0x000000747506723e */ /* 0x000fe200000010ff */
[----:B------:R-:W-:Y:S01]  /*e480*/  IMAD.IADD R5, R13, 0x1, R39 ;  /* 0x000000010d057824 */ /* 0x000fe200078e0227 */
[----:B------:R-:W-:Y:S01]  /*e490*/  F2FP.BF16.F32.PACK_AB R7, R119, R118 ;  /* 0x000000767707723e */ /* 0x000fe200000010ff */
[----:B------:R-:W-:Y:S01]  /*e4a0*/  SHFL.IDX PT, R38, R40, RZ, 0x1c1f ;  /* 0x001c1fff28267589 */ /* 0x000fe200000e0000 */
[----:B------:R-:W-:-:S02]  /*e4b0*/  ISETP.GE.OR P0, PT, R4, R45, P0 ;  /* 0x0000002d0400720c */ /* 0x000fc40000706670 */
[----:B------:R-:W-:Y:S02]  /*e4c0*/  LEA.HI.X R41, R12, UR7, R5, 0x2, P3 ;  /* 0x000000070c297c11 */ /* 0x000fe400098f1405 */
[----:B------:R-:W-:Y:S02]  /*e4d0*/  F2FP.BF16.F32.PACK_AB R4, R113, R112 ;  /* 0x000000707104723e */ /* 0x000fe400000010ff */
[----:B------:R-:W-:Y:S01]  /*e4e0*/  F2FP.BF16.F32.PACK_AB R5, R115, R114 ;  /* 0x000000727305723e */ /* 0x000fe200000010ff */
[----:B------:R-:W0:Y:S01]  /*e4f0*/  SHFL.IDX PT, R39, R41, RZ, 0x1c1f ;  /* 0x001c1fff29277589 */ /* 0x000e2200000e0000 */
[----:B------:R-:W-:Y:S02]  /*e500*/  F2FP.BF16.F32.PACK_AB R12, R121, R120 ;  /* 0x00000078790c723e */ /* 0x000fe400000010ff */
[----:B------:R-:W-:Y:S01]  /*e510*/  F2FP.BF16.F32.PACK_AB R13, R123, R122 ;  /* 0x0000007a7b0d723e */ /* 0x000fe200000010ff */
[----:B------:R-:W-:Y:S01]  /*e520*/  STSM.16.M88.4 [R58], R4 ;  /* 0x000000043a007844 */ /* 0x000fe20000000200 */
[----:B-1----:R-:W-:-:S02]  /*e530*/  F2FP.BF16.F32.PACK_AB R14, R125, R124 ;  /* 0x0000007c7d0e723e */ /* 0x002fc400000010ff */
[----:B------:R-:W-:Y:S01]  /*e540*/  F2FP.BF16.F32.PACK_AB R15, R127, R126 ;  /* 0x0000007e7f0f723e */ /* 0x000fe200000010ff */
[----:B------:R-:W1:Y:S01]  /*e550*/  SHFL.IDX PT, R47, R41, 0x1, 0x1c1f ;  /* 0x003c1f00292f7f89 */ /* 0x000e6200000e0000 */
[----:B------:R-:W-:Y:S02]  /*e560*/  F2FP.BF16.F32.PACK_AB R8, R129, R128 ;  /* 0x000000808108723e */ /* 0x000fe400000010ff */
[----:B------:R-:W-:Y:S01]  /*e570*/  F2FP.BF16.F32.PACK_AB R9, R131, R130 ;  /* 0x000000828309723e */ /* 0x000fe200000010ff */
[----:B------:R-:W-:Y:S01]  /*e580*/  STSM.16.M88.4 [R57], R12 ;  /* 0x0000000c39007844 */ /* 0x000fe20000000200 */
[----:B------:R-:W-:Y:S02]  /*e590*/  F2FP.BF16.F32.PACK_AB R10, R133, R132 ;  /* 0x00000084850a723e */ /* 0x000fe400000010ff */
[----:B------:R-:W-:Y:S02]  /*e5a0*/  F2FP.BF16.F32.PACK_AB R11, R135, R134 ;  /* 0x00000086870b723e */ /* 0x000fe400000010ff */
[----:B------:R-:W-:Y:S01]  /*e5b0*/  SHF.R.U64 R3, R3, 0x3, RZ ;  /* 0x0000000303037819 */ /* 0x000fe200000012ff */
[----:B------:R-:W-:Y:S01]  /*e5c0*/  UIMAD UR5, UR12, UR8, URZ ;  /* 0x000000080c0572a4 */ /* 0x000fe2000f8e023f */
[----:B------:R-:W-:Y:S01]  /*e5d0*/  LOP3.LUT R30, R31, 0x380, RZ, 0xc0, !PT ;  /* 0x000003801f1e7812 */ /* 0x000fe200078ec0ff */
[----:B------:R-:W-:Y:S01]  /*e5e0*/  STSM.16.M88.4 [R56], R8 ;  /* 0x0000000838007844 */ /* 0x000fe20000000200 */
[----:B------:R-:W-:Y:S01]  /*e5f0*/  LOP3.LUT R34, R3, R34, RZ, 0x3c, !PT ;  /* 0x0000002203227212 */ /* 0x000fe200078e3cff */
[----:B------:R-:W-:Y:S01]  /*e600*/  IMAD.X R3, RZ, RZ, R35, P6 ;  /* 0x000000ffff037224 */ /* 0x000fe200030e0623 */
[----:B------:R-:W-:Y:S01]  /*e610*/  UIMAD.WIDE.U32 UR6, UR37, UR8, URZ ;  /* 0x00000008250672a5 */ /* 0x000fe2000f8e003f */
[----:B------:R2:W-:Y:S01]  /*e620*/  STSM.16.M88.4 [R65], R136 ;  /* 0x0000008841007844 */ /* 0x0005e20000000200 */
[----:B------:R-:W-:Y:S01]  /*e630*/  UIMAD UR5, UR37, UR9, UR5 ;  /* 0x00000009250572a4 */ /* 0x000fe2000f8e0205 */
[----:B------:R-:W-:-:S02]  /*e640*/  SHF.R.U64 R30, R30, 0x3, RZ ;  /* 0x000000031e1e7819 */ /* 0x000fc400000012ff */
[----:B------:R-:W-:Y:S01]  /*e650*/  STSM.16.M88.4 [R64], R144 ;  /* 0x0000009040007844 */ /* 0x000fe20000000200 */
[----:B--2---:R-:W2:Y:S08]  /*e660*/  @P1 LDC R65, c[0x0][0xbec] ;  /* 0x0002fb00ff411b82 */ /* 0x004eb00000000800 */
[----:B------:R-:W-:Y:S01]  /*e670*/  BAR.SYNC.DEFER_BLOCKING 0x1, 0x100 ;  /* 0x0044000000007b1d */ /* 0x000fe20000010000 */
[----:B------:R-:W-:Y:S01]  /*e680*/  UIMAD UR8, UR13, UR10, URZ ;  /* 0x0000000a0d0872a4 */ /* 0x000fe2000f8e023f */
[----:B------:R-:W-:Y:S01]  /*e690*/  LOP3.LUT R30, R30, R31, RZ, 0x3c, !PT ;  /* 0x0000001f1e1e7212 */ /* 0x000fe200078e3cff */
[----:B------:R-:W-:Y:S01]  /*e6a0*/  UIADD3 UR7, UR7, UR5, URZ ;  /* 0x0000000507077290 */ /* 0x000fe2000fffe03f */
[----:B------:R-:W-:-:S02]  /*e6b0*/  IMAD.X R31, RZ, RZ, R35, P5 ;  /* 0x000000ffff1f7224 */ /* 0x000fc400028e0623 */
[----:B0-----:R0:W-:Y:S04]  /*e6c0*/  @!P2 ST.E desc[UR50][R38.64], R37 ;  /* 0x000000252600a985 */ /* 0x0011e8000c101932 */
[----:B-1----:R1:W-:Y:S04]  /*e6d0*/  @!P0 ST.E desc[UR50][R46.64], R36 ;  /* 0x000000242e008985 */ /* 0x0023e8000c101932 */
[----:B------:R3:W5:Y:S01]  /*e6e0*/  LD.E.128 R4, desc[UR50][R28.64] ;  /* 0x000000321c047980 */ /* 0x000762000c101d00 */
[----:B0-----:R-:W0:Y:S03]  /*e6f0*/  @P1 LDC R37, c[0x0][0xbf0] ;  /* 0x0002fc00ff251b82 */ /* 0x001e260000000800 */
[----:B------:R2:W5:Y:S01]  /*e700*/  LD.E.128 R8, desc[UR50][R2.64] ;  /* 0x0000003202087980 */ /* 0x000562000c101d00 */
[----:B------:R-:W-:-:S03]  /*e710*/  UIMAD UR5, UR43, UR11, UR8 ;  /* 0x0000000b2b0572a4 */ /* 0x000fc6000f8e0208 */
[----:B------:R4:W5:Y:S01]  /*e720*/  LD.E.128 R12, desc[UR50][R20.64] ;  /* 0x00000032140c7980 */ /* 0x000962000c101d00 */
[----:B---3--:R-:W-:Y:S01]  /*e730*/  IMAD R28, R22, 0x20, R184 ;  /* 0x00000020161c7824 */ /* 0x008fe200078e02b8 */
[----:B------:R-:W-:Y:S02]  /*e740*/  UIMAD.WIDE.U32 UR6, UR43, UR10, UR6 ;  /* 0x0000000a2b0672a5 */ /* 0x000fe4000f8e0006 */
[----:B------:R3:W5:Y:S01]  /*e750*/  LD.E.128 R56, desc[UR50][R24.64] ;  /* 0x0000003218387980 */ /* 0x000762000c101d00 */
[----:B------:R-:W-:Y:S01]  /*e760*/  VIADD R28, R28, UR36 ;  /* 0x000000241c1c7c36 */ /* 0x000fe20008000000 */
[----:B------:R-:W-:Y:S02]  /*e770*/  ULDC.64 UR8, c[0x0][0xae0] ;  /* 0x0002b80000087ab9 */ /* 0x000fe40000000a00 */
[----:B------:R-:W5:Y:S01]  /*e780*/  LD.E.128 R52, desc[UR50][R34.64] ;  /* 0x0000003222347980 */ /* 0x000f62000c101d00 */
[----:B--2---:R-:W-:-:S03]  /*e790*/  @P1 IMAD.HI.U32 R2, R28, R65, RZ ;  /* 0x000000411c021227 */ /* 0x004fc600078e00ff */
[----:B------:R-:W5:Y:S01]  /*e7a0*/  LD.E.128 R48, desc[UR50][R32.64] ;  /* 0x0000003220307980 */ /* 0x000f62000c101d00 */
[----:B----4-:R-:W-:Y:S01]  /*e7b0*/  IMAD.MOV.U32 R21, RZ, RZ, R28 ;  /* 0x000000ffff157224 */ /* 0x010fe200078e001c */
[----:B------:R-:W-:Y:S02]  /*e7c0*/  UIADD3 UR5, UR7, UR5, URZ ;  /* 0x0000000507057290 */ /* 0x000fe4000fffe03f */
[----:B------:R-:W5:Y:S01]  /*e7d0*/  LD.E.128 R40, desc[UR50][R30.64] ;  /* 0x000000321e287980 */ /* 0x000f62000c101d00 */
[----:B0-----:R-:W-:-:S03]  /*e7e0*/  @P1 SHF.R.U32.HI R21, RZ, R37, R2 ;  /* 0x00000025ff151219 */ /* 0x001fc60000011602 */
[----:B------:R0:W5:Y:S01]  /*e7f0*/  LD.E.128 R60, desc[UR50][R26.64] ;  /* 0x000000321a3c7980 */ /* 0x000162000c101d00 */
[--C-:B------:R-:W-:Y:S01]  /*e800*/  SHF.R.S32.HI R20, RZ, 0x1f, R21.reuse ;  /* 0x0000001fff147819 */ /* 0x100fe20000011415 */
[----:B---3--:R-:W-:Y:S01]  /*e810*/  IMAD.MOV R25, RZ, RZ, -R21 ;  /* 0x000000ffff197224 */ /* 0x008fe200078e0a15 */
[----:B------:R-:W-:Y:S01]  /*e820*/  @!PT LDS RZ, [RZ] ;  /* 0x00000000fffff984 */ /* 0x000fe20000000800 */
[----:B------:R-:W-:Y:S01]  /*e830*/  @!PT LDS RZ, [RZ] ;  /* 0x00000000fffff984 */ /* 0x000fe20000000800 */
[----:B------:R-:W-:Y:S01]  /*e840*/  @!PT LDS RZ, [RZ] ;  /* 0x00000000fffff984 */ /* 0x000fe20000000800 */
[----:B------:R-:W-:Y:S01]  /*e850*/  @!PT LDS RZ, [RZ] ;  /* 0x00000000fffff984 */ /* 0x000fe20000000800 */
[----:B------:R2:W-:Y:S06]  /*e860*/  MEMBAR.ALL.CTA ;  /* 0x0000000000007992 */ /* 0x0005ec0000008000 */
[----:B--2---:R-:W2:Y:S01]  /*e870*/  FENCE.VIEW.ASYNC.S ;  /* 0x00000000000073c6 */ /* 0x004ea20000000000 */
[----:B------:R-:W-:-:S02]  /*e880*/  IMAD.U32 R3, RZ, RZ, UR7 ;  /* 0x00000007ff037e24 */ /* 0x000fc4000f8e00ff */
[----:B------:R-:W-:Y:S02]  /*e890*/  IMAD R20, R20, UR8, RZ ;  /* 0x0000000814147c24 */ /* 0x000fe4000f8e02ff */
[----:B------:R-:W-:Y:S02]  /*e8a0*/  IMAD R25, R44, R25, R28 ;  /* 0x000000192c197224 */ /* 0x000fe400078e021c */
[----:B------:R-:W-:Y:S01]  /*e8b0*/  IMAD.U32 R2, RZ, RZ, UR6 ;  /* 0x00000006ff027e24 */ /* 0x000fe2000f8e00ff */
[----:B------:R-:W-:Y:S01]  /*e8c0*/  ULDC.64 UR6, c[0x0][0xad8] ;  /* 0x0002b60000067ab9 */ /* 0x000fe20000000a00 */
[----:B------:R-:W-:Y:S02]  /*e8d0*/  IMAD.U32 R3, RZ, RZ, UR5 ;  /* 0x00000005ff037e24 */ /* 0x000fe4000f8e00ff */
[C---:B0-----:R-:W-:Y:S01]  /*e8e0*/  IMAD R27, R21.reuse, UR9, R20 ;  /* 0x00000009151b7c24 */ /* 0x041fe2000f8e0214 */
[----:B------:R-:W-:Y:S01]  /*e8f0*/  SHF.R.S32.HI R20, RZ, 0x1f, R25 ;  /* 0x0000001fff147819 */ /* 0x000fe20000011419 */
[----:B------:R-:W-:-:S04]  /*e900*/  IMAD.WIDE.U32 R2, R21, UR8, R2 ;  /* 0x0000000815027c25 */ /* 0x000fc8000f8e0002 */
[----:B------:R-:W-:Y:S02]  /*e910*/  IMAD.IADD R3, R3, 0x1, R27 ;  /* 0x0000000103037824 */ /* 0x000fe400078e021b */
[----:B------:R-:W-:Y:S02]  /*e920*/  IMAD R24, R20, UR6, RZ ;  /* 0x0000000614187c24 */ /* 0x000fe4000f8e02ff */
[----:B------:R-:W-:Y:S02]  /*e930*/  VIADD R26, R184, UR36 ;  /* 0x00000024b81a7c36 */ /* 0x000fe40008000000 */
[C---:B------:R-:W-:Y:S02]  /*e940*/  IMAD R21, R25.reuse, UR7, R24 ;  /* 0x0000000719157c24 */ /* 0x040fe4000f8e0218 */
[----:B------:R-:W-:Y:S01]  /*e950*/  IMAD.WIDE.U32 R2, R25, UR6, R2 ;  /* 0x0000000619027c25 */ /* 0x000fe2000f8e0002 */
[----:B------:R-:W-:Y:S01]  /*e960*/  ISETP.GE.AND P2, PT, R26, R45, PT ;  /* 0x0000002d1a00720c */ /* 0x000fe20003f46270 */
[----:B------:R-:W-:-:S02]  /*e970*/  ULDC.64 UR6, c[0x0][0xa80] ;  /* 0x0002a00000067ab9 */ /* 0x000fc40000000a00 */
[----:B------:R-:W-:Y:S02]  /*e980*/  VIADD R20, R26, 0x20 ;  /* 0x000000201a147836 */ /* 0x000fe40000000000 */
[----:B------:R-:W-:Y:S01]  /*e990*/  VIADD R0, R0, 0x28820 ;  /* 0x0002882000007836 */ /* 0x000fe20000000000 */
[----:B------:R-:W-:Y:S01]  /*e9a0*/  LEA R24, P3, R2, UR6, 0x1 ;  /* 0x0000000602187c11 */ /* 0x000fe2000f8608ff */
[----:B------:R-:W-:Y:S01]  /*e9b0*/  IMAD.IADD R3, R3, 0x1, R21 ;  /* 0x0000000103037824 */ /* 0x000fe200078e0215 */
[-C--:B------:R-:W-:Y:S01]  /*e9c0*/  ISETP.GE.AND P0, PT, R20, R45.reuse, PT ;  /* 0x0000002d1400720c */ /* 0x080fe20003f06270 */
[----:B------:R-:W-:Y:S01]  /*e9d0*/  VIADD R20, R26, 0x40 ;  /* 0x000000401a147836 */ /* 0x000fe20000000000 */
[----:B------:R-:W-:Y:S02]  /*e9e0*/  PRMT R0, RZ, 0x654, R0 ;  /* 0x00000654ff007816 */ /* 0x000fe40000000000 */
[----:B------:R-:W-:Y:S01]  /*e9f0*/  LEA.HI.X R25, R2, UR7, R3, 0x1, P3 ;  /* 0x0000000702197c11 */ /* 0x000fe200098f0c03 */
[----:B------:R-:W-:Y:S01]  /*ea00*/  BSSY B1, `(.L_x_1180) ;  /* 0x000000f000017945 */ /* 0x000fe20003800000 */
[----:B------:R-:W-:Y:S01]  /*ea10*/  ISETP.GE.AND P1, PT, R20, R45, PT ;  /* 0x0000002d1400720c */ /* 0x000fe20003f26270 */
[----:B--2---:R0:W-:Y:S01]  /*ea20*/  SYNCS.ARRIVE.TRANS64.RED.A1T0 RZ, [R0+URZ], RZ ;  /* 0x000000ff00ff79a7 */ /* 0x0041e2000810043f */
[----:B------:R1:W2:Y:S04]  /*ea30*/  SHFL.IDX PT, R20, R24, RZ, 0x181f ;  /* 0x00181fff18147589 */ /* 0x0002a800000e0000 */
[----:B0-----:R1:W0:Y:S01]  /*ea40*/  SHFL.IDX PT, R0, R25, RZ, 0x181f ;  /* 0x00181fff19007589 */ /* 0x00122200000e0000 */
[----:B------:R-:W-:Y:S06]  /*ea50*/  @P2 BRA `(.L_x_1181) ;  /* 0x0000000000242947 */ /* 0x000fec0003800000 */
[----:B------:R-:W-:Y:S02]  /*ea60*/  ULDC UR5, c[0x0][0xac8] ;  /* 0x0002b20000057ab9 */ /* 0x000fe40000000800 */
[----:B------:R-:W-:Y:S02]  /*ea70*/  ISETP.GE.AND P2, PT, R18, UR5, PT ;  /* 0x0000000512007c0c */ /* 0x000fe4000bf46270 */
[----:B------:R-:W-:-:S11]  /*ea80*/  ISETP.GE.AND P3, PT, R19, UR5, PT ;  /* 0x0000000513007c0c */ /* 0x000fd6000bf66270 */
[CC--:B--2---:R-:W-:Y:S02]  /*ea90*/  @!P2 LEA R2, P4, R18.reuse, R20.reuse, 0x1 ;  /* 0x000000141202a211 */ /* 0x0c4fe400078808ff */
[C---:B------:R-:W-:Y:S02]  /*eaa0*/  @!P3 LEA R20, P5, R19.reuse, R20, 0x1 ;  /* 0x000000141314b211 */ /* 0x040fe400078a08ff */
[-C--:B0-----:R-:W-:Y:S02]  /*eab0*/  @!P2 LEA.HI.X R3, R18, R0.reuse, R190, 0x1, P4 ;  /* 0x000000001203a211 */ /* 0x081fe400020f0cbe */
[----:B------:R-:W-:-:S03]  /*eac0*/  @!P3 LEA.HI.X R21, R19, R0, R189, 0x1, P5 ;  /* 0x000000001315b211 */ /* 0x000fc600028f0cbd */
[----:B-----5:R3:W-:Y:S04]  /*ead0*/  @!P2 ST.E.128 desc[UR50][R2.64], R52 ;  /* 0x000000340200a985 */ /* 0x0207e8000c101d32 */
[----:B------:R3:W-:Y:S02]  /*eae0*/  @!P3 ST.E.128 desc[UR50][R20.64], R60 ;  /* 0x0000003c1400b985 */ /* 0x0007e4000c101d32 */
.L_x_1181:
[----:B------:R-:W-:Y:S05]  /*eaf0*/  BSYNC B1 ;  /* 0x0000000000017941 */ /* 0x000fea0003800000 */
.L_x_1180:
[----:B0-----:R0:W4:Y:S01]  /*eb00*/  SHFL.IDX PT, R0, R25, 0x1, 0x181f ;  /* 0x00381f0019007f89 */ /* 0x00112200000e0000 */
[----:B------:R-:W-:Y:S03]  /*eb10*/  BSSY B1, `(.L_x_1182) ;  /* 0x000000c000017945 */ /* 0x000fe60003800000 */
[----:B--23--:R0:W2:Y:S01]  /*eb20*/  SHFL.IDX PT, R20, R24, 0x1, 0x181f ;  /* 0x00381f0018147f89 */ /* 0x00c0a200000e0000 */
[----:B------:R-:W-:Y:S05]  /*eb30*/  @P0 BRA `(.L_x_1183) ;  /* 0x0000000000240947 */ /* 0x000fea0003800000 */
[----:B------:R-:W-:Y:S02]  /*eb40*/  ULDC UR5, c[0x0][0xac8] ;  /* 0x0002b20000057ab9 */ /* 0x000fe40000000800 */
[----:B------:R-:W-:Y:S02]  /*eb50*/  ISETP.GE.AND P3, PT, R18, UR5, PT ;  /* 0x0000000512007c0c */ /* 0x000fe4000bf66270 */
[----:B------:R-:W-:-:S11]  /*eb60*/  ISETP.GE.AND P4, PT, R19, UR5, PT ;  /* 0x0000000513007c0c */ /* 0x000fd6000bf86270 */
[CC--:B--2---:R-:W-:Y:S02]  /*eb70*/  @!P3 LEA R2, P0, R18.reuse, R20.reuse, 0x1 ;  /* 0x000000141202b211 */ /* 0x0c4fe400078008ff */
[C---:B------:R-:W-:Y:S02]  /*eb80*/  @!P4 LEA R20, P2, R19.reuse, R20, 0x1 ;  /* 0x000000141314c211 */ /* 0x040fe400078408ff */
[-C--:B----4-:R-:W-:Y:S02]  /*eb90*/  @!P3 LEA.HI.X R3, R18, R0.reuse, R190, 0x1, P0 ;  /* 0x000000001203b211 */ /* 0x090fe400000f0cbe */
[----:B------:R-:W-:-:S03]  /*eba0*/  @!P4 LEA.HI.X R21, R19, R0, R189, 0x1, P2 ;  /* 0x000000001315c211 */ /* 0x000fc600010f0cbd */
[----:B-----5:R3:W-:Y:S04]  /*ebb0*/  @!P3 ST.E.128 desc[UR50][R2.64], R48 ;  /* 0x000000300200b985 */ /* 0x0207e8000c101d32 */
[----:B------:R3:W-:Y:S02]  /*ebc0*/  @!P4 ST.E.128 desc[UR50][R20.64], R56 ;  /* 0x000000381400c985 */ /* 0x0007e4000c101d32 */
.L_x_1183:
[----:B------:R-:W-:Y:S05]  /*ebd0*/  BSYNC B1 ;  /* 0x0000000000017941 */ /* 0x000fea0003800000 */
.L_x_1182:
[----:B----4-:R4:W0:Y:S01]  /*ebe0*/  SHFL.IDX PT, R0, R25, 0x2, 0x181f ;  /* 0x00581f0019007f89 */ /* 0x01082200000e0000 */
        /* <DEDUP_REMOVED lines=12> */
.L_x_1185:
[----:B------:R-:W-:Y:S05]  /*ecb0*/  BSYNC B1 ;  /* 0x0000000000017941 */ /* 0x000fea0003800000 */
.L_x_1184:
[----:B0-----:R-:W-:Y:S01]  /*ecc0*/  VIADD R0, R26, 0x60 ;  /* 0x000000601a007836 */ /* 0x001fe20000000000 */
[----:B-1--4-:R-:W0:Y:S04]  /*ecd0*/  SHFL.IDX PT, R25, R25, 0x3, 0x181f ;  /* 0x00781f0019197f89 */ /* 0x012e2800000e0000 */
[----:B------:R-:W-:Y:S01]  /*ece0*/  ISETP.GE.AND P0, PT, R0, R45, PT ;  /* 0x0000002d0000720c */ /* 0x000fe20003f06270 */
[----:B------:R-:W1:-:S12]  /*ecf0*/  SHFL.IDX PT, R24, R24, 0x3, 0x181f ;  /* 0x00781f0018187f89 */ /* 0x000e5800000e0000 */
[----:B------:R-:W-:Y:S05]  /*ed00*/  @P0 BRA `(.L_x_1186) ;  /* 0x0000000800800947 */ /* 0x000fea0003800000 */
[----:B------:R-:W-:Y:S02]  /*ed10*/  ULDC UR5, c[0x0][0xac8] ;  /* 0x0002b20000057ab9 */ /* 0x000fe40000000800 */
[----:B------:R-:W-:-:S13]  /*ed20*/  ISETP.GE.AND P1, PT, R18, UR5, PT ;  /* 0x0000000512007c0c */ /* 0x000fda000bf26270 */
[----:B-1-3--:R-:W-:-:S04]  /*ed30*/  @!P1 LEA R2, P0, R18, R24, 0x1 ;  /* 0x0000001812029211 */ /* 0x00afc800078008ff */
[----:B0-----:R-:W-:Y:S02]  /*ed40*/  @!P1 LEA.HI.X R3, R18, R25, R190, 0x1, P0 ;  /* 0x0000001912039211 */ /* 0x001fe400000f0cbe */
[----:B------:R-:W-:-:S03]  /*ed50*/  ISETP.GE.AND P0, PT, R19, UR5, PT ;  /* 0x0000000513007c0c */ /* 0x000fc6000bf06270 */
[----:B-----5:R0:W-:Y:S10]  /*ed60*/  @!P1 ST.E.128 desc[UR50][R2.64], R4 ;  /* 0x0000000402009985 */ /* 0x0201f4000c101d32 */
[----:B------:R-:W-:Y:S05]  /*ed70*/  @P0 BRA `(.L_x_1186) ;  /* 0x0000000800640947 */ /* 0x000fea0003800000 */
[----:B0-----:R-:W-:-:S04]  /*ed80*/  LEA R2, P0, R19, R24, 0x1 ;  /* 0x0000001813027211 */ /* 0x001fc800078008ff */
[----:B------:R-:W-:-:S05]  /*ed90*/  LEA.HI.X R3, R19, R25, R189, 0x1, P0 ;  /* 0x0000001913037211 */ /* 0x000fca00000f0cbd */
[----:B------:R0:W-:Y:S01]  /*eda0*/  ST.E.128 desc[UR50][R2.64], R8 ;  /* 0x0000000802007985 */ /* 0x0001e2000c101d32 */
[----:B------:R-:W-:Y:S05]  /*edb0*/  BRA `(.L_x_1186) ;  /* 0x0000000800547947 */ /* 0x000fea0003800000 */
.L_x_1179:
[----:B------:R-:W0:Y:S01]  /*edc0*/  LDC R8, c[0x0][0xbe8] ;  /* 0x0002fa00ff087b82 */ /* 0x000e220000000800 */
[----:B------:R-:W-:Y:S01]  /*edd0*/  ISETP.GE.AND P0, PT, R191, 0x80, PT ;  /* 0x00000080bf00780c */ /* 0x000fe20003f06270 */
[----:B------:R-:W-:Y:S01]  /*ede0*/  USHF.R.S32.HI UR8, URZ, 0x1f, UR37 ;  /* 0x0000001f3f087899 */ /* 0x000fe20008011425 */
[----:B------:R-:W-:Y:S01]  /*edf0*/  BSSY B1, `(.L_x_1187) ;  /* 0x000002f000017945 */ /* 0x000fe20003800000 */
[----:B------:R-:W-:Y:S01]  /*ee00*/  USHF.R.S32.HI UR9, URZ, 0x1f, UR43 ;  /* 0x0000001f3f097899 */ /* 0x000fe2000801142b */
[----:B------:R-:W-:Y:S01]  /*ee10*/  IMAD R6, R22, 0x20, R184 ;  /* 0x0000002016067824 */ /* 0x000fe200078e02b8 */
[----:B0-----:R-:W-:-:S13]  /*ee20*/  ISETP.NE.AND P1, PT, R8, 0x1, PT ;  /* 0x000000010800780c */ /* 0x001fda0003f25270 */
[----:B------:R-:W0:Y:S08]  /*ee30*/  @P1 LDC R9, c[0x0][0xbec] ;  /* 0x0002fb00ff091b82 */ /* 0x000e300000000800 */
[----:B------:R-:W1:Y:S01]  /*ee40*/  @P1 LDC R11, c[0x0][0xbf0] ;  /* 0x0002fc00ff0b1b82 */ /* 0x000e620000000800 */
[----:B------:R-:W-:Y:S05]  /*ee50*/  @P0 BRA `(.L_x_1188) ;  /* 0x0000000000a00947 */ /* 0x000fea0003800000 */
[----:B------:R-:W2:Y:S01]  /*ee60*/  S2R R0, SR_TID.X ;  /* 0x0000000000007919 */ /* 0x000ea20000002100 */
[----:B------:R-:W3:Y:S01]  /*ee70*/  LDC R3, c[0x0][0xbe8] ;  /* 0x0002fa00ff037b82 */ /* 0x000ee20000000800 */
[----:B------:R-:W-:Y:S01]  /*ee80*/  IMAD.U32 R4, RZ, RZ, UR36 ;  /* 0x00000024ff047e24 */ /* 0x000fe2000f8e00ff */
[----:B------:R-:W-:Y:S02]  /*ee90*/  ULDC UR5, c[0x0][0xa88] ;  /* 0x0002a20000057ab9 */ /* 0x000fe40000000800 */
[----:B---3--:R-:W-:Y:S02]  /*eea0*/  IMAD R5, R3, UR5, RZ ;  /* 0x0000000503057c24 */ /* 0x008fe4000f8e02ff */
[----:B--2---:R-:W-:-:S04]  /*eeb0*/  IADD3 R4, R4, -0x80, R0 ;  /* 0xffffff8004047810 */ /* 0x004fc80007ffe000 */
[----:B------:R-:W-:-:S13]  /*eec0*/  ISETP.GE.AND P0, PT, R4, R5, PT ;  /* 0x000000050400720c */ /* 0x000fda0003f06270 */
[----:B------:R-:W-:Y:S05]  /*eed0*/  @P0 BRA `(.L_x_1188) ;  /* 0x0000000000800947 */ /* 0x000fea0003800000 */
[----:B------:R-:W-:Y:S01]  /*eee0*/  ISETP.NE.AND P0, PT, R3, 0x1, PT ;  /* 0x000000010300780c */ /* 0x000fe20003f05270 */
[----:B------:R-:W-:Y:S01]  /*eef0*/  ULDC.64 UR10, c[0x0][0xb90] ;  /* 0x0002e400000a7ab9 */ /* 0x000fe20000000a00 */
[----:B------:R-:W-:Y:S01]  /*ef00*/  IMAD.MOV.U32 R2, RZ, RZ, R4 ;  /* 0x000000ffff027224 */ /* 0x000fe200078e0004 */
[----:B------:R-:W-:Y:S02]  /*ef10*/  UIMAD UR5, UR8, UR10, URZ ;  /* 0x0000000a080572a4 */ /* 0x000fe4000f8e023f */
[----:B------:R-:W-:Y:S02]  /*ef20*/  UIMAD.WIDE.U32 UR6, UR37, UR10, URZ ;  /* 0x0000000a250672a5 */ /* 0x000fe4000f8e003f */
[----:B------:R-:W-:-:S03]  /*ef30*/  UIMAD UR5, UR37, UR11, UR5 ;  /* 0x0000000b250572a4 */ /* 0x000fc6000f8e0205 */
[----:B------:R-:W-:Y:S01]  /*ef40*/  ULDC.64 UR10, c[0x0][0xb98] ;  /* 0x0002e600000a7ab9 */ /* 0x000fe20000000a00 */
[----:B------:R-:W-:Y:S02]  /*ef50*/  UIADD3 UR7, UR7, UR5, URZ ;  /* 0x0000000507077290 */ /* 0x000fe4000fffe03f */
[----:B------:R-:W2:Y:S01]  /*ef60*/  @P0 LDC R5, c[0x0][0xbec] ;  /* 0x0002fb00ff050b82 */ /* 0x000ea20000000800 */
[----:B------:R-:W-:Y:S02]  /*ef70*/  UIMAD UR5, UR9, UR10, URZ ;  /* 0x0000000a090572a4 */ /* 0x000fe4000f8e023f */
[----:B------:R-:W-:Y:S02]  /*ef80*/  UIMAD.WIDE.U32 UR6, UR43, UR10, UR6 ;  /* 0x0000000a2b0672a5 */ /* 0x000fe4000f8e0006 */
[----:B------:R-:W-:-:S03]  /*ef90*/  UIMAD UR5, UR43, UR11, UR5 ;  /* 0x0000000b2b0572a4 */ /* 0x000fc6000f8e0205 */
[----:B------:R-:W3:Y:S01]  /*efa0*/  @P0 LDC R7, c[0x0][0xbf0] ;  /* 0x0002fc00ff070b82 */ /* 0x000ee20000000800 */
[----:B------:R-:W-:Y:S01]  /*efb0*/  ULDC.64 UR10, c[0x0][0xb88] ;  /* 0x0002e200000a7ab9 */ /* 0x000fe20000000a00 */
[----:B--2---:R-:W-:-:S05]  /*efc0*/  @P0 IMAD.HI.U32 R0, R4, R5, RZ ;  /* 0x0000000504000227 */ /* 0x004fca00078e00ff */
[----:B---3--:R-:W-:-:S05]  /*efd0*/  @P0 SHF.R.U32.HI R2, RZ, R7, R0 ;  /* 0x00000007ff020219 */ /* 0x008fca0000011600 */
[----:B------:R-:W-:-:S04]  /*efe0*/  IMAD.MOV R5, RZ, RZ, -R2 ;  /* 0x000000ffff057224 */ /* 0x000fc800078e0a02 */
[----:B------:R-:W-:Y:S01]  /*eff0*/  IMAD R5, R3, R5, R4 ;  /* 0x0000000503057224 */ /* 0x000fe200078e0204 */
[----:B------:R-:W-:Y:S01]  /*f000*/  SHF.R.S32.HI R3, RZ, 0x1f, R2 ;  /* 0x0000001fff037819 */ /* 0x000fe20000011402 */
[----:B------:R-:W-:Y:S01]  /*f010*/  IMAD.U32 R4, RZ, RZ, UR5 ;  /* 0x00000005ff047e24 */ /* 0x000fe2000f8e00ff */
[----:B------:R-:W-:Y:S02]  /*f020*/  IADD3 R2, P0, R2, UR6, RZ ;  /* 0x0000000602027c10 */ /* 0x000fe4000ff1e0ff */
[----:B------:R-:W-:Y:S02]  /*f030*/  SHF.R.S32.HI R0, RZ, 0x1f, R5 ;  /* 0x0000001fff007819 */ /* 0x000fe40000011405 */
[----:B------:R-:W-:Y:S01]  /*f040*/  IADD3.X R3, R3, UR7, R4, P0, !PT ;  /* 0x0000000703037c10 */ /* 0x000fe200087fe404 */
[----:B------:R-:W-:Y:S02]  /*f050*/  ULDC.64 UR6, c[0x0][0xb50] ;  /* 0x0002d40000067ab9 */ /* 0x000fe40000000a00 */
[----:B------:R-:W-:-:S02]  /*f060*/  IMAD R0, R0, UR10, RZ ;  /* 0x0000000a00007c24 */ /* 0x000fc4000f8e02ff */
[----:B------:R-:W-:-:S04]  /*f070*/  IMAD.WIDE.U32 R2, R5, UR10, R2 ;  /* 0x0000000a05027c25 */ /* 0x000fc8000f8e0002 */
[----:B------:R-:W-:Y:S01]  /*f080*/  IMAD R7, R5, UR11, R0 ;  /* 0x0000000b05077c24 */ /* 0x000fe2000f8e0200 */
[----:B------:R-:W-:-:S03]  /*f090*/  LEA R4, P0, R2, UR6, 0x2 ;  /* 0x0000000602047c11 */ /* 0x000fc6000f8010ff */
[----:B------:R-:W-:-:S05]  /*f0a0*/  IMAD.IADD R3, R3, 0x1, R7 ;  /* 0x0000000103037824 */ /* 0x000fca00078e0207 */
[----:B------:R-:W-:Y:S01]  /*f0b0*/  LEA.HI.X R5, R2, UR7, R3, 0x2, P0 ;  /* 0x0000000702057c11 */ /* 0x000fe200080f1403 */
[----:B------:R-:W-:-:S05]  /*f0c0*/  IMAD.MOV.U32 R3, RZ, RZ, -0x800000 ;  /* 0xff800000ff037424 */ /* 0x000fca00078e00ff */
[----:B------:R2:W-:Y:S02]  /*f0d0*/  STG.E desc[UR50][R4.64], R3 ;  /* 0x0000000304007986 */ /* 0x0005e4000c101932 */
.L_x_1188:
[----:B------:R-:W-:Y:S05]  /*f0e0*/  BSYNC B1 ;  /* 0x0000000000017941 */ /* 0x000fea0003800000 */
.L_x_1187:
[----:B------:R-:W-:Y:S01]  /*f0f0*/  ULDC.64 UR10, c[0x0][0xae8] ;  /* 0x0002ba00000a7ab9 */ /* 0x000fe20000000a00 */
[----:B------:R-:W-:Y:S01]  /*f100*/  VIADD R6, R6, UR36 ;  /* 0x0000002406067c36 */ /* 0x000fe20008000000 */
[----:B------:R-:W-:Y:S01]  /*f110*/  UIMAD UR5, UR8, UR10, URZ ;  /* 0x0000000a080572a4 */ /* 0x000fe2000f8e023f */
[----:B------:R-:W-:Y:S01]  /*f120*/  BSSY B1, `(.L_x_1189) ;  /* 0x0000034000017945 */ /* 0x000fe20003800000 */
[----:B------:R-:W-:Y:S01]  /*f130*/  UIMAD.WIDE.U32 UR6, UR37, UR10, URZ ;  /* 0x0000000a250672a5 */ /* 0x000fe2000f8e003f */
[----:B0-----:R-:W-:Y:S01]  /*f140*/  @P1 IMAD.HI.U32 R0, R6, R9, RZ ;  /* 0x0000000906001227 */ /* 0x001fe200078e00ff */
[----:B------:R-:W-:-:S03]  /*f150*/  UIMAD UR5, UR37, UR11, UR5 ;  /* 0x0000000b250572a4 */ /* 0x000fc6000f8e0205 */
[----:B------:R-:W-:Y:S01]  /*f160*/  ULDC.64 UR10, c[0x0][0xaf0] ;  /* 0x0002bc00000a7ab9 */ /* 0x000fe20000000a00 */
[----:B------:R-:W-:Y:S01]  /*f170*/  UIADD3 UR7, UR7, UR5, URZ ;  /* 0x0000000507077290 */ /* 0x000fe2000fffe03f */
[----:B--2---:R-:W-:Y:S01]  /*f180*/  IMAD.MOV.U32 R5, RZ, RZ, R6 ;  /* 0x000000ffff057224 */ /* 0x004fe200078e0006 */
[----:B------:R-:W-:Y:S01]  /*f190*/  UIMAD UR5, UR9, UR10, URZ ;  /* 0x0000000a090572a4 */ /* 0x000fe2000f8e023f */
[----:B-1----:R-:W-:Y:S01]  /*f1a0*/  @P1 SHF.R.U32.HI R5, RZ, R11, R0 ;  /* 0x0000000bff051219 */ /* 0x002fe20000011600 */
[----:B------:R-:W-:Y:S02]  /*f1b0*/  UIMAD.WIDE.U32 UR6, UR43, UR10, UR6 ;  /* 0x0000000a2b0672a5 */ /* 0x000fe4000f8e0006 */
[----:B------:R-:W-:Y:S01]  /*f1c0*/  UIMAD UR5, UR43, UR11, UR5 ;  /* 0x0000000b2b0572a4 */ /* 0x000fe2000f8e0205 */
[--C-:B------:R-:W-:Y:S01]  /*f1d0*/  SHF.R.S32.HI R0, RZ, 0x1f, R5.reuse ;  /* 0x0000001fff007819 */ /* 0x100fe20000011405 */
[----:B------:R-:W-:Y:S01]  /*f1e0*/  IMAD.MOV R7, RZ, RZ, -R5 ;  /* 0x000000ffff077224 */ /* 0x000fe200078e0a05 */
[----:B------:R-:W-:Y:S01]  /*f1f0*/  ULDC.64 UR8, c[0x0][0xae0] ;  /* 0x0002b80000087ab9 */ /* 0x000fe20000000a00 */
[----:B------:R-:W-:-:S02]  /*f200*/  UIADD3 UR5, UR7, UR5, URZ ;  /* 0x0000000507057290 */ /* 0x000fc4000fffe03f */
[----:B------:R-:W-:Y:S02]  /*f210*/  IMAD.U32 R3, RZ, RZ, UR7 ;  /* 0x00000007ff037e24 */ /* 0x000fe4000f8e00ff */
[----:B------:R-:W-:Y:S02]  /*f220*/  IMAD R0, R0, UR8, RZ ;  /* 0x0000000800007c24 */ /* 0x000fe4000f8e02ff */
[----:B------:R-:W-:Y:S02]  /*f230*/  IMAD R7, R8, R7, R6 ;  /* 0x0000000708077224 */ /* 0x000fe400078e0206 */
[----:B------:R-:W-:Y:S01]  /*f240*/  IMAD.U32 R2, RZ, RZ, UR6 ;  /* 0x00000006ff027e24 */ /* 0x000fe2000f8e00ff */
[----:B------:R-:W-:Y:S01]  /*f250*/  ULDC.64 UR6, c[0x0][0xad8] ;  /* 0x0002b60000067ab9 */ /* 0x000fe20000000a00 */
[----:B------:R-:W-:Y:S01]  /*f260*/  IMAD.U32 R3, RZ, RZ, UR5 ;  /* 0x00000005ff037e24 */ /* 0x000fe2000f8e00ff */
[----:B------:R-:W-:Y:S01]  /*f270*/  ULDC UR5, c[0x0][0xa88] ;  /* 0x0002a20000057ab9 */ /* 0x000fe20000000800 */
[C---:B------:R-:W-:Y:S01]  /*f280*/  IMAD R9, R5.reuse, UR9, R0 ;  /* 0x0000000905097c24 */ /* 0x040fe2000f8e0200 */
[----:B------:R-:W-:Y:S01]  /*f290*/  SHF.R.S32.HI R0, RZ, 0x1f, R7 ;  /* 0x0000001fff007819 */ /* 0x000fe20000011407 */
[----:B------:R-:W-:-:S04]  /*f2a0*/  IMAD.WIDE.U32 R2, R5, UR8, R2 ;  /* 0x0000000805027c25 */ /* 0x000fc8000f8e0002 */
[----:B------:R-:W-:Y:S02]  /*f2b0*/  IMAD.IADD R3, R3, 0x1, R9 ;  /* 0x0000000103037824 */ /* 0x000fe400078e0209 */
[----:B------:R-:W-:Y:S02]  /*f2c0*/  IMAD R4, R0, UR6, RZ ;  /* 0x0000000600047c24 */ /* 0x000fe4000f8e02ff */
[----:B------:R-:W-:Y:S02]  /*f2d0*/  VIADD R6, R184, UR36 ;  /* 0x00000024b8067c36 */ /* 0x000fe40008000000 */
[----:B------:R-:W-:Y:S02]  /*f2e0*/  IMAD R9, R8, UR5, RZ ;  /* 0x0000000508097c24 */ /* 0x000fe4000f8e02ff */
        /* <DEDUP_REMOVED lines=10> */
[----:B------:R0:W1:Y:S02]  /*f390*/  SHFL.IDX PT, R2, R4, RZ, 0x181f ;  /* 0x00181fff04027589 */ /* 0x00006400000e0000 */
[----:B------:R-:W-:Y:S02]  /*f3a0*/  ISETP.GE.AND P0, PT, R0, R9, PT ;  /* 0x000000090000720c */ /* 0x000fe40003f06270 */
[----:B------:R0:W2:Y:S01]  /*f3b0*/  SHFL.IDX PT, R0, R5, RZ, 0x181f ;  /* 0x00181fff05007589 */ /* 0x0000a200000e0000 */
[----:B------:R-:W-:Y:S10]  /*f3c0*/  @P2 BRA `(.L_x_1190) ;  /* 0x0000000000242947 */ /* 0x000ff40003800000 */
[----:B------:R-:W-:Y:S02]  /*f3d0*/  ULDC UR5, c[0x0][0xac8] ;  /* 0x0002b20000057ab9 */ /* 0x000fe40000000800 */
[----:B------:R-:W-:Y:S02]  /*f3e0*/  ISETP.GE.AND P4, PT, R18, UR5, PT ;  /* 0x0000000512007c0c */ /* 0x000fe4000bf86270 */
[----:B------:R-:W-:-:S11]  /*f3f0*/  ISETP.GE.AND P5, PT, R19, UR5, PT ;  /* 0x0000000513007c0c */ /* 0x000fd6000bfa6270 */
[CC--:B-1----:R-:W-:Y:S02]  /*f400*/  @!P4 LEA R10, P2, R18.reuse, R2.reuse, 0x1 ;  /* 0x00000002120ac211 */ /* 0x0c2fe400078408ff */
[C---:B------:R-:W-:Y:S02]  /*f410*/  @!P5 LEA R2, P3, R19.reuse, R2, 0x1 ;  /* 0x000000021302d211 */ /* 0x040fe400078608ff */
[-C--:B--2---:R-:W-:Y:S02]  /*f420*/  @!P4 LEA.HI.X R11, R18, R0.reuse, R190, 0x1, P2 ;  /* 0x00000000120bc211 */ /* 0x084fe400010f0cbe */
[----:B------:R-:W-:-:S03]  /*f430*/  @!P5 LEA.HI.X R3, R19, R0, R189, 0x1, P3 ;  /* 0x000000001303d211 */ /* 0x000fc600018f0cbd */
[----:B------:R3:W-:Y:S04]  /*f440*/  @!P4 ST.E.128 desc[UR50][R10.64], RZ ;  /* 0x000000ff0a00c985 */ /* 0x0007e8000c101d32 */
[----:B------:R3:W-:Y:S02]  /*f450*/  @!P5 ST.E.128 desc[UR50][R2.64], RZ ;  /* 0x000000ff0200d985 */ /* 0x0007e4000c101d32 */
.L_x_1190:
[----:B------:R-:W-:Y:S05]  /*f460*/  BSYNC B1 ;  /* 0x0000000000017941 */ /* 0x000fea0003800000 */
.L_x_1189:
[----:B--2---:R2:W4:Y:S01]  /*f470*/  SHFL.IDX PT, R0, R5, 0x1, 0x181f ;  /* 0x00381f0005007f89 */ /* 0x00452200000e0000 */
[----:B------:R-:W-:Y:S03]  /*f480*/  BSSY B1, `(.L_x_1191) ;  /* 0x000000c000017945 */ /* 0x000fe60003800000 */
[----:B-1-3--:R2:W1:Y:S01]  /*f490*/  SHFL.IDX PT, R2, R4, 0x1, 0x181f ;  /* 0x00381f0004027f89 */ /* 0x00a46200000e0000 */
[----:B------:R-:W-:Y:S05]  /*f4a0*/  @P1 BRA `(.L_x_1192) ;  /* 0x0000000000241947 */ /* 0x000fea0003800000 */
[----:B------:R-:W-:Y:S02]  /*f4b0*/  ULDC UR5, c[0x0][0xac8] ;  /* 0x0002b20000057ab9 */ /* 0x000fe40000000800 */
[----:B------:R-:W-:Y:S02]  /*f4c0*/  ISETP.GE.AND P3, PT, R18, UR5, PT ;  /* 0x0000000512007c0c */ /* 0x000fe4000bf66270 */
[----:B------:R-:W-:-:S11]  /*f4d0*/  ISETP.GE.AND P4, PT, R19, UR5, PT ;  /* 0x0000000513007c0c */ /* 0x000fd6000bf86270 */
[CC--:B-1----:R-:W-:Y:S02]  /*f4e0*/  @!P3 LEA R10, P1, R18.reuse, R2.reuse, 0x1 ;  /* 0x00000002120ab211 */ /* 0x0c2fe400078208ff */
[C---:B------:R-:W-:Y:S02]  /*f4f0*/  @!P4 LEA R2, P2, R19.reuse, R2, 0x1 ;  /* 0x000000021302c211 */ /* 0x040fe400078408ff */
[-C--:B----4-:R-:W-:Y:S02]  /*f500*/  @!P3 LEA.HI.X R11, R18, R0.reuse, R190, 0x1, P1 ;  /* 0x00000000120bb211 */ /* 0x090fe400008f0cbe */
[----:B------:R-:W-:-:S03]  /*f510*/  @!P4 LEA.HI.X R3, R19, R0, R189, 0x1, P2 ;  /* 0x000000001303c211 */ /* 0x000fc600010f0cbd */
[----:B------:R3:W-:Y:S04]  /*f520*/  @!P3 ST.E.128 desc[UR50][R10.64], RZ ;  /* 0x000000ff0a00b985 */ /* 0x0007e8000c101d32 */
[----:B------:R3:W-:Y:S02]  /*f530*/  @!P4 ST.E.128 desc[UR50][R2.64], RZ ;  /* 0x000000ff0200c985 */ /* 0x0007e4000c101d32 */
.L_x_1192:
[----:B------:R-:W-:Y:S05]  /*f540*/  BSYNC B1 ;  /* 0x0000000000017941 */ /* 0x000fea0003800000 */
.L_x_1191:
[----:B----4-:R4:W0:Y:S01]  /*f550*/  SHFL.IDX PT, R0, R5, 0x2, 0x181f ;  /* 0x00581f0005007f89 */ /* 0x01082200000e0000 */
        /* <DEDUP_REMOVED lines=8> */
[-C--:B0-----:R-:W-:Y:S02]  /*f5e0*/  @!P2 LEA.HI.X R11, R18, R0.reuse, R190, 0x1, P0 ;  /* 0x00000000120ba211 */ /* 0x081fe400000f0cbe */
[----:B------:R-:W-:-:S03]  /*f5f0*/  @!P3 LEA.HI.X R3, R19, R0, R189, 0x1, P1 ;  /* 0x000000001303b211 */ /* 0x000fc600008f0cbd */
[----:B------:R3:W-:Y:S04]  /*f600*/  @!P2 ST.E.128 desc[UR50][R10.64], RZ ;  /* 0x000000ff0a00a985 */ /* 0x0007e8000c101d32 */
[----:B------:R3:W-:Y:S02]  /*f610*/  @!P3 ST.E.128 desc[UR50][R2.64], RZ ;  /* 0x000000ff0200b985 */ /* 0x0007e4000c101d32 */
.L_x_1194:
[----:B------:R-:W-:Y:S05]  /*f620*/  BSYNC B1 ;  /* 0x0000000000017941 */ /* 0x000fea0003800000 */
.L_x_1193:
[----:B---3--:R-:W-:Y:S01]  /*f630*/  VIADD R3, R6, 0x60 ;  /* 0x0000006006037836 */ /* 0x008fe20000000000 */
[----:B0-----:R0:W3:Y:S04]  /*f640*/  SHFL.IDX PT, R0, R5, 0x3, 0x181f ;  /* 0x00781f0005007f89 */ /* 0x0010e800000e0000 */
[----:B------:R-:W-:Y:S01]  /*f650*/  ISETP.GE.AND P0, PT, R3, R9, PT ;  /* 0x000000090300720c */ /* 0x000fe20003f06270 */
[----:B-1----:R0:W1:-:S12]  /*f660*/  SHFL.IDX PT, R2, R4, 0x3, 0x181f ;  /* 0x00781f0004027f89 */ /* 0x00205800000e0000 */
[----:B0-----:R-:W-:Y:S05]  /*f670*/  @P0 BRA `(.L_x_1186) ;  /* 0x0000000000240947 */ /* 0x001fea0003800000 */
[----:B------:R-:W-:Y:S02]  /*f680*/  ULDC UR5, c[0x0][0xac8] ;  /* 0x0002b20000057ab9 */ /* 0x000fe40000000800 */
[----:B------:R-:W-:Y:S02]  /*f690*/  ISETP.GE.AND P2, PT, R18, UR5, PT ;  /* 0x0000000512007c0c */ /* 0x000fe4000bf46270 */
[----:B------:R-:W-:-:S11]  /*f6a0*/  ISETP.GE.AND P3, PT, R19, UR5, PT ;  /* 0x0000000513007c0c */ /* 0x000fd6000bf66270 */
[CC--:B-12-4-:R-:W-:Y:S02]  /*f6b0*/  @!P2 LEA R4, P0, R18.reuse, R2.reuse, 0x1 ;  /* 0x000000021204a211 */ /* 0x0d6fe400078008ff */
[C---:B------:R-:W-:Y:S02]  /*f6c0*/  @!P3 LEA R2, P1, R19.reuse, R2, 0x1 ;  /* 0x000000021302b211 */ /* 0x040fe400078208ff */
[-C--:B---3--:R-:W-:Y:S02]  /*f6d0*/  @!P2 LEA.HI.X R5, R18, R0.reuse, R190, 0x1, P0 ;  /* 0x000000001205a211 */ /* 0x088fe400000f0cbe */
[----:B------:R-:W-:-:S03]  /*f6e0*/  @!P3 LEA.HI.X R3, R19, R0, R189, 0x1, P1 ;  /* 0x000000001303b211 */ /* 0x000fc600008f0cbd */
[----:B------:R0:W-:Y:S04]  /*f6f0*/  @!P2 ST.E.128 desc[UR50][R4.64], RZ ;  /* 0x000000ff0400a985 */ /* 0x0001e8000c101d32 */
[----:B------:R0:W-:Y:S02]  /*f700*/  @!P3 ST.E.128 desc[UR50][R2.64], RZ ;  /* 0x000000ff0200b985 */ /* 0x0001e4000c101d32 */
.L_x_1186:
[----:B------:R-:W-:Y:S05]  /*f710*/  BSYNC B0 ;  /* 0x0000000000007941 */ /* 0x000fea0003800000 */
.L_x_1178:
[----:B------:R-:W-:Y:S02]  /*f720*/  ULDC UR5, c[0x0][0xc38] ;  /* 0x00030e0000057ab9 */ /* 0x000fe40000000800 */
[----:B------:R-:W-:-:S06]  /*f730*/  UISETP.GE.AND UP0, UPT, UR4, UR5, UPT ;  /* 0x000000050400728c */ /* 0x000fcc000bf06270 */
[----:B------:R-:W-:-:S13]  /*f740*/  PLOP3.LUT P0, PT, PT, PT, UP0, 0x80, 0x0 ;  /* 0x000000000000781c */ /* 0x000fda0003f0f008 */
[----:B------:R-:W-:Y:S05]  /*f750*/  @!P0 BRA `(.L_x_1195) ;  /* 0xffffff1400908947 */ /* 0x000fea000383ffff */
[----:B------:R-:W-:Y:S05]  /*f760*/  EXIT ;  /* 0x000000000000794d */ /* 0x000fea0003800000 */
.L_x_1097:
[----:B------:R-:W-:-:S08]  /*f770*/  NOP ;  /* 0x0000000000007918 */ /* 0x000fd00000000000 */
[----:B------:R-:W0:-:S00]  /*f780*/  USETMAXREG.DEALLOC.CTAPOOL 0x18 ;  /* 0x00000018000079c8 */ /* 0x000e0000080e0500 */
[----:B0-----:R-:W-:-:S06]  /*f790*/  LOP3.LUT R0, R0, 0x3, RZ, 0xc0, !PT ;  /* 0x0000000300007812 */ /* 0x001fcc00078ec0ff */
[----:B------:R-:W0:Y:S01]  /*f7a0*/  S2UR UR6, SR_CTAID.X ;  /* 0x00000000000679c3 */ /* 0x000e220000002500 */
[----:B------:R-:W-:Y:S01]  /*f7b0*/  LOP3.LUT R19, R19, 0xfffffffb, RZ, 0xc0, !PT ;  /* 0xfffffffb13137812 */ /* 0x000fe200078ec0ff */
[----:B------:R-:W-:Y:S01]  /*f7c0*/  STL [R1+0x18], RZ ;  /* 0x000018ff01007387 */ /* 0x000fe20000100800 */
[----:B------:R-:W-:-:S03]  /*f7d0*/  IMAD.MOV.U32 R18, RZ, RZ, RZ ;  /* 0x000000ffff127224 */ /* 0x000fc600078e00ff */
[----:B------:R-:W1:Y:S02]  /*f7e0*/  SHFL.IDX PT, R0, R0, RZ, 0x1f ;  /* 0x00001fff00007589 */ /* 0x000e6400000e0000 */
[----:B-1----:R-:W-:Y:S02]  /*f7f0*/  ISETP.NE.AND P0, PT, R0, RZ, PT ;  /* 0x000000ff0000720c */ /* 0x002fe40003f05270 */
[----:B------:R-:W0:Y:S11]  /*f800*/  LDC R0, c[0x0][0xc38] ;  /* 0x00030e00ff007b82 */ /* 0x000e360000000800 */
[----:B------:R-:W-:Y:S01]  /*f810*/  @P0 LOP3.LUT R19, R19, 0x4, RZ, 0xfc, !PT ;  /* 0x0000000413130812 */ /* 0x000fe200078efcff */
[----:B------:R-:W-:Y:S06]  /*f820*/  @P0 BAR.ARV 0x4, 0x180 ;  /* 0x0106000000000b1d */ /* 0x000fec0000002000 */
[----:B0-----:R-:W-:Y:S01]  /*f830*/  ISETP.LE.AND P0, PT, R0, UR6, PT ;  /* 0x0000000600007c0c */ /* 0x001fe2000bf03270 */
[----:B------:R-:W-:-:S05]  /*f840*/  IMAD.MOV.U32 R0, RZ, RZ, 0x1 ;  /* 0x00000001ff007424 */ /* 0x000fca00078e00ff */
[----:B------:R0:W-:Y:S07]  /*f850*/  STL [R1+0x8], R0 ;  /* 0x0000080001007387 */ /* 0x0001ee0000100800 */
[----:B------:R-:W-:Y:S05]  /*f860*/  @P0 BRA `(.L_x_1196) ;  /* 0x0000004400300947 */ /* 0x000fea0003800000 */
[----:B------:R-:W1:Y:S01]  /*f870*/  S2R R6, SR_TID.X ;  /* 0x0000000000067919 */ /* 0x000e620000002100 */
[----:B------:R-:W2:Y:S01]  /*f880*/  S2UR UR5, SR_CgaCtaId ;  /* 0x00000000000579c3 */ /* 0x000ea20000008800 */
[----:B------:R-:W-:Y:S01]  /*f890*/  UMOV UR4, 0x400 ;  /* 0x0000040000047882 */ /* 0x000fe20000000000 */
[----:B------:R-:W-:Y:S01]  /*f8a0*/  IMAD.MOV.U32 R18, RZ, RZ, RZ ;  /* 0x000000ffff127224 */ /* 0x000fe200078e00ff */
[----:B------:R-:W-:Y:S01]  /*f8b0*/  ULDC UR42, c[0x0][0xc] ;  /* 0x00000300002a7ab9 */ /* 0x000fe20000000800 */
[----:B------:R-:W-:Y:S01]  /*f8c0*/  ULDC.64 UR44, c[0x0][0x198] ;  /* 0x00006600002c7ab9 */ /* 0x000fe20000000a00 */
[----:B--2---:R-:W-:-:S06]  /*f8d0*/  ULEA UR4, UR5, UR4, 0x18 ;  /* 0x0000000405047291 */ /* 0x004fcc000f8ec03f */
[----:B------:R-:W-:Y:S01]  /*f8e0*/  IMAD.U32 R17, RZ, RZ, UR4 ;  /* 0x00000004ff117e24 */ /* 0x000fe2000f8e00ff */
[C---:B-1----:R-:W-:Y:S01]  /*f8f0*/  LOP3.LUT R5, R6.reuse, 0x7f, RZ, 0xc0, !PT ;  /* 0x0000007f06057812 */ /* 0x042fe200078ec0ff */
[----:B0-----:R-:W-:-:S05]  /*f900*/  IMAD.SHL.U32 R0, R6, 0x8, RZ ;  /* 0x0000000806007824 */ /* 0x001fca00078e00ff */
[C---:B------:R-:W-:Y:S02]  /*f910*/  LOP3.LUT R2, R0.reuse, 0x1f8, RZ, 0xc0, !PT ;  /* 0x000001f800027812 */ /* 0x040fe400078ec0ff */
[----:B------:R-:W-:Y:S02]  /*f920*/  LOP3.LUT R0, R0, 0x38, RZ, 0xc0, !PT ;  /* 0x0000003800007812 */ /* 0x000fe400078ec0ff */
[----:B------:R-:W-:Y:S01]  /*f930*/  LOP3.LUT R3, R2, 0x38, R6, 0x78, !PT ;  /* 0x0000003802037812 */ /* 0x000fe200078e7806 */
[----:B------:R-:W-:Y:S01]  /*f940*/  IMAD.SHL.U32 R2, R5, 0x8, RZ ;  /* 0x0000000805027824 */ /* 0x000fe200078e00ff */
[----:B------:R-:W-:-:S04]  /*f950*/  LOP3.LUT R0, R0, 0x40, RZ, 0xfc, !PT ;  /* 0x0000004000007812 */ /* 0x000fc800078efcff */
[----:B------:R-:W-:Y:S01]  /*f960*/  LOP3.LUT R4, R3, 0x200, R2, 0xf8, !PT ;  /* 0x0000020003047812 */ /* 0x000fe200078ef802 */
[----:B------:R-:W-:Y:S01]  /*f970*/  IMAD.SHL.U32 R2, R6, 0x10, RZ ;  /* 0x0000001006027824 */ /* 0x000fe200078e00ff */
[----:B------:R-:W-:-:S03]  /*f980*/  SHF.R.U32.HI R3, RZ, 0x3, R5 ;  /* 0x00000003ff037819 */ /* 0x000fc60000011605 */
[----:B------:R-:W-:Y:S01]  /*f990*/  IMAD R4, R4, 0x2, R17 ;  /* 0x0000000204047824 */ /* 0x000fe200078e0211 */
[----:B------:R-:W-:Y:S01]  /*f9a0*/  LOP3.LUT R2, R3, 0x70, R2, 0xf8, !PT ;  /* 0x0000007003027812 */ /* 0x000fe200078ef802 */
[----:B------:R-:W-:Y:S02]  /*f9b0*/  IMAD.U32 R3, RZ, RZ, UR6 ;  /* 0x00000006ff037e24 */ /* 0x000fe4000f8e00ff */
[----:B------:R-:W-:Y:S01]  /*f9c0*/  IMAD.MOV.U32 R2, RZ, RZ, 0x1 ;  /* 0x00000001ff027424 */ /* 0x000fe200078e00ff */
[----:B------:R0:W-:Y:S04]  /*f9d0*/  STL [R1+0x10], R4 ;  /* 0x0000100401007387 */ /* 0x0001e80000100800 */
[----:B------:R0:W-:Y:S04]  /*f9e0*/  STL [R1+0x14], R3 ;  /* 0x0000140301007387 */ /* 0x0001e80000100800 */
[----:B------:R0:W-:Y:S04]  /*f9f0*/  STL [R1+0x18], RZ ;  /* 0x000018ff01007387 */ /* 0x0001e80000100800 */
[----:B------:R0:W-:Y:S02]  /*fa00*/  STL [R1+0x8], R2 ;  /* 0x0000080201007387 */ /* 0x0001e40000100800 */
.L_x_1289:
[----:B--2---:R-:W2:Y:S01]  /*fa10*/  LDL R0, [R1+0x14] ;  /* 0x0000140001007983 */ /* 0x004ea20000100800 */
[----:B------:R-:W-:Y:S02]  /*fa20*/  ULDC UR8, c[0x0][0xc60] ;  /* 0x0003180000087ab9 */ /* 0x000fe40000000800 */
[----:B------:R-:W-:-:S11]  /*fa30*/  UISETP.NE.AND UP0, UPT, UR8, 0x1, UPT ;  /* 0x000000010800788c */ /* 0x000fd6000bf05270 */
[----:B------:R-:W-:Y:S01]  /*fa40*/  @UP0 ULDC UR4, c[0x0][0xc64] ;  /* 0x0003190000040ab9 */ /* 0x000fe20000000800 */
[----:B------:R-:W-:Y:S01]  /*fa50*/  @UP0 ULDC UR9, c[0x0][0xc68] ;  /* 0x00031a0000090ab9 */ /* 0x000fe20000000800 */
[C---:B--2---:R-:W-:Y:S02]  /*fa60*/  R2UR UR7, R0.reuse ;  /* 0x00000000000772ca */ /* 0x044fe400000e0000 */
[----:B------:R-:W-:-:S11]  /*fa70*/  R2UR UR6, R0 ;  /* 0x00000000000672ca */ /* 0x000fd600000e0000 */
[----:B------:R-:W-:-:S04]  /*fa80*/  UIMAD.WIDE.U32 UR4, UR7, UR4, URZ ;  /* 0x00000004070472a5 */ /* 0x000fc8000f8e003f */
[----:B------:R-:W-:-:S03]  /*fa90*/  @UP0 USHF.R.U32.HI UR7, URZ, UR9, UR5 ;  /* 0x000000093f070299 */ /* 0x000fc60008011605 */
[----:B------:R-:W-:Y:S02]  /*faa0*/  ULDC UR4, c[0x0][0xc78] ;  /* 0x00031e0000047ab9 */ /* 0x000fe40000000800 */
[----:B------:R-:W-:Y:S02]  /*fab0*/  UISETP.GE.AND UP0, UPT, UR7, UR4, UPT ;  /* 0x000000040700728c */ /* 0x000fe4000bf06270 */
[----:B------:R-:W-:-:S04]  /*fac0*/  UIADD3 UR4, -UR7, URZ, URZ ;  /* 0x0000003f07047290 */ /* 0x000fc8000fffe13f */
[----:B------:R-:W-:Y:S01]  /*fad0*/  PLOP3.LUT P0, PT, PT, PT, UP0, 0x80, 0x0 ;  /* 0x000000000000781c */ /* 0x000fe20003f0f008 */
[----:B------:R-:W-:-:S12]  /*fae0*/  UIMAD UR8, UR8, UR4, UR6 ;  /* 0x00000004080872a4 */ /* 0x000fd8000f8e0206 */
[----:B---34-:R-:W-:Y:S05]  /*faf0*/  @!P0 BRA `(.L_x_1197) ;  /* 0x0000000000208947 */ /* 0x018fea0003800000 */
        /* <DEDUP_REMOVED lines=8> */
.L_x_1197:
[----:B------:R-:W-:Y:S01]  /*fb80*/  ULDC UR9, c[0x0][0xc54] ;  /* 0x0003150000097ab9 */ /* 0x000fe20000000800 */
[----:B------:R-:W-:Y:S01]  /*fb90*/  UMOV UR6, UR8 ;  /* 0x0000000800067c82 */ /* 0x000fe20008000000 */
[----:B------:R-:W-:-:S11]  /*fba0*/  UISETP.NE.AND UP0, UPT, UR9, 0x1, UPT ;  /* 0x000000010900788c */ /* 0x000fd6000bf05270 */
[----:B------:R-:W-:Y:S02]  /*fbb0*/  @UP0 ULDC.64 UR10, c[0x0][0xc58] ;  /* 0x00031600000a0ab9 */ /* 0x000fe40000000a00 */
[----:B------:R-:W-:-:S04]  /*fbc0*/  UIMAD.WIDE.U32 UR4, UR8, UR10, URZ ;  /* 0x0000000a080472a5 */ /* 0x000fc8000f8e003f */
[----:B------:R-:W-:-:S04]  /*fbd0*/  @UP0 USHF.R.U32.HI UR6, URZ, UR11, UR5 ;  /* 0x0000000b3f060299 */ /* 0x000fc80008011605 */
[----:B------:R-:W-:-:S12]  /*fbe0*/  UIMAD UR4, UR6, UR9, URZ ;  /* 0x00000009060472a4 */ /* 0x000fd8000f8e023f */
.L_x_1198:
[----:B------:R-:W-:Y:S02]  /*fbf0*/  UIADD3 UR4, UR8, -UR4, URZ ;  /* 0x8000000408047290 */ /* 0x000fe4000fffe03f */
[----:B------:R-:W-:Y:S01]  /*fc00*/  ULOP3.LUT UR5, URZ, UR6, URZ, 0x33, !UPT ;  /* 0x000000063f057292 */ /* 0x000fe2000f8e333f */
[----:B------:R-:W-:Y:S01]  /*fc10*/  ULDC UR14, c[0x0][0xc48] ;  /* 0x00031200000e7ab9 */ /* 0x000fe20000000800 */
[----:B------:R-:W-:Y:S01]  /*fc20*/  ULDC UR8, c[0x0][0x448] ;  /* 0x0001120000087ab9 */ /* 0x000fe20000000800 */
[----:B------:R-:W-:Y:S01]  /*fc30*/  ULDC UR41, c[0x0][0xc3c] ;  /* 0x00030f0000297ab9 */ /* 0x000fe20000000800 */
[----:B------:R-:W-:Y:S02]  /*fc40*/  UISETP.NE.AND UP2, UPT, UR14, 0x1, UPT ;  /* 0x000000010e00788c */ /* 0x000fe4000bf45270 */
[----:B------:R-:W-:Y:S02]  /*fc50*/  UISETP.NE.AND UP1, UPT, UR8, 0x1, UPT ;  /* 0x000000010800788c */ /* 0x000fe4000bf25270 */
[----:B------:R-:W-:Y:S01]  /*fc60*/  UIADD3 UR41, UR5, UR41, URZ ;  /* 0x0000002905297290 */ /* 0x000fe2000fffe03f */
[----:B------:R-:W-:Y:S01]  /*fc70*/  ULDC.64 UR10, c[0x0][0x418] ;  /* 0x00010600000a7ab9 */ /* 0x000fe20000000a00 */
[----:B------:R-:W-:Y:S01]  /*fc80*/  ULDC UR13, c[0x0][0xc54] ;  /* 0x00031500000d7ab9 */ /* 0x000fe20000000800 */
[----:B------:R-:W-:-:S02]  /*fc90*/  UISETP.NE.U32.AND UP0, UPT, UR10, URZ, UPT ;  /* 0x0000003f0a00728c */ /* 0x000fc4000bf05070 */
[----:B------:R-:W-:Y:S02]  /*fca0*/  UIMAD UR13, UR7, UR13, UR4 ;  /* 0x0000000d070d72a4 */ /* 0x000fe4000f8e0204 */
[----:B------:R-:W-:Y:S01]  /*fcb0*/  USHF.L.U32 UR41, UR41, 0x7, URZ ;  /* 0x0000000729297899 */ /* 0x000fe2000800063f */
[----:B------:R-:W-:Y:S01]  /*fcc0*/  ULDC.64 UR4, c[0x0][0x9e0] ;  /* 0x0002780000047ab9 */ /* 0x000fe20000000a00 */
[----:B------:R-:W-:Y:S02]  /*fcd0*/  UISETP.NE.AND.EX UP0, UPT, UR11, URZ, UPT, UP0 ;  /* 0x0000003f0b00728c */ /* 0x000fe4000bf05300 */
[----:B------:R-:W-:Y:S02]  /*fce0*/  UISETP.GE.AND UP3, UPT, UR5, 0x1, UPT ;  /* 0x000000010500788c */ /* 0x000fe4000bf66270 */
[----:B------:R-:W-:Y:S01]  /*fcf0*/  UIADD3 UR12, UR41, 0x7f, URZ ;  /* 0x0000007f290c7890 */ /* 0x000fe2000fffe03f */
[----:B------:R-:W-:Y:S01]  /*fd00*/  ULDC UR10, c[0x0][0x424] ;  /* 0x00010900000a7ab9 */ /* 0x000fe20000000800 */
[----:B------:R-:W-:Y:S01]  /*fd10*/  ULDC UR6, c[0x0][0x288] ;  /* 0x0000a20000067ab9 */ /* 0x000fe20000000800 */
[----:B------:R-:W-:Y:S01]  /*fd20*/  @UP2 ULDC UR8, c[0x0][0xc4c] ;  /* 0x0003130000082ab9 */ /* 0x000fe20000000800 */
[----:B------:R-:W-:Y:S01]  /*fd30*/  @UP1 ULDC UR11, c[0x0][0x44c] ;  /* 0x00011300000b1ab9 */ /* 0x000fe20000000800 */
[----:B------:R-:W-:Y:S01]  /*fd40*/  USEL UR15, UR10, 0x1, UP0 ;  /* 0x000000010a0f7887 */ /* 0x000fe20008000000 */
[----:B------:R-:W-:Y:S01]  /*fd50*/  PLOP3.LUT P1, PT, PT, PT, UP3, 0x80, 0x0 ;  /* 0x000000000000781c */ /* 0x000fe20003f2f038 */
[----:B------:R-:W-:-:S02]  /*fd60*/  UIADD3 UR16, -UR6, 0x1, URZ ;  /* 0x0000000106107890 */ /* 0x000fc4000fffe13f */
[----:B------:R-:W-:Y:S02]  /*fd70*/  UIMAD.WIDE.U32 UR8, UR13, UR8, URZ ;  /* 0x000000080d0872a5 */ /* 0x000fe4000f8e003f */
[----:B------:R-:W-:Y:S01]  /*fd80*/  UIMAD.WIDE.U32 UR10, UR12, UR11, URZ ;  /* 0x0000000b0c0a72a5 */ /* 0x000fe2000f8e003f */
[----:B------:R-:W-:Y:S01]  /*fd90*/  ULDC UR7, c[0x0][0x2f0] ;  /* 0x0000bc0000077ab9 */ /* 0x000fe20000000800 */
[----:B------:R-:W-:Y:S01]  /*fda0*/  @UP2 ULDC UR17, c[0x0][0xc50] ;  /* 0x0003140000112ab9 */ /* 0x000fe20000000800 */
[----:B------:R-:W-:Y:S01]  /*fdb0*/  @UP1 ULDC UR18, c[0x0][0x450] ;  /* 0x0001140000121ab9 */ /* 0x000fe20000000800 */
[----:B------:R-:W-:Y:S01]  /*fdc0*/  UMOV UR43, UR13 ;  /* 0x0000000d002b7c82 */ /* 0x000fe20008000000 */
[----:B------:R-:W-:Y:S02]  /*fdd0*/  UIMAD UR16, UR15, UR7, UR16 ;  /* 0x000000070f1072a4 */ /* 0x000fe4000f8e0210 */
[----:B------:R-:W-:Y:S02]  /*fde0*/  @UP2 USHF.R.U32.HI UR43, URZ, UR17, UR9 ;  /* 0x000000113f2b2299 */ /* 0x000fe40008011609 */
[----:B------:R-:W-:-:S02]  /*fdf0*/  @UP1 USHF.R.U32.HI UR12, URZ, UR18, UR11 ;  /* 0x000000123f0c1299 */ /* 0x000fc4000801160b */
[----:B------:R-:W-:Y:S02]  /*fe00*/  UIADD3 UR36, -UR43, URZ, URZ ;  /* 0x0000003f2b247290 */ /* 0x000fe4000fffe13f */
[----:B------:R-:W-:Y:S02]  /*fe10*/  UIADD3 UR12, UR16, UR12, URZ ;  /* 0x0000000c100c7290 */ /* 0x000fe4000fffe03f */
[----:B------:R-:W-:Y:S02]  /*fe20*/  UIMAD UR36, UR14, UR36, UR13 ;  /* 0x000000240e2472a4 */ /* 0x000fe4000f8e020d */
[----:B------:R-:W-:Y:S01]  /*fe30*/  UIADD3 UR4, UR12, UR4, URZ ;  /* 0x000000040c047290 */ /* 0x000fe2000fffe03f */
[----:B------:R-:W-:Y:S11]  /*fe40*/  @!P1 BRA `(.L_x_1199) ;  /* 0x0000000000449947 */ /* 0x000ff60003800000 */
        /* <DEDUP_REMOVED lines=10> */
.L_x_1200:
[----:B------:R-:W-:-:S11]  /*fef0*/  UISETP.NE.AND UP0, UPT, UR5, 0x1, UPT ;  /* 0x000000010500788c */ /* 0x000fd6000bf05270 */
[----:B------:R-:W-:Y:S02]  /*ff00*/  @UP0 ULDC.64 UR12, c[0x0][0x9e8] ;  /* 0x00027a00000c0ab9 */ /* 0x000fe40000000a00 */
[----:B------:R-:W-:-:S04]  /*ff10*/  UIMAD.WIDE.U32 UR8, UR10, UR12, URZ ;  /* 0x0000000c0a0872a5 */ /* 0x000fc8000f8e003f */
[----:B------:R-:W-:-:S12]  /*ff20*/  @UP0 USHF.R.U32.HI UR10, URZ, UR13, UR9 ;  /* 0x0000000d3f0a0299 */ /* 0x000fd80008011609 */
.L_x_1201:
[----:B------:R-:W-:-:S04]  /*ff30*/  UIMAD UR10, UR10, UR5, UR5 ;  /* 0x000000050a0a72a4 */ /* 0x000fc8000f8e0205 */
[----:B------:R-:W-:-:S04]  /*ff40*/  UISETP.LT.AND UP0, UPT, UR4, UR10, UPT ;  /* 0x0000000a0400728c */ /* 0x000fc8000bf01270 */
[----:B------:R-:W-:-:S12]  /*ff50*/  USEL UR4, UR4, UR10, UP0 ;  /* 0x0000000a04047287 */ /* 0x000fd80008000000 */
.L_x_1199:
[----:B------:R-:W-:Y:S02]  /*ff60*/  UIMAD UR12, UR15, UR7, 0x7f ;  /* 0x0000007f0f0c74a4 */ /* 0x000fe4000f8e0207 */
[----:B------:R-:W-:Y:S02]  /*ff70*/  UIADD3 UR4, UR4, 0x7f, URZ ;  /* 0x0000007f04047890 */ /* 0x000fe4000fffe03f */
[----:B------:R-:W-:Y:S02]  /*ff80*/  USHF.R.S32.HI UR13, URZ, 0x1f, UR12 ;  /* 0x0000001f3f0d7899 */ /* 0x000fe4000801140c */
[----:B------:R-:W-:Y:S01]  /*ff90*/  USHF.R.S32.HI UR10, URZ, 0x1f, UR4 ;  /* 0x0000001f3f0a7899 */ /* 0x000fe20008011404 */
[----:B------:R-:W-:Y:S01]  /*ffa0*/  @UP1 ULDC UR8, c[0x0][0x44c] ;  /* 0x0001130000081ab9 */ /* 0x000fe20000000800 */
[----:B------:R-:W-:Y:S02]  /*ffb0*/  ULEA.HI UR13, UR13, UR12, URZ, 0x7 ;  /* 0x0000000c0d0d7291 */ /* 0x000fe4000f8f383f */
[----:B------:R-:W-:-:S02]  /*ffc0*/  UIMAD.WIDE.U32 UR8, UR41, UR8, URZ ;  /* 0x00000008290872a5 */ /* 0x000fc4000f8e003f */
[----:B------:R-:W-:Y:S01]  /*ffd0*/  ULEA.HI UR10, UR10, UR4, URZ, 0x7 ;  /* 0x000000040a0a7291 */ /* 0x000fe2000f8f383f */
[----:B------:R-:W-:Y:S01]  /*ffe0*/  @UP1 ULDC UR14, c[0x0][0x450] ;  /* 0x00011400000e1ab9 */ /* 0x000fe20000000800 */
[----:B------:R-:W-:Y:S01]  /*fff0*/  UMOV UR11, UR41 ;  /* 0x00000029000b7c82 */ /* 0x000fe20008000000 */
[----:B------:R-:W-:Y:S02]  /*10000*/  UIMAD UR4, UR15, UR7, -UR6 ;  /* 0x000000070f0472a4 */ /* 0x000fe4000f8e0a06 */
[----:B------:R-:W-:Y:S02]  /*10010*/  USHF.R.S32.HI UR13, URZ, 0x7, UR13 ;  /* 0x000000073f0d7899 */ /* 0x000fe4000801140d */
[----:B------:R-:W-:Y:S02]  /*10020*/  USHF.R.S32.HI UR10, URZ, 0x7, UR10 ;  /* 0x000000073f0a7899 */ /* 0x000fe4000801140a */
[----:B------:R-:W-:Y:S02]  /*10030*/  @UP1 USHF.R.U32.HI UR11, URZ, UR14, UR9 ;  /* 0x0000000e3f0b1299 */ /* 0x000fe40008011609 */
[----:B------:R-:W-:-:S02]  /*10040*/  UISETP.LT.AND UP0, UPT, UR13, UR10, UPT ;  /* 0x0000000a0d00728c */ /* 0x000fc4000bf01270 */
[----:B------:R-:W-:Y:S01]  /*10050*/  UIADD3 UR4, UR4, UR11, URZ ;  /* 0x0000000b04047290 */ /* 0x000fe2000fffe03f */
[----:B------:R-:W-:Y:S01]  /*10060*/  ULDC UR8, c[0x0][0x9dc] ;  /* 0x0002770000087ab9 */ /* 0x000fe20000000800 */
[----:B------:R-:W-:Y:S02]  /*10070*/  USEL UR40, UR13, UR10, UP0 ;  /* 0x0000000a0d287287 */ /* 0x000fe40008000000 */
        /* <DEDUP_REMOVED lines=12> */
.L_x_1203:
[----:B------:R-:W-:-:S11]  /*10140*/  UISETP.NE.AND UP0, UPT, UR5, 0x1, UPT ;  /* 0x000000010500788c */ /* 0x000fd6000bf05270 */
[----:B------:R-:W-:Y:S02]  /*10150*/  @UP0 ULDC.64 UR10, c[0x0][0x9e8] ;  /* 0x00027a00000a0ab9 */ /* 0x000fe40000000a00 */
[----:B------:R-:W-:-:S04]  /*10160*/  UIMAD.WIDE.U32 UR6, UR4, UR10, URZ ;  /* 0x0000000a040672a5 */ /* 0x000fc8000f8e003f */
[----:B------:R-:W-:-:S12]  /*10170*/  @UP0 USHF.R.U32.HI UR4, URZ, UR11, UR7 ;  /* 0x0000000b3f040299 */ /* 0x000fd80008011607 */
.L_x_1204:
[----:B------:R-:W-:-:S04]  /*10180*/  UIMAD UR4, UR4, UR5, URZ ;  /* 0x00000005040472a4 */ /* 0x000fc8000f8e023f */
[----:B------:R-:W-:-:S04]  /*10190*/  UISETP.LT.AND UP0, UPT, UR8, UR4, UPT ;  /* 0x000000040800728c */ /* 0x000fc8000bf01270 */
[----:B------:R-:W-:-:S12]  /*101a0*/  USEL UR8, UR8, UR4, !UP0 ;  /* 0x0000000408087287 */ /* 0x000fd8000c000000 */
.L_x_1202:
[----:B------:R-:W-:Y:S01]  /*101b0*/  USHF.R.S32.HI UR4, URZ, 0x1f, UR8 ;  /* 0x0000001f3f047899 */ /* 0x000fe20008011408 */
[----:B------:R-:W-:Y:S03]  /*101c0*/  BSSY B7, `(.L_x_1205) ;  /* 0x000039a000077945 */ /* 0x000fe60003800000 */
[----:B------:R-:W-:-:S04]  /*101d0*/  ULEA.HI UR4, UR4, UR8, URZ, 0x7 ;  /* 0x0000000804047291 */ /* 0x000fc8000f8f383f */
[----:B------:R-:W-:-:S04]  /*101e0*/  USHF.R.S32.HI UR4, URZ, 0x7, UR4 ;  /* 0x000000073f047899 */ /* 0x000fc80008011404 */
[----:B------:R-:W-:-:S04]  /*101f0*/  UISETP.LT.AND UP0, UPT, URZ, UR4, UPT ;  /* 0x000000043f00728c */ /* 0x000fc8000bf01270 */
[----:B------:R-:W-:-:S04]  /*10200*/  USEL UR39, URZ, UR4, !UP0 ;  /* 0x000000043f277287 */ /* 0x000fc8000c000000 */
[----:B------:R-:W-:-:S06]  /*10210*/  UISETP.GT.AND UP0, UPT, UR40, UR39, UPT ;  /* 0x000000272800728c */ /* 0x000fcc000bf04270 */
[----:B------:R-:W-:-:S13]  /*10220*/  PLOP3.LUT P0, PT, PT, PT, UP0, 0x80, 0x0 ;  /* 0x000000000000781c */ /* 0x000fda0003f0f008 */
[----:B------:R-:W-:Y:S05]  /*10230*/  @P0 BRA `(.L_x_1206) ;  /* 0x0000000000480947 */ /* 0x000fea0003800000 */
[----:B------:R-:W1:Y:S02]  /*10240*/  S2R R0, SR_TID.X ;  /* 0x0000000000007919 */ /* 0x000e640000002100 */
[----:B-1----:R-:W-:-:S04]  /*10250*/  LOP3.LUT R0, R0, 0x7f, RZ, 0xc0, !PT ;  /* 0x0000007f00007812 */ /* 0x002fc800078ec0ff */
[----:B------:R-:W-:-:S13]  /*10260*/  ISETP.NE.AND P1, PT, R0, RZ, PT ;  /* 0x000000ff0000720c */ /* 0x000fda0003f25270 */
[----:B------:R-:W-:Y:S05]  /*10270*/  @P1 BRA `(.L_x_1207) ;  /* 0x0000003800381947 */ /* 0x000fea0003800000 */
[----:B------:R-:W1:Y:S01]  /*10280*/  S2R R5, SR_LANEID ;  /* 0x0000000000057919 */ /* 0x000e620000000000 */
[----:B------:R-:W-:Y:S01]  /*10290*/  VOTEU.ANY UR4, UPT, PT ;  /* 0x0000000000047886 */ /* 0x000fe200038e0100 */
[----:B0-----:R-:W0:Y:S01]  /*102a0*/  LDC.64 R2, c[0x0][0xc80] ;  /* 0x00032000ff027b82 */ /* 0x001e220000000a00 */
[----:B------:R-:W1:Y:S02]  /*102b0*/  FLO.U32 R0, UR4 ;  /* 0x0000000400007d00 */ /* 0x000e6400080e0000 */
[----:B-1----:R-:W-:-:S06]  /*102c0*/  ISETP.EQ.U32.AND P0, PT, R0, R5, PT ;  /* 0x000000050000720c */ /* 0x002fcc0003f02070 */
[----:B------:R-:W0:Y:S07]  /*102d0*/  POPC R5, UR4 ;  /* 0x0000000400057d09 */ /* 0x000e2e0008000000 */
[----:B0-----:R-:W2:Y:S01]  /*102e0*/  @P0 ATOMG.E.ADD.STRONG.GPU PT, R3, desc[UR50][R2.64], R5 ;  /* 0x00000005020309a8 */ /* 0x001ea200081ee1f2 */
[----:B------:R-:W0:Y:S02]  /*102f0*/  S2R R4, SR_LTMASK ;  /* 0x0000000000047919 */ /* 0x000e240000003900 */
[----:B0-----:R-:W-:-:S04]  /*10300*/  LOP3.LUT R4, R4, UR4, RZ, 0xc0, !PT ;  /* 0x0000000404047c12 */ /* 0x001fc8000f8ec0ff */
[----:B------:R-:W0:Y:S01]  /*10310*/  POPC R7, R4 ;  /* 0x0000000400077309 */ /* 0x000e220000000000 */
[----:B--2---:R-:W0:Y:S02]  /*10320*/  SHFL.IDX PT, R0, R3, R0, 0x1f ;  /* 0x00001f0003007589 */ /* 0x004e2400000e0000 */
[----:B0-----:R-:W-:-:S05]  /*10330*/  IADD3 R0, R0, UR42, R7 ;  /* 0x0000002a00007c10 */ /* 0x001fca000fffe007 */
[----:B------:R1:W-:Y:S01]  /*10340*/  STL [R1+0x14], R0 ;  /* 0x0000140001007387 */ /* 0x0003e20000100800 */
[----:B------:R-:W-:Y:S05]  /*10350*/  BRA `(.L_x_1207) ;  /* 0x0000003800007947 */ /* 0x000fea0003800000 */
.L_x_1206:
[----:B------:R-:W-:Y:S01]  /*10360*/  VIADD R0, R17, 0x18400 ;  /* 0x0001840011007836 */ /* 0x000fe20000000000 */
[----:B------:R-:W-:Y:S04]  /*10370*/  BSSY B6, `(.L_x_1208) ;  /* 0x0000013000067945 */ /* 0x000fe80003800000 */
[----:B------:R-:W-:-:S13]  /*10380*/  LOP3.LUT P0, RZ, R0, 0x3ff, RZ, 0xc0, !PT ;  /* 0x000003ff00ff7812 */ /* 0x000fda000780c0ff */
[----:B------:R-:W-:Y:S05]  /*10390*/  @!P0 BRA `(.L_x_1209) ;  /* 0x0000000000408947 */ /* 0x000fea0003800000 */
[----:B0-----:R-:W-:Y:S01]  /*103a0*/  MOV R2, 0x0 ;  /* 0x0000000000027802 */ /* 0x001fe20000000f00 */
        /* <DEDUP_REMOVED lines=15> */
.L_x_1209:
[----:B------:R-:W-:Y:S05]  /*104a0*/  BSYNC B6 ;  /* 0x0000000000067941 */ /* 0x000fea0003800000 */
.L_x_1208:
[----:B------:R-:W-:Y:S01]  /*104b0*/  VIADD R0, R17, 0x400 ;  /* 0x0000040011007836 */ /* 0x000fe20000000000 */
[----:B------:R-:W-:Y:S04]  /*104c0*/  BSSY B6, `(.L_x_1210) ;  /* 0x0000022000067945 */ /* 0x000fe80003800000 */
[----:B------:R-:W-:-:S13]  /*104d0*/  LOP3.LUT P0, RZ, R0, 0x3ff, RZ, 0xc0, !PT ;  /* 0x000003ff00ff7812 */ /* 0x000fda000780c0ff */
[----:B------:R-:W-:Y:S05]  /*104e0*/  @!P0 BRA `(.L_x_1211) ;  /* 0x00000000007c8947 */ /* 0x000fea0003800000 */
[----:B------:R-:W-:Y:S01]  /*104f0*/  MOV R16, 0x0 ;  /* 0x0000000000107802 */ /* 0x000fe20000000f00 */
[----:B------:R-:W-:Y:S01]  /*10500*/  ULDC.64 UR6, c[0x4][0xa0] ;  /* 0x0100280000067ab9 */ /* 0x000fe20000000a00 */
[----:B------:R-:W-:Y:S01]  /*10510*/  ULDC.64 UR8, c[0x4][0xa8] ;  /* 0x01002a0000087ab9 */ /* 0x000fe20000000a00 */
[----:B------:R-:W-:Y:S01]  /*10520*/  ULDC.64 UR4, c[0x4][0x10] ;  /* 0x0100040000047ab9 */ /* 0x000fe20000000a00 */
[----:B0-----:R0:W1:Y:S01]  /*10530*/  LDC.64 R2, c[0x4][R16] ;  /* 0x0100000010027b82 */ /* 0x0010620000000a00 */
        /* <DEDUP_REMOVED lines=11> */
.L_x_1212:
        /* <DEDUP_REMOVED lines=15> */
.L_x_1211:
[----:B------:R-:W-:Y:S05]  /*106e0*/  BSYNC B6 ;  /* 0x0000000000067941 */ /* 0x000fea0003800000 */
.L_x_1210:
[----:B------:R-:W-:Y:S01]  /*106f0*/  ULDC.64 UR4, c[0x0][0x9f8] ;  /* 0x00027e0000047ab9 */ /* 0x000fe20000000a00 */
[----:B------:R-:W-:Y:S01]  /*10700*/  IMAD.U32 R7, RZ, RZ, UR43 ;  /* 0x0000002bff077e24 */ /* 0x000fe2000f8e00ff */
[----:B------:R-:W-:-:S04]  /*10710*/  UISETP.NE.U32.AND UP0, UPT, UR4, URZ, UPT ;  /* 0x0000003f0400728c */ /* 0x000fc8000bf05070 */
[----:B------:R-:W-:-:S06]  /*10720*/  UISETP.NE.AND.EX UP0, UPT, UR5, URZ, UPT, UP0 ;  /* 0x0000003f0500728c */ /* 0x000fcc000bf05300 */
[----:B------:R-:W-:-:S05]  /*10730*/  PLOP3.LUT P0, PT, PT, PT, UP0, 0x80, 0x0 ;  /* 0x000000000000781c */ /* 0x000fca0003f0f008 */
[----:B------:R-:W-:Y:S02]  /*10740*/  @UP0 ULDC.64 UR4, c[0x0][0x9f8] ;  /* 0x00027e0000040ab9 */ /* 0x000fe40000000a00 */
[----:B------:R-:W-:-:S06]  /*10750*/  @UP0 UIMAD.WIDE UR4, UR43, 0x4, UR4 ;  /* 0x000000042b0408a5 */ /* 0x000fcc000f8e0204 */
[----:B0-----:R-:W-:Y:S02]  /*10760*/  IMAD.U32 R2, RZ, RZ, UR4 ;  /* 0x00000004ff027e24 */ /* 0x001fe4000f8e00ff */
[----:B------:R-:W-:-:S05]  /*10770*/  IMAD.U32 R3, RZ, RZ, UR5 ;  /* 0x00000005ff037e24 */ /* 0x000fca000f8e00ff */
[----:B------:R0:W2:Y:S01]  /*10780*/  @P0 LDG.E R7, desc[UR50][R2.64] ;  /* 0x0000003202070981 */ /* 0x0000a2000c1e1900 */
[----:B------:R-:W-:Y:S01]  /*10790*/  UMOV UR4, 0xffffffff ;  /* 0xffffffff00047882 */ /* 0x000fe20000000000 */
[----:B------:R-:W-:Y:S01]  /*107a0*/  IMAD.U32 R0, RZ, RZ, UR40 ;  /* 0x00000028ff007e24 */ /* 0x000fe2000f8e00ff */
[----:B------:R-:W-:Y:S01]  /*107b0*/  LOP3.LUT R19, R19, 0xfffffffe, RZ, 0xc0, !PT ;  /* 0xfffffffe13137812 */ /* 0x000fe200078ec0ff */
[----:B------:R-:W1:Y:S02]  /*107c0*/  S2R R4, SR_TID.X ;  /* 0x0000000000047919 */ /* 0x000e640000002100 */
[----:B------:R-:W-:Y:S01]  /*107d0*/  VIADD R0, R0, 0xffffffff ;  /* 0xffffffff00007836 */ /* 0x000fe20000000000 */
[----:B0-----:R-:W0:Y:S02]  /*107e0*/  LDC.64 R2, c[0x0][0x418] ;  /* 0x00010600ff027b82 */ /* 0x001e240000000a00 */
[----:B0-----:R-:W-:Y:S02]  /*107f0*/  ISETP.NE.U32.AND P0, PT, R2, RZ, PT ;  /* 0x000000ff0200720c */ /* 0x001fe40003f05070 */
[----:B-1----:R-:W-:-:S02]  /*10800*/  SHF.R.U32.HI R4, RZ, 0x5, R4 ;  /* 0x00000005ff047819 */ /* 0x002fc40000011604 */
[----:B------:R-:W-:Y:S02]  /*10810*/  ISETP.NE.AND.EX P1, PT, R3, RZ, PT, P0 ;  /* 0x000000ff0300720c */ /* 0x000fe40003f25300 */
[----:B------:R-:W-:-:S11]  /*10820*/  LOP3.LUT R4, R4, 0x3, RZ, 0xc0, !PT ;  /* 0x0000000304047812 */ /* 0x000fd600078ec0ff */
[----:B------:R-:W-:Y:S02]  /*10830*/  @P1 LOP3.LUT R19, R19, 0x1, RZ, 0xfc, !PT ;  /* 0x0000000113131812 */ /* 0x000fe400078efcff */
[----:B--2---:R-:W-:Y:S01]  /*10840*/  SHF.R.S32.HI R8, RZ, 0x1f, R7 ;  /* 0x0000001fff087819 */ /* 0x004fe20000011407 */
[----:B------:R0:W-:Y:S01]  /*10850*/  STL [R1+0x4], R7 ;  /* 0x0000040701007387 */ /* 0x0001e20000100800 */
[----:B------:R-:W-:-:S03]  /*10860*/  SEL R16, R7, RZ, !P1 ;  /* 0x000000ff07107207 */ /* 0x000fc60004800000 */
[----:B------:R0:W-:Y:S01]  /*10870*/  STL [R1+0xc], R8 ;  /* 0x00000c0801007387 */ /* 0x0001e20000100800 */
[----:B------:R-:W-:Y:S05]  /*10880*/  BRA.DIV UR4, `(.L_x_1213) ;  /* 0x0000003a04e87947 */ /* 0x000fea000b800000 */
[----:B------:R1:W2:Y:S02]  /*10890*/  SHFL.IDX PT, R14, R4, RZ, 0x1f ;  /* 0x00001fff040e7589 */ /* 0x0002a400000e0000 */
.L_x_1304:
[----:B------:R3:W-:Y:S01]  /*108a0*/  STL [R1], R0 ;  /* 0x0000000001007387 */ /* 0x0007e20000100800 */
[----:B--2---:R-:W-:Y:S02]  /*108b0*/  ISETP.NE.AND P0, PT, R14, RZ, PT ;  /* 0x000000ff0e00720c */ /* 0x004fe40003f05270 */
[----:B------:R-:W-:Y:S02]  /*108c0*/  PLOP3.LUT P2, PT, PT, PT, PT, 0x8, 0x0 ;  /* 0x000000000000781c */ /* 0x000fe40003f4e170 */
[----:B------:R-:W-:-:S11]  /*108d0*/  LOP3.LUT R19, R19, 0xfffffffd, RZ, 0xc0, !PT ;  /* 0xfffffffd13137812 */ /* 0x000fd600078ec0ff */
[----:B------:R-:W-:Y:S01]  /*108e0*/  @P2 LOP3.LUT R19, R19, 0x2, RZ, 0xfc, !PT ;  /* 0x0000000213132812 */ /* 0x000fe200078efcff */
[----:B---3--:R-:W-:Y:S06]  /*108f0*/  @P0 BRA `(.L_x_1214) ;  /* 0x00000004000c0947 */ /* 0x008fec0003800000 */
[----:B------:R-:W-:-:S03]  /*10900*/  UMOV UR4, 0xffffffff ;  /* 0xffffffff00047882 */ /* 0x000fc60000000000 */
[----:B------:R-:W-:Y:S05]  /*10910*/  BRA.DIV UR4, `(.L_x_1215) ;  /* 0x0000003a04e47947 */ /* 0x000fea000b800000 */
[----:B------:R-:W-:-:S13]  /*10920*/  ELECT P6, URZ, PT ;  /* 0x00000000003f782f */ /* 0x000fda00038c0000 */
.L_x_1307:
[----:B------:R-:W-:Y:S05]  /*10930*/  @!P6 BRA `(.L_x_1214) ;  /* 0x0000000000fce947 */ /* 0x000fea0003800000 */
[----:B------:R-:W-:Y:S01]  /*10940*/  IMAD.MOV.U32 R16, RZ, RZ, R7 ;  /* 0x000000ffff107224 */ /* 0x000fe200078e0007 */
[----:B------:R-:W-:Y:S06]  /*10950*/  @!P1 BRA `(.L_x_1216) ;  /* 0x00000000004c9947 */ /* 0x000fec0003800000 */
[----:B------:R-:W2:Y:S01]  /*10960*/  LDC R6, c[0x0][0x43c] ;  /* 0x00010f00ff067b82 */ /* 0x000ea20000000800 */
[----:B------:R-:W-:Y:S01]  /*10970*/  IMAD.MOV.U32 R9, RZ, RZ, R0 ;  /* 0x000000ffff097224 */ /* 0x000fe200078e0000 */
[----:B------:R-:W-:Y:S01]  /*10980*/  ULDC.64 UR4, c[0x0][0x428] ;  /* 0x00010a0000047ab9 */ /* 0x000fe20000000a00 */
[----:B--2---:R-:W-:-:S13]  /*10990*/  ISETP.NE.AND P0, PT, R6, 0x1, PT ;  /* 0x000000010600780c */ /* 0x004fda0003f05270 */
[----:B-1----:R-:W1:Y:S02]  /*109a0*/  @P0 LDC.64 R4, c[0x0][0x440] ;  /* 0x00011000ff040b82 */ /* 0x002e640000000a00 */
[----:B-1----:R-:W-:-:S04]  /*109b0*/  @P0 IMAD.HI.U32 R0, R9, R4, RZ ;  /* 0x0000000409000227 */ /* 0x002fc800078e00ff */
[----:B------:R-:W-:Y:S01]  /*109c0*/  IMAD.MOV.U32 R4, RZ, RZ, R9 ;  /* 0x000000ffff047224 */ /* 0x000fe200078e0009 */
[----:B------:R-:W-:-:S04]  /*109d0*/  @P0 SHF.R.U32.HI R4, RZ, R5, R0 ;  /* 0x00000005ff040219 */ /* 0x000fc80000011600 */
[--C-:B------:R-:W-:Y:S01]  /*109e0*/  SHF.R.S32.HI R5, RZ, 0x1f, R4.reuse ;  /* 0x0000001fff057819 */ /* 0x100fe20000011404 */
[----:B------:R-:W-:-:S04]  /*109f0*/  IMAD.MOV R0, RZ, RZ, -R4 ;  /* 0x000000ffff007224 */ /* 0x000fc800078e0a04 */
[----:B------:R-:W-:Y:S02]  /*10a00*/  IMAD R9, R6, R0, R9 ;  /* 0x0000000006097224 */ /* 0x000fe400078e0209 */
[----:B------:R-:W-:Y:S02]  /*10a10*/  IMAD R0, R8, UR4, RZ ;  /* 0x0000000408007c24 */ /* 0x000fe4000f8e02ff */
[C---:B------:R-:W-:Y:S01]  /*10a20*/  IMAD.WIDE.U32 R4, R7.reuse, UR4, R4 ;  /* 0x0000000407047c25 */ /* 0x040fe2000f8e0004 */
[----:B------:R2:W-:Y:S03]  /*10a30*/  STL [R1], R9 ;  /* 0x0000000901007387 */ /* 0x0005e60000100800 */
[----:B------:R-:W-:Y:S01]  /*10a40*/  IMAD R0, R7, UR5, R0 ;  /* 0x0000000507007c24 */ /* 0x000fe2000f8e0200 */
[----:B------:R-:W-:-:S03]  /*10a50*/  LEA R2, P0, R4, R2, 0x2 ;  /* 0x0000000204027211 */ /* 0x000fc600078010ff */
[----:B------:R-:W-:-:S05]  /*10a60*/  IMAD.IADD R0, R5, 0x1, R0 ;  /* 0x0000000105007824 */ /* 0x000fca00078e0200 */
[----:B------:R-:W-:-:S05]  /*10a70*/  LEA.HI.X R3, R4, R3, R0, 0x2, P0 ;  /* 0x0000000304037211 */ /* 0x000fca00000f1400 */
[----:B------:R2:W5:Y:S02]  /*10a80*/  LDG.E R16, desc[UR50][R2.64] ;  /* 0x0000003202107981 */ /* 0x000564000c1e1900 */
.L_x_1216:
[----:B------:R-:W3:Y:S01]  /*10a90*/  LDL R0, [R1+0x8] ;  /* 0x0000080001007983 */ /* 0x000ee20000100800 */
[----:B--2---:R-:W-:Y:S01]  /*10aa0*/  IMAD R3, R18, 0x8, R17 ;  /* 0x0000000812037824 */ /* 0x004fe200078e0211 */
[----:B---3--:R-:W-:-:S04]  /*10ab0*/  SHF.L.U32 R0, R0, 0x1f, RZ ;  /* 0x0000001f00007819 */ /* 0x008fc800000006ff */
[----:B------:R-:W2:Y:S02]  /*10ac0*/  SYNCS.PHASECHK.TRANS64.TRYWAIT P0, [R3+URZ+0x28840], R0 ;  /* 0x02884000030075a7 */ /* 0x000ea4000800017f */
[----:B--2---:R-:W-:Y:S05]  /*10ad0*/  @!P0 BRA `(.L_x_1217) ;  /* 0x0000003800948947 */ /* 0x004fea0003800000 */
.L_x_1308:
[----:B------:R-:W3:Y:S02]  /*10ae0*/  S2R R2, SR_TID.X ;  /* 0x0000000000027919 */ /* 0x000ee40000002100 */
        /* <DEDUP_REMOVED lines=10> */
.L_x_1218:
[----:B------:R-:W3:Y:S01]  /*10b90*/  LDL R2, [R1] ;  /* 0x0000000001027983 */ /* 0x000ee20000100800 */
[----:B--2---:R-:W-:Y:S01]  /*10ba0*/  IMAD R0, R18, 0x8000, R17 ;  /* 0x0000800012007824 */ /* 0x004fe200078e0211 */
[----:B------:R-:W-:Y:S01]  /*10bb0*/  R2UR UR33, R3 ;  /* 0x00000000032172ca */ /* 0x000fe200000e0000 */
[----:B------:R-:W-:Y:S01]  /*10bc0*/  UIADD3 UR4, UP0, UR44, 0x370, URZ ;  /* 0x000003702c047890 */ /* 0x000fe2000ff1e03f */
[----:B-----5:R-:W-:Y:S01]  /*10bd0*/  R2UR UR37, R16 ;  /* 0x00000000102572ca */ /* 0x020fe200000e0000 */
[----:B------:R-:W-:Y:S01]  /*10be0*/  UMOV UR6, 0x0 ;  /* 0x0000000000067882 */ /* 0x000fe20000000000 */
[----:B------:R-:W-:Y:S01]  /*10bf0*/  R2UR UR8, R0 ;  /* 0x00000000000872ca */ /* 0x000fe200000e0000 */
[----:B------:R-:W-:Y:S01]  /*10c00*/  UIADD3.X UR5, URZ, UR45, URZ, UP0, !UPT ;  /* 0x0000002d3f057290 */ /* 0x000fe200087fe43f */
[----:B------:R-:W-:Y:S01]  /*10c10*/  PLOP3.LUT P0, PT, PT, PT, PT, 0x80, 0x0 ;  /* 0x000000000000781c */ /* 0x000fe20003f0f070 */
[----:B------:R-:W-:Y:S01]  /*10c20*/  UMOV UR7, 0x14f00000 ;  /* 0x14f0000000077882 */ /* 0x000fe20000000000 */
[----:B------:R-:W-:Y:S01]  /*10c30*/  UMOV UR34, URZ ;  /* 0x0000003f00227c82 */ /* 0x000fe20008000000 */
[----:B------:R-:W-:Y:S01]  /*10c40*/  UMOV UR10, 0x40 ;  /* 0x00000040000a7882 */ /* 0x000fe20000000000 */
[----:B------:R-:W-:Y:S01]  /*10c50*/  UMOV UR12, UR36 ;  /* 0x00000024000c7c82 */ /* 0x000fe20008000000 */
[----:B------:R-:W-:-:S02]  /*10c60*/  LOP3.LUT R19, R19, 0xfffffffd, RZ, 0xc0, !PT ;  /* 0xfffffffd13137812 */ /* 0x000fc400078ec0ff */
[----:B------:R-:W-:Y:S02]  /*10c70*/  UIADD3 UR33, UR33, 0x28830, URZ ;  /* 0x0002883021217890 */ /* 0x000fe4000fffe03f */
[----:B------:R-:W-:Y:S02]  /*10c80*/  UMOV UR13, UR37 ;  /* 0x00000025000d7c82 */ /* 0x000fe40008000000 */
[----:B------:R-:W-:Y:S02]  /*10c90*/  UIADD3 UR32, UR8, 0x18400, URZ ;  /* 0x0001840008207890 */ /* 0x000fe4000fffe03f */
[----:B------:R-:W-:Y:S01]  /*10ca0*/  UIADD3 UR8, UR8, 0x1c400, URZ ;  /* 0x0001c40008087890 */ /* 0x000fe2000fffe03f */
[----:B------:R-:W-:Y:S01]  /*10cb0*/  @P0 LOP3.LUT R19, R19, 0x2, RZ, 0xfc, !PT ;  /* 0x0000000213130812 */ /* 0x000fe200078efcff */
[----:B------:R-:W-:Y:S01]  /*10cc0*/  UMOV UR9, UR33 ;  /* 0x0000002100097c82 */ /* 0x000fe20008000000 */
[----:B---3--:R-:W-:-:S13]  /*10cd0*/  R2UR UR35, R2 ;  /* 0x00000000022372ca */ /* 0x008fda00000e0000 */
[----:B------:R-:W-:-:S07]  /*10ce0*/  USHF.L.U32 UR35, UR35, 0x7, URZ ;  /* 0x0000000723237899 */ /* 0x000fce000800063f */
[----:B------:R-:W-:Y:S02]  /*10cf0*/  UMOV UR11, UR35 ;  /* 0x00000023000b7c82 */ /* 0x000fe40008000000 */
[----:B------:R2:W-:Y:S01]  /*10d00*/  UTMALDG.4D [UR32], [UR4], desc[UR6] ;  /* 0x00000620040075b4 */ /* 0x0005e20008019000 */
[----:B------:R2:W-:Y:S02]  /*10d10*/  UTMALDG.4D [UR8], [UR4], desc[UR6] ;  /* 0x00000608040075b4 */ /* 0x0005e40008019000 */
[----:B--2---:R-:W-:Y:S01]  /*10d20*/  NOP ;  /* 0x0000000000007918 */ /* 0x004fe20000000000 */
.L_x_1214:
[----:B------:R-:W-:Y:S01]  /*10d30*/  VIADD R0, R17, 0x10400 ;  /* 0x0001040011007836 */ /* 0x000fe20000000000 */
[----:B------:R-:W-:Y:S05]  /*10d40*/  WARPSYNC.ALL ;  /* 0x0000000000007948 */ /* 0x000fea0003800000 */
[----:B------:R-:W-:Y:S01]  /*10d50*/  BAR.SYNC.DEFER_BLOCKING 0x8, 0x180 ;  /* 0x0206000000007b1d */ /* 0x000fe20000010000 */
[----:B------:R-:W-:-:S05]  /*10d60*/  LOP3.LUT P0, RZ, R0, 0x3ff, RZ, 0xc0, !PT ;  /* 0x000003ff00ff7812 */ /* 0x000fca000780c0ff */
[----:B------:R-:W-:Y:S08]  /*10d70*/  BSSY B6, `(.L_x_1219) ;  /* 0x0000012000067945 */ /* 0x000ff00003800000 */
[----:B------:R-:W-:Y:S05]  /*10d80*/  @!P0 BRA `(.L_x_1220) ;  /* 0x0000000000408947 */ /* 0x000fea0003800000 */
[----:B------:R-:W-:Y:S01]  /*10d90*/  MOV R2, 0x0 ;  /* 0x0000000000027802 */ /* 0x000fe20000000f00 */
[----:B------:R-:W-:Y:S01]  /*10da0*/  ULDC.64 UR4, c[0x4][0xa0] ;  /* 0x0100280000047ab9 */ /* 0x000fe20000000a00 */
[----:B------:R-:W-:Y:S01]  /*10db0*/  ULDC.64 UR6, c[0x4][0xa8] ;  /* 0x01002a0000067ab9 */ /* 0x000fe20000000a00 */
[----:B------:R-:W-:Y:S01]  /*10dc0*/  ULDC.64 UR8, c[0x4][0x20] ;  /* 0x0100080000087ab9 */ /* 0x000fe20000000a00 */
[----:B-1----:R-:W-:Y:S02]  /*10dd0*/  IMAD.U32 R4, RZ, RZ, UR4 ;  /* 0x00000004ff047e24 */ /* 0x002fe4000f8e00ff */
[----:B------:R-:W1:Y:S01]  /*10de0*/  LDC.64 R2, c[0x4][R2] ;  /* 0x0100000002027b82 */ /* 0x000e620000000a00 */
        /* <DEDUP_REMOVED lines=9> */
[----:B-1----:R-:W-:Y:S05]  /*10e80*/  CALL.ABS.NOINC R2 ;  /* 0x0000000002007343 */ /* 0x002fea0003c00000 */
.L_x_1220:
[----:B------:R-:W-:Y:S05]  /*10e90*/  BSYNC B6 ;  /* 0x0000000000067941 */ /* 0x000fea0003800000 */
.L_x_1219:
[----:B------:R-:W2:Y:S01]  /*10ea0*/  S2R R2, SR_TID.X ;  /* 0x0000000000027919 */ /* 0x000ea20000002100 */
[----:B0-----:R-:W0:Y:S01]  /*10eb0*/  LDC R7, c[0x0][0x448] ;  /* 0x00011200ff077b82 */ /* 0x001e220000000800 */
[----:B------:R-:W-:Y:S01]  /*10ec0*/  USHF.R.S32.HI UR4, URZ, 0x1f, UR36 ;  /* 0x0000001f3f047899 */ /* 0x000fe20008011424 */
[----:B------:R-:W-:Y:S01]  /*10ed0*/  ULDC.64 UR8, c[0x0][0x2d8] ;  /* 0x0000b60000087ab9 */ /* 0x000fe20000000a00 */
[----:B------:R-:W3:Y:S02]  /*10ee0*/  S2R R9, SR_TID.X ;  /* 0x0000000000097919 */ /* 0x000ee40000002100 */
[----:B------:R-:W-:Y:S02]  /*10ef0*/  UIMAD UR6, UR4, UR8, URZ ;  /* 0x00000008040672a4 */ /* 0x000fe4000f8e023f */
[----:B------:R-:W-:Y:S01]  /*10f00*/  UIMAD.WIDE.U32 UR4, UR36, UR8, URZ ;  /* 0x00000008240472a5 */ /* 0x000fe2000f8e003f */
[----:B------:R-:W4:Y:S01]  /*10f10*/  S2R R8, SR_TID.X ;  /* 0x0000000000087919 */ /* 0x000f220000002100 */
[----:B------:R-:W-:-:S02]  /*10f20*/  UIMAD UR6, UR36, UR9, UR6 ;  /* 0x00000009240672a4 */ /* 0x000fc4000f8e0206 */
[----:B------:R-:W-:Y:S02]  /*10f30*/  USHF.R.S32.HI UR7, URZ, 0x1f, UR43 ;  /* 0x0000001f3f077899 */ /* 0x000fe4000801142b */
[----:B------:R-:W-:Y:S01]  /*10f40*/  UIADD3 UR5, UR5, UR6, URZ ;  /* 0x0000000605057290 */ /* 0x000fe2000fffe03f */
[----:B------:R-:W-:-:S03]  /*10f50*/  ULDC.64 UR8, c[0x0][0x2e0] ;  /* 0x0000b80000087ab9 */ /* 0x000fc60000000a00 */
[----:B------:R-:W-:Y:S02]  /*10f60*/  UIMAD.WIDE.U32 UR4, UR43, UR8, UR4 ;  /* 0x000000082b0472a5 */ /* 0x000fe4000f8e0004 */
[----:B------:R-:W-:-:S04]  /*10f70*/  UIMAD UR6, UR7, UR8, URZ ;  /* 0x00000008070672a4 */ /* 0x000fc8000f8e023f */
[----:B------:R-:W-:Y:S01]  /*10f80*/  UIMAD UR6, UR43, UR9, UR6 ;  /* 0x000000092b0672a4 */ /* 0x000fe2000f8e0206 */
[----:B0-----:R-:W-:Y:S01]  /*10f90*/  ISETP.NE.AND P0, PT, R7, 0x1, PT ;  /* 0x000000010700780c */ /* 0x001fe20003f05270 */
[----:B-1----:R-:W-:Y:S02]  /*10fa0*/  IMAD.U32 R4, RZ, RZ, UR4 ;  /* 0x00000004ff047e24 */ /* 0x002fe4000f8e00ff */
[----:B------:R-:W-:Y:S02]  /*10fb0*/  UIADD3 UR6, UR5, UR6, URZ ;  /* 0x0000000605067290 */ /* 0x000fe4000fffe03f */
[----:B------:R-:W-:Y:S01]  /*10fc0*/  IMAD.U32 R5, RZ, RZ, UR5 ;  /* 0x00000005ff057e24 */ /* 0x000fe2000f8e00ff */
[----:B------:R-:W-:Y:S01]  /*10fd0*/  ULDC.64 UR4, c[0x0][0x2d0] ;  /* 0x0000b40000047ab9 */ /* 0x000fe20000000a00 */
[C---:B--2---:R-:W-:Y:S01]  /*10fe0*/  LOP3.LUT R0, R2.reuse, 0x7f, RZ, 0xc0, !PT ;  /* 0x0000007f02007812 */ /* 0x044fe200078ec0ff */
[----:B------:R-:W-:-:S03]  /*10ff0*/  IMAD.SHL.U32 R2, R2, 0x10, RZ ;  /* 0x0000001002027824 */ /* 0x000fc600078e00ff */
[----:B------:R-:W-:Y:S01]  /*11000*/  SHF.R.U32.HI R0, RZ, 0x3, R0 ;  /* 0x00000003ff007819 */ /* 0x000fe20000011600 */
[----:B---3--:R-:W-:Y:S01]  /*11010*/  IMAD.SHL.U32 R9, R9, 0x8, RZ ;  /* 0x0000000809097824 */ /* 0x008fe200078e00ff */
[----:B------:R-:W0:Y:S02]  /*11020*/  @P0 LDC R3, c[0x0][0x44c] ;  /* 0x00011300ff030b82 */ /* 0x000e240000000800 */
[----:B------:R-:W-:Y:S01]  /*11030*/  LOP3.LUT R2, R0, 0x70, R2, 0xf8, !PT ;  /* 0x0000007000027812 */ /* 0x000fe200078ef802 */
[----:B----4-:R-:W-:Y:S01]  /*11040*/  IMAD.SHL.U32 R10, R8, 0x8, RZ ;  /* 0x00000008080a7824 */ /* 0x010fe200078e00ff */
[----:B------:R-:W-:-:S03]  /*11050*/  LOP3.LUT R9, R9, 0x38, RZ, 0xc0, !PT ;  /* 0x0000003809097812 */ /* 0x000fc600078ec0ff */
[----:B------:R-:W-:Y:S01]  /*11060*/  VIADD R2, R2, UR41 ;  /* 0x0000002902027c36 */ /* 0x000fe20008000000 */
[----:B------:R-:W1:Y:S01]  /*11070*/  @P0 LDC R0, c[0x0][0x450] ;  /* 0x00011400ff000b82 */ /* 0x000e620000000800 */
[----:B------:R-:W-:Y:S02]  /*11080*/  LOP3.LUT R9, R9, 0x40, RZ, 0xfc, !PT ;  /* 0x0000004009097812 */ /* 0x000fe400078efcff */
[----:B------:R-:W-:Y:S01]  /*11090*/  IMAD.MOV.U32 R6, RZ, RZ, R2 ;  /* 0x000000ffff067224 */ /* 0x000fe200078e0002 */
[----:B------:R-:W-:Y:S01]  /*110a0*/  LOP3.LUT R10, R10, 0x38, RZ, 0xc0, !PT ;  /* 0x000000380a0a7812 */ /* 0x000fe200078ec0ff */
[----:B0-----:R-:W-:-:S05]  /*110b0*/  @P0 IMAD.HI.U32 R3, R2, R3, RZ ;  /* 0x0000000302030227 */ /* 0x001fca00078e00ff */
[----:B-1----:R-:W-:Y:S01]  /*110c0*/  @P0 SHF.R.U32.HI R6, RZ, R0, R3 ;  /* 0x00000000ff060219 */ /* 0x002fe20000011603 */
[----:B------:R-:W-:Y:S01]  /*110d0*/  IMAD.U32 R3, RZ, RZ, UR6 ;  /* 0x00000006ff037e24 */ /* 0x000fe2000f8e00ff */
[----:B------:R-:W-:-:S03]  /*110e0*/  ULDC.64 UR6, c[0x0][0x280] ;  /* 0x0000a00000067ab9 */ /* 0x000fc60000000a00 */
[----:B------:R-:W-:-:S04]  /*110f0*/  IMAD.MOV R0, RZ, RZ, -R6 ;  /* 0x000000ffff007224 */ /* 0x000fc800078e0a06 */
[----:B------:R-:W-:Y:S02]  /*11100*/  IMAD R0, R7, R0, R2 ;  /* 0x0000000007007224 */ /* 0x000fe400078e0202 */
[----:B------:R-:W-:Y:S01]  /*11110*/  IMAD.MOV.U32 R2, RZ, RZ, R4 ;  /* 0x000000ffff027224 */ /* 0x000fe200078e0004 */
[----:B------:R-:W-:-:S03]  /*11120*/  SHF.R.S32.HI R4, RZ, 0x1f, R6 ;  /* 0x0000001fff047819 */ /* 0x000fc60000011406 */
[----:B------:R-:W-:-:S04]  /*11130*/  IMAD.WIDE.U32 R2, R6, UR4, R2 ;  /* 0x0000000406027c25 */ /* 0x000fc8000f8e0002 */
        /* <DEDUP_REMOVED lines=18> */
[----:B------:R-:W-:Y:S02]  /*11260*/  ULDC UR4, c[0x0][0x288] ;  /* 0x0000a20000047ab9 */ /* 0x000fe40000000800 */
[----:B------:R-:W-:Y:S01]  /*11270*/  IMAD R3, R7, UR4, RZ ;  /* 0x0000000407037c24 */ /* 0x000fe2000f8e02ff */
[----:B------:R-:W1:Y:S04]  /*11280*/  SHFL.IDX PT, R6, R0, RZ, 0x181f ;  /* 0x00181fff00067589 */ /* 0x000e6800000e0000 */
[----:B------:R-:W-:Y:S01]  /*11290*/  SHFL.IDX PT, R8, R0, 0x1, 0x181f ;  /* 0x00381f0000087f89 */ /* 0x000fe200000e0000 */
[----:B0-----:R-:W-:-:S04]  /*112a0*/  LOP3.LUT R5, R5, 0x7f, RZ, 0xc0, !PT ;  /* 0x0000007f05057812 */ /* 0x001fc800078ec0ff */
[----:B------:R-:W-:-:S05]  /*112b0*/  SHF.R.U32.HI R5, RZ, 0x3, R5 ;  /* 0x00000003ff057819 */ /* 0x000fca0000011605 */
[----:B------:R-:W-:-:S04]  /*112c0*/  VIADD R2, R5, UR41 ;  /* 0x0000002905027c36 */ /* 0x000fc80008000000 */
[C---:B------:R-:W-:Y:S01]  /*112d0*/  VIADD R5, R2.reuse, 0x10 ;  /* 0x0000001002057836 */ /* 0x040fe20000000000 */
[----:B------:R-:W-:-:S04]  /*112e0*/  ISETP.GE.AND P3, PT, R2, R3, PT ;  /* 0x000000030200720c */ /* 0x000fc80003f66270 */
[----:B------:R-:W-:Y:S02]  /*112f0*/  ISETP.GE.AND P2, PT, R5, R3, PT ;  /* 0x000000030500720c */ /* 0x000fe40003f46270 */
[----:B------:R-:W0:Y:S07]  /*11300*/  SHFL.IDX PT, R5, R4, RZ, 0x181f ;  /* 0x00181fff04057589 */ /* 0x000e2e00000e0000 */
[----:B-1----:R-:W-:-:S05]  /*11310*/  @!P3 LEA R6, P4, R10, R6, 0x1 ;  /* 0x000000060a06b211 */ /* 0x002fca00078808ff */
[----:B0-----:R-:W-:Y:S01]  /*11320*/  @!P3 IMAD.X R7, RZ, RZ, R5, P4 ;  /* 0x000000ffff07b224 */ /* 0x001fe200020e0605 */
[----:B------:R-:W-:Y:S01]  /*11330*/  @!P2 LEA R8, P4, R10, R8, 0x1 ;  /* 0x000000080a08a211 */ /* 0x000fe200078808ff */
[----:B------:R-:W0:Y:S04]  /*11340*/  SHFL.IDX PT, R5, R4, 0x1, 0x181f ;  /* 0x00381f0004057f89 */ /* 0x000e2800000e0000 */
[----:B-----5:R-:W-:Y:S04]  /*11350*/  @!P3 LDGSTS.E.BYPASS.LTC128B.128 [R9+0x10400], desc[UR50][R6.64], !P1 ;  /* 0x104000000609bfae */ /* 0x020fe8000c901d72 */
[----:B------:R1:W-:Y:S02]  /*11360*/  @!P3 LDGSTS.E.BYPASS.LTC128B.128 [R9+0x14400], desc[UR50][R6.64+0x80], !P0 ;  /* 0x144000800609bfae */ /* 0x0003e4000c101d72 */
[----:B-1----:R-:W-:-:S02]  /*11370*/  @!P2 IMAD.MOV.U32 R6, RZ, RZ, R8 ;  /* 0x000000ffff06a224 */ /* 0x002fc400078e0008 */
[----:B0-----:R-:W-:-:S04]  /*11380*/  @!P2 IMAD.X R5, RZ, RZ, R5, P4 ;  /* 0x000000ffff05a224 */ /* 0x001fc800020e0605 */
        /* <DEDUP_REMOVED lines=38> */
[----:B------:R-:W-:Y:S02]  /*115f0*/  @!P2 LDGSTS.E.BYPASS.LTC128B.128 [R9+0x12c00], desc[UR50][R6.64], !P1 ;  /* 0x12c000000609afae */ /* 0x000fe4000c901d72 */
[----:B------:R-:W-:Y:S02]  /*11600*/  ISETP.GE.AND P3, PT, R5, R3, PT ;  /* 0x000000030500720c */ /* 0x000fe40003f66270 */
[----:B------:R0:W-:Y:S04]  /*11610*/  @!P2 LDGSTS.E.BYPASS.LTC128B.128 [R9+0x16c00], desc[UR50][R6.64+0x80], !P0 ;  /* 0x16c000800609afae */ /* 0x0001e8000c101d72 */
[----:B------:R-:W-:Y:S04]  /*11620*/  SHFL.IDX PT, R5, R4, 0x6, 0x181f ;  /* 0x00d81f0004057f89 */ /* 0x000fe800000e0000 */
[----:B------:R-:W-:Y:S04]  /*11630*/  SHFL.IDX PT, R4, R4, 0x7, 0x181f ;  /* 0x00f81f0004047f89 */ /* 0x000fe800000e0000 */
[----:B0-----:R-:W0:Y:S04]  /*11640*/  SHFL.IDX PT, R6, R0, 0x6, 0x181f ;  /* 0x00d81f0000067f89 */ /* 0x001e2800000e0000 */
[----:B------:R-:W1:Y:S01]  /*11650*/  SHFL.IDX PT, R0, R0, 0x7, 0x181f ;  /* 0x00f81f0000007f89 */ /* 0x000e6200000e0000 */
[----:B0-----:R-:W-:-:S05]  /*11660*/  @!P3 LEA R6, P2, R10, R6, 0x1 ;  /* 0x000000060a06b211 */ /* 0x001fca00078408ff */
[----:B------:R-:W-:-:S04]  /*11670*/  @!P3 IMAD.X R5, RZ, RZ, R5, P2 ;  /* 0x000000ffff05b224 */ /* 0x000fc800010e0605 */
[----:B------:R-:W-:-:S05]  /*11680*/  @!P3 IMAD.MOV.U32 R7, RZ, RZ, R5 ;  /* 0x000000ffff07b224 */ /* 0x000fca00078e0005 */
[----:B------:R0:W-:Y:S04]  /*11690*/  @!P3 LDGSTS.E.BYPASS.LTC128B.128 [R9+0x13400], desc[UR50][R6.64], !P1 ;  /* 0x134000000609bfae */ /* 0x0001e8000c901d72 */
[----:B-1----:R0:W-:Y:S02]  /*116a0*/  @!P3 LDGSTS.E.BYPASS.LTC128B.128 [R9+0x17400], desc[UR50][R6.64+0x80], !P0 ;  /* 0x174000800609bfae */ /* 0x0021e4000c101d72 */
.L_x_1325:
        /* <DEDUP_REMOVED lines=11> */
.L_x_1223:
[----:B------:R-:W-:Y:S05]  /*11760*/  BSYNC B0 ;  /* 0x0000000000007941 */ /* 0x000fea0003800000 */
.L_x_1222:
[----:B------:R-:W-:Y:S01]  /*11770*/  NOP ;  /* 0x0000000000007918 */ /* 0x000fe20000000000 */
[----:B------:R-:W-:Y:S01]  /*11780*/  PLOP3.LUT P0, PT, PT, PT, PT, 0x80, 0x0 ;  /* 0x000000000000781c */ /* 0x000fe20003f0f070 */
[----:B0-----:R-:W-:-:S12]  /*11790*/  VIADD R6, R17, 0x28800 ;  /* 0x0002880011067836 */ /* 0x001fd80000000000 */
.L_x_1224:
[----:B------:R-:W-:Y:S02]  /*117a0*/  PLOP3.LUT P1, PT, P1, P0, PT, 0xa2, 0x0 ;  /* 0x000000000000781c */ /* 0x000fe40000f21472 */
[----:B------:R-:W-:-:S08]  /*117b0*/  @P0 R2UR P1, UR4, R17 ;  /* 0x00000000110402ca */ /* 0x000fd00000020000 */
[----:B------:R-:W-:-:S05]  /*117c0*/  @P0 PLOP3.LUT P0, PT, P1, PT, PT, 0x80, 0x0 ;  /* 0x000000000000081c */ /* 0x000fca0000f0f070 */
[----:B------:R-:W-:Y:S01]  /*117d0*/  @!P1 SYNCS.ARRIVE.TRANS64.RED.A0T1 RZ, [UR4+0x28800], RZ ;  /* 0x028800ffffff99a7 */ /* 0x000fe20008200404 */
[----:B------:R-:W-:Y:S07]  /*117e0*/  @!P1 ARRIVES.LDGSTSBAR.64.TRANSCNT [UR4+0x28800] ;  /* 0x02880000ff0099b0 */ /* 0x000fee0008000a84 */
[----:B------:R-:W-:Y:S05]  /*117f0*/  @P0 BRA.U.ANY `(.L_x_1224) ;  /* 0xfffffffd00e80947 */ /* 0x000fea000393ffff */
[----:B-1----:R-:W2:Y:S02]  /*11800*/  LDL.LU R2, [R1+0x18] ;  /* 0x0000180001027983 */ /* 0x002ea40000300800 */
        /* <DEDUP_REMOVED lines=11> */
.L_x_1326:
[----:B------:R-:W-:Y:S05]  /*118c0*/  BSYNC B0 ;  /* 0x0000000000007941 */ /* 0x000fea0003800000 */
.L_x_1225:
[----:B------:R-:W-:-:S04]  /*118d0*/  UIADD3 UR4, UR40, -0x2, URZ ;  /* 0xfffffffe28047890 */ /* 0x000fc8000fffe03f */
[----:B------:R-:W-:-:S06]  /*118e0*/  UISETP.GE.AND UP0, UPT, UR4, UR39, UPT ;  /* 0x000000270400728c */ /* 0x000fcc000bf06270 */
[----:B------:R-:W-:-:S13]  /*118f0*/  PLOP3.LUT P0, PT, PT, PT, UP0, 0x80, 0x0 ;  /* 0x000000000000781c */ /* 0x000fda0003f0f008 */
[----:B------:R-:W-:Y:S05]  /*11900*/  @!P0 BRA `(.L_x_1227) ;  /* 0x0000001c00448947 */ /* 0x000fea0003800000 */
[----:B0-----:R-:W-:Y:S01]  /*11910*/  IMAD R0, RZ, RZ, -UR40 ;  /* 0x80000028ff007e24 */ /* 0x001fe2000f8e02ff */
[----:B------:R-:W-:Y:S01]  /*11920*/  LOP3.LUT R5, RZ, UR39, RZ, 0x33, !PT ;  /* 0x00000027ff057c12 */ /* 0x000fe2000f8e33ff */
[----:B------:R-:W-:-:S03]  /*11930*/  IMAD.U32 R4, RZ, RZ, UR4 ;  /* 0x00000004ff047e24 */ /* 0x000fc6000f8e00ff */
[----:B------:R-:W-:-:S05]  /*11940*/  VIADDMNMX R5, R0, 0x1, R5, !PT ;  /* 0x0000000100057846 */ /* 0x000fca0007800105 */
[----:B------:R-:W-:-:S05]  /*11950*/  VIADD R0, R5, UR40 ;  /* 0x0000002805007c36 */ /* 0x000fca0008000000 */
[----:B------:R-:W-:-:S04]  /*11960*/  LOP3.LUT R0, R0, 0x1, RZ, 0xc0, !PT ;  /* 0x0000000100007812 */ /* 0x000fc800078ec0ff */
[----:B------:R-:W-:-:S13]  /*11970*/  ISETP.NE.U32.AND P0, PT, R0, 0x1, PT ;  /* 0x000000010000780c */ /* 0x000fda0003f05070 */
[----:B------:R-:W-:Y:S05]  /*11980*/  @P0 BRA `(.L_x_1228) ;  /* 0x0000000800640947 */ /* 0x000fea0003800000 */
[----:B------:R-:W2:Y:S01]  /*11990*/  LDL R2, [R1+0x8] ;  /* 0x0000080001027983 */ /* 0x000ea20000100800 */
        /* <DEDUP_REMOVED lines=12> */
[----:B------:R-:W0:Y:S03]  /*11a60*/  LDC R8, c[0x0][0x43c] ;  /* 0x00010f00ff087b82 */ /* 0x000e260000000800 */
[----:B------:R-:W3:Y:S01]  /*11a70*/  LDL R12, [R1+0x4] ;  /* 0x00000400010c7983 */ /* 0x000ee20000100800 */
[----:B------:R-:W-:Y:S01]  /*11a80*/  IMAD.MOV.U32 R7, RZ, RZ, R4 ;  /* 0x000000ffff077224 */ /* 0x000fe200078e0004 */
[----:B------:R-:W-:Y:S01]  /*11a90*/  ULDC.64 UR4, c[0x0][0x428] ;  /* 0x00010a0000047ab9 */ /* 0x000fe20000000a00 */
[----:B0-----:R-:W-:-:S13]  /*11aa0*/  ISETP.NE.AND P0, PT, R8, 0x1, PT ;  /* 0x000000010800780c */ /* 0x001fda0003f05270 */
[----:B------:R-:W0:Y:S02]  /*11ab0*/  @P0 LDC.64 R2, c[0x0][0x440] ;  /* 0x00011000ff020b82 */ /* 0x000e240000000a00 */
[----:B0-----:R-:W-:-:S05]  /*11ac0*/  @P0 IMAD.HI.U32 R2, R4, R2, RZ ;  /* 0x0000000204020227 */ /* 0x001fca00078e00ff */
[----:B------:R-:W-:-:S05]  /*11ad0*/  @P0 SHF.R.U32.HI R7, RZ, R3, R2 ;  /* 0x00000003ff070219 */ /* 0x000fca0000011602 */
[----:B------:R-:W-:-:S04]  /*11ae0*/  IMAD.MOV R2, RZ, RZ, -R7 ;  /* 0x000000ffff027224 */ /* 0x000fc800078e0a07 */
[----:B------:R-:W-:Y:S02]  /*11af0*/  IMAD R4, R8, R2, R4 ;  /* 0x0000000208047224 */ /* 0x000fe400078e0204 */
[----:B------:R-:W0:Y:S01]  /*11b00*/  LDC.64 R2, c[0x0][0x418] ;  /* 0x00010600ff027b82 */ /* 0x000e220000000a00 */
[----:B--2---:R-:W-:Y:S01]  /*11b10*/  IMAD R8, R9, UR4, RZ ;  /* 0x0000000409087c24 */ /* 0x004fe2000f8e02ff */
[----:B------:R-:W-:-:S03]  /*11b20*/  SHF.R.S32.HI R9, RZ, 0x1f, R7 ;  /* 0x0000001fff097819 */ /* 0x000fc60000011407 */
[----:B---3--:R-:W-:Y:S02]  /*11b30*/  IMAD R11, R12, UR5, R8 ;  /* 0x000000050c0b7c24 */ /* 0x008fe4000f8e0208 */
[----:B------:R-:W-:-:S04]  /*11b40*/  IMAD.MOV.U32 R8, RZ, RZ, R7 ;  /* 0x000000ffff087224 */ /* 0x000fc800078e0007 */
[----:B------:R-:W-:-:S04]  /*11b50*/  IMAD.WIDE.U32 R8, R12, UR4, R8 ;  /* 0x000000040c087c25 */ /* 0x000fc8000f8e0008 */
[----:B------:R-:W-:Y:S01]  /*11b60*/  IMAD.IADD R7, R11, 0x1, R9 ;  /* 0x000000010b077824 */ /* 0x000fe200078e0209 */
[----:B0-----:R-:W-:-:S04]  /*11b70*/  LEA R2, P0, R8, R2, 0x2 ;  /* 0x0000000208027211 */ /* 0x001fc800078010ff */
[----:B------:R-:W-:-:S05]  /*11b80*/  LEA.HI.X R3, R8, R3, R7, 0x2, P0 ;  /* 0x0000000308037211 */ /* 0x000fca00000f1407 */
[----:B------:R0:W5:Y:S04]  /*11b90*/  LDG.E R2, desc[UR50][R2.64] ;  /* 0x0000003202027981 */ /* 0x000168000c1e1900 */
.L_x_1231:
[----:B------:R-:W-:Y:S01]  /*11ba0*/  IMAD R7, R0, 0x8, R17 ;  /* 0x0000000800077824 */ /* 0x000fe200078e0211 */
[----:B0-----:R-:W-:Y:S01]  /*11bb0*/  SHF.L.U32 R3, R10, 0x1f, RZ ;  /* 0x0000001f0a037819 */ /* 0x001fe200000006ff */
[----:B------:R-:W-:Y:S03]  /*11bc0*/  BSSY B1, `(.L_x_1232) ;  /* 0x0000003000017945 */ /* 0x000fe60003800000 */
[----:B------:R-:W0:Y:S02]  /*11bd0*/  SYNCS.PHASECHK.TRANS64.TRYWAIT P0, [R7+URZ+0x28840], R3 ;  /* 0x02884003070075a7 */ /* 0x000e24000800017f */
[----:B0-----:R-:W-:Y:S05]  /*11be0*/  @!P0 BRA `(.L_x_1233) ;  /* 0x00000034000c8947 */ /* 0x001fea0003800000 */
.L_x_1327:
[----:B------:R-:W-:Y:S05]  /*11bf0*/  BSYNC B1 ;  /* 0x0000000000017941 */ /* 0x000fea0003800000 */
.L_x_1232:
[----:B------:R-:W1:Y:S01]  /*11c00*/  S2R R8, SR_TID.X ;  /* 0x0000000000087919 */ /* 0x000e620000002100 */
[----:B------:R-:W-:Y:S01]  /*11c10*/  BSSY B1, `(.L_x_1234) ;  /* 0x000000b000017945 */ /* 0x000fe20003800000 */
[----:B-1----:R-:W-:-:S04]  /*11c20*/  LOP3.LUT R8, R8, 0x7f, RZ, 0xc0, !PT ;  /* 0x0000007f08087812 */ /* 0x002fc800078ec0ff */
[----:B------:R-:W-:-:S13]  /*11c30*/  ISETP.NE.AND P1, PT, R8, RZ, PT ;  /* 0x000000ff0800720c */ /* 0x000fda0003f25270 */
[----:B------:R-:W-:Y:S05]  /*11c40*/  @P1 BRA `(.L_x_1235) ;  /* 0x00000000001c1947 */ /* 0x000fea0003800000 */
[----:B------:R-:W1:Y:S01]  /*11c50*/  S2R R8, SR_TID.X ;  /* 0x0000000000087919 */ /* 0x000e620000002100 */
[----:B0-----:R-:W-:-:S04]  /*11c60*/  IMAD.MOV.U32 R3, RZ, RZ, 0x8000 ;  /* 0x00008000ff037424 */ /* 0x001fc800078e00ff */
[----:B------:R2:W-:Y:S01]  /*11c70*/  SYNCS.ARRIVE.TRANS64 RZ, [R7+URZ+0x28830], R3 ;  /* 0x0288300307ff79a7 */ /* 0x0005e2000800003f */
[----:B-1----:R-:W-:-:S04]  /*11c80*/  LOP3.LUT R8, R8, 0x1f, RZ, 0xc0, !PT ;  /* 0x0000001f08087812 */ /* 0x002fc800078ec0ff */
[----:B------:R-:W-:-:S13]  /*11c90*/  ISETP.NE.AND P0, PT, R8, RZ, PT ;  /* 0x000000ff0800720c */ /* 0x000fda0003f05270 */
[----:B--2---:R-:W-:Y:S05]  /*11ca0*/  @!P0 BRA `(.L_x_1235) ;  /* 0x0000000000048947 */ /* 0x004fea0003800000 */
[----:B------:R-:W-:Y:S01]  /*11cb0*/  BPT.TRAP 0x1 ;  /* 0x000000040000795c */ /* 0x000fe20000300000 */
.L_x_1235:
[----:B------:R-:W-:Y:S05]  /*11cc0*/  BSYNC B1 ;  /* 0x0000000000017941 */ /* 0x000fea0003800000 */
.L_x_1234:
[----:B------:R-:W-:Y:S01]  /*11cd0*/  IMAD.MOV.U32 R11, RZ, RZ, RZ ;  /* 0x000000ffff0b7224 */ /* 0x000fe200078e00ff */
[----:B------:R-:W-:Y:S01]  /*11ce0*/  UIADD3 UR4, UP0, UR44, 0x370, URZ ;  /* 0x000003702c047890 */ /* 0x000fe2000ff1e03f */
[----:B0-----:R-:W-:Y:S01]  /*11cf0*/  IMAD R3, R0, 0x8000, R17 ;  /* 0x0000800000037824 */ /* 0x001fe200078e0211 */
[----:B------:R-:W-:Y:S01]  /*11d00*/  PLOP3.LUT P0, PT, PT, PT, PT, 0x80, 0x0 ;  /* 0x000000000000781c */ /* 0x000fe20003f0f070 */
[----:B------:R-:W-:Y:S01]  /*11d10*/  VIADD R7, R7, 0x28830 ;  /* 0x0002883007077836 */ /* 0x000fe20000000000 */
[----:B------:R-:W-:Y:S01]  /*11d20*/  R2UR UR10, R11 ;  /* 0x000000000b0a72ca */ /* 0x000fe200000e0000 */
[----:B------:R-:W-:Y:S01]  /*11d30*/  IMAD.SHL.U32 R8, R4, 0x80, RZ ;  /* 0x0000008004087824 */ /* 0x000fe200078e00ff */
[----:B------:R-:W-:Y:S01]  /*11d40*/  UIADD3.X UR5, URZ, UR45, URZ, UP0, !UPT ;  /* 0x0000002d3f057290 */ /* 0x000fe200087fe43f */
[----:B------:R-:W-:Y:S01]  /*11d50*/  VIADD R9, R3, 0x18400 ;  /* 0x0001840003097836 */ /* 0x000fe20000000000 */
[----:B------:R-:W-:Y:S01]  /*11d60*/  UMOV UR6, 0x0 ;  /* 0x0000000000067882 */ /* 0x000fe20000000000 */
[----:B------:R-:W-:-:S10]  /*11d70*/  UMOV UR7, 0x14f00000 ;  /* 0x14f0000000077882 */ /* 0x000fd40000000000 */
.L_x_1236:
[----:B------:R-:W-:-:S13]  /*11d80*/  @P0 ELECT P2, URZ, PT ;  /* 0x00000000003f082f */ /* 0x000fda0003840000 */
[----:B-----5:R-:W-:Y:S01]  /*11d90*/  @P2 R2UR UR13, R2 ;  /* 0x00000000020d22ca */ /* 0x020fe200000e0000 */
[----:B------:R-:W-:Y:S01]  /*11da0*/  UMOV UR12, UR36 ;  /* 0x00000024000c7c82 */ /* 0x000fe20008000000 */
[----:B------:R-:W-:Y:S02]  /*11db0*/  @P2 R2UR UR11, R8 ;  /* 0x00000000080b22ca */ /* 0x000fe400000e0000 */
[----:B------:R-:W-:Y:S02]  /*11dc0*/  @P2 R2UR UR9, R7 ;  /* 0x00000000070922ca */ /* 0x000fe400000e0000 */
[----:B------:R-:W-:Y:S02]  /*11dd0*/  @P2 R2UR UR8, R9 ;  /* 0x00000000090822ca */ /* 0x000fe400000e0000 */
[----:B------:R-:W-:Y:S02]  /*11de0*/  @P2 PLOP3.LUT P0, PT, P2, PT, PT, 0x8, 0x0 ;  /* 0x000000000000281c */ /* 0x000fe4000170e170 */
        /* <DEDUP_REMOVED lines=9> */
.L_x_1237:
[----:B------:R-:W-:-:S13]  /*11e80*/  @P0 ELECT P2, URZ, PT ;  /* 0x00000000003f082f */ /* 0x000fda0003840000 */
[----:B------:R-:W-:Y:S01]  /*11e90*/  @P2 R2UR UR13, R2 ;  /* 0x00000000020d22ca */ /* 0x000fe200000e0000 */
        /* <DEDUP_REMOVED lines=14> */
.L_x_1328:
[----:B------:R-:W-:Y:S05]  /*11f80*/  BSYNC B1 ;  /* 0x0000000000017941 */ /* 0x000fea0003800000 */
.L_x_1238:
[----:B------:R-:W-:Y:S01]  /*11f90*/  BSSY B1, `(.L_x_1240) ;  /* 0x000000c000017945 */ /* 0x000fe20003800000 */
[----:B------:R-:W-:Y:S02]  /*11fa0*/  IMAD.MOV.U32 R12, RZ, RZ, 0x0 ;  /* 0x00000000ff0c7424 */ /* 0x000fe400078e00ff */
[----:B------:R-:W-:Y:S01]  /*11fb0*/  IMAD.MOV.U32 R13, RZ, RZ, 0x14f00000 ;  /* 0x14f00000ff0d7424 */ /* 0x000fe200078e00ff */
[----:B------:R-:W-:Y:S06]  /*11fc0*/  @P1 BRA `(.L_x_1241) ;  /* 0x0000000000201947 */ /* 0x000fec0003800000 */
[----:B------:R-:W1:Y:S01]  /*11fd0*/  S2R R8, SR_TID.X ;  /* 0x0000000000087919 */ /* 0x000e620000002100 */
[----:B0-----:R-:W-:Y:S02]  /*11fe0*/  IMAD R3, R18, 0x8, R17 ;  /* 0x0000000812037824 */ /* 0x001fe400078e0211 */
[----:B------:R-:W-:-:S04]  /*11ff0*/  IMAD.MOV.U32 R7, RZ, RZ, 0x8000 ;  /* 0x00008000ff077424 */ /* 0x000fc800078e00ff */
[----:B------:R2:W-:Y:S01]  /*12000*/  SYNCS.ARRIVE.TRANS64 RZ, [R3+URZ+0x28850], R7 ;  /* 0x0288500703ff79a7 */ /* 0x0005e2000800003f */
[----:B-1----:R-:W-:-:S04]  /*12010*/  LOP3.LUT R8, R8, 0x1f, RZ, 0xc0, !PT ;  /* 0x0000001f08087812 */ /* 0x002fc800078ec0ff */
[----:B------:R-:W-:-:S13]  /*12020*/  ISETP.NE.AND P0, PT, R8, RZ, PT ;  /* 0x000000ff0800720c */ /* 0x000fda0003f05270 */
[----:B--2---:R-:W-:Y:S05]  /*12030*/  @!P0 BRA `(.L_x_1241) ;  /* 0x0000000000048947 */ /* 0x004fea0003800000 */
[----:B------:R-:W-:Y:S01]  /*12040*/  BPT.TRAP 0x1 ;  /* 0x000000040000795c */ /* 0x000fe20000300000 */
.L_x_1241:
[----:B------:R-:W-:Y:S05]  /*12050*/  BSYNC B1 ;  /* 0x0000000000017941 */ /* 0x000fea0003800000 */
.L_x_1240:
[----:B------:R-:W2:Y:S01]  /*12060*/  LDL.LU R8, [R1] ;  /* 0x0000000001087983 */ /* 0x000ea20000300800 */
[----:B------:R-:W-:Y:S01]  /*12070*/  R2UR UR10, R11 ;  /* 0x000000000b0a72ca */ /* 0x000fe200000e0000 */
[--C-:B0-----:R-:W-:Y:S01]  /*12080*/  IMAD R3, R18, 0x8, R17.reuse ;  /* 0x0000000812037824 */ /* 0x101fe200078e0211 */
[----:B------:R-:W-:Y:S01]  /*12090*/  R2UR UR6, R12 ;  /* 0x000000000c0672ca */ /* 0x000fe200000e0000 */
[----:B------:R-:W-:Y:S01]  /*120a0*/  IMAD R7, R18, 0x8000, R17 ;  /* 0x0000800012077824 */ /* 0x000fe200078e0211 */
[----:B------:R-:W-:Y:S01]  /*120b0*/  R2UR UR7, R13 ;  /* 0x000000000d0772ca */ /* 0x000fe200000e0000 */
[----:B------:R-:W-:Y:S01]  /*120c0*/  UIADD3 UR4, UP0, UR44, 0x470, URZ ;  /* 0x000004702c047890 */ /* 0x000fe2000ff1e03f */
[----:B------:R-:W-:Y:S01]  /*120d0*/  PLOP3.LUT P0, PT, PT, PT, PT, 0x80, 0x0 ;  /* 0x000000000000781c */ /* 0x000fe20003f0f070 */
[----:B------:R-:W-:Y:S02]  /*120e0*/  VIADD R3, R3, 0x28850 ;  /* 0x0002885003037836 */ /* 0x000fe40000000000 */
[----:B------:R-:W-:Y:S01]  /*120f0*/  VIADD R9, R7, 0x400 ;  /* 0x0000040007097836 */ /* 0x000fe20000000000 */
[----:B------:R-:W-:Y:S01]  /*12100*/  UIADD3.X UR5, URZ, UR45, URZ, UP0, !UPT ;  /* 0x0000002d3f057290 */ /* 0x000fe200087fe43f */
[----:B--2---:R-:W-:-:S11]  /*12110*/  IMAD.SHL.U32 R8, R8, 0x80, RZ ;  /* 0x0000008008087824 */ /* 0x004fd600078e00ff */
.L_x_1242:
        /* <DEDUP_REMOVED lines=15> */
.L_x_1243:
        /* <DEDUP_REMOVED lines=10> */
[----:B------:R0:W-:Y:S01]  /*122b0*/  STL [R1], R4 ;  /* 0x0000000401007387 */ /* 0x0001e20000100800 */
[----:B------:R-:W-:-:S07]  /*122c0*/  IMAD.MOV.U32 R16, RZ, RZ, R2 ;  /* 0x000000ffff107224 */ /* 0x000fce00078e0002 */
.L_x_1230:
[----:B------:R-:W-:Y:S05]  /*122d0*/  BSYNC B0 ;  /* 0x0000000000007941 */ /* 0x000fea0003800000 */
.L_x_1229:
[----:B------:R1:W-:Y:S01]  /*122e0*/  STL [R1+0x8], R10 ;  /* 0x0000080a01007387 */ /* 0x0003e20000100800 */
[----:B------:R-:W-:Y:S01]  /*122f0*/  UIADD3 UR4, UR40, -0x3, URZ ;  /* 0xfffffffd28047890 */ /* 0x000fe2000fffe03f */
[----:B------:R-:W-:-:S05]  /*12300*/  IMAD.MOV.U32 R18, RZ, RZ, R0 ;  /* 0x000000ffff127224 */ /* 0x000fca00078e0000 */
[----:B0-----:R-:W-:-:S07]  /*12310*/  IMAD.U32 R4, RZ, RZ, UR4 ;  /* 0x00000004ff047e24 */ /* 0x001fce000f8e00ff */
.L_x_1228:
[----:B------:R-:W-:Y:S01]  /*12320*/  ULOP3.LUT UR4, URZ, UR40, URZ, 0x33, !UPT ;  /* 0x000000283f047292 */ /* 0x000fe2000f8e333f */
[----:B------:R-:W-:Y:S01]  /*12330*/  VIADD R5, R5, 0xfffffffe ;  /* 0xfffffffe05057836 */ /* 0x000fe20000000000 */
[----:B------:R-:W-:Y:S04]  /*12340*/  BSSY B0, `(.L_x_1227) ;  /* 0x000012d000007945 */ /* 0x000fe80003800000 */
[----:B------:R-:W-:-:S13]  /*12350*/  ISETP.NE.AND P0, PT, R5, UR4, PT ;  /* 0x0000000405007c0c */ /* 0x000fda000bf05270 */
[----:B------:R-:W-:Y:S05]  /*12360*/  @!P0 BRA `(.L_x_1244) ;  /* 0x0000001000a88947 */ /* 0x000fea0003800000 */
[----:B------:R-:W-:-:S07]  /*12370*/  IMAD.MOV.U32 R8, RZ, RZ, R16 ;  /* 0x000000ffff087224 */ /* 0x000fce00078e0010 */
.L_x_1275:
[----:B--2---:R-:W2:Y:S01]  /*12380*/  LDL R2, [R1+0x8] ;  /* 0x0000080001027983 */ /* 0x004ea20000100800 */
[----:B------:R-:W-:Y:S01]  /*12390*/  LOP3.LUT P1, RZ, R19, 0x2, RZ, 0xc0, !PT ;  /* 0x0000000213ff7812 */ /* 0x000fe2000782c0ff */
[----:B------:R-:W-:Y:S01]  /*123a0*/  VIADD R0, R18, 0x1 ;  /* 0x0000000112007836 */ /* 0x000fe20000000000 */
[----:B------:R-:W-:Y:S05]  /*123b0*/  YIELD ;  /* 0x0000000000007946 */ /* 0x000fea0003800000 */
[----:B------:R-:W-:Y:S01]  /*123c0*/  ISETP.NE.AND P0, PT, R0, 0x2, PT ;  /* 0x000000020000780c */ /* 0x000fe20003f05270 */
[----:B------:R-:W-:Y:S03]  /*123d0*/  BSSY B1, `(.L_x_1245) ;  /* 0x000008d000017945 */ /* 0x000fe60003800000 */
[----:B------:R-:W-:-:S02]  /*123e0*/  SEL R5, RZ, 0x1, P0 ;  /* 0x00000001ff057807 */ /* 0x000fc40000000000 */
[----:B------:R-:W-:Y:S02]  /*123f0*/  SEL R0, R0, RZ, P0 ;  /* 0x000000ff00007207 */ /* 0x000fe40000000000 */
[----:B--2---:R-:W-:Y:S01]  /*12400*/  LOP3.LUT R5, R2, R5, RZ, 0x3c, !PT ;  /* 0x0000000502057212 */ /* 0x004fe200078e3cff */
[----:B0-----:R-:W-:Y:S06]  /*12410*/  @!P1 BRA `(.L_x_1246) ;  /* 0x0000000800209947 */ /* 0x001fec0003800000 */
[----:B------:R-:W-:Y:S01]  /*12420*/  LOP3.LUT P1, RZ, R19, 0x1, RZ, 0xc0, !PT ;  /* 0x0000000113ff7812 */ /* 0x000fe2000782c0ff */
[----:B------:R-:W-:-:S12]  /*12430*/  IMAD.MOV.U32 R7, RZ, RZ, R4 ;  /* 0x000000ffff077224 */ /* 0x000fd800078e0004 */
[----:B------:R-:W-:Y:S05]  /*12440*/  @!P1 BRA `(.L_x_1247) ;  /* 0x0000000000509947 */ /* 0x000fea0003800000 */
[----:B-1----:R-:W2:Y:S01]  /*12450*/  LDL R10, [R1+0xc] ;  /* 0x00000c00010a7983 */ /* 0x002ea20000100800 */
[----:B------:R-:W0:Y:S01]  /*12460*/  LDC R8, c[0x0][0x43c] ;  /* 0x00010f00ff087b82 */ /* 0x000e220000000800 */
[----:B------:R-:W-:Y:S02]  /*12470*/  ULDC.64 UR4, c[0x0][0x428] ;  /* 0x00010a0000047ab9 */ /* 0x000fe40000000a00 */
[----:B------:R-:W3:Y:S01]  /*12480*/  LDL R9, [R1+0x4] ;  /* 0x0000040001097983 */ /* 0x000ee20000100800 */
        /* <DEDUP_REMOVED lines=16> */
.L_x_1247:
[----:B------:R-:W-:Y:S01]  /*12590*/  IMAD R3, R0, 0x8, R17 ;  /* 0x0000000800037824 */ /* 0x000fe200078e0211 */
[----:B------:R-:W-:Y:S01]  /*125a0*/  SHF.L.U32 R2, R5, 0x1f, RZ ;  /* 0x0000001f05027819 */ /* 0x000fe200000006ff */
[----:B------:R-:W-:Y:S03]  /*125b0*/  BSSY B2, `(.L_x_1248) ;  /* 0x0000003000027945 */ /* 0x000fe60003800000 */
[----:B------:R-:W2:Y:S02]  /*125c0*/  SYNCS.PHASECHK.TRANS64.TRYWAIT P0, [R3+URZ+0x28840], R2 ;  /* 0x02884002030075a7 */ /* 0x000ea4000800017f */
[----:B--2---:R-:W-:Y:S05]  /*125d0*/  @!P0 BRA `(.L_x_1249) ;  /* 0x0000002800b88947 */ /* 0x004fea0003800000 */
.L_x_1329:
[----:B------:R-:W-:Y:S05]  /*125e0*/  BSYNC B2 ;  /* 0x0000000000027941 */ /* 0x000fea0003800000 */
.L_x_1248:
        /* <DEDUP_REMOVED lines=12> */
.L_x_1251:
[----:B------:R-:W-:Y:S05]  /*126b0*/  BSYNC B2 ;  /* 0x0000000000027941 */ /* 0x000fea0003800000 */
.L_x_1250:
[----:B------:R-:W-:Y:S01]  /*126c0*/  IMAD.MOV.U32 R12, RZ, RZ, RZ ;  /* 0x000000ffff0c7224 */ /* 0x000fe200078e00ff */
[----:B------:R-:W-:Y:S01]  /*126d0*/  UIADD3 UR4, UP0, UR44, 0x370, URZ ;  /* 0x000003702c047890 */ /* 0x000fe2000ff1e03f */
[----:B--2---:R-:W-:Y:S01]  /*126e0*/  IMAD R2, R0, 0x8000, R17 ;  /* 0x0000800000027824 */ /* 0x004fe200078e0211 */
[----:B------:R-:W-:Y:S01]  /*126f0*/  PLOP3.LUT P0, PT, PT, PT, PT, 0x80, 0x0 ;  /* 0x000000000000781c */ /* 0x000fe20003f0f070 */
[----:B------:R-:W-:Y:S01]  /*12700*/  VIADD R3, R3, 0x28830 ;  /* 0x0002883003037836 */ /* 0x000fe20000000000 */
[----:B------:R-:W-:Y:S01]  /*12710*/  R2UR UR10, R12 ;  /* 0x000000000c0a72ca */ /* 0x000fe200000e0000 */
[----:B------:R-:W-:Y:S01]  /*12720*/  IMAD.SHL.U32 R9, R7, 0x80, RZ ;  /* 0x0000008007097824 */ /* 0x000fe200078e00ff */
[----:B------:R-:W-:Y:S01]  /*12730*/  UIADD3.X UR5, URZ, UR45, URZ, UP0, !UPT ;  /* 0x0000002d3f057290 */ /* 0x000fe200087fe43f */
[----:B-1----:R-:W-:Y:S01]  /*12740*/  VIADD R10, R2, 0x18400 ;  /* 0x00018400020a7836 */ /* 0x002fe20000000000 */
[----:B------:R-:W-:Y:S01]  /*12750*/  UMOV UR6, 0x0 ;  /* 0x0000000000067882 */ /* 0x000fe20000000000 */
[----:B------:R-:W-:-:S10]  /*12760*/  UMOV UR7, 0x14f00000 ;  /* 0x14f0000000077882 */ /* 0x000fd40000000000 */
.L_x_1252:
        /* <DEDUP_REMOVED lines=16> */
.L_x_1253:
        /* <DEDUP_REMOVED lines=16> */
.L_x_1330:
[----:B------:R-:W-:Y:S05]  /*12970*/  BSYNC B2 ;  /* 0x0000000000027941 */ /* 0x000fea0003800000 */
.L_x_1254:
        /* <DEDUP_REMOVED lines=11> */
.L_x_1257:
[----:B------:R-:W-:Y:S05]  /*12a30*/  BSYNC B2 ;  /* 0x0000000000027941 */ /* 0x000fea0003800000 */
.L_x_1256:
[----:B0-----:R-:W2:Y:S01]  /*12a40*/  LDL.LU R3, [R1] ;  /* 0x0000000001037983 */ /* 0x001ea20000300800 */
        /* <DEDUP_REMOVED lines=9> */
[----:B--2---:R-:W-:-:S11]  /*12ae0*/  IMAD.SHL.U32 R3, R3, 0x80, RZ ;  /* 0x0000008003037824 */ /* 0x004fd600078e00ff */
.L_x_1258:
        /* <DEDUP_REMOVED lines=15> */
.L_x_1259:
        /* <DEDUP_REMOVED lines=12> */
.L_x_1246:
[----:B------:R-:W-:Y:S05]  /*12ca0*/  BSYNC B1 ;  /* 0x0000000000017941 */ /* 0x000fea0003800000 */
.L_x_1245:
[----:B------:R-:W-:Y:S01]  /*12cb0*/  VIADD R18, R0, 0x1 ;  /* 0x0000000100127836 */ /* 0x000fe20000000000 */
[----:B------:R-:W-:Y:S01]  /*12cc0*/  LOP3.LUT P1, RZ, R19, 0x2, RZ, 0xc0, !PT ;  /* 0x0000000213ff7812 */ /* 0x000fe2000782c0ff */
[----:B------:R-:W-:Y:S01]  /*12cd0*/  BSSY B1, `(.L_x_1260) ;  /* 0x0000090000017945 */ /* 0x000fe20003800000 */
[----:B0-----:R-:W-:Y:S02]  /*12ce0*/  VIADD R7, R4, 0xffffffff ;  /* 0xffffffff04077836 */ /* 0x001fe40000000000 */
[----:B------:R-:W-:-:S04]  /*12cf0*/  ISETP.NE.AND P0, PT, R18, 0x2, PT ;  /* 0x000000021200780c */ /* 0x000fc80003f05270 */
[----:B------:R-:W-:Y:S02]  /*12d00*/  SEL R2, RZ, 0x1, P0 ;  /* 0x00000001ff027807 */ /* 0x000fe40000000000 */
[----:B------:R-:W-:Y:S02]  /*12d10*/  SEL R18, R18, RZ, P0 ;  /* 0x000000ff12127207 */ /* 0x000fe40000000000 */
[----:B------:R-:W-:-:S05]  /*12d20*/  LOP3.LUT R11, R5, R2, RZ, 0x3c, !PT ;  /* 0x00000002050b7212 */ /* 0x000fca00078e3cff */
[----:B------:R0:W-:Y:S01]  /*12d30*/  STL [R1+0x8], R11 ;  /* 0x0000080b01007387 */ /* 0x0001e20000100800 */
[----:B------:R-:W-:Y:S05]  /*12d40*/  @!P1 BRA `(.L_x_1261) ;  /* 0x0000000800209947 */ /* 0x000fea0003800000 */
[----:B------:R-:W-:Y:S01]  /*12d50*/  LOP3.LUT P1, RZ, R19, 0x1, RZ, 0xc0, !PT ;  /* 0x0000000113ff7812 */ /* 0x000fe2000782c0ff */
[----:B-1----:R-:W-:-:S12]  /*12d60*/  IMAD.MOV.U32 R10, RZ, RZ, R7 ;  /* 0x000000ffff0a7224 */ /* 0x002fd800078e0007 */
[----:B------:R-:W-:Y:S05]  /*12d70*/  @!P1 BRA `(.L_x_1262) ;  /* 0x0000000000509947 */ /* 0x000fea0003800000 */
[----:B------:R-:W2:Y:S01]  /*12d80*/  LDL R13, [R1+0xc] ;  /* 0x00000c00010d7983 */ /* 0x000ea20000100800 */
[----:B------:R-:W1:Y:S01]  /*12d90*/  LDC R9, c[0x0][0x43c] ;  /* 0x00010f00ff097b82 */ /* 0x000e620000000800 */
[----:B------:R-:W-:Y:S02]  /*12da0*/  ULDC.64 UR4, c[0x0][0x428] ;  /* 0x00010a0000047ab9 */ /* 0x000fe40000000a00 */
[----:B------:R-:W3:Y:S01]  /*12db0*/  LDL R12, [R1+0x4] ;  /* 0x00000400010c7983 */ /* 0x000ee20000100800 */
        /* <DEDUP_REMOVED lines=16> */
.L_x_1262:
[----:B------:R-:W-:Y:S01]  /*12ec0*/  IMAD R2, R18, 0x8, R17 ;  /* 0x0000000812027824 */ /* 0x000fe200078e0211 */
[----:B------:R-:W-:Y:S01]  /*12ed0*/  SHF.L.U32 R3, R11, 0x1f, RZ ;  /* 0x0000001f0b037819 */ /* 0x000fe200000006ff */
[----:B------:R-:W-:Y:S03]  /*12ee0*/  BSSY B2, `(.L_x_1263) ;  /* 0x0000003000027945 */ /* 0x000fe60003800000 */
[----:B------:R-:W2:Y:S02]  /*12ef0*/  SYNCS.PHASECHK.TRANS64.TRYWAIT P0, [R2+URZ+0x28840], R3 ;  /* 0x02884003020075a7 */ /* 0x000ea4000800017f */
[----:B--2---:R-:W-:Y:S05]  /*12f00*/  @!P0 BRA `(.L_x_1264) ;  /* 0x0000002000948947 */ /* 0x004fea0003800000 */
.L_x_1331:
[----:B------:R-:W-:Y:S05]  /*12f10*/  BSYNC B2 ;  /* 0x0000000000027941 */ /* 0x000fea0003800000 */
.L_x_1263:
[----:B-1----:R-:W1:Y:S01]  /*12f20*/  S2R R9, SR_TID.X ;  /* 0x0000000000097919 */ /* 0x002e620000002100 */
[----:B------:R-:W-:Y:S01]  /*12f30*/  BSSY B2, `(.L_x_1265) ;  /* 0x000000b000027945 */ /* 0x000fe20003800000 */
[----:B-1----:R-:W-:-:S04]  /*12f40*/  LOP3.LUT R9, R9, 0x7f, RZ, 0xc0, !PT ;  /* 0x0000007f09097812 */ /* 0x002fc800078ec0ff */
[----:B------:R-:W-:-:S13]  /*12f50*/  ISETP.NE.AND P1, PT, R9, RZ, PT ;  /* 0x000000ff0900720c */ /* 0x000fda0003f25270 */
[----:B------:R-:W-:Y:S05]  /*12f60*/  @P1 BRA `(.L_x_1266) ;  /* 0x00000000001c1947 */ /* 0x000fea0003800000 */
[----:B------:R-:W1:Y:S01]  /*12f70*/  S2R R9, SR_TID.X ;  /* 0x0000000000097919 */ /* 0x000e620000002100 */
[----:B--2---:R-:W-:-:S04]  /*12f80*/  IMAD.MOV.U32 R3, RZ, RZ, 0x8000 ;  /* 0x00008000ff037424 */ /* 0x004fc800078e00ff */
[----:B------:R3:W-:Y:S01]  /*12f90*/  SYNCS.ARRIVE.TRANS64 RZ, [R2+URZ+0x28830], R3 ;  /* 0x0288300302ff79a7 */ /* 0x0007e2000800003f */
[----:B-1----:R-:W-:-:S04]  /*12fa0*/  LOP3.LUT R9, R9, 0x1f, RZ, 0xc0, !PT ;  /* 0x0000001f09097812 */ /* 0x002fc800078ec0ff */
[----:B------:R-:W-:-:S13]  /*12fb0*/  ISETP.NE.AND P0, PT, R9, RZ, PT ;  /* 0x000000ff0900720c */ /* 0x000fda0003f05270 */
[----:B---3--:R-:W-:Y:S05]  /*12fc0*/  @!P0 BRA `(.L_x_1266) ;  /* 0x0000000000048947 */ /* 0x008fea0003800000 */
[----:B------:R-:W-:Y:S01]  /*12fd0*/  BPT.TRAP 0x1 ;  /* 0x000000040000795c */ /* 0x000fe20000300000 */
.L_x_1266:
[----:B------:R-:W-:Y:S05]  /*12fe0*/  BSYNC B2 ;  /* 0x0000000000027941 */ /* 0x000fea0003800000 */
.L_x_1265:
        /* <DEDUP_REMOVED lines=8> */
[----:B------:R-:W-:Y:S01]  /*13070*/  IMAD.SHL.U32 R9, R10, 0x80, RZ ;  /* 0x000000800a097824 */ /* 0x000fe200078e00ff */
[----:B------:R-:W-:Y:S01]  /*13080*/  UMOV UR6, 0x0 ;  /* 0x0000000000067882 */ /* 0x000fe20000000000 */
[----:B0-----:R-:W-:Y:S01]  /*13090*/  VIADD R11, R2, 0x18400 ;  /* 0x00018400020b7836 */ /* 0x001fe20000000000 */
[----:B------:R-:W-:-:S09]  /*130a0*/  UMOV UR7, 0x14f00000 ;  /* 0x14f0000000077882 */ /* 0x000fd20000000000 */
.L_x_1267:
        /* <DEDUP_REMOVED lines=16> */
.L_x_1268:
        /* <DEDUP_REMOVED lines=15> */
.L_x_1332:
[----:B------:R-:W-:Y:S05]  /*132a0*/  BSYNC B2 ;  /* 0x0000000000027941 */ /* 0x000fea0003800000 */
.L_x_1269:
[----:B------:R-:W-:Y:S01]  /*132b0*/  BSSY B2, `(.L_x_1271) ;  /* 0x000000b000027945 */ /* 0x000fe20003800000 */
[----:B------:R-:W-:Y:S02]  /*132c0*/  IMAD.MOV.U32 R12, RZ, RZ, 0x0 ;  /* 0x00000000ff0c7424 */ /* 0x000fe400078e00ff */
[----:B------:R-:W-:Y:S01]  /*132d0*/  IMAD.MOV.U32 R13, RZ, RZ, 0x14f00000 ;  /* 0x14f00000ff0d7424 */ /* 0x000fe200078e00ff */
[----:B------:R-:W-:Y:S06]  /*132e0*/  @P1 BRA `(.L_x_1272) ;  /* 0x00000000001c1947 */ /* 0x000fec0003800000 */
[----:B------:R-:W1:Y:S02]  /*132f0*/  S2R R3, SR_TID.X ;  /* 0x0000000000037919 */ /* 0x000e640000002100 */
[----:B-1----:R-:W-:Y:S01]  /*13300*/  LOP3.LUT R9, R3, 0x1f, RZ, 0xc0, !PT ;  /* 0x0000001f03097812 */ /* 0x002fe200078ec0ff */
[----:B------:R-:W-:-:S03]  /*13310*/  IMAD.MOV.U32 R3, RZ, RZ, 0x8000 ;  /* 0x00008000ff037424 */ /* 0x000fc600078e00ff */
[----:B------:R-:W-:Y:S01]  /*13320*/  ISETP.NE.AND P0, PT, R9, RZ, PT ;  /* 0x000000ff0900720c */ /* 0x000fe20003f05270 */
[----:B------:R1:W-:-:S12]  /*13330*/  SYNCS.ARRIVE.TRANS64 RZ, [R2+URZ+0x50], R3 ;  /* 0x0000500302ff79a7 */ /* 0x0003d8000800003f */
[----:B-1----:R-:W-:Y:S05]  /*13340*/  @!P0 BRA `(.L_x_1272) ;  /* 0x0000000000048947 */ /* 0x002fea0003800000 */
[----:B------:R-:W-:Y:S01]  /*13350*/  BPT.TRAP 0x1 ;  /* 0x000000040000795c */ /* 0x000fe20000300000 */
.L_x_1272:
[----:B------:R-:W-:Y:S05]  /*13360*/  BSYNC B2 ;  /* 0x0000000000027941 */ /* 0x000fea0003800000 */
.L_x_1271:
[----:B------:R-:W2:Y:S01]  /*13370*/  LDL.LU R3, [R1] ;  /* 0x0000000001037983 */ /* 0x000ea20000300800 */
        /* <DEDUP_REMOVED lines=9> */
[----:B--2---:R-:W-:-:S11]  /*13410*/  IMAD.SHL.U32 R3, R3, 0x80, RZ ;  /* 0x0000008003037824 */ /* 0x004fd600078e00ff */
.L_x_1273:
        /* <DEDUP_REMOVED lines=15> */
.L_x_1274:
        /* <DEDUP_REMOVED lines=12> */
.L_x_1261:
[----:B------:R-:W-:Y:S05]  /*135d0*/  BSYNC B1 ;  /* 0x0000000000017941 */ /* 0x000fea0003800000 */
.L_x_1260:
[----:B------:R-:W-:Y:S01]  /*135e0*/  ISETP.GT.AND P0, PT, R7, UR39, PT ;  /* 0x0000002707007c0c */ /* 0x000fe2000bf04270 */
[----:B------:R-:W-:-:S12]  /*135f0*/  VIADD R4, R4, 0xfffffffe ;  /* 0xfffffffe04047836 */ /* 0x000fd80000000000 */
[----:B------:R-:W-:Y:S05]  /*13600*/  @P0 BRA `(.L_x_1275) ;  /* 0xffffffec005c0947 */ /* 0x000fea000383ffff */
.L_x_1244:
[----:B------:R-:W-:Y:S05]  /*13610*/  BSYNC B0 ;  /* 0x0000000000007941 */ /* 0x000fea0003800000 */
.L_x_1227:
[----:B0-----:R-:W0:Y:S01]  /*13620*/  S2R R0, SR_TID.X ;  /* 0x0000000000007919 */ /* 0x001e220000002100 */
[----:B------:R-:W-:Y:S01]  /*13630*/  BSSY B0, `(.L_x_1276) ;  /* 0x0000011000007945 */ /* 0x000fe20003800000 */
[----:B0-----:R-:W-:-:S04]  /*13640*/  LOP3.LUT R6, R0, 0x7f, RZ, 0xc0, !PT ;  /* 0x0000007f00067812 */ /* 0x001fc800078ec0ff */
[----:B------:R-:W-:-:S13]  /*13650*/  ISETP.NE.AND P1, PT, R6, RZ, PT ;  /* 0x000000ff0600720c */ /* 0x000fda0003f25270 */
[----:B------:R-:W-:Y:S05]  /*13660*/  @P1 BRA `(.L_x_1277) ;  /* 0x0000000000341947 */ /* 0x000fea0003800000 */
[----:B------:R-:W0:Y:S01]  /*13670*/  S2R R5, SR_LANEID ;  /* 0x0000000000057919 */ /* 0x000e220000000000 */
[----:B------:R-:W-:Y:S01]  /*13680*/  VOTEU.ANY UR4, UPT, PT ;  /* 0x0000000000047886 */ /* 0x000fe200038e0100 */
[----:B------:R-:W3:Y:S01]  /*13690*/  LDC.64 R2, c[0x0][0xc80] ;  /* 0x00032000ff027b82 */ /* 0x000ee20000000a00 */
[----:B------:R-:W0:Y:S02]  /*136a0*/  FLO.U32 R0, UR4 ;  /* 0x0000000400007d00 */ /* 0x000e2400080e0000 */
[----:B0-----:R-:W-:-:S06]  /*136b0*/  ISETP.EQ.U32.AND P0, PT, R0, R5, PT ;  /* 0x000000050000720c */ /* 0x001fcc0003f02070 */
[----:B------:R-:W3:Y:S07]  /*136c0*/  POPC R5, UR4 ;  /* 0x0000000400057d09 */ /* 0x000eee0008000000 */
[----:B---3--:R-:W3:Y:S01]  /*136d0*/  @P0 ATOMG.E.ADD.STRONG.GPU PT, R3, desc[UR50][R2.64], R5 ;  /* 0x00000005020309a8 */ /* 0x008ee200081ee1f2 */
[----:B------:R-:W0:Y:S02]  /*136e0*/  S2R R4, SR_LTMASK ;  /* 0x0000000000047919 */ /* 0x000e240000003900 */
[----:B0-----:R-:W-:-:S04]  /*136f0*/  LOP3.LUT R4, R4, UR4, RZ, 0xc0, !PT ;  /* 0x0000000404047c12 */ /* 0x001fc8000f8ec0ff */
[----:B------:R-:W0:Y:S01]  /*13700*/  POPC R7, R4 ;  /* 0x0000000400077309 */ /* 0x000e220000000000 */
[----:B---3--:R-:W0:Y:S02]  /*13710*/  SHFL.IDX PT, R0, R3, R0, 0x1f ;  /* 0x00001f0003007589 */ /* 0x008e2400000e0000 */
[----:B0-----:R-:W-:-:S05]  /*13720*/  IADD3 R0, R0, UR42, R7 ;  /* 0x0000002a00007c10 */ /* 0x001fca000fffe007 */
[----:B------:R0:W-:Y:S02]  /*13730*/  STL [R1+0x14], R0 ;  /* 0x0000140001007387 */ /* 0x0001e40000100800 */
.L_x_1277:
[----:B------:R-:W-:Y:S05]  /*13740*/  BSYNC B0 ;  /* 0x0000000000007941 */ /* 0x000fea0003800000 */
.L_x_1276:
[----:B------:R-:W-:Y:S01]  /*13750*/  LOP3.LUT P0, RZ, R19, 0x2, RZ, 0xc0, !PT ;  /* 0x0000000213ff7812 */ /* 0x000fe2000780c0ff */
[----:B------:R-:W-:-:S12]  /*13760*/  BSSY B0, `(.L_x_1278) ;  /* 0x0000038000007945 */ /* 0x000fd80003800000 */
[----:B------:R-:W-:Y:S05]  /*13770*/  @!P0 BRA `(.L_x_1279) ;  /* 0x0000000000d88947 */ /* 0x000fea0003800000 */
[----:B0-----:R-:W3:Y:S01]  /*13780*/  LDL R0, [R1+0x8] ;  /* 0x0000080001007983 */ /* 0x001ee20000100800 */
[----:B------:R-:W-:Y:S01]  /*13790*/  IMAD R3, R18, 0x8, R17 ;  /* 0x0000000812037824 */ /* 0x000fe200078e0211 */
[----:B------:R-:W-:Y:S01]  /*137a0*/  BSSY B1, `(.L_x_1280) ;  /* 0x0000005000017945 */ /* 0x000fe20003800000 */
[----:B------:R-:W-:Y:S02]  /*137b0*/  ISETP.NE.AND P2, PT, R6, RZ, PT ;  /* 0x000000ff0600720c */ /* 0x000fe40003f45270 */
[----:B---3--:R-:W-:-:S04]  /*137c0*/  SHF.L.U32 R0, R0, 0x1f, RZ ;  /* 0x0000001f00007819 */ /* 0x008fc800000006ff */
[----:B------:R-:W0:Y:S02]  /*137d0*/  SYNCS.PHASECHK.TRANS64.TRYWAIT P0, [R3+URZ+0x28860], R0 ;  /* 0x02886000030075a7 */ /* 0x000e24000800017f */
[----:B0-----:R-:W-:Y:S05]  /*137e0*/  @!P0 BRA `(.L_x_1281) ;  /* 0x0000001800848947 */ /* 0x001fea0003800000 */
.L_x_1333:
[----:B------:R-:W-:Y:S05]  /*137f0*/  BSYNC B1 ;  /* 0x0000000000017941 */ /* 0x000fea0003800000 */
.L_x_1280:
        /* <DEDUP_REMOVED lines=9> */
.L_x_1283:
[----:B------:R-:W-:Y:S05]  /*13890*/  BSYNC B1 ;  /* 0x0000000000017941 */ /* 0x000fea0003800000 */
.L_x_1282:
[----:B0-----:R-:W3:Y:S01]  /*138a0*/  LDL.LU R0, [R1] ;  /* 0x0000000001007983 */ /* 0x001ee20000300800 */
[----:B------:R-:W-:Y:S01]  /*138b0*/  UIADD3 UR4, UP0, UR44, 0x470, URZ ;  /* 0x000004702c047890 */ /* 0x000fe2000ff1e03f */
[----:B------:R-:W-:Y:S01]  /*138c0*/  PLOP3.LUT P0, PT, PT, PT, PT, 0x80, 0x0 ;  /* 0x000000000000781c */ /* 0x000fe20003f0f070 */
[----:B------:R-:W-:Y:S01]  /*138d0*/  VIADD R3, R3, 0x28850 ;  /* 0x0002885003037836 */ /* 0x000fe20000000000 */
[----:B------:R-:W-:Y:S01]  /*138e0*/  UMOV UR6, 0x0 ;  /* 0x0000000000067882 */ /* 0x000fe20000000000 */
[----:B------:R-:W-:Y:S01]  /*138f0*/  UIADD3.X UR5, URZ, UR45, URZ, UP0, !UPT ;  /* 0x0000002d3f057290 */ /* 0x000fe200087fe43f */
[----:B------:R-:W-:Y:S01]  /*13900*/  UMOV UR7, 0x14f00000 ;  /* 0x14f0000000077882 */ /* 0x000fe20000000000 */
[----:B------:R-:W-:Y:S01]  /*13910*/  UMOV UR10, URZ ;  /* 0x0000003f000a7c82 */ /* 0x000fe20008000000 */
[----:B---3--:R-:W-:Y:S02]  /*13920*/  IMAD.SHL.U32 R2, R0, 0x80, RZ ;  /* 0x0000008000027824 */ /* 0x008fe400078e00ff */
[----:B------:R-:W-:-:S04]  /*13930*/  IMAD R0, R18, 0x8000, R17 ;  /* 0x0000800012007824 */ /* 0x000fc800078e0211 */
[----:B------:R-:W-:-:S07]  /*13940*/  VIADD R4, R0, 0x400 ;  /* 0x0000040000047836 */ /* 0x000fce0000000000 */
.L_x_1284:
        /* <DEDUP_REMOVED lines=15> */
.L_x_1285:
        /* <DEDUP_REMOVED lines=9> */
[----:B---3--:R-:W-:Y:S05]  /*13ad0*/  @P0 BRA.U.ANY `(.L_x_1285) ;  /* 0xfffffffd00d80947 */ /* 0x008fea000393ffff */
.L_x_1279:
[----:B------:R-:W-:Y:S05]  /*13ae0*/  BSYNC B0 ;  /* 0x0000000000007941 */ /* 0x000fea0003800000 */
.L_x_1278:
[----:B------:R-:W3:Y:S01]  /*13af0*/  LDL.LU R4, [R1+0x8] ;  /* 0x0000080001047983 */ /* 0x000ee20000300800 */
[----:B------:R-:W-:-:S05]  /*13b00*/  VIADD R18, R18, 0x1 ;  /* 0x0000000112127836 */ /* 0x000fca0000000000 */
[----:B------:R-:W-:-:S04]  /*13b10*/  ISETP.NE.AND P0, PT, R18, 0x2, PT ;  /* 0x000000021200780c */ /* 0x000fc80003f05270 */
[----:B0-----:R-:W-:Y:S02]  /*13b20*/  SEL R0, RZ, 0x1, P0 ;  /* 0x00000001ff007807 */ /* 0x001fe40000000000 */
[----:B------:R-:W-:Y:S02]  /*13b30*/  SEL R18, R18, RZ, P0 ;  /* 0x000000ff12127207 */ /* 0x000fe40000000000 */
[----:B---3--:R-:W-:-:S05]  /*13b40*/  LOP3.LUT R4, R4, R0, RZ, 0x3c, !PT ;  /* 0x0000000004047212 */ /* 0x008fca00078e3cff */
[----:B------:R3:W-:Y:S02]  /*13b50*/  STL [R1+0x8], R4 ;  /* 0x0000080401007387 */ /* 0x0007e40000100800 */
.L_x_1207:
[----:B------:R-:W-:Y:S05]  /*13b60*/  BSYNC B7 ;  /* 0x0000000000077941 */ /* 0x000fea0003800000 */
.L_x_1205:
[----:B0-----:R0:W5:Y:S01]  /*13b70*/  LDL R2, [R1+0x14] ;  /* 0x0000140001027983 */ /* 0x0011620000100800 */
[----:B------:R-:W-:-:S13]  /*13b80*/  LOP3.LUT P0, RZ, R19, 0x4, RZ, 0xc0, !PT ;  /* 0x0000000413ff7812 */ /* 0x000fda000780c0ff */
[----:B0-----:R-:W-:Y:S05]  /*13b90*/  @!P0 BRA `(.L_x_1286) ;  /* 0x0000000000288947 */ /* 0x001fea0003800000 */
[----:B------:R-:W-:Y:S05]  /*13ba0*/  WARPSYNC.ALL ;  /* 0x0000000000007948 */ /* 0x000fea0003800000 */
[----:B------:R-:W0:Y:S08]  /*13bb0*/  S2UR UR5, SR_CgaCtaId ;  /* 0x00000000000579c3 */ /* 0x000e300000008800 */
[----:B------:R-:W-:Y:S06]  /*13bc0*/  BAR.SYNC.DEFER_BLOCKING 0x5, 0x180 ;  /* 0x0146000000007b1d */ /* 0x000fec0000010000 */
[----:B------:R-:W-:-:S02]  /*13bd0*/  UMOV UR4, 0x400 ;  /* 0x0000040000047882 */ /* 0x000fc40000000000 */
[----:B0-----:R-:W-:-:S06]  /*13be0*/  ULEA UR4, UR5, UR4, 0x18 ;  /* 0x0000000405047291 */ /* 0x001fcc000f8ec03f */
[----:B------:R-:W-:-:S05]  /*13bf0*/  IMAD.U32 R17, RZ, RZ, UR4 ;  /* 0x00000004ff117e24 */ /* 0x000fca000f8e00ff */
[----:B-----5:R-:W0:Y:S04]  /*13c00*/  LDS R2, [R17+0x288d0] ;  /* 0x0288d00011027984 */ /* 0x020e280000000800 */
[----:B0-----:R4:W-:Y:S01]  /*13c10*/  STL [R1+0x14], R2 ;  /* 0x0000140201007387 */ /* 0x0019e20000100800 */
[----:B------:R-:W-:Y:S06]  /*13c20*/  BAR.ARV 0x4, 0x180 ;  /* 0x0106000000007b1d */ /* 0x000fec0000002000 */
[----:B------:R-:W-:Y:S05]  /*13c30*/  BRA `(.L_x_1287) ;  /* 0x00000000002c7947 */ /* 0x000fea0003800000 */
.L_x_1286:
[----:B------:R-:W-:-:S03]  /*13c40*/  UMOV UR4, 0xffffffff ;  /* 0xffffffff00047882 */ /* 0x000fc60000000000 */
[----:B------:R-:W-:Y:S05]  /*13c50*/  BRA.DIV UR4, `(.L_x_1288) ;  /* 0x00000016047c7947 */ /* 0x000fea000b800000 */
[----:B-----5:R0:W4:Y:S02]  /*13c60*/  SHFL.IDX PT, R14, R2, RZ, 0x1f ;  /* 0x00001fff020e7589 */ /* 0x02012400000e0000 */
.L_x_1336:
[----:B------:R-:W5:Y:S01]  /*13c70*/  @!P1 S2R R3, SR_CgaCtaId ;  /* 0x0000000000039919 */ /* 0x000f620000008800 */
[----:B------:R-:W-:Y:S05]  /*13c80*/  WARPSYNC.ALL ;  /* 0x0000000000007948 */ /* 0x000fea0003800000 */
[----:B------:R-:W-:Y:S01]  /*13c90*/  BAR.SYNC.DEFER_BLOCKING 0x4, 0x180 ;  /* 0x0106000000007b1d */ /* 0x000fe20000010000 */
[----:B-1----:R-:W-:-:S05]  /*13ca0*/  @!P1 MOV R0, 0x400 ;  /* 0x0000040000009802 */ /* 0x002fca0000000f00 */
[----:B----4-:R1:W-:Y:S01]  /*13cb0*/  STL [R1+0x14], R14 ;  /* 0x0000140e01007387 */ /* 0x0103e20000100800 */
[----:B-----5:R-:W-:-:S05]  /*13cc0*/  @!P1 LEA R17, R3, R0, 0x18 ;  /* 0x0000000003119211 */ /* 0x020fca00078ec0ff */
[----:B------:R1:W-:Y:S01]  /*13cd0*/  @!P1 STS [R17+0x288d0], R2 ;  /* 0x0288d00211009388 */ /* 0x0003e20000000800 */
[----:B------:R-:W-:Y:S06]  /*13ce0*/  BAR.ARV 0x5, 0x180 ;  /* 0x0146000000007b1d */ /* 0x000fec0000002000 */
.L_x_1287:
[----:B-1----:R-:W5:Y:S01]  /*13cf0*/  LDL R0, [R1+0x14] ;  /* 0x0000140001007983 */ /* 0x002f620000100800 */
[----:B------:R-:W-:Y:S02]  /*13d00*/  ULDC UR4, c[0x0][0xc38] ;  /* 0x00030e0000047ab9 */ /* 0x000fe40000000800 */
[----:B-----5:R-:W-:-:S13]  /*13d10*/  ISETP.GE.AND P0, PT, R0, UR4, PT ;  /* 0x0000000400007c0c */ /* 0x020fda000bf06270 */
[----:B------:R-:W-:Y:S05]  /*13d20*/  @!P0 BRA `(.L_x_1289) ;  /* 0xffffffbc00388947 */ /* 0x000fea000383ffff */
.L_x_1196:
[----:B0-----:R-:W5:Y:S01]  /*13d30*/  LDL.LU R0, [R1+0x18] ;  /* 0x0000180001007983 */ /* 0x001f620000300800 */
[----:B------:R-:W-:Y:S01]  /*13d40*/  BSSY B0, `(.L_x_1290) ;  /* 0x000000b000007945 */ /* 0x000fe20003800000 */
[----:B------:R-:W0:Y:S01]  /*13d50*/  S2R R5, SR_CgaCtaId ;  /* 0x0000000000057919 */ /* 0x000e220000008800 */
[----:B-----5:R-:W-:-:S05]  /*13d60*/  VIADD R0, R0, 0x1 ;  /* 0x0000000100007836 */ /* 0x020fca0000000000 */
[----:B----4-:R-:W-:-:S04]  /*13d70*/  LEA.HI R2, R0, R0, RZ, 0x1 ;  /* 0x0000000000027211 */ /* 0x010fc800078f08ff */
[----:B------:R-:W-:-:S05]  /*13d80*/  LOP3.LUT R3, R2, 0xfffffffe, RZ, 0xc0, !PT ;  /* 0xfffffffe02037812 */ /* 0x000fca00078ec0ff */
[----:B------:R-:W-:Y:S01]  /*13d90*/  IMAD.IADD R3, R0, 0x1, -R3 ;  /* 0x0000000100037824 */ /* 0x000fe200078e0a03 */
[----:B------:R-:W-:-:S04]  /*13da0*/  MOV R0, 0x400 ;  /* 0x0000040000007802 */ /* 0x000fc80000000f00 */
[----:B0-----:R-:W-:Y:S02]  /*13db0*/  LEA R0, R5, R0, 0x18 ;  /* 0x0000000005007211 */ /* 0x001fe400078ec0ff */
[----:B------:R-:W-:-:S04]  /*13dc0*/  SHF.L.U32 R3, R3, 0x1f, RZ ;  /* 0x0000001f03037819 */ /* 0x000fc800000006ff */
[----:B------:R-:W0:Y:S02]  /*13dd0*/  SYNCS.PHASECHK.TRANS64.TRYWAIT P0, [R0+URZ+0x28820], R3 ;  /* 0x02882003000075a7 */ /* 0x000e24000800017f */
[----:B0-----:R-:W-:Y:S05]  /*13de0*/  @!P0 BRA `(.L_x_1291) ;  /* 0x0000001400408947 */ /* 0x001fea0003800000 */
.L_x_1337:
[----:B------:R-:W-:Y:S05]  /*13df0*/  BSYNC B0 ;  /* 0x0000000000007941 */ /* 0x000fea0003800000 */
.L_x_1290:
[----:B------:R-:W-:-:S03]  /*13e00*/  UMOV UR4, 0xffffffff ;  /* 0xffffffff00047882 */ /* 0x000fc60000000000 */
[----:B------:R-:W-:Y:S05]  /*13e10*/  BRA.DIV UR4, `(.L_x_1292) ;  /* 0x0000001604487947 */ /* 0x000fea000b800000 */
[----:B------:R-:W1:Y:S02]  /*13e20*/  S2R R2, SR_TID.X ;  /* 0x0000000000027919 */ /* 0x000e640000002100 */
[----:B-1----:R-:W-:-:S04]  /*13e30*/  SHF.R.U32.HI R2, RZ, 0x5, R2 ;  /* 0x00000005ff027819 */ /* 0x002fc80000011602 */
[----:B------:R-:W-:-:S05]  /*13e40*/  LOP3.LUT R2, R2, 0x3, RZ, 0xc0, !PT ;  /* 0x0000000302027812 */ /* 0x000fca00078ec0ff */
[----:B------:R1:W4:Y:S02]  /*13e50*/  SHFL.IDX PT, R14, R2, RZ, 0x1f ;  /* 0x00001fff020e7589 */ /* 0x00032400000e0000 */
.L_x_1340:
[----:B----4-:R-:W-:Y:S01]  /*13e60*/  ISETP.NE.AND P0, PT, R14, RZ, PT ;  /* 0x000000ff0e00720c */ /* 0x010fe20003f05270 */
[----:B------:R-:W-:-:S12]  /*13e70*/  BSSY B0, `(.L_x_1293) ;  /* 0x0000025000007945 */ /* 0x000fd80003800000 */
[----:B------:R-:W-:Y:S05]  /*13e80*/  @P0 BRA `(.L_x_1294) ;  /* 0x00000000008c0947 */ /* 0x000fea0003800000 */
[----:B------:R-:W-:-:S03]  /*13e90*/  UMOV UR4, 0xffffffff ;  /* 0xffffffff00047882 */ /* 0x000fc60000000000 */
[----:B------:R-:W-:Y:S05]  /*13ea0*/  BRA.DIV UR4, `(.L_x_1295) ;  /* 0x0000001604587947 */ /* 0x000fea000b800000 */
[----:B------:R-:W-:-:S13]  /*13eb0*/  ELECT P6, URZ, PT ;  /* 0x00000000003f782f */ /* 0x000fda00038c0000 */
.L_x_1343:
[----:B------:R-:W-:Y:S05]  /*13ec0*/  @!P6 BRA `(.L_x_1294) ;  /* 0x00000000007ce947 */ /* 0x000fea0003800000 */
[----:B------:R-:W-:-:S06]  /*13ed0*/  ULOP3.LUT UR4, UR38, 0x2, URZ, 0xfc, !UPT ;  /* 0x0000000226047892 */ /* 0x000fcc000f8efc3f */
[----:B-1----:R-:W-:-:S05]  /*13ee0*/  IMAD.U32 R2, RZ, RZ, UR4 ;  /* 0x00000004ff027e24 */ /* 0x002fca000f8e00ff */
[----:B------:R-:W-:-:S13]  /*13ef0*/  ISETP.NE.AND P2, PT, R2, 0x3, PT ;  /* 0x000000030200780c */ /* 0x000fda0003f45270 */
[----:B------:R-:W-:Y:S05]  /*13f00*/  @!P2 BRA `(.L_x_1296) ;  /* 0x000000000004a947 */ /* 0x000fea0003800000 */
[----:B------:R-:W-:Y:S01]  /*13f10*/  BPT.TRAP 0x1 ;  /* 0x000000040000795c */ /* 0x000fe20000300000 */
.L_x_1296:
[----:B------:R-:W4:Y:S01]  /*13f20*/  LDL.LU R7, [R1+0x8] ;  /* 0x0000080001077983 */ /* 0x000f220000300800 */
[----:B0-----:R-:W-:Y:S02]  /*13f30*/  VIADD R3, R0, 0x28840 ;  /* 0x0002884000037836 */ /* 0x001fe40000000000 */
[C---:B------:R-:W-:Y:S02]  /*13f40*/  VIADD R2, R18.reuse, 0x1 ;  /* 0x0000000112027836 */ /* 0x040fe40000000000 */
[----:B------:R-:W-:-:S03]  /*13f50*/  IMAD R6, R18, 0x8, R3 ;  /* 0x0000000812067824 */ /* 0x000fc600078e0203 */
[----:B------:R-:W-:-:S04]  /*13f60*/  ISETP.NE.AND P1, PT, R2, 0x2, PT ;  /* 0x000000020200780c */ /* 0x000fc80003f25270 */
[----:B---3--:R-:W-:Y:S02]  /*13f70*/  SEL R4, RZ, 0x1, P1 ;  /* 0x00000001ff047807 */ /* 0x008fe40000800000 */
[C---:B----4-:R-:W-:Y:S02]  /*13f80*/  SHF.L.U32 R5, R7.reuse, 0x1f, RZ ;  /* 0x0000001f07057819 */ /* 0x050fe400000006ff */
[----:B------:R-:W-:Y:S02]  /*13f90*/  LOP3.LUT R7, R7, R4, RZ, 0x3c, !PT ;  /* 0x0000000407077212 */ /* 0x000fe400078e3cff */
[----:B------:R-:W0:Y:S01]  /*13fa0*/  SYNCS.PHASECHK.TRANS64.TRYWAIT P0, [R6+URZ], R5 ;  /* 0x00000005060075a7 */ /* 0x000e22000800017f */
[----:B------:R-:W-:Y:S02]  /*13fb0*/  SEL R4, R2, RZ, P1 ;  /* 0x000000ff02047207 */ /* 0x000fe40000800000 */
[----:B------:R-:W-:-:S03]  /*13fc0*/  SHF.L.U32 R2, R7, 0x1f, RZ ;  /* 0x0000001f07027819 */ /* 0x000fc600000006ff */
[----:B------:R-:W-:Y:S01]  /*13fd0*/  IMAD R3, R4, 0x8, R3 ;  /* 0x0000000804037824 */ /* 0x000fe200078e0203 */
[----:B0-----:R-:W-:Y:S06]  /*13fe0*/  @!P0 BRA `(.L_x_1297) ;  /* 0x0000001400288947 */ /* 0x001fec0003800000 */
.L_x_1344:
[----:B------:R-:W1:Y:S02]  /*13ff0*/  SYNCS.PHASECHK.TRANS64.TRYWAIT P0, [R3+URZ], R2 ;  /* 0x00000002030075a7 */ /* 0x000e64000800017f */
[----:B-1----:R-:W-:Y:S05]  /*14000*/  @!P0 BRA `(.L_x_1298) ;  /* 0x0000001400348947 */ /* 0x002fea0003800000 */
.L_x_1345:
[----:B------:R-:W-:Y:S05]  /*14010*/  @!P2 BRA `(.L_x_1299) ;  /* 0x000000000004a947 */ /* 0x000fea0003800000 */
[----:B------:R-:W-:Y:S01]  /*14020*/  BPT.TRAP 0x1 ;  /* 0x000000040000795c */ /* 0x000fe20000300000 */
.L_x_1299:
[----:B-1----:R-:W-:-:S04]  /*14030*/  VIADD R3, R0, 0x28860 ;  /* 0x0002886000037836 */ /* 0x002fc80000000000 */
[----:B------:R-:W-:-:S04]  /*14040*/  IMAD R18, R18, 0x8, R3 ;  /* 0x0000000812127824 */ /* 0x000fc800078e0203 */
[----:B------:R-:W1:Y:S02]  /*14050*/  SYNCS.PHASECHK.TRANS64.TRYWAIT P0, [R18+URZ], R5 ;  /* 0x00000005120075a7 */ /* 0x000e64000800017f */
[----:B-1----:R-:W-:Y:S05]  /*14060*/  @!P0 BRA `(.L_x_1300) ;  /* 0x0000001400308947 */ /* 0x002fea0003800000 */
.L_x_1346:
[----:B------:R-:W-:-:S07]  /*14070*/  IMAD R3, R4, 0x8, R3 ;  /* 0x0000000804037824 */ /* 0x000fce00078e0203 */
.L_x_1301:
[----:B---3--:R3:W4:Y:S02]  /*14080*/  SYNCS.PHASECHK.TRANS64.TRYWAIT P0, [R3+URZ], R2 ;  /* 0x00000002030075a7 */ /* 0x008724000800017f */
[----:B----4-:R-:W-:Y:S05]  /*14090*/  @!P0 NANOSLEEP.SYNCS 0x989680 ;  /* 0x009896800000895d */ /* 0x010fea0003900000 */
[----:B------:R-:W4:Y:S02]  /*140a0*/  @!P0 SYNCS.PHASECHK.TRANS64 P0, [R3+URZ], R2 ;  /* 0x00000002030085a7 */ /* 0x000f24000800007f */
[----:B----4-:R-:W-:Y:S05]  /*140b0*/  @!P0 BRA `(.L_x_1301) ;  /* 0xfffffffc00f08947 */ /* 0x010fea000383ffff */
.L_x_1294:
[----:B------:R-:W-:Y:S05]  /*140c0*/  BSYNC B0 ;  /* 0x0000000000007941 */ /* 0x000fea0003800000 */
.L_x_1293:
[----:B------:R-:W-:Y:S05]  /*140d0*/  EXIT ;  /* 0x000000000000794d */ /* 0x000fea0003800000 */
.L_x_1109:
[----:B0-----:R-:W-:-:S04]  /*140e0*/  IMAD.U32 R3, RZ, RZ, UR41 ;  /* 0x00000029ff037e24 */ /* 0x001fc8000f8e00ff */
[----:B------:R0:W1:Y:S03]  /*140f0*/  SYNCS.PHASECHK.TRANS64.TRYWAIT P1, [R3+URZ+0x28800], R0 ;  /* 0x02880000030075a7 */ /* 0x000066000802017f */
[----:B-1----:R-:W-:Y:S05]  /*14100*/  @!P1 NANOSLEEP.SYNCS 0x989680 ;  /* 0x009896800000995d */ /* 0x002fea0003900000 */
[----:B------:R-:W1:Y:S02]  /*14110*/  @!P1 SYNCS.PHASECHK.TRANS64 P1, [R3+URZ+0x28800], R0 ;  /* 0x02880000030095a7 */ /* 0x000e64000802007f */
[----:B-1----:R-:W-:Y:S05]  /*14120*/  @!P1 BRA `(.L_x_1109) ;  /* 0xfffffffc00ec9947 */ /* 0x002fea000383ffff */
[----:B------:R-:W-:Y:S05]  /*14130*/  BRA `(.L_x_1302) ;  /* 0xfffffed8003c7947 */ /* 0x000fea000383ffff */
.L_x_1113:
[----:B-1----:R1:W2:Y:S02]  /*14140*/  SYNCS.PHASECHK.TRANS64.TRYWAIT P2, [R9+URZ+0x28830], R0 ;  /* 0x02883000090075a7 */ /* 0x0022a4000804017f */
[----:B--2---:R-:W-:Y:S05]  /*14150*/  @!P2 NANOSLEEP.SYNCS 0x989680 ;  /* 0x009896800000a95d */ /* 0x004fea0003900000 */
[----:B------:R-:W2:Y:S02]  /*14160*/  @!P2 SYNCS.PHASECHK.TRANS64 P2, [R9+URZ+0x28830], R0 ;  /* 0x028830000900a5a7 */ /* 0x000ea4000804007f */
[----:B--2---:R-:W-:Y:S05]  /*14170*/  @!P2 BRA `(.L_x_1113) ;  /* 0xfffffffc00f0a947 */ /* 0x004fea000383ffff */
[----:B------:R-:W-:Y:S05]  /*14180*/  BRA `(.L_x_1112) ;  /* 0xfffffed800607947 */ /* 0x000fea000383ffff */
.L_x_1129:
[----:B-1----:R-:W-:-:S04]  /*14190*/  IMAD.U32 R5, RZ, RZ, UR6 ;  /* 0x00000006ff057e24 */ /* 0x002fc8000f8e00ff */
[----:B------:R1:W2:Y:S03]  /*141a0*/  SYNCS.PHASECHK.TRANS64.TRYWAIT P2, [R5+URZ+0x28830], R4 ;  /* 0x02883004050075a7 */ /* 0x0002a6000804017f */
[----:B--2---:R-:W-:Y:S05]  /*141b0*/  @!P2 NANOSLEEP.SYNCS 0x989680 ;  /* 0x009896800000a95d */ /* 0x004fea0003900000 */
[----:B------:R-:W2:Y:S02]  /*141c0*/  @!P2 SYNCS.PHASECHK.TRANS64 P2, [R5+URZ+0x28830], R4 ;  /* 0x028830040500a5a7 */ /* 0x000ea4000804007f */
[----:B--2---:R-:W-:Y:S05]  /*141d0*/  @!P2 BRA `(.L_x_1129) ;  /* 0xfffffffc00eca947 */ /* 0x004fea000383ffff */
[----:B------:R-:W-:Y:S05]  /*141e0*/  BRA `(.L_x_1126) ;  /* 0xffffff0c000c7947 */ /* 0x000fea000383ffff */
.L_x_1133:
[----:B-1----:R-:W-:-:S04]  /*141f0*/  IMAD.U32 R5, RZ, RZ, UR6 ;  /* 0x00000006ff057e24 */ /* 0x002fc8000f8e00ff */
[----:B------:R1:W2:Y:S03]  /*14200*/  SYNCS.PHASECHK.TRANS64.TRYWAIT P2, [R5+URZ+0x28850], R4 ;  /* 0x02885004050075a7 */ /* 0x0002a6000804017f */
[----:B--2---:R-:W-:Y:S05]  /*14210*/  @!P2 NANOSLEEP.SYNCS 0x989680 ;  /* 0x009896800000a95d */ /* 0x004fea0003900000 */
[----:B------:R-:W2:Y:S02]  /*14220*/  @!P2 SYNCS.PHASECHK.TRANS64 P2, [R5+URZ+0x28850], R4 ;  /* 0x028850040500a5a7 */ /* 0x000ea4000804007f */
[----:B--2---:R-:W-:Y:S05]  /*14230*/  @!P2 BRA `(.L_x_1133) ;  /* 0xfffffffc00eca947 */ /* 0x004fea000383ffff */
[----:B------:R-:W-:Y:S05]  /*14240*/  BRA `(.L_x_1130) ;  /* 0xffffff0c00cc7947 */ /* 0x000fea000383ffff */
.L_x_1150:
[----:B-1----:R-:W-:-:S04]  /*14250*/  IMAD.U32 R7, RZ, RZ, UR6 ;  /* 0x00000006ff077e24 */ /* 0x002fc8000f8e00ff */
[----:B------:R1:W2:Y:S03]  /*14260*/  SYNCS.PHASECHK.TRANS64.TRYWAIT P3, [R7+URZ+0x28830], R0 ;  /* 0x02883000070075a7 */ /* 0x0002a6000806017f */
[----:B--2---:R-:W-:Y:S05]  /*14270*/  @!P3 NANOSLEEP.SYNCS 0x989680 ;  /* 0x009896800000b95d */ /* 0x004fea0003900000 */
[----:B------:R-:W2:Y:S02]  /*14280*/  @!P3 SYNCS.PHASECHK.TRANS64 P3, [R7+URZ+0x28830], R0 ;  /* 0x028830000700b5a7 */ /* 0x000ea4000806007f */
[----:B--2---:R-:W-:Y:S05]  /*14290*/  @!P3 BRA `(.L_x_1150) ;  /* 0xfffffffc00ecb947 */ /* 0x004fea000383ffff */
[----:B------:R-:W-:Y:S05]  /*142a0*/  BRA `(.L_x_1147) ;  /* 0xffffff3c00b47947 */ /* 0x000fea000383ffff */
.L_x_1154:
[----:B-1----:R-:W-:-:S04]  /*142b0*/  IMAD.U32 R7, RZ, RZ, UR6 ;  /* 0x00000006ff077e24 */ /* 0x002fc8000f8e00ff */
[----:B------:R1:W2:Y:S03]  /*142c0*/  SYNCS.PHASECHK.TRANS64.TRYWAIT P2, [R7+URZ+0x28850], R0 ;  /* 0x02885000070075a7 */ /* 0x0002a6000804017f */
[----:B--2---:R-:W-:Y:S05]  /*142d0*/  @!P2 NANOSLEEP.SYNCS 0x989680 ;  /* 0x009896800000a95d */ /* 0x004fea0003900000 */
[----:B------:R-:W2:Y:S02]  /*142e0*/  @!P2 SYNCS.PHASECHK.TRANS64 P2, [R7+URZ+0x28850], R0 ;  /* 0x028850000700a5a7 */ /* 0x000ea4000804007f */
[----:B--2---:R-:W-:Y:S05]  /*142f0*/  @!P2 BRA `(.L_x_1154) ;  /* 0xfffffffc00eca947 */ /* 0x004fea000383ffff */
[----:B------:R-:W-:Y:S05]  /*14300*/  BRA `(.L_x_1151) ;  /* 0xffffff4000747947 */ /* 0x000fea000383ffff */
.L_x_1160:
[----:B-1----:R-:W-:-:S04]  /*14310*/  IMAD.U32 R7, RZ, RZ, UR6 ;  /* 0x00000006ff077e24 */ /* 0x002fc8000f8e00ff */
[----:B------:R1:W2:Y:S03]  /*14320*/  SYNCS.PHASECHK.TRANS64.TRYWAIT P3, [R7+URZ+0x28830], R0 ;  /* 0x02883000070075a7 */ /* 0x0002a6000806017f */
[----:B--2---:R-:W-:Y:S05]  /*14330*/  @!P3 NANOSLEEP.SYNCS 0x989680 ;  /* 0x009896800000b95d */ /* 0x004fea0003900000 */
[----:B------:R-:W2:Y:S02]  /*14340*/  @!P3 SYNCS.PHASECHK.TRANS64 P3, [R7+URZ+0x28830], R0 ;  /* 0x028830000700b5a7 */ /* 0x000ea4000806007f */
[----:B--2---:R-:W-:Y:S05]  /*14350*/  @!P3 BRA `(.L_x_1160) ;  /* 0xfffffffc00ecb947 */ /* 0x004fea000383ffff */
[----:B------:R-:W-:Y:S05]  /*14360*/  BRA `(.L_x_1157) ;  /* 0xffffff5c00907947 */ /* 0x000fea000383ffff */
.L_x_1164:
[----:B-1----:R-:W-:-:S04]  /*14370*/  IMAD.U32 R7, RZ, RZ, UR6 ;  /* 0x00000006ff077e24 */ /* 0x002fc8000f8e00ff */
[----:B------:R1:W2:Y:S03]  /*14380*/  SYNCS.PHASECHK.TRANS64.TRYWAIT P2, [R7+URZ+0x28850], R0 ;  /* 0x02885000070075a7 */ /* 0x0002a6000804017f */
[----:B--2---:R-:W-:Y:S05]  /*14390*/  @!P2 NANOSLEEP.SYNCS 0x989680 ;  /* 0x009896800000a95d */ /* 0x004fea0003900000 */
[----:B------:R-:W2:Y:S02]  /*143a0*/  @!P2 SYNCS.PHASECHK.TRANS64 P2, [R7+URZ+0x28850], R0 ;  /* 0x028850000700a5a7 */ /* 0x000ea4000804007f */
[----:B--2---:R-:W-:Y:S05]  /*143b0*/  @!P2 BRA `(.L_x_1164) ;  /* 0xfffffffc00eca947 */ /* 0x004fea000383ffff */
[----:B------:R-:W-:Y:S05]  /*143c0*/  BRA `(.L_x_1161) ;  /* 0xffffff6000507947 */ /* 0x000fea000383ffff */
.L_x_1177:
[----:B-1----:R-:W-:-:S04]  /*143d0*/  IMAD.U32 R5, RZ, RZ, UR5 ;  /* 0x00000005ff057e24 */ /* 0x002fc8000f8e00ff */
[----:B------:R1:W2:Y:S03]  /*143e0*/  SYNCS.PHASECHK.TRANS64.TRYWAIT P0, [R5+URZ+0x28850], R4 ;  /* 0x02885004050075a7 */ /* 0x0002a6000800017f */
[----:B--2---:R-:W-:Y:S05]  /*143f0*/  @!P0 NANOSLEEP.SYNCS 0x989680 ;  /* 0x009896800000895d */ /* 0x004fea0003900000 */
[----:B------:R-:W2:Y:S02]  /*14400*/  @!P0 SYNCS.PHASECHK.TRANS64 P0, [R5+URZ+0x28850], R4 ;  /* 0x02885004050085a7 */ /* 0x000ea4000800007f */
[----:B--2---:R-:W-:Y:S05]  /*14410*/  @!P0 BRA `(.L_x_1177) ;  /* 0xfffffffc00ec8947 */ /* 0x004fea000383ffff */
[----:B------:R-:W-:Y:S05]  /*14420*/  BRA `(.L_x_1176) ;  /* 0xffffff8c00587947 */ /* 0x000fea000383ffff */
.L_x_1213:
[----:B------:R-:W-:Y:S02]  /*14430*/  IMAD.MOV.U32 R13, RZ, RZ, R4 ;  /* 0x000000ffff0d7224 */ /* 0x000fe400078e0004 */
[----:B------:R-:W-:Y:S02]  /*14440*/  IMAD.MOV.U32 R12, RZ, RZ, RZ ;  /* 0x000000ffff0c7224 */ /* 0x000fe400078e00ff */
[----:B------:R-:W-:Y:S02]  /*14450*/  IMAD.MOV.U32 R11, RZ, RZ, 0x1f ;  /* 0x0000001fff0b7424 */ /* 0x000fe400078e00ff */
[----:B------:R-:W-:-:S07]  /*14460*/  IMAD.MOV.U32 R15, RZ, RZ, -0x1 ;  /* 0xffffffffff0f7424 */ /* 0x000fce00078e00ff */
[----:B0-----:R-:W-:Y:S05]  /*14470*/  WARPSYNC.COLLECTIVE R15, `(.L_x_1303) ;  /* 0x000000000f087348 */ /* 0x001fea0003c00000 */
[----:B------:R1:W2:Y:S02]  /*14480*/  SHFL.IDX P6, R14, R13, R12, R11 ;  /* 0x0000000c0d0e7389 */ /* 0x0002a400000c000b */
[----:B012---:R-:W-:Y:S01]  /*14490*/  ENDCOLLECTIVE ;  /* 0x000000000000791b */ /* 0x007fe20003800000 */
.L_x_1303:
[----:B------:R-:W-:Y:S05]  /*144a0*/  BRA `(.L_x_1304) ;  /* 0xffffffc000fc7947 */ /* 0x000fea000383ffff */
.L_x_1215:
[----:B------:R-:W-:Y:S01]  /*144b0*/  BSSY B0, `(.L_x_1305) ;  /* 0x0000006000007945 */ /* 0x000fe20003800000 */
[----:B------:R-:W-:-:S07]  /*144c0*/  IMAD.MOV.U32 R15, RZ, RZ, -0x1 ;  /* 0xffffffffff0f7424 */ /* 0x000fce00078e00ff */
[----:B01----:R-:W-:Y:S05]  /*144d0*/  WARPSYNC.COLLECTIVE R15, `(.L_x_1306) ;  /* 0x000000000f0c7348 */ /* 0x003fea0003c00000 */
[----:B------:R-:W-:Y:S02]  /*144e0*/  ELECT P6, UR62, PT ;  /* 0x00000000003e782f */ /* 0x000fe400038c0000 */
[----:B------:R-:W-:Y:S01]  /*144f0*/  MOV R14, UR62 ;  /* 0x0000003e000e7c02 */ /* 0x000fe20008000f00 */
[----:B01----:R-:W-:Y:S10]  /*14500*/  ENDCOLLECTIVE ;  /* 0x000000000000791b */ /* 0x003ff40003800000 */
.L_x_1306:
[----:B------:R-:W-:Y:S05]  /*14510*/  BSYNC B0 ;  /* 0x0000000000007941 */ /* 0x000fea0003800000 */
.L_x_1305:
[----:B------:R-:W-:Y:S05]  /*14520*/  BRA `(.L_x_1307) ;  /* 0xffffffc400007947 */ /* 0x000fea000383ffff */
.L_x_1217:
[----:B--2---:R2:W3:Y:S02]  /*14530*/  SYNCS.PHASECHK.TRANS64.TRYWAIT P0, [R3+URZ+0x28840], R0 ;  /* 0x02884000030075a7 */ /* 0x0044e4000800017f */
[----:B---3--:R-:W-:Y:S05]  /*14540*/  @!P0 NANOSLEEP.SYNCS 0x989680 ;  /* 0x009896800000895d */ /* 0x008fea0003900000 */
[----:B------:R-:W3:Y:S02]  /*14550*/  @!P0 SYNCS.PHASECHK.TRANS64 P0, [R3+URZ+0x28840], R0 ;  /* 0x02884000030085a7 */ /* 0x000ee4000800007f */
[----:B---3--:R-:W-:Y:S05]  /*14560*/  @!P0 BRA `(.L_x_1217) ;  /* 0xfffffffc00f08947 */ /* 0x008fea000383ffff */
[----:B------:R-:W-:Y:S05]  /*14570*/  BRA `(.L_x_1308) ;  /* 0xffffffc400587947 */ /* 0x000fea000383ffff */
.L_x_1221:
[----:B------:R-:W-:Y:S01]  /*14580*/  IMAD.MOV.U32 R13, RZ, RZ, R4 ;  /* 0x000000ffff0d7224 */ /* 0x000fe200078e0004 */
[----:B------:R-:W-:Y:S01]  /*14590*/  LOP3.LUT R8, R8, 0x7f, RZ, 0xc0, !PT ;  /* 0x0000007f08087812 */ /* 0x000fe200078ec0ff */
[----:B------:R-:W-:Y:S02]  /*145a0*/  IMAD.MOV.U32 R12, RZ, RZ, RZ ;  /* 0x000000ffff0c7224 */ /* 0x000fe400078e00ff */
[----:B------:R-:W-:Y:S01]  /*145b0*/  IMAD.MOV.U32 R11, RZ, RZ, 0x181f ;  /* 0x0000181fff0b7424 */ /* 0x000fe200078e00ff */
[----:B------:R-:W-:Y:S01]  /*145c0*/  SHF.R.U32.HI R8, RZ, 0x3, R8 ;  /* 0x00000003ff087819 */ /* 0x000fe20000011608 */
[----:B------:R-:W-:-:S04]  /*145d0*/  IMAD.MOV.U32 R15, RZ, RZ, -0x1 ;  /* 0xffffffffff0f7424 */ /* 0x000fc800078e00ff */
[----:B------:R-:W-:-:S07]  /*145e0*/  VIADD R2, R8, UR41 ;  /* 0x0000002908027c36 */ /* 0x000fce0008000000 */
[----:B-----5:R-:W-:Y:S05]  /*145f0*/  WARPSYNC.COLLECTIVE R15, `(.L_x_1309) ;  /* 0x000000000f087348 */ /* 0x020fea0003c00000 */
[----:B------:R0:W1:Y:S02]  /*14600*/  SHFL.IDX P6, R14, R13, R12, R11 ;  /* 0x0000000c0d0e7389 */ /* 0x00006400000c000b */
[----:B01---5:R-:W-:Y:S01]  /*14610*/  ENDCOLLECTIVE ;  /* 0x000000000000791b */ /* 0x023fe20003800000 */
.L_x_1309:
[----:B------:R-:W-:Y:S02]  /*14620*/  IMAD.MOV.U32 R13, RZ, RZ, R0 ;  /* 0x000000ffff0d7224 */ /* 0x000fe400078e0000 */
[----:B------:R-:W-:-:S07]  /*14630*/  IMAD.MOV.U32 R5, RZ, RZ, R14 ;  /* 0x000000ffff057224 */ /* 0x000fce00078e000e */
[----:B------:R-:W-:Y:S05]  /*14640*/  WARPSYNC.COLLECTIVE R15, `(.L_x_1310) ;  /* 0x000000000f087348 */ /* 0x000fea0003c00000 */
[----:B------:R0:W1:Y:S02]  /*14650*/  SHFL.IDX P6, R14, R13, R12, R11 ;  /* 0x0000000c0d0e7389 */ /* 0x00006400000c000b */
[----:B01----:R-:W-:Y:S01]  /*14660*/  ENDCOLLECTIVE ;  /* 0x000000000000791b */ /* 0x003fe20003800000 */
.L_x_1310:
[----:B------:R-:W-:Y:S02]  /*14670*/  ULDC UR4, c[0x0][0x288] ;  /* 0x0000a20000047ab9 */ /* 0x000fe40000000800 */
[----:B------:R-:W-:-:S05]  /*14680*/  IMAD R3, R7, UR4, RZ ;  /* 0x0000000407037c24 */ /* 0x000fca000f8e02ff */
[----:B------:R-:W-:Y:S01]  /*14690*/  ISETP.GE.AND P2, PT, R2, R3, PT ;  /* 0x000000030200720c */ /* 0x000fe20003f46270 */
[----:B------:R-:W-:Y:S02]  /*146a0*/  IMAD.MOV.U32 R13, RZ, RZ, R4 ;  /* 0x000000ffff0d7224 */ /* 0x000fe400078e0004 */
[----:B------:R-:W-:Y:S02]  /*146b0*/  IMAD.MOV.U32 R12, RZ, RZ, 0x1 ;  /* 0x00000001ff0c7424 */ /* 0x000fe400078e00ff */
[----:B------:R-:W-:-:S08]  /*146c0*/  IMAD.MOV.U32 R6, RZ, RZ, R14 ;  /* 0x000000ffff067224 */ /* 0x000fd000078e000e */
[----:B------:R-:W-:Y:S05]  /*146d0*/  WARPSYNC.COLLECTIVE R15, `(.L_x_1311) ;  /* 0x000000000f087348 */ /* 0x000fea0003c00000 */
[----:B------:R0:W1:Y:S02]  /*146e0*/  SHFL.IDX P6, R14, R13, R12, R11 ;  /* 0x0000000c0d0e7389 */ /* 0x00006400000c000b */
[----:B01----:R-:W-:Y:S01]  /*146f0*/  ENDCOLLECTIVE ;  /* 0x000000000000791b */ /* 0x003fe20003800000 */
.L_x_1311:
[----:B------:R-:W-:-:S05]  /*14700*/  @!P2 LEA R6, P4, R10, R6, 0x1 ;  /* 0x000000060a06a211 */ /* 0x000fca00078808ff */
[----:B------:R-:W-:Y:S02]  /*14710*/  @!P2 IMAD.X R7, RZ, RZ, R5, P4 ;  /* 0x000000ffff07a224 */ /* 0x000fe400020e0605 */
[----:B------:R-:W-:-:S03]  /*14720*/  VIADD R5, R2, 0x10 ;  /* 0x0000001002057836 */ /* 0x000fc60000000000 */
[----:B------:R-:W-:Y:S01]  /*14730*/  @!PT LDS RZ, [RZ] ;  /* 0x00000000fffff984 */ /* 0x000fe20000000800 */
[----:B------:R-:W-:Y:S01]  /*14740*/  @!PT LDS RZ, [RZ] ;  /* 0x00000000fffff984 */ /* 0x000fe20000000800 */
[----:B------:R-:W-:Y:S01]  /*14750*/  @!PT LDS RZ, [RZ] ;  /* 0x00000000fffff984 */ /* 0x000fe20000000800 */
[----:B------:R0:W-:Y:S01]  /*14760*/  @!P2 LDGSTS.E.BYPASS.LTC128B.128 [R9+0x10400], desc[UR50][R6.64], !P1 ;  /* 0x104000000609afae */ /* 0x0001e2000c901d72 */
[----:B------:R-:W-:-:S03]  /*14770*/  IMAD.MOV.U32 R13, RZ, RZ, R0 ;  /* 0x000000ffff0d7224 */ /* 0x000fc600078e0000 */
[----:B------:R0:W-:Y:S01]  /*14780*/  @!P2 LDGSTS.E.BYPASS.LTC128B.128 [R9+0x14400], desc[UR50][R6.64+0x80], !P0 ;  /* 0x144000800609afae */ /* 0x0001e2000c101d72 */
[----:B------:R-:W-:Y:S01]  /*14790*/  ISETP.GE.AND P2, PT, R5, R3, PT ;  /* 0x000000030500720c */ /* 0x000fe20003f46270 */
[----:B------:R-:W-:-:S12]  /*147a0*/  IMAD.MOV.U32 R5, RZ, RZ, R14 ;  /* 0x000000ffff057224 */ /* 0x000fd800078e000e */
[----:B0-----:R-:W-:Y:S05]  /*147b0*/  WARPSYNC.COLLECTIVE R15, `(.L_x_1312) ;  /* 0x000000000f087348 */ /* 0x001fea0003c00000 */
[----:B------:R1:W2:Y:S02]  /*147c0*/  SHFL.IDX P6, R14, R13, R12, R11 ;  /* 0x0000000c0d0e7389 */ /* 0x0002a400000c000b */
[----:B012---:R-:W-:Y:S01]  /*147d0*/  ENDCOLLECTIVE ;  /* 0x000000000000791b */ /* 0x007fe20003800000 */
.L_x_1312:
[----:B------:R-:W-:Y:S02]  /*147e0*/  IMAD.MOV.U32 R13, RZ, RZ, R4 ;  /* 0x000000ffff0d7224 */ /* 0x000fe400078e0004 */
[----:B------:R-:W-:Y:S02]  /*147f0*/  IMAD.MOV.U32 R12, RZ, RZ, 0x2 ;  /* 0x00000002ff0c7424 */ /* 0x000fe400078e00ff */
[----:B------:R-:W-:-:S07]  /*14800*/  IMAD.MOV.U32 R8, RZ, RZ, R14 ;  /* 0x000000ffff087224 */ /* 0x000fce00078e000e */
[----:B------:R-:W-:Y:S05]  /*14810*/  WARPSYNC.COLLECTIVE R15, `(.L_x_1313) ;  /* 0x000000000f087348 */ /* 0x000fea0003c00000 */
[----:B------:R0:W1:Y:S02]  /*14820*/  SHFL.IDX P6, R14, R13, R12, R11 ;  /* 0x0000000c0d0e7389 */ /* 0x00006400000c000b */
[----:B01----:R-:W-:Y:S01]  /*14830*/  ENDCOLLECTIVE ;  /* 0x000000000000791b */ /* 0x003fe20003800000 */
.L_x_1313:
[----:B------:R-:W-:-:S05]  /*14840*/  @!P2 LEA R8, P4, R10, R8, 0x1 ;  /* 0x000000080a08a211 */ /* 0x000fca00078808ff */
[----:B------:R-:W-:Y:S02]  /*14850*/  @!P2 IMAD.X R5, RZ, RZ, R5, P4 ;  /* 0x000000ffff05a224 */ /* 0x000fe400020e0605 */
[----:B------:R-:W-:Y:S02]  /*14860*/  @!P2 IMAD.MOV.U32 R6, RZ, RZ, R8 ;  /* 0x000000ffff06a224 */ /* 0x000fe400078e0008 */
[----:B------:R-:W-:Y:S02]  /*14870*/  @!P2 IMAD.MOV.U32 R7, RZ, RZ, R5 ;  /* 0x000000ffff07a224 */ /* 0x000fe400078e0005 */
[C---:B------:R-:W-:Y:S02]  /*14880*/  VIADD R5, R2.reuse, 0x20 ;  /* 0x0000002002057836 */ /* 0x040fe40000000000 */
[----:B------:R-:W-:Y:S01]  /*14890*/  IMAD.MOV.U32 R13, RZ, RZ, R0 ;  /* 0x000000ffff0d7224 */ /* 0x000fe200078e0000 */
[----:B------:R-:W-:Y:S01]  /*148a0*/  @!PT LDS RZ, [RZ] ;  /* 0x00000000fffff984 */ /* 0x000fe20000000800 */
[----:B------:R-:W-:Y:S01]  /*148b0*/  @!PT LDS RZ, [RZ] ;  /* 0x00000000fffff984 */ /* 0x000fe20000000800 */
[----:B------:R-:W-:Y:S01]  /*148c0*/  @!PT LDS RZ, [RZ] ;  /* 0x00000000fffff984 */ /* 0x000fe20000000800 */
[----:B------:R0:W-:Y:S01]  /*148d0*/  @!P2 LDGSTS.E.BYPASS.LTC128B.128 [R9+0x10c00], desc[UR50][R6.64], !P1 ;  /* 0x10c000000609afae */ /* 0x0001e2000c901d72 */
[----:B------:R-:W-:-:S03]  /*148e0*/  VIADD R8, R2, 0x60 ;  /* 0x0000006002087836 */ /* 0x000fc60000000000 */
[----:B------:R0:W-:Y:S01]  /*148f0*/  @!P2 LDGSTS.E.BYPASS.LTC128B.128 [R9+0x14c00], desc[UR50][R6.64+0x80], !P0 ;  /* 0x14c000800609afae */ /* 0x0001e2000c101d72 */
[----:B------:R-:W-:Y:S01]  /*14900*/  ISETP.GE.AND P2, PT, R5, R3, PT ;  /* 0x000000030500720c */ /* 0x000fe20003f46270 */
[----:B------:R-:W-:-:S12]  /*14910*/  IMAD.MOV.U32 R5, RZ, RZ, R14 ;  /* 0x000000ffff057224 */ /* 0x000fd800078e000e */
[----:B0-----:R-:W-:Y:S05]  /*14920*/  WARPSYNC.COLLECTIVE R15, `(.L_x_1314) ;  /* 0x000000000f087348 */ /* 0x001fea0003c00000 */
[----:B------:R1:W2:Y:S02]  /*14930*/  SHFL.IDX P6, R14, R13, R12, R11 ;  /* 0x0000000c0d0e7389 */ /* 0x0002a400000c000b */
[----:B012---:R-:W-:Y:S01]  /*14940*/  ENDCOLLECTIVE ;  /* 0x000000000000791b */ /* 0x007fe20003800000 */
.L_x_1314:
[----:B------:R-:W-:Y:S02]  /*14950*/  IMAD.MOV.U32 R13, RZ, RZ, R4 ;  /* 0x000000ffff0d7224 */ /* 0x000fe400078e0004 */
[----:B------:R-:W-:Y:S02]  /*14960*/  IMAD.MOV.U32 R12, RZ, RZ, 0x3 ;  /* 0x00000003ff0c7424 */ /* 0x000fe400078e00ff */
[----:B------:R-:W-:-:S07]  /*14970*/  IMAD.MOV.U32 R6, RZ, RZ, R14 ;  /* 0x000000ffff067224 */ /* 0x000fce00078e000e */
[----:B------:R-:W-:Y:S05]  /*14980*/  WARPSYNC.COLLECTIVE R15, `(.L_x_1315) ;  /* 0x000000000f087348 */ /* 0x000fea0003c00000 */
[----:B------:R0:W1:Y:S02]  /*14990*/  SHFL.IDX P6, R14, R13, R12, R11 ;  /* 0x0000000c0d0e7389 */ /* 0x00006400000c000b */
[----:B01----:R-:W-:Y:S01]  /*149a0*/  ENDCOLLECTIVE ;  /* 0x000000000000791b */ /* 0x003fe20003800000 */
.L_x_1315:
[----:B------:R-:W-:-:S05]  /*149b0*/  @!P2 LEA R6, P3, R10, R6, 0x1 ;  /* 0x000000060a06a211 */ /* 0x000fca00078608ff */
[----:B------:R-:W-:-:S04]  /*149c0*/  @!P2 IMAD.X R5, RZ, RZ, R5, P3 ;  /* 0x000000ffff05a224 */ /* 0x000fc800018e0605 */
[----:B------:R-:W-:Y:S02]  /*149d0*/  @!P2 IMAD.MOV.U32 R7, RZ, RZ, R5 ;  /* 0x000000ffff07a224 */ /* 0x000fe400078e0005 */
[----:B------:R-:W-:Y:S02]  /*149e0*/  VIADD R5, R2, 0x30 ;  /* 0x0000003002057836 */ /* 0x000fe40000000000 */
[----:B------:R-:W-:Y:S01]  /*149f0*/  IMAD.MOV.U32 R13, RZ, RZ, R0 ;  /* 0x000000ffff0d7224 */ /* 0x000fe200078e0000 */
[----:B------:R-:W-:Y:S01]  /*14a00*/  @!PT LDS RZ, [RZ] ;  /* 0x00000000fffff984 */ /* 0x000fe20000000800 */
[----:B------:R-:W-:Y:S01]  /*14a10*/  @!PT LDS RZ, [RZ] ;  /* 0x00000000fffff984 */ /* 0x000fe20000000800 */
[----:B------:R-:W-:Y:S01]  /*14a20*/  @!PT LDS RZ, [RZ] ;  /* 0x00000000fffff984 */ /* 0x000fe20000000800 */
[----:B------:R0:W-:Y:S04]  /*14a30*/  @!P2 LDGSTS.E.BYPASS.LTC128B.128 [R9+0x11400], desc[UR50][R6.64], !P1 ;  /* 0x114000000609afae */ /* 0x0001e8000c901d72 */
[----:B------:R0:W-:Y:S01]  /*14a40*/  @!P2 LDGSTS.E.BYPASS.LTC128B.128 [R9+0x15400], desc[UR50][R6.64+0x80], !P0 ;  /* 0x154000800609afae */ /* 0x0001e2000c101d72 */
[----:B------:R-:W-:Y:S01]  /*14a50*/  ISETP.GE.AND P2, PT, R5, R3, PT ;  /* 0x000000030500720c */ /* 0x000fe20003f46270 */
[----:B------:R-:W-:-:S12]  /*14a60*/  IMAD.MOV.U32 R5, RZ, RZ, R14 ;  /* 0x000000ffff057224 */ /* 0x000fd800078e000e */
[----:B0-----:R-:W-:Y:S05]  /*14a70*/  WARPSYNC.COLLECTIVE R15, `(.L_x_1316) ;  /* 0x000000000f087348 */ /* 0x001fea0003c00000 */
[----:B------:R1:W2:Y:S02]  /*14a80*/  SHFL.IDX P6, R14, R13, R12, R11 ;  /* 0x0000000c0d0e7389 */ /* 0x0002a400000c000b */
[----:B012---:R-:W-:Y:S01]  /*14a90*/  ENDCOLLECTIVE ;  /* 0x000000000000791b */ /* 0x007fe20003800000 */
.L_x_1316:
[----:B------:R-:W-:Y:S02]  /*14aa0*/  IMAD.MOV.U32 R13, RZ, RZ, R4 ;  /* 0x000000ffff0d7224 */ /* 0x000fe400078e0004 */
[----:B------:R-:W-:Y:S02]  /*14ab0*/  IMAD.MOV.U32 R12, RZ, RZ, 0x4 ;  /* 0x00000004ff0c7424 */ /* 0x000fe400078e00ff */
[----:B------:R-:W-:-:S07]  /*14ac0*/  IMAD.MOV.U32 R6, RZ, RZ, R14 ;  /* 0x000000ffff067224 */ /* 0x000fce00078e000e */
[----:B------:R-:W-:Y:S05]  /*14ad0*/  WARPSYNC.COLLECTIVE R15, `(.L_x_1317) ;  /* 0x000000000f087348 */ /* 0x000fea0003c00000 */
[----:B------:R0:W1:Y:S02]  /*14ae0*/  SHFL.IDX P6, R14, R13, R12, R11 ;  /* 0x0000000c0d0e7389 */ /* 0x00006400000c000b */
[----:B01----:R-:W-:Y:S01]  /*14af0*/  ENDCOLLECTIVE ;  /* 0x000000000000791b */ /* 0x003fe20003800000 */
.L_x_1317:
        /* <DEDUP_REMOVED lines=15> */
.L_x_1318:
[----:B------:R-:W-:Y:S02]  /*14bf0*/  IMAD.MOV.U32 R13, RZ, RZ, R4 ;  /* 0x000000ffff0d7224 */ /* 0x000fe400078e0004 */
[----:B------:R-:W-:Y:S02]  /*14c00*/  IMAD.MOV.U32 R12, RZ, RZ, 0x5 ;  /* 0x00000005ff0c7424 */ /* 0x000fe400078e00ff */
[----:B------:R-:W-:-:S07]  /*14c10*/  IMAD.MOV.U32 R6, RZ, RZ, R14 ;  /* 0x000000ffff067224 */ /* 0x000fce00078e000e */
[----:B------:R-:W-:Y:S05]  /*14c20*/  WARPSYNC.COLLECTIVE R15, `(.L_x_1319) ;  /* 0x000000000f087348 */ /* 0x000fea0003c00000 */
[----:B------:R0:W1:Y:S02]  /*14c30*/  SHFL.IDX P6, R14, R13, R12, R11 ;  /* 0x0000000c0d0e7389 */ /* 0x00006400000c000b */
[----:B01----:R-:W-:Y:S01]  /*14c40*/  ENDCOLLECTIVE ;  /* 0x000000000000791b */ /* 0x003fe20003800000 */
.L_x_1319:
        /* <DEDUP_REMOVED lines=15> */
.L_x_1320:
[----:B------:R-:W-:Y:S02]  /*14d40*/  IMAD.MOV.U32 R13, RZ, RZ, R4 ;  /* 0x000000ffff0d7224 */ /* 0x000fe400078e0004 */
[----:B------:R-:W-:Y:S02]  /*14d50*/  IMAD.MOV.U32 R12, RZ, RZ, 0x6 ;  /* 0x00000006ff0c7424 */ /* 0x000fe400078e00ff */
[----:B------:R-:W-:-:S07]  /*14d60*/  IMAD.MOV.U32 R6, RZ, RZ, R14 ;  /* 0x000000ffff067224 */ /* 0x000fce00078e000e */
[----:B------:R-:W-:Y:S05]  /*14d70*/  WARPSYNC.COLLECTIVE R15, `(.L_x_1321) ;  /* 0x000000000f087348 */ /* 0x000fea0003c00000 */
[----:B------:R0:W1:Y:S02]  /*14d80*/  SHFL.IDX P6, R14, R13, R12, R11 ;  /* 0x0000000c0d0e7389 */ /* 0x00006400000c000b */
[----:B01----:R-:W-:Y:S01]  /*14d90*/  ENDCOLLECTIVE ;  /* 0x000000000000791b */ /* 0x003fe20003800000 */
.L_x_1321:
[----:B------:R-:W-:-:S05]  /*14da0*/  @!P2 LEA R6, P3, R10, R6, 0x1 ;  /* 0x000000060a06a211 */ /* 0x000fca00078608ff */
[----:B------:R-:W-:Y:S01]  /*14db0*/  @!P2 IMAD.X R5, RZ, RZ, R5, P3 ;  /* 0x000000ffff05a224 */ /* 0x000fe200018e0605 */
[----:B------:R-:W-:-:S03]  /*14dc0*/  ISETP.GE.AND P3, PT, R8, R3, PT ;  /* 0x000000030800720c */ /* 0x000fc60003f66270 */
[----:B------:R-:W-:Y:S02]  /*14dd0*/  @!P2 IMAD.MOV.U32 R7, RZ, RZ, R5 ;  /* 0x000000ffff07a224 */ /* 0x000fe400078e0005 */
[----:B------:R-:W-:-:S03]  /*14de0*/  IMAD.MOV.U32 R13, RZ, RZ, R0 ;  /* 0x000000ffff0d7224 */ /* 0x000fc600078e0000 */
[----:B------:R-:W-:Y:S01]  /*14df0*/  @!PT LDS RZ, [RZ] ;  /* 0x00000000fffff984 */ /* 0x000fe20000000800 */
[----:B------:R-:W-:Y:S01]  /*14e00*/  @!PT LDS RZ, [RZ] ;  /* 0x00000000fffff984 */ /* 0x000fe20000000800 */
[----:B------:R-:W-:Y:S01]  /*14e10*/  @!PT LDS RZ, [RZ] ;  /* 0x00000000fffff984 */ /* 0x000fe20000000800 */
[----:B------:R0:W-:Y:S04]  /*14e20*/  @!P2 LDGSTS.E.BYPASS.LTC128B.128 [R9+0x12c00], desc[UR50][R6.64], !P1 ;  /* 0x12c000000609afae */ /* 0x0001e8000c901d72 */
[----:B------:R0:W-:Y:S01]  /*14e30*/  @!P2 LDGSTS.E.BYPASS.LTC128B.128 [R9+0x16c00], desc[UR50][R6.64+0x80], !P0 ;  /* 0x16c000800609afae */ /* 0x0001e2000c101d72 */
[----:B------:R-:W-:-:S07]  /*14e40*/  IMAD.MOV.U32 R5, RZ, RZ, R14 ;  /* 0x000000ffff057224 */ /* 0x000fce00078e000e */
[----:B0-----:R-:W-:Y:S05]  /*14e50*/  WARPSYNC.COLLECTIVE R15, `(.L_x_1322) ;  /* 0x000000000f087348 */ /* 0x001fea0003c00000 */
[----:B------:R1:W2:Y:S02]  /*14e60*/  SHFL.IDX P6, R14, R13, R12, R11 ;  /* 0x0000000c0d0e7389 */ /* 0x0002a400000c000b */
[----:B012---:R-:W-:Y:S01]  /*14e70*/  ENDCOLLECTIVE ;  /* 0x000000000000791b */ /* 0x007fe20003800000 */
.L_x_1322:
[----:B------:R-:W-:Y:S02]  /*14e80*/  IMAD.MOV.U32 R13, RZ, RZ, R4 ;  /* 0x000000ffff0d7224 */ /* 0x000fe400078e0004 */
[----:B------:R-:W-:Y:S02]  /*14e90*/  IMAD.MOV.U32 R12, RZ, RZ, 0x7 ;  /* 0x00000007ff0c7424 */ /* 0x000fe400078e00ff */
[----:B------:R-:W-:-:S07]  /*14ea0*/  IMAD.MOV.U32 R6, RZ, RZ, R14 ;  /* 0x000000ffff067224 */ /* 0x000fce00078e000e */
[----:B------:R-:W-:Y:S05]  /*14eb0*/  WARPSYNC.COLLECTIVE R15, `(.L_x_1323) ;  /* 0x000000000f087348 */ /* 0x000fea0003c00000 */
[----:B------:R0:W1:Y:S02]  /*14ec0*/  SHFL.IDX P6, R14, R13, R12, R11 ;  /* 0x0000000c0d0e7389 */ /* 0x00006400000c000b */
[----:B01----:R-:W-:Y:S01]  /*14ed0*/  ENDCOLLECTIVE ;  /* 0x000000000000791b */ /* 0x003fe20003800000 */
.L_x_1323:
[----:B------:R-:W-:-:S05]  /*14ee0*/  @!P3 LEA R6, P2, R10, R6, 0x1 ;  /* 0x000000060a06b211 */ /* 0x000fca00078408ff */
[----:B------:R-:W-:-:S04]  /*14ef0*/  @!P3 IMAD.X R5, RZ, RZ, R5, P2 ;  /* 0x000000ffff05b224 */ /* 0x000fc800010e0605 */
        /* <DEDUP_REMOVED lines=11> */
.L_x_1324:
[----:B------:R-:W-:Y:S01]  /*14fb0*/  IMAD.MOV.U32 R0, RZ, RZ, R14 ;  /* 0x000000ffff007224 */ /* 0x000fe200078e000e */
[----:B------:R-:W-:Y:S06]  /*14fc0*/  BRA `(.L_x_1325) ;  /* 0xffffffc400b87947 */ /* 0x000fec000383ffff */
.L_x_1226:
[----:B0-----:R0:W1:Y:S02]  /*14fd0*/  SYNCS.PHASECHK.TRANS64.TRYWAIT P0, [R17+URZ+0x28820], R0 ;  /* 0x02882000110075a7 */ /* 0x001064000800017f */
[----:B-1----:R-:W-:Y:S05]  /*14fe0*/  @!P0 NANOSLEEP.SYNCS 0x989680 ;  /* 0x009896800000895d */ /* 0x002fea0003900000 */
[----:B------:R-:W1:Y:S02]  /*14ff0*/  @!P0 SYNCS.PHASECHK.TRANS64 P0, [R17+URZ+0x28820], R0 ;  /* 0x02882000110085a7 */ /* 0x000e64000800007f */
[----:B-1----:R-:W-:Y:S05]  /*15000*/  @!P0 BRA `(.L_x_1226) ;  /* 0xfffffffc00f08947 */ /* 0x002fea000383ffff */
[----:B------:R-:W-:Y:S05]  /*15010*/  BRA `(.L_x_1326) ;  /* 0xffffffc800287947 */ /* 0x000fea000383ffff */
.L_x_1233:
[----:B0-----:R0:W1:Y:S02]  /*15020*/  SYNCS.PHASECHK.TRANS64.TRYWAIT P0, [R7+URZ+0x28840], R3 ;  /* 0x02884003070075a7 */ /* 0x001064000800017f */
[----:B-1----:R-:W-:Y:S05]  /*15030*/  @!P0 NANOSLEEP.SYNCS 0x989680 ;  /* 0x009896800000895d */ /* 0x002fea0003900000 */
[----:B------:R-:W1:Y:S02]  /*15040*/  @!P0 SYNCS.PHASECHK.TRANS64 P0, [R7+URZ+0x28840], R3 ;  /* 0x02884003070085a7 */ /* 0x000e64000800007f */
[----:B-1----:R-:W-:Y:S05]  /*15050*/  @!P0 BRA `(.L_x_1233) ;  /* 0xfffffffc00f08947 */ /* 0x002fea000383ffff */
[----:B------:R-:W-:Y:S05]  /*15060*/  BRA `(.L_x_1327) ;  /* 0xffffffc800e07947 */ /* 0x000fea000383ffff */
.L_x_1239:
[----:B0-----:R0:W1:Y:S02]  /*15070*/  SYNCS.PHASECHK.TRANS64.TRYWAIT P0, [R7+URZ+0x60], R3 ;  /* 0x00006003070075a7 */ /* 0x001064000800017f */
[----:B-1----:R-:W-:Y:S05]  /*15080*/  @!P0 NANOSLEEP.SYNCS 0x989680 ;  /* 0x009896800000895d */ /* 0x002fea0003900000 */
[----:B------:R-:W1:Y:S02]  /*15090*/  @!P0 SYNCS.PHASECHK.TRANS64 P0, [R7+URZ+0x60], R3 ;  /* 0x00006003070085a7 */ /* 0x000e64000800007f */
[----:B-1----:R-:W-:Y:S05]  /*150a0*/  @!P0 BRA `(.L_x_1239) ;  /* 0xfffffffc00f08947 */ /* 0x002fea000383ffff */
[----:B------:R-:W-:Y:S05]  /*150b0*/  BRA `(.L_x_1328) ;  /* 0xffffffcc00b07947 */ /* 0x000fea000383ffff */
.L_x_1249:
[----:B--2---:R2:W3:Y:S02]  /*150c0*/  SYNCS.PHASECHK.TRANS64.TRYWAIT P0, [R3+URZ+0x28840], R2 ;  /* 0x02884002030075a7 */ /* 0x0044e4000800017f */
[----:B---3--:R-:W-:Y:S05]  /*150d0*/  @!P0 NANOSLEEP.SYNCS 0x989680 ;  /* 0x009896800000895d */ /* 0x008fea0003900000 */
[----:B------:R-:W3:Y:S02]  /*150e0*/  @!P0 SYNCS.PHASECHK.TRANS64 P0, [R3+URZ+0x28840], R2 ;  /* 0x02884002030085a7 */ /* 0x000ee4000800007f */
[----:B---3--:R-:W-:Y:S05]  /*150f0*/  @!P0 BRA `(.L_x_1249) ;  /* 0xfffffffc00f08947 */ /* 0x008fea000383ffff */
[----:B------:R-:W-:Y:S05]  /*15100*/  BRA `(.L_x_1329) ;  /* 0xffffffd400347947 */ /* 0x000fea000383ffff */
.L_x_1255:
[----:B0-----:R0:W1:Y:S02]  /*15110*/  SYNCS.PHASECHK.TRANS64.TRYWAIT P0, [R2+URZ+0x60], R3 ;  /* 0x00006003020075a7 */ /* 0x001064000800017f */
[----:B-1----:R-:W-:Y:S05]  /*15120*/  @!P0 NANOSLEEP.SYNCS 0x989680 ;  /* 0x009896800000895d */ /* 0x002fea0003900000 */
[----:B------:R-:W1:Y:S02]  /*15130*/  @!P0 SYNCS.PHASECHK.TRANS64 P0, [R2+URZ+0x60], R3 ;  /* 0x00006003020085a7 */ /* 0x000e64000800007f */
[----:B-1----:R-:W-:Y:S05]  /*15140*/  @!P0 BRA `(.L_x_1255) ;  /* 0xfffffffc00f08947 */ /* 0x002fea000383ffff */
[----:B------:R-:W-:Y:S05]  /*15150*/  BRA `(.L_x_1330) ;  /* 0xffffffd800047947 */ /* 0x000fea000383ffff */
.L_x_1264:
[----:B--2---:R2:W3:Y:S02]  /*15160*/  SYNCS.PHASECHK.TRANS64.TRYWAIT P0, [R2+URZ+0x28840], R3 ;  /* 0x02884003020075a7 */ /* 0x0044e4000800017f */
[----:B---3--:R-:W-:Y:S05]  /*15170*/  @!P0 NANOSLEEP.SYNCS 0x989680 ;  /* 0x009896800000895d */ /* 0x008fea0003900000 */
[----:B------:R-:W3:Y:S02]  /*15180*/  @!P0 SYNCS.PHASECHK.TRANS64 P0, [R2+URZ+0x28840], R3 ;  /* 0x02884003020085a7 */ /* 0x000ee4000800007f */
[----:B---3--:R-:W-:Y:S05]  /*15190*/  @!P0 BRA `(.L_x_1264) ;  /* 0xfffffffc00f08947 */ /* 0x008fea000383ffff */
[----:B------:R-:W-:Y:S05]  /*151a0*/  BRA `(.L_x_1331) ;  /* 0xffffffdc00587947 */ /* 0x000fea000383ffff */
.L_x_1270:
[----:B0-----:R0:W1:Y:S02]  /*151b0*/  SYNCS.PHASECHK.TRANS64.TRYWAIT P0, [R2+URZ+0x60], R5 ;  /* 0x00006005020075a7 */ /* 0x001064000800017f */
[----:B-1----:R-:W-:Y:S05]  /*151c0*/  @!P0 NANOSLEEP.SYNCS 0x989680 ;  /* 0x009896800000895d */ /* 0x002fea0003900000 */
[----:B------:R-:W1:Y:S02]  /*151d0*/  @!P0 SYNCS.PHASECHK.TRANS64 P0, [R2+URZ+0x60], R5 ;  /* 0x00006005020085a7 */ /* 0x000e64000800007f */
[----:B-1----:R-:W-:Y:S05]  /*151e0*/  @!P0 BRA `(.L_x_1270) ;  /* 0xfffffffc00f08947 */ /* 0x002fea000383ffff */
[----:B------:R-:W-:Y:S05]  /*151f0*/  BRA `(.L_x_1332) ;  /* 0xffffffe000287947 */ /* 0x000fea000383ffff */
.L_x_1281:
[----:B0-----:R0:W3:Y:S02]  /*15200*/  SYNCS.PHASECHK.TRANS64.TRYWAIT P0, [R3+URZ+0x28860], R0 ;  /* 0x02886000030075a7 */ /* 0x0010e4000800017f */
[----:B---3--:R-:W-:Y:S05]  /*15210*/  @!P0 NANOSLEEP.SYNCS 0x989680 ;  /* 0x009896800000895d */ /* 0x008fea0003900000 */
[----:B------:R-:W3:Y:S02]  /*15220*/  @!P0 SYNCS.PHASECHK.TRANS64 P0, [R3+URZ+0x28860], R0 ;  /* 0x02886000030085a7 */ /* 0x000ee4000800007f */
[----:B---3--:R-:W-:Y:S05]  /*15230*/  @!P0 BRA `(.L_x_1281) ;  /* 0xfffffffc00f08947 */ /* 0x008fea000383ffff */
[----:B------:R-:W-:Y:S05]  /*15240*/  BRA `(.L_x_1333) ;  /* 0xffffffe400687947 */ /* 0x000fea000383ffff */
.L_x_1288:
[----:B------:R-:W-:Y:S01]  /*15250*/  BSSY B0, `(.L_x_1334) ;  /* 0x0000008000007945 */ /* 0x000fe20003800000 */
[----:B-----5:R-:W-:Y:S02]  /*15260*/  IMAD.MOV.U32 R13, RZ, RZ, R2 ;  /* 0x000000ffff0d7224 */ /* 0x020fe400078e0002 */
[----:B------:R-:W-:Y:S02]  /*15270*/  IMAD.MOV.U32 R12, RZ, RZ, RZ ;  /* 0x000000ffff0c7224 */ /* 0x000fe400078e00ff */
[----:B------:R-:W-:Y:S02]  /*15280*/  IMAD.MOV.U32 R11, RZ, RZ, 0x1f ;  /* 0x0000001fff0b7424 */ /* 0x000fe400078e00ff */
[----:B------:R-:W-:-:S07]  /*15290*/  IMAD.MOV.U32 R15, RZ, RZ, -0x1 ;  /* 0xffffffffff0f7424 */ /* 0x000fce00078e00ff */
[----:B-123--:R-:W-:Y:S05]  /*152a0*/  WARPSYNC.COLLECTIVE R15, `(.L_x_1335) ;  /* 0x000000000f087348 */ /* 0x00efea0003c00000 */
[----:B------:R0:W4:Y:S02]  /*152b0*/  SHFL.IDX P6, R14, R13, R12, R11 ;  /* 0x0000000c0d0e7389 */ /* 0x00012400000c000b */
[----:B01234-:R-:W-:Y:S01]  /*152c0*/  ENDCOLLECTIVE ;  /* 0x000000000000791b */ /* 0x01ffe20003800000 */
.L_x_1335:
[----:B------:R-:W-:Y:S05]  /*152d0*/  BSYNC B0 ;  /* 0x0000000000007941 */ /* 0x000fea0003800000 */
.L_x_1334:
[----:B------:R-:W-:Y:S05]  /*152e0*/  BRA `(.L_x_1336) ;  /* 0xffffffe800607947 */ /* 0x000fea000383ffff */
.L_x_1291:
[----:B0-----:R0:W1:Y:S02]  /*152f0*/  SYNCS.PHASECHK.TRANS64.TRYWAIT P0, [R0+URZ+0x28820], R3 ;  /* 0x02882003000075a7 */ /* 0x001064000800017f */
[----:B-1----:R-:W-:Y:S05]  /*15300*/  @!P0 NANOSLEEP.SYNCS 0x989680 ;  /* 0x009896800000895d */ /* 0x002fea0003900000 */
[----:B------:R-:W1:Y:S02]  /*15310*/  @!P0 SYNCS.PHASECHK.TRANS64 P0, [R0+URZ+0x28820], R3 ;  /* 0x02882003000085a7 */ /* 0x000e64000800007f */
[----:B-1----:R-:W-:Y:S05]  /*15320*/  @!P0 BRA `(.L_x_1291) ;  /* 0xfffffffc00f08947 */ /* 0x002fea000383ffff */
[----:B------:R-:W-:Y:S05]  /*15330*/  BRA `(.L_x_1337) ;  /* 0xffffffe800ac7947 */ /* 0x000fea000383ffff */
.L_x_1292:
        /* <DEDUP_REMOVED lines=8> */
[----:B0-23--:R-:W-:Y:S05]  /*153c0*/  WARPSYNC.COLLECTIVE R15, `(.L_x_1339) ;  /* 0x000000000f087348 */ /* 0x00dfea0003c00000 */
[----:B------:R1:W4:Y:S02]  /*153d0*/  SHFL.IDX P6, R14, R13, R12, R11 ;  /* 0x0000000c0d0e7389 */ /* 0x00032400000c000b */
[----:B01234-:R-:W-:Y:S01]  /*153e0*/  ENDCOLLECTIVE ;  /* 0x000000000000791b */ /* 0x01ffe20003800000 */
.L_x_1339:
[----:B------:R-:W-:Y:S05]  /*153f0*/  BSYNC B0 ;  /* 0x0000000000007941 */ /* 0x000fea0003800000 */
.L_x_1338:
[----:B------:R-:W-:Y:S05]  /*15400*/  BRA `(.L_x_1340) ;  /* 0xffffffe800947947 */ /* 0x000fea000383ffff */
.L_x_1295:
[----:B------:R-:W-:Y:S01]  /*15410*/  BSSY B1, `(.L_x_1341) ;  /* 0x0000006000017945 */ /* 0x000fe20003800000 */
[----:B------:R-:W-:-:S07]  /*15420*/  IMAD.MOV.U32 R15, RZ, RZ, -0x1 ;  /* 0xffffffffff0f7424 */ /* 0x000fce00078e00ff */
[----:B0123--:R-:W-:Y:S05]  /*15430*/  WARPSYNC.COLLECTIVE R15, `(.L_x_1342) ;  /* 0x000000000f0c7348 */ /* 0x00ffea0003c00000 */
[----:B------:R-:W-:Y:S02]  /*15440*/  ELECT P6, UR62, PT ;  /* 0x00000000003e782f */ /* 0x000fe400038c0000 */
[----:B------:R-:W-:Y:S01]  /*15450*/  MOV R14, UR62 ;  /* 0x0000003e000e7c02 */ /* 0x000fe20008000f00 */
[----:B0123--:R-:W-:Y:S10]  /*15460*/  ENDCOLLECTIVE ;  /* 0x000000000000791b */ /* 0x00fff40003800000 */
.L_x_1342:
[----:B------:R-:W-:Y:S05]  /*15470*/  BSYNC B1 ;  /* 0x0000000000017941 */ /* 0x000fea0003800000 */
.L_x_1341:
[----:B------:R-:W-:Y:S05]  /*15480*/  BRA `(.L_x_1343) ;  /* 0xffffffe8008c7947 */ /* 0x000fea000383ffff */
.L_x_1297:
[----:B0-----:R0:W1:Y:S02]  /*15490*/  SYNCS.PHASECHK.TRANS64.TRYWAIT P0, [R6+URZ], R5 ;  /* 0x00000005060075a7 */ /* 0x001064000800017f */
[----:B-1----:R-:W-:Y:S05]  /*154a0*/  @!P0 NANOSLEEP.SYNCS 0x989680 ;  /* 0x009896800000895d */ /* 0x002fea0003900000 */
[----:B------:R-:W1:Y:S02]  /*154b0*/  @!P0 SYNCS.PHASECHK.TRANS64 P0, [R6+URZ], R5 ;  /* 0x00000005060085a7 */ /* 0x000e64000800007f */
[----:B-1----:R-:W-:Y:S05]  /*154c0*/  @!P0 BRA `(.L_x_1297) ;  /* 0xfffffffc00f08947 */ /* 0x002fea000383ffff */
[----:B------:R-:W-:Y:S05]  /*154d0*/  BRA `(.L_x_1344) ;  /* 0xffffffe800c47947 */ /* 0x000fea000383ffff */
.L_x_1298:
[----:B-1----:R1:W3:Y:S02]  /*154e0*/  SYNCS.PHASECHK.TRANS64.TRYWAIT P0, [R3+URZ], R2 ;  /* 0x00000002030075a7 */ /* 0x0022e4000800017f */
[----:B---3--:R-:W-:Y:S05]  /*154f0*/  @!P0 NANOSLEEP.SYNCS 0x989680 ;  /* 0x009896800000895d */ /* 0x008fea0003900000 */
[----:B------:R-:W3:Y:S02]  /*15500*/  @!P0 SYNCS.PHASECHK.TRANS64 P0, [R3+URZ], R2 ;  /* 0x00000002030085a7 */ /* 0x000ee4000800007f */
[----:B---3--:R-:W-:Y:S05]  /*15510*/  @!P0 BRA `(.L_x_1298) ;  /* 0xfffffffc00f08947 */ /* 0x008fea000383ffff */
[----:B------:R-:W-:Y:S05]  /*15520*/  BRA `(.L_x_1345) ;  /* 0xffffffe800b87947 */ /* 0x000fea000383ffff */
.L_x_1300:
[----:B-1----:R1:W3:Y:S02]  /*15530*/  SYNCS.PHASECHK.TRANS64.TRYWAIT P0, [R18+URZ], R5 ;  /* 0x00000005120075a7 */ /* 0x0022e4000800017f */
[----:B---3--:R-:W-:Y:S05]  /*15540*/  @!P0 NANOSLEEP.SYNCS 0x989680 ;  /* 0x009896800000895d */ /* 0x008fea0003900000 */
[----:B------:R-:W3:Y:S02]  /*15550*/  @!P0 SYNCS.PHASECHK.TRANS64 P0, [R18+URZ], R5 ;  /* 0x00000005120085a7 */ /* 0x000ee4000800007f */
[----:B---3--:R-:W-:Y:S05]  /*15560*/  @!P0 BRA `(.L_x_1300) ;  /* 0xfffffffc00f08947 */ /* 0x008fea000383ffff */
[----:B------:R-:W-:Y:S05]  /*15570*/  BRA `(.L_x_1346) ;  /* 0xffffffe800bc7947 */ /* 0x000fea000383ffff */
.L_x_1347:
        /* <DEDUP_REMOVED lines=16> */
.L_x_3221:


//--------------------- .text._ZN7cutlass13device_kernelIN5flash11enable_sm90INS1_16FlashAttnFwdSm90INS1_25CollectiveMainloopFwdSm90ILi2EN4cute5tupleIJNS5_1CILi1EEES8_S8_EEENS6_IJNS7_ILi128EEESA_SA_EEELi128ENS_10bfloat16_tEfNS_4arch4Sm90ELb0ELb1ELb0ELb1ELb0ELb0ELb0ELb1ELb1ELb1ELb0ELb0EEENS1_21CollectiveEpilogueFwdISB_S9_SC_SE_Li256ELb1ELb1ELb0ELb0EEENS1_36VarlenDynamicPersistentTileSchedulerILi128ELi128ELi256ELi128ELb0ELb1ELb1ELb1ELb0ELb1EEEEEEEEEvNT_6ParamsE --------------------------
	.section	.text._ZN7cutlass13device_kernelIN5flash11enable_sm90INS1_16FlashAttnFwdSm90INS1_25CollectiveMainloopFwdSm90ILi2EN4cute5tupleIJNS5_1CILi1EEES8_S8_EEENS6_IJNS7_ILi128EEESA_SA_EEELi128ENS_10bfloat16_tEfNS_4arch4Sm90ELb0ELb1ELb0ELb1ELb0ELb0ELb0ELb1ELb1ELb1ELb0ELb0EEENS1_21CollectiveEpilogueFwdISB_S9_SC_SE_Li256ELb1ELb1ELb0ELb0EEENS1_36VarlenDynamicPersistentTileSchedulerILi128ELi128ELi256ELi128ELb0ELb1ELb1ELb1ELb0ELb1EEEEEEEEEvNT_6ParamsE,"ax",@progbits
	.align	128
.text._ZN7cutlass13device_kernelIN5flash11enable_sm90INS1_16FlashAttnFwdSm90INS1_25CollectiveMainloopFwdSm90ILi2EN4cute5tupleIJNS5_1CILi1EEES8_S8_EEENS6_IJNS7_ILi128EEESA_SA_EEELi128ENS_10bfloat16_tEfNS_4arch4Sm90ELb0ELb1ELb0ELb1ELb0ELb0ELb0ELb1ELb1ELb1ELb0ELb0EEENS1_21CollectiveEpilogueFwdISB_S9_SC_SE_Li256ELb1ELb1ELb0ELb0EEENS1_36VarlenDynamicPersistentTileSchedulerILi128ELi128ELi256ELi128ELb0ELb1ELb1ELb1ELb0ELb1EEEEEEEEEvNT_6ParamsE:
        .type           _ZN7cutlass13device_kernelIN5flash11enable_sm90INS1_16FlashAttnFwdSm90INS1_25CollectiveMainloopFwdSm90ILi2EN4cute5tupleIJNS5_1CILi1EEES8_S8_EEENS6_IJNS7_ILi128EEESA_SA_EEELi128ENS_10bfloat16_tEfNS_4arch4Sm90ELb0ELb1ELb0ELb1ELb0ELb0ELb0ELb1ELb1ELb1ELb0ELb0EEENS1_21CollectiveEpilogueFwdISB_S9_SC_SE_Li256ELb1ELb1ELb0ELb0EEENS1_36VarlenDynamicPersistentTileSchedulerILi128ELi128ELi256ELi128ELb0ELb1ELb1ELb1ELb0ELb1EEEEEEEEEvNT_6ParamsE,@function
        .size           _ZN7cutlass13device_kernelIN5flash11enable_sm90INS1_16FlashAttnFwdSm90INS1_25CollectiveMainloopFwdSm90ILi2EN4cute5tupleIJNS5_1CILi1EEES8_S8_EEENS6_IJNS7_ILi128EEESA_SA_EEELi128ENS_10bfloat16_tEfNS_4arch4Sm90ELb0ELb1ELb0ELb1ELb0ELb0ELb0ELb1ELb1ELb1ELb0ELb0EEENS1_21CollectiveEpilogueFwdISB_S9_SC_SE_Li256ELb1ELb1ELb0ELb0EEENS1_36VarlenDynamicPersistentTileSchedulerILi128ELi128ELi256ELi128ELb0ELb1ELb1ELb1ELb0ELb1EEEEEEEEEvNT_6ParamsE,(.L_x_3222 - _ZN7cutlass13device_kernelIN5flash11enable_sm90INS1_16FlashAttnFwdSm90INS1_25CollectiveMainloopFwdSm90ILi2EN4cute5tupleIJNS5_1CILi1EEES8_S8_EEENS6_IJNS7_ILi128EEESA_SA_EEELi128ENS_10bfloat16_tEfNS_4arch4Sm90ELb0ELb1ELb0ELb1ELb0ELb0ELb0ELb1ELb1ELb1ELb0ELb0EEENS1_21CollectiveEpilogueFwdISB_S9_SC_SE_Li256ELb1ELb1ELb0ELb0EEENS1_36VarlenDynamicPersistentTileSchedulerILi128ELi128ELi256ELi128ELb0ELb1ELb1ELb1ELb0ELb1EEEEEEEEEvNT_6ParamsE)
        .other          _ZN7cutlass13device_kernelIN5flash11enable_sm90INS1_16FlashAttnFwdSm90INS1_25CollectiveMainloopFwdSm90ILi2EN4cute5tupleIJNS5_1CILi1EEES8_S8_EEENS6_IJNS7_ILi128EEESA_SA_EEELi128ENS_10bfloat16_tEfNS_4arch4Sm90ELb0ELb1ELb0ELb1ELb0ELb0ELb0ELb1ELb1ELb1ELb0ELb0EEENS1_21CollectiveEpilogueFwdISB_S9_SC_SE_Li256ELb1ELb1ELb0ELb0EEENS1_36VarlenDynamicPersistentTileSchedulerILi128ELi128ELi256ELi128ELb0ELb1ELb1ELb1ELb0ELb1EEEEEEEEEvNT_6ParamsE,@"STO_CUDA_ENTRY STV_DEFAULT"
_ZN7cutlass13device_kernelIN5flash11enable_sm90INS1_16FlashAttnFwdSm90INS1_25CollectiveMainloopFwdSm90ILi2EN4cute5tupleIJNS5_1CILi1EEES8_S8_EEENS6_IJNS7_ILi128EEESA_SA_EEELi128ENS_10bfloat16_tEfNS_4arch4Sm90ELb0ELb1ELb0ELb1ELb0ELb0ELb0ELb1ELb1ELb1ELb0ELb0EEENS1_21CollectiveEpilogueFwdISB_S9_SC_SE_Li256ELb1ELb1ELb0ELb0EEENS1_36VarlenDynamicPersistentTileSchedulerILi128ELi128ELi256ELi128ELb0ELb1ELb1ELb1ELb0ELb1EEEEEEEEEvNT_6ParamsE:
        /* <DEDUP_REMOVED lines=18> */
.L_x_1349:
[----:B------:R-:W-:Y:S05]  /*0120*/  BSYNC B0 ;  /* 0x0000000000007941 */ /* 0x000fea0003800000 */
.L_x_1348:
        /* <DEDUP_REMOVED lines=41> */
.L_x_1350:
        /* <DEDUP_REMOVED lines=22> */
.L_x_1351:
        /* <DEDUP_REMOVED lines=18> */
.L_x_1352:
        /* <DEDUP_REMOVED lines=22> */
.L_x_1353:
        /* <DEDUP_REMOVED lines=22> */
.L_x_1354:
[----:B------:R-:W-:Y:S01]  /*0900*/  PLOP3.LUT P0, PT, PT, PT, UP0, 0x80, 0x0 ;  /* 0x000000000000781c */ /* 0x000fe20003f0f008 */
[----:B------:R-:W-:Y:S01]  /*0910*/  UMOV UR36, 0x1 ;  /* 0x0000000100247882 */ /* 0x000fe20000000000 */
[----:B------:R-:W-:Y:S01]  /*0920*/  NOP ;  /* 0x0000000000007918 */ /* 0x000fe20000000000 */
[----:B------:R-:W-:Y:S01]  /*0930*/  USEL UR36, UR36, 0x2, !UP0 ;  /* 0x0000000224247887 */ /* 0x000fe2000c000000 */
[----:B------:R-:W-:Y:S01]  /*0940*/  ULDC.64 UR50, c[0x0][0x208] ;  /* 0x0000820000327ab9 */ /* 0x000fe20000000a00 */
[----:B012-4-:R-:W-:Y:S08]  /*0950*/  BAR.SYNC.DEFER_BLOCKING 0x0 ;  /* 0x0000000000007b1d */ /* 0x017ff00000010000 */
[----:B------:R-:W-:Y:S05]  /*0960*/  @!P0 BRA `(.L_x_1355) ;  /* 0x000000f000fc8947 */ /* 0x000fea0003800000 */
.L_x_1356:
[----:B------:R-:W-:-:S08]  /*0970*/  NOP ;  /* 0x0000000000007918 */ /* 0x000fd00000000000 */
[----:B------:R-:W0:Y:S02]  /*0980*/  USETMAXREG.TRY_ALLOC.CTAPOOL UP0, 0xf0 ;  /* 0x000000f0000079c8 */ /* 0x000e240008000600 */
[----:B0-----:R-:W-:-:S13]  /*0990*/  PLOP3.LUT P0, PT, PT, PT, UP0, 0x80, 0x0 ;  /* 0x000000000000781c */ /* 0x001fda0003f0f008 */
[----:B------:R-:W-:Y:S05]  /*09a0*/  @!P0 BRA `(.L_x_1356) ;  /* 0xfffffffc00f08947 */ /* 0x000fea000383ffff */
[----:B------:R-:W0:Y:S01]  /*09b0*/  S2R R2, SR_TID.X ;  /* 0x0000000000027919 */ /* 0x000e220000002100 */
        /* <DEDUP_REMOVED lines=13> */
[----:B------:R-:W-:Y:S01]  /*0a90*/  VIADD R191, R2, 0xffffff80 ;  /* 0xffffff8002bf7836 */ /* 0x000fe20000000000 */
[----:B------:R-:W-:Y:S01]  /*0aa0*/  R2UR UR7, R6 ;  /* 0x00000000060772ca */ /* 0x000fe200000e0000 */
[----:B------:R-:W-:Y:S01]  /*0ab0*/  ULOP3.LUT UR48, UR36, 0x1, URZ, 0xfc, !UPT ;  /* 0x0000000124307892 */ /* 0x000fe2000f8efc3f */
[----:B------:R-:W-:Y:S01]  /*0ac0*/  R2UR UR6, R7 ;  /* 0x00000000070672ca */ /* 0x000fe200000e0000 */
[----:B------:R-:W-:Y:S01]  /*0ad0*/  UMOV UR47, URZ ;  /* 0x0000003f002f7c82 */ /* 0x000fe20008000000 */
[----:B------:R-:W-:Y:S01]  /*0ae0*/  SHF.R.S32.HI R0, RZ, 0x1f, R191 ;  /* 0x0000001fff007819 */ /* 0x000fe200000114bf */
[----:B------:R-:W-:Y:S01]  /*0af0*/  UMOV UR46, URZ ;  /* 0x0000003f002e7c82 */ /* 0x000fe20008000000 */
[----:B------:R-:W-:Y:S01]  /*0b00*/  R2UR UR5, R5 ;  /* 0x00000000050572ca */ /* 0x000fe200000e0000 */
[----:B------:R-:W-:Y:S01]  /*0b10*/  UMOV UR45, URZ ;  /* 0x0000003f002d7c82 */ /* 0x000fe20008000000 */
[CC--:B------:R-:W-:Y:S02]  /*0b20*/  LEA.HI R3, R0.reuse, R191.reuse, RZ, 0x7 ;  /* 0x000000bf00037211 */ /* 0x0c0fe400078f38ff */
[----:B------:R-:W-:-:S02]  /*0b30*/  LEA.HI R4, R0, R191, RZ, 0x5 ;  /* 0x000000bf00047211 */ /* 0x000fc400078f28ff */
[----:B------:R-:W-:Y:S02]  /*0b40*/  LOP3.LUT R2, R3, 0xffffff80, RZ, 0xc0, !PT ;  /* 0xffffff8003027812 */ /* 0x000fe400078ec0ff */
[----:B------:R-:W-:Y:S01]  /*0b50*/  SHF.R.S32.HI R186, RZ, 0x7, R3 ;  /* 0x00000007ffba7819 */ /* 0x000fe20000011403 */
[----:B------:R-:W-:Y:S02]  /*0b60*/  IMAD.SHL.U32 R6, R4, 0x20, RZ ;  /* 0x0000002004067824 */ /* 0x000fe400078e00ff */
[----:B------:R-:W-:Y:S01]  /*0b70*/  IMAD.IADD R185, R191, 0x1, -R2 ;  /* 0x00000001bfb97824 */ /* 0x000fe200078e0a02 */
[----:B------:R-:W-:Y:S02]  /*0b80*/  LEA.HI R2, R0, R191, RZ, 0x4 ;  /* 0x000000bf00027211 */ /* 0x000fe400078f20ff */
[----:B------:R-:W-:Y:S02]  /*0b90*/  LOP3.LUT R7, R6, 0xfffffc00, RZ, 0xc0, !PT ;  /* 0xfffffc0006077812 */ /* 0x000fe400078ec0ff */
[----:B------:R-:W-:-:S02]  /*0ba0*/  SHF.R.S32.HI R8, RZ, 0x1f, R185 ;  /* 0x0000001fff087819 */ /* 0x000fc400000114b9 */
[----:B------:R-:W-:Y:S02]  /*0bb0*/  LEA.HI R6, R0, R191, RZ, 0x2 ;  /* 0x000000bf00067211 */ /* 0x000fe400078f10ff */
[----:B------:R-:W-:Y:S02]  /*0bc0*/  LEA.HI R9, R8, R185, RZ, 0x2 ;  /* 0x000000b908097211 */ /* 0x000fe400078f10ff */
[----:B------:R-:W-:Y:S02]  /*0bd0*/  SHF.R.S32.HI R5, RZ, 0x4, R2 ;  /* 0x00000004ff057819 */ /* 0x000fe40000011402 */
[--C-:B------:R-:W-:Y:S02]  /*0be0*/  SHF.R.S32.HI R10, RZ, 0x2, R9.reuse ;  /* 0x00000002ff0a7819 */ /* 0x100fe40000011409 */
[----:B------:R-:W-:Y:S02]  /*0bf0*/  SHF.R.S32.HI R11, RZ, 0x1f, R9 ;  /* 0x0000001fff0b7819 */ /* 0x000fe40000011409 */
[----:B------:R-:W-:-:S02]  /*0c00*/  LOP3.LUT R4, R2, 0x3fffff0, RZ, 0xc0, !PT ;  /* 0x03fffff002047812 */ /* 0x000fc400078ec0ff */
[----:B------:R-:W-:Y:S02]  /*0c10*/  LOP3.LUT R6, R6, 0xfffffffc, RZ, 0xc0, !PT ;  /* 0xfffffffc06067812 */ /* 0x000fe400078ec0ff */
[----:B------:R-:W-:Y:S01]  /*0c20*/  LEA.HI R0, R0, R191, RZ, 0x3 ;  /* 0x000000bf00007211 */ /* 0x000fe200078f18ff */
[----:B------:R-:W-:Y:S01]  /*0c30*/  IMAD.IADD R4, R191, 0x1, -R4 ;  /* 0x00000001bf047824 */ /* 0x000fe200078e0a04 */
[----:B------:R-:W-:Y:S01]  /*0c40*/  LEA.HI R11, R11, R10, RZ, 0x3 ;  /* 0x0000000a0b0b7211 */ /* 0x000fe200078f18ff */
[----:B------:R-:W-:Y:S01]  /*0c50*/  IMAD.IADD R6, R191, 0x1, -R6 ;  /* 0x00000001bf067824 */ /* 0x000fe200078e0a06 */
[----:B------:R-:W-:Y:S01]  /*0c60*/  LEA.HI R2, R2, R5, RZ, 0x1 ;  /* 0x0000000502027211 */ /* 0x000fe200078f08ff */
[----:B------:R-:W-:Y:S01]  /*0c70*/  IMAD R7, R4, 0x40, R7 ;  /* 0x0000004004077824 */ /* 0x000fe200078e0207 */
[----:B------:R-:W-:Y:S02]  /*0c80*/  LOP3.LUT R22, R0, 0xfffffff8, RZ, 0xc0, !PT ;  /* 0xfffffff800167812 */ /* 0x000fe400078ec0ff */
[----:B------:R-:W-:-:S02]  /*0c90*/  LOP3.LUT R11, R11, 0xfffffff8, RZ, 0xc0, !PT ;  /* 0xfffffff80b0b7812 */ /* 0x000fc400078ec0ff */
[----:B------:R-:W-:Y:S01]  /*0ca0*/  LEA.HI R8, R8, R185, RZ, 0x5 ;  /* 0x000000b908087211 */ /* 0x000fe200078f28ff */
[----:B------:R-:W-:Y:S01]  /*0cb0*/  IMAD.IADD R22, R191, 0x1, -R22 ;  /* 0x00000001bf167824 */ /* 0x000fe200078e0a16 */
[----:B------:R-:W-:Y:S01]  /*0cc0*/  LEA.HI R3, R3, R186, RZ, 0x1 ;  /* 0x000000ba03037211 */ /* 0x000fe200078f08ff */
[----:B------:R-:W-:Y:S01]  /*0cd0*/  IMAD.IADD R11, R10, 0x1, -R11 ;  /* 0x000000010a0b7824 */ /* 0x000fe200078e0a0b */
[----:B------:R-:W-:Y:S01]  /*0ce0*/  LOP3.LUT R2, R2, 0x1ffffffe, RZ, 0xc0, !PT ;  /* 0x1ffffffe02027812 */ /* 0x000fe200078ec0ff */
[----:B------:R-:W-:Y:S01]  /*0cf0*/  IMAD.SHL.U32 R18, R22, 0x8, RZ ;  /* 0x0000000816127824 */ /* 0x000fe200078e00ff */
[----:B------:R-:W-:Y:S02]  /*0d00*/  SHF.R.S32.HI R8, RZ, 0x5, R8 ;  /* 0x00000005ff087819 */ /* 0x000fe40000011408 */
[----:B------:R-:W-:Y:S01]  /*0d10*/  LEA.HI R4, R6, R6, RZ, 0x1 ;  /* 0x0000000606047211 */ /* 0x000fe200078f08ff */
[----:B------:R-:W-:Y:S01]  /*0d20*/  IMAD.IADD R2, R5, 0x1, -R2 ;  /* 0x0000000105027824 */ /* 0x000fe200078e0a02 */
[----:B------:R-:W-:Y:S01]  /*0d30*/  LOP3.LUT R3, R3, 0x3fffffe, RZ, 0xc0, !PT ;  /* 0x03fffffe03037812 */ /* 0x000fe200078ec0ff */
[----:B------:R-:W-:Y:S01]  /*0d40*/  IMAD R8, R8, 0x10, R11 ;  /* 0x0000001008087824 */ /* 0x000fe200078e020b */
[----:B------:R-:W-:Y:S01]  /*0d50*/  LOP3.LUT R5, R4, 0x1ffffffe, RZ, 0xc0, !PT ;  /* 0x1ffffffe04057812 */ /* 0x000fe200078ec0ff */
[----:B------:R-:W-:Y:S01]  /*0d60*/  VIADD R19, R18, 0x40 ;  /* 0x0000004012137836 */ /* 0x000fe20000000000 */
[----:B------:R-:W-:Y:S01]  /*0d70*/  LOP3.LUT R16, R9, 0x7ffffffc, RZ, 0xc0, !PT ;  /* 0x7ffffffc09107812 */ /* 0x000fe200078ec0ff */
[----:B------:R-:W-:Y:S01]  /*0d80*/  IMAD.IADD R3, R186, 0x1, -R3 ;  /* 0x00000001ba037824 */ /* 0x000fe200078e0a03 */
[----:B------:R-:W-:Y:S01]  /*0d90*/  SHF.R.S32.HI R184, RZ, 0x3, R0 ;  /* 0x00000003ffb87819 */ /* 0x000fe20000011400 */
[----:B------:R-:W-:Y:S01]  /*0da0*/  IMAD.IADD R6, R6, 0x1, -R5 ;  /* 0x0000000106067824 */ /* 0x000fe200078e0a05 */
[----:B------:R-:W-:Y:S01]  /*0db0*/  SHF.R.S32.HI R190, RZ, 0x1f, R18 ;  /* 0x0000001fffbe7819 */ /* 0x000fe20000011412 */
[----:B------:R-:W-:Y:S01]  /*0dc0*/  IMAD R187, R3, 0x40, R8 ;  /* 0x0000004003bb7824 */ /* 0x000fe200078e0208 */
[----:B------:R-:W-:Y:S01]  /*0dd0*/  SHF.R.S32.HI R189, RZ, 0x1f, R19 ;  /* 0x0000001fffbd7819 */ /* 0x000fe20000011413 */
[----:B------:R-:W-:-:S02]  /*0de0*/  IMAD R188, R2, 0x8, R7 ;  /* 0x0000000802bc7824 */ /* 0x000fc400078e0207 */
[----:B------:R-:W-:Y:S02]  /*0df0*/  IMAD.IADD R16, R185, 0x1, -R16 ;  /* 0x00000001b9107824 */ /* 0x000fe400078e0a10 */
[----:B------:R-:W-:-:S07]  /*0e00*/  IMAD R17, R6, 0x8, R187 ;  /* 0x0000000806117824 */ /* 0x000fce00078e02bb */
.L_x_1456:
[----:B------:R-:W-:Y:S01]  /*0e10*/  ULDC.64 UR8, c[0x0][0xa28] ;  /* 0x00028a0000087ab9 */ /* 0x000fe20000000a00 */
[----:B------:R-:W-:Y:S01]  /*0e20*/  ULDC UR4, c[0x0][0x424] ;  /* 0x0001090000047ab9 */ /* 0x000fe20000000800 */
[----:B------:R-:W-:-:S04]  /*0e30*/  UISETP.NE.U32.AND UP0, UPT, UR8, URZ, UPT ;  /* 0x0000003f0800728c */ /* 0x000fc8000bf05070 */
[----:B------:R-:W-:-:S03]  /*0e40*/  UISETP.NE.AND.EX UP0, UPT, UR9, URZ, UPT, UP0 ;  /* 0x0000003f0900728c */ /* 0x000fc6000bf05300 */
[----:B------:R-:W-:Y:S02]  /*0e50*/  ULDC.64 UR8, c[0x0][0xa18] ;  /* 0x0002860000087ab9 */ /* 0x000fe40000000a00 */
[----:B------:R-:W-:Y:S01]  /*0e60*/  UISETP.NE.U32.AND UP1, UPT, UR8, URZ, UPT ;  /* 0x0000003f0800728c */ /* 0x000fe2000bf25070 */
[----:B------:R-:W-:-:S03]  /*0e70*/  PLOP3.LUT P0, PT, PT, PT, UP0, 0x80, 0x0 ;  /* 0x000000000000781c */ /* 0x000fc60003f0f008 */
[----:B------:R-:W-:-:S03]  /*0e80*/  UISETP.NE.AND.EX UP1, UPT, UR9, URZ, UPT, UP1 ;  /* 0x0000003f0900728c */ /* 0x000fc6000bf25310 */
[----:B------:R-:W-:Y:S02]  /*0e90*/  @UP0 ULDC.64 UR8, c[0x0][0xa28] ;  /* 0x00028a0000080ab9 */ /* 0x000fe40000000a00 */
[----:B------:R-:W-:Y:S01]  /*0ea0*/  @UP0 UIMAD.WIDE UR8, UR6, 0x4, UR8 ;  /* 0x00000004060808a5 */ /* 0x000fe2000f8e0208 */
[----:B------:R-:W-:-:S05]  /*0eb0*/  PLOP3.LUT P2, PT, PT, PT, UP1, 0x80, 0x0 ;  /* 0x000000000000781c */ /* 0x000fca0003f4f018 */
[----:B------:R-:W-:Y:S01]  /*0ec0*/  @UP1 ULDC.64 UR10, c[0x0][0xa18] ;  /* 0x00028600000a1ab9 */ /* 0x000fe20000000a00 */
[----:B0-2-4-:R-:W-:Y:S02]  /*0ed0*/  IMAD.U32 R2, RZ, RZ, UR8 ;  /* 0x00000008ff027e24 */ /* 0x015fe4000f8e00ff */
[----:B------:R-:W-:Y:S01]  /*0ee0*/  IMAD.U32 R3, RZ, RZ, UR9 ;  /* 0x00000009ff037e24 */ /* 0x000fe2000f8e00ff */
[----:B------:R-:W-:-:S04]  /*0ef0*/  @UP1 UIMAD.WIDE UR8, UR6, 0x4, UR10 ;  /* 0x00000004060818a5 */ /* 0x000fc8000f8e020a */
[----:B------:R-:W2:Y:S02]  /*0f00*/  @P0 LDG.E R2, desc[UR50][R2.64] ;  /* 0x0000003202020981 */ /* 0x000ea4000c1e1900 */
[----:B------:R-:W-:Y:S02]  /*0f10*/  IMAD.U32 R4, RZ, RZ, UR8 ;  /* 0x00000008ff047e24 */ /* 0x000fe4000f8e00ff */
[----:B------:R-:W-:Y:S01]  /*0f20*/  IMAD.U32 R5, RZ, RZ, UR9 ;  /* 0x00000009ff057e24 */ /* 0x000fe2000f8e00ff */
[----:B------:R-:W-:-:S04]  /*0f30*/  ULDC.64 UR8, c[0x0][0x418] ;  /* 0x0001060000087ab9 */ /* 0x000fc80000000a00 */
[----:B---3--:R-:W3:Y:S01]  /*0f40*/  @P2 LDG.E R4, desc[UR50][R4.64] ;  /* 0x0000003204042981 */ /* 0x008ee2000c1e1900 */
[----:B------:R-:W-:Y:S01]  /*0f50*/  UISETP.NE.U32.AND UP0, UPT, UR8, URZ, UPT ;  /* 0x0000003f0800728c */ /* 0x000fe2000bf05070 */
[----:B------:R-:W-:Y:S01]  /*0f60*/  UMOV UR39, URZ ;  /* 0x0000003f00277c82 */ /* 0x000fe20008000000 */
[----:B------:R-:W-:Y:S02]  /*0f70*/  ULDC UR44, c[0x0][0x288] ;  /* 0x0000a200002c7ab9 */ /* 0x000fe40000000800 */
[----:B------:R-:W-:Y:S01]  /*0f80*/  UISETP.NE.AND.EX UP0, UPT, UR9, URZ, UPT, UP0 ;  /* 0x0000003f0900728c */ /* 0x000fe2000bf05300 */
[----:B------:R-:W-:Y:S02]  /*0f90*/  UMOV UR42, UR7 ;  /* 0x00000007002a7c82 */ /* 0x000fe40008000000 */
[----:B------:R-:W-:Y:S01]  /*0fa0*/  ULDC.64 UR8, c[0x0][0xa20] ;  /* 0x0002880000087ab9 */ /* 0x000fe20000000a00 */
[----:B------:R-:W-:Y:S01]  /*0fb0*/  USEL UR4, UR4, 0x1, UP0 ;  /* 0x0000000104047887 */ /* 0x000fe20008000000 */
[----:B------:R-:W-:Y:S01]  /*0fc0*/  ISETP.NE.U32.AND P1, PT, RZ, UR8, PT ;  /* 0x00000008ff007c0c */ /* 0x000fe2000bf25070 */
[----:B------:R-:W-:-:S02]  /*0fd0*/  ULDC UR8, c[0x0][0x2f0] ;  /* 0x0000bc0000087ab9 */ /* 0x000fc40000000800 */
[----:B------:R-:W-:Y:S01]  /*0fe0*/  UIMAD UR4, UR4, UR8, URZ ;  /* 0x00000008040472a4 */ /* 0x000fe2000f8e023f */
[----:B------:R-:W-:Y:S02]  /*0ff0*/  ISETP.NE.AND.EX P1, PT, RZ, UR9, PT, P1 ;  /* 0x00000009ff007c0c */ /* 0x000fe4000bf25310 */
[----:B--2---:R-:W-:Y:S02]  /*1000*/  @P0 R2UR UR39, R2 ;  /* 0x00000000022702ca */ /* 0x004fe400000e0000 */
[----:B---3--:R-:W-:Y:S01]  /*1010*/  @P2 R2UR UR44, R4 ;  /* 0x00000000042c22ca */ /* 0x008fe200000e0000 */
[----:B-1----:R-:W-:-:S14]  /*1020*/  @P2 BRA `(.L_x_1357) ;  /* 0x0000000000342947 */ /* 0x002fdc0003800000 */
[----:B------:R-:W-:Y:S02]  /*1030*/  ULDC.64 UR8, c[0x0][0xa00] ;  /* 0x0002800000087ab9 */ /* 0x000fe40000000a00 */
[----:B------:R-:W-:-:S04]  /*1040*/  ISETP.NE.U32.AND P0, PT, RZ, UR8, PT ;  /* 0x00000008ff007c0c */ /* 0x000fc8000bf05070 */
[----:B------:R-:W-:-:S13]  /*1050*/  ISETP.NE.AND.EX P0, PT, RZ, UR9, PT, P0 ;  /* 0x00000009ff007c0c */ /* 0x000fda000bf05300 */
[----:B------:R-:W-:Y:S05]  /*1060*/  @!P0 BRA `(.L_x_1357) ;  /* 0x0000000000248947 */ /* 0x000fea0003800000 */
[----:B------:R-:W-:Y:S02]  /*1070*/  ULDC.64 UR8, c[0x0][0xa00] ;  /* 0x0002800000087ab9 */ /* 0x000fe40000000a00 */
[----:B------:R-:W-:-:S06]  /*1080*/  UIMAD.WIDE UR8, UR6, 0x4, UR8 ;  /* 0x00000004060878a5 */ /* 0x000fcc000f8e0208 */
[----:B------:R-:W-:Y:S02]  /*1090*/  IMAD.U32 R2, RZ, RZ, UR8 ;  /* 0x00000008ff027e24 */ /* 0x000fe4000f8e00ff */
[----:B------:R-:W-:-:S05]  /*10a0*/  IMAD.U32 R3, RZ, RZ, UR9 ;  /* 0x00000009ff037e24 */ /* 0x000fca000f8e00ff */
[----:B------:R-:W2:Y:S04]  /*10b0*/  LDG.E R4, desc[UR50][R2.64] ;  /* 0x0000003202047981 */ /* 0x000ea8000c1e1900 */
[----:B------:R-:W3:Y:S01]  /*10c0*/  LDG.E R0, desc[UR50][R2.64+0x4] ;  /* 0x0000043202007981 */ /* 0x000ee2000c1e1900 */
[----:B--2---:R-:W-:Y:S02]  /*10d0*/  R2UR UR44, R4 ;  /* 0x00000000042c72ca */ /* 0x004fe400000e0000 */
[----:B---3--:R-:W-:-:S13]  /*10e0*/  R2UR UR7, R0 ;  /* 0x00000000000772ca */ /* 0x008fda00000e0000 */
[----:B------:R-:W-:-:S12]  /*10f0*/  UIADD3 UR44, -UR44, UR7, URZ ;  /* 0x000000072c2c7290 */ /* 0x000fd8000fffe13f */
.L_x_1357:
[----:B------:R-:W-:Y:S01]  /*1100*/  UMOV UR37, UR6 ;  /* 0x0000000600257c82 */ /* 0x000fe20008000000 */
[----:B------:R-:W-:Y:S05]  /*1110*/  @!P1 BRA `(.L_x_1358) ;  /* 0x00000000001c9947 */ /* 0x000fea0003800000 */
[----:B------:R-:W-:Y:S02]  /*1120*/  ULDC.64 UR8, c[0x0][0xa20] ;  /* 0x0002880000087ab9 */ /* 0x000fe40000000a00 */
[----:B------:R-:W-:-:S06]  /*1130*/  UIMAD.WIDE UR6, UR6, 0x4, UR8 ;  /* 0x00000004060678a5 */ /* 0x000fcc000f8e0208 */
[----:B------:R-:W-:Y:S02]  /*1140*/  IMAD.U32 R2, RZ, RZ, UR6 ;  /* 0x00000006ff027e24 */ /* 0x000fe4000f8e00ff */
[----:B------:R-:W-:-:S05]  /*1150*/  IMAD.U32 R3, RZ, RZ, UR7 ;  /* 0x00000007ff037e24 */ /* 0x000fca000f8e00ff */
[----:B------:R-:W2:Y:S02]  /*1160*/  LDG.E R2, desc[UR50][R2.64] ;  /* 0x0000003202027981 */ /* 0x000ea4000c1e1900 */
[----:B--2---:R-:W-:Y:S01]  /*1170*/  R2UR UR4, R2 ;  /* 0x00000000020472ca */ /* 0x004fe200000e0000 */
[----:B------:R-:W-:-:S14]  /*1180*/  BRA `(.L_x_1359) ;  /* 0x0000000000347947 */ /* 0x000fdc0003800000 */
.L_x_1358:
        /* <DEDUP_REMOVED lines=13> */
.L_x_1359:
[----:B------:R-:W-:Y:S01]  /*1260*/  ULDC UR6, c[0x0][0x448] ;  /* 0x0001120000067ab9 */ /* 0x000fe20000000800 */
[----:B------:R-:W-:Y:S02]  /*1270*/  USHF.L.U32 UR38, UR5, 0x7, URZ ;  /* 0x0000000705267899 */ /* 0x000fe4000800063f */
[----:B------:R-:W-:Y:S02]  /*1280*/  UISETP.NE.AND UP0, UPT, UR6, 0x1, UPT ;  /* 0x000000010600788c */ /* 0x000fe4000bf05270 */
[----:B------:R-:W-:Y:S02]  /*1290*/  UIADD3 UR8, UR38, 0x7f, URZ ;  /* 0x0000007f26087890 */ /* 0x000fe4000fffe03f */
[----:B------:R-:W-:-:S03]  /*12a0*/  UIADD3 UR39, -UR39, UR4, URZ ;  /* 0x0000000427277290 */ /* 0x000fc6000fffe13f */
[----:B------:R-:W-:Y:S01]  /*12b0*/  ULDC.64 UR4, c[0x0][0x9e0] ;  /* 0x0002780000047ab9 */ /* 0x000fe20000000a00 */
[----:B------:R-:W-:Y:S02]  /*12c0*/  UIADD3 UR9, UR39, 0x1, -UR44 ;  /* 0x0000000127097890 */ /* 0x000fe4000fffe82c */
[----:B------:R-:W-:Y:S01]  /*12d0*/  UISETP.GE.AND UP1, UPT, UR5, 0x1, UPT ;  /* 0x000000010500788c */ /* 0x000fe2000bf26270 */
[----:B------:R-:W-:Y:S01]  /*12e0*/  @UP0 ULDC UR6, c[0x0][0x44c] ;  /* 0x0001130000060ab9 */ /* 0x000fe20000000800 */
[----:B------:R-:W-:Y:S01]  /*12f0*/  @UP0 ULDC UR10, c[0x0][0x450] ;  /* 0x00011400000a0ab9 */ /* 0x000fe20000000800 */
[----:B------:R-:W-:-:S03]  /*1300*/  UIMAD.WIDE.U32 UR6, UR8, UR6, URZ ;  /* 0x00000006080672a5 */ /* 0x000fc6000f8e003f */
[----:B------:R-:W-:Y:S01]  /*1310*/  PLOP3.LUT P1, PT, PT, PT, UP1, 0x80, 0x0 ;  /* 0x000000000000781c */ /* 0x000fe20003f2f018 */
[----:B------:R-:W-:-:S04]  /*1320*/  @UP0 USHF.R.U32.HI UR8, URZ, UR10, UR7 ;  /* 0x0000000a3f080299 */ /* 0x000fc80008011607 */
[----:B------:R-:W-:-:S04]  /*1330*/  UIADD3 UR8, UR9, UR8, URZ ;  /* 0x0000000809087290 */ /* 0x000fc8000fffe03f */
[----:B------:R-:W-:-:S06]  /*1340*/  UIADD3 UR4, UR8, UR4, URZ ;  /* 0x0000000408047290 */ /* 0x000fcc000fffe03f */
[----:B------:R-:W-:Y:S01]  /*1350*/  IMAD.U32 R0, RZ, RZ, UR4 ;  /* 0x00000004ff007e24 */ /* 0x000fe2000f8e00ff */
[----:B------:R-:W-:Y:S06]  /*1360*/  @!P1 BRA `(.L_x_1360) ;  /* 0x0000000000409947 */ /* 0x000fec0003800000 */
        /* <DEDUP_REMOVED lines=10> */
.L_x_1361:
[----:B------:R-:W-:-:S11]  /*1410*/  UISETP.NE.AND UP1, UPT, UR5, 0x1, UPT ;  /* 0x000000010500788c */ /* 0x000fd6000bf25270 */
[----:B------:R-:W-:Y:S02]  /*1420*/  @UP1 ULDC.64 UR8, c[0x0][0x9e8] ;  /* 0x00027a0000081ab9 */ /* 0x000fe40000000a00 */
[----:B------:R-:W-:-:S04]  /*1430*/  UIMAD.WIDE.U32 UR6, UR4, UR8, URZ ;  /* 0x00000008040672a5 */ /* 0x000fc8000f8e003f */
[----:B------:R-:W-:-:S12]  /*1440*/  @UP1 USHF.R.U32.HI UR4, URZ, UR9, UR7 ;  /* 0x000000093f041299 */ /* 0x000fd80008011607 */
.L_x_1362:
[----:B------:R-:W-:-:S06]  /*1450*/  UIMAD UR4, UR4, UR5, UR5 ;  /* 0x00000005040472a4 */ /* 0x000fcc000f8e0205 */
[----:B------:R-:W-:-:S07]  /*1460*/  VIMNMX R0, R0, UR4, PT ;  /* 0x0000000400007c48 */ /* 0x000fce000bfe0100 */
.L_x_1360:
[----:B------:R-:W-:Y:S01]  /*1470*/  UIADD3 UR4, UR39, 0x7f, URZ ;  /* 0x0000007f27047890 */ /* 0x000fe2000fffe03f */
        /* <DEDUP_REMOVED lines=10> */
[----:B------:R-:W-:-:S02]  /*1520*/  UIADD3 UR52, UR39, -UR44, URZ ;  /* 0x8000002c27347290 */ /* 0x000fc4000fffe03f */
        /* <DEDUP_REMOVED lines=17> */
.L_x_1364:
[----:B------:R-:W-:-:S11]  /*1640*/  UISETP.NE.AND UP0, UPT, UR5, 0x1, UPT ;  /* 0x000000010500788c */ /* 0x000fd6000bf05270 */
[----:B------:R-:W-:Y:S02]  /*1650*/  @UP0 ULDC.64 UR10, c[0x0][0x9e8] ;  /* 0x00027a00000a0ab9 */ /* 0x000fe40000000a00 */
[----:B------:R-:W-:-:S04]  /*1660*/  UIMAD.WIDE.U32 UR6, UR4, UR10, URZ ;  /* 0x0000000a040672a5 */ /* 0x000fc8000f8e003f */
[----:B------:R-:W-:-:S12]  /*1670*/  @UP0 USHF.R.U32.HI UR4, URZ, UR11, UR7 ;  /* 0x0000000b3f040299 */ /* 0x000fd80008011607 */
.L_x_1365:
[----:B------:R-:W-:-:S04]  /*1680*/  UIMAD UR4, UR4, UR5, URZ ;  /* 0x00000005040472a4 */ /* 0x000fc8000f8e023f */
[----:B------:R-:W-:-:S04]  /*1690*/  UISETP.LT.AND UP0, UPT, UR9, UR4, UPT ;  /* 0x000000040900728c */ /* 0x000fc8000bf01270 */
[----:B------:R-:W-:-:S12]  /*16a0*/  USEL UR9, UR9, UR4, !UP0 ;  /* 0x0000000409097287 */ /* 0x000fd8000c000000 */
.L_x_1363:
        /* <DEDUP_REMOVED lines=39> */
[----:B------:R-:W-:Y:S02]  /*1920*/  IMAD.MOV.U32 R89, RZ, RZ, RZ ;  /* 0x000000ffff597224 */ /* 0x000fe400078e00ff */
        /* <DEDUP_REMOVED lines=33> */
.L_x_1367:
        /* <DEDUP_REMOVED lines=9> */
.L_x_1586:
[----:B------:R-:W-:Y:S05]  /*1bd0*/  @!P0 BRA `(.L_x_1369) ;  /* 0x0000000000048947 */ /* 0x000fea0003800000 */
[----:B------:R-:W-:Y:S01]  /*1be0*/  BPT.TRAP 0x1 ;  /* 0x000000040000795c */ /* 0x000fe20000300000 */
.L_x_1369:
[----:B------:R-:W-:Y:S02]  /*1bf0*/  IMAD.U32 R5, RZ, RZ, UR45 ;  /* 0x0000002dff057e24 */ /* 0x000fe4000f8e00ff */
[----:B0-----:R-:W-:-:S03]  /*1c00*/  IMAD.U32 R0, RZ, RZ, UR46 ;  /* 0x0000002eff007e24 */ /* 0x001fc6000f8e00ff */
[----:B------:R-:W-:Y:S02]  /*1c10*/  LEA R5, R5, UR41, 0x3 ;  /* 0x0000002905057c11 */ /* 0x000fe4000f8e18ff */
[----:B------:R-:W-:-:S04]  /*1c20*/  SHF.L.U32 R0, R0, 0x1f, RZ ;  /* 0x0000001f00007819 */ /* 0x000fc800000006ff */
[----:B------:R0:W1:Y:S01]  /*1c30*/  SYNCS.PHASECHK.TRANS64.TRYWAIT P2, [R5+URZ+0x28830], R0 ;  /* 0x02883000050075a7 */ /* 0x000062000804017f */
[----:B------:R-:W-:Y:S05]  /*1c40*/  @!P0 BRA `(.L_x_1370) ;  /* 0x0000000000048947 */ /* 0x000fea0003800000 */
[----:B------:R-:W-:Y:S01]  /*1c50*/  BPT.TRAP 0x1 ;  /* 0x000000040000795c */ /* 0x000fe20000300000 */
.L_x_1370:
[----:B------:R-:W2:Y:S02]  /*1c60*/  S2R R2, SR_TID.X ;  /* 0x0000000000027919 */ /* 0x000ea40000002100 */
[----:B--2---:R-:W-:Y:S01]  /*1c70*/  LOP3.LUT P1, RZ, R2, 0x7f, RZ, 0xc0, !PT ;  /* 0x0000007f02ff7812 */ /* 0x004fe2000782c0ff */
[----:B-1----:R-:W-:-:S12]  /*1c80*/  @P2 BRA `(.L_x_1371) ;  /* 0x0000000000082947 */ /* 0x002fd80003800000 */
[----:B------:R-:W1:Y:S02]  /*1c90*/  SYNCS.PHASECHK.TRANS64.TRYWAIT P2, [R5+URZ+0x28830], R0 ;  /* 0x02883000050075a7 */ /* 0x000e64000804017f */
[----:B-1----:R-:W-:Y:S05]  /*1ca0*/  @!P2 BRA `(.L_x_1372) ;  /* 0x000001440040a947 */ /* 0x002fea0003800000 */
.L_x_1371:
[----:B------:R-:W-:Y:S05]  /*1cb0*/  WARPSYNC.ALL ;  /* 0x0000000000007948 */ /* 0x000fea0003800000 */
[----:B------:R-:W-:Y:S01]  /*1cc0*/  UIADD3 UR4, UR41, 0x18400, URZ ;  /* 0x0001840029047890 */ /* 0x000fe2000fffe03f */
[----:B------:R-:W-:Y:S01]  /*1cd0*/  WARPGROUP.ARRIVE ;  /* 0x00000000000079c5 */ /* 0x000fe20000000000 */
[----:B------:R-:W-:Y:S01]  /*1ce0*/  ULOP3.LUT UR32, UR53, 0x10000, URZ, 0xfc, !UPT ;  /* 0x0001000035207892 */ /* 0x000fe2000f8efc3f */
[----:B01----:R-:W-:Y:S01]  /*1cf0*/  VIADD R0, R17, UR38 ;  /* 0x0000002611007c36 */ /* 0x003fe20008000000 */
[----:B------:R-:W-:Y:S01]  /*1d00*/  USHF.R.U32.HI UR4, URZ, 0x4, UR4 ;  /* 0x000000043f047899 */ /* 0x000fe20008011604 */
[----:B------:R-:W-:Y:S01]  /*1d10*/  IMAD.MOV.U32 R3, RZ, RZ, -0x80 ;  /* 0xffffff80ff037424 */ /* 0x000fe200078e00ff */
[----:B------:R-:W-:Y:S01]  /*1d20*/  UMOV UR33, 0x40000040 ;  /* 0x4000004000217882 */ /* 0x000fe20000000000 */
[----:B------:R-:W-:Y:S01]  /*1d30*/  UMOV UR35, 0x40000040 ;  /* 0x4000004000237882 */ /* 0x000fe20000000000 */
[----:B------:R-:W-:Y:S01]  /*1d40*/  ULOP3.LUT UR4, UR4, 0x3fff, URZ, 0xc0, !UPT ;  /* 0x00003fff04047892 */ /* 0x000fe2000f8ec03f */
[----:B------:R-:W-:Y:S01]  /*1d50*/  IMAD.MOV.U32 R4, RZ, RZ, R0 ;  /* 0x000000ffff047224 */ /* 0x000fe200078e0000 */
[----:B------:R-:W-:Y:S01]  /*1d60*/  UMOV UR5, 0x40000040 ;  /* 0x4000004000057882 */ /* 0x000fe20000000000 */
[----:B------:R-:W-:Y:S01]  /*1d70*/  UMOV UR7, 0x40000040 ;  /* 0x4000004000077882 */ /* 0x000fe20000000000 */
[----:B------:R-:W-:Y:S01]  /*1d80*/  ULOP3.LUT UR49, UR4, 0x10000, URZ, 0xfc, !UPT ;  /* 0x0001000004317892 */ /* 0x000fe2000f8efc3f */
[----:B------:R-:W-:Y:S01]  /*1d90*/  IMAD R6, R88, R3, 0x80 ;  /* 0x0000008058067424 */ /* 0x000fe200078e0203 */
[----:B------:R-:W-:Y:S01]  /*1da0*/  UIADD3 UR4, UR32, 0x2, URZ ;  /* 0x0000000220047890 */ /* 0x000fe2000fffe03f */
[----:B------:R-:W-:Y:S01]  /*1db0*/  IMAD.U32 R7, RZ, RZ, UR44 ;  /* 0x0000002cff077e24 */ /* 0x000fe2000f8e00ff */
[----:B------:R-:W-:Y:S01]  /*1dc0*/  ULEA UR34, UR45, UR49, 0xb ;  /* 0x000000312d227291 */ /* 0x000fe2000f8e583f */
[----:B------:R-:W-:Y:S01]  /*1dd0*/  VIADD R3, R6, 0x1 ;  /* 0x0000000106037836 */ /* 0x000fe20000000000 */
[----:B------:R-:W-:Y:S01]  /*1de0*/  UIADD3 UR8, UR32, 0x4, URZ ;  /* 0x0000000420087890 */ /* 0x000fe2000fffe03f */
[----:B------:R-:W-:Y:S01]  /*1df0*/  LEA R11, R88, 0xffffff80, 0x7 ;  /* 0xffffff80580b7811 */ /* 0x000fe200078e38ff */
[----:B------:R-:W-:-:S02]  /*1e00*/  UIADD3 UR6, UR34, 0x2, URZ ;  /* 0x0000000222067890 */ /* 0x000fc4000fffe03f */
[----:B------:R-:W-:Y:S01]  /*1e10*/  UIADD3 UR10, UR34, 0x4, URZ ;  /* 0x00000004220a7890 */ /* 0x000fe2000fffe03f */
[----:B------:R-:W-:Y:S02]  /*1e20*/  UMOV UR9, 0x40000040 ;  /* 0x4000004000097882 */ /* 0x000fe40000000000 */
[----:B------:R-:W-:Y:S01]  /*1e30*/  HGMMA.64x128x16.F32.BF16 R24, gdesc[UR32], RZ, !UPT, gsb0 ;  /* 0x01e00000201879f0 */ /* 0x000fe2000c0018ff */
        /* <DEDUP_REMOVED lines=37> */
[----:B------:R-:W0:Y:S04]  /*2090*/  SHFL.IDX PT, R5, R4, RZ, 0x1c1f ;  /* 0x001c1fff04057589 */ /* 0x000e2800000e0000 */
        /* <DEDUP_REMOVED lines=22> */
[----:B-1----:R-:W-:Y:S02]  /*2200*/  IMAD R0, R16, -0x2, R3 ;  /* 0xfffffffe10007824 */ /* 0x002fe400078e0203 */
[----:B------:R-:W-:-:S03]  /*2210*/  VIADD R3, R6, UR39 ;  /* 0x0000002706037c36 */ /* 0x000fc60008000000 */
[----:B------:R-:W-:Y:S01]  /*2220*/  IADD3 R0, -R7, UR39, R0 ;  /* 0x0000002707007c10 */ /* 0x000fe2000fffe100 */
[----:B------:R-:W-:-:S04]  /*2230*/  IMAD R8, R16, -0x2, R3 ;  /* 0xfffffffe10087824 */ /* 0x000fc800078e0203 */
[C---:B------:R-:W-:Y:S02]  /*2240*/  VIADD R13, R0.reuse, UR6 ;  /* 0x00000006000d7c36 */ /* 0x040fe40008000000 */
[----:B------:R-:W-:-:S03]  /*2250*/  VIADD R10, R0, UR10 ;  /* 0x0000000a000a7c36 */ /* 0x000fc60008000000 */
[----:B0-----:R-:W-:Y:S01]  /*2260*/  VIADDMNMX R0, R5, R13, R8, PT ;  /* 0x0000000d05007246 */ /* 0x001fe20003800108 */
[----:B------:R-:W-:Y:S01]  /*2270*/  IMAD.IADD R2, R10, 0x1, R5 ;  /* 0x000000010a027824 */ /* 0x000fe200078e0205 */
[----:B------:R-:W-:Y:S06]  /*2280*/  @P2 BRA `(.L_x_1373) ;  /* 0x00000000005c2947 */ /* 0x000fec0003800000 */
[----:B------:R-:W-:Y:S01]  /*2290*/  IMAD.U32 R12, RZ, RZ, UR44 ;  /* 0x0000002cff0c7e24 */ /* 0x000fe2000f8e00ff */
[----:B------:R-:W-:Y:S04]  /*22a0*/  BSSY B0, `(.L_x_1374) ;  /* 0x0000011000007945 */ /* 0x000fe80003800000 */
[----:B------:R-:W-:-:S04]  /*22b0*/  IADD3 R3, -R12, UR39, R5 ;  /* 0x000000270c037c10 */ /* 0x000fc8000fffe105 */
        /* <DEDUP_REMOVED lines=10> */
.L_x_1375:
[----:B------:R-:W-:-:S06]  /*2360*/  UISETP.NE.AND UP2, UPT, UR7, 0x1, UPT ;  /* 0x000000010700788c */ /* 0x000fcc000bf45270 */
[----:B------:R-:W-:-:S05]  /*2370*/  PLOP3.LUT P2, PT, PT, PT, UP2, 0x80, 0x0 ;  /* 0x000000000000781c */ /* 0x000fca0003f4f028 */
[----:B------:R-:W-:-:S08]  /*2380*/  @UP2 ULDC.64 UR10, c[0x0][0x9e8] ;  /* 0x00027a00000a2ab9 */ /* 0x000fd00000000a00 */
[----:B------:R-:W-:-:S05]  /*2390*/  @P2 IMAD.HI.U32 R5, R3, UR10, RZ ;  /* 0x0000000a03052c27 */ /* 0x000fca000f8e00ff */
[----:B------:R-:W-:-:S07]  /*23a0*/  @P2 SHF.R.U32.HI R3, RZ, UR11, R5 ;  /* 0x0000000bff032c19 */ /* 0x000fce0008011605 */
.L_x_1376:
[----:B------:R-:W-:Y:S05]  /*23b0*/  BSYNC B0 ;  /* 0x0000000000007941 */ /* 0x000fea0003800000 */
.L_x_1374:
[----:B------:R-:W-:-:S04]  /*23c0*/  IMAD R3, R3, UR7, -R11 ;  /* 0x0000000703037c24 */ /* 0x000fc8000f8e0a0b */
[----:B------:R-:W-:-:S05]  /*23d0*/  IMAD R3, R16, -0x2, R3 ;  /* 0xfffffffe10037824 */ /* 0x000fca00078e0203 */
[----:B------:R-:W-:Y:S02]  /*23e0*/  VIMNMX R2, R2, R3, !PT ;  /* 0x0000000302027248 */ /* 0x000fe40007fe0100 */
[----:B------:R-:W-:-:S07]  /*23f0*/  VIADDMNMX R0, R3, UR7, R0, PT ;  /* 0x0000000703007c46 */ /* 0x000fce000b800100 */
.L_x_1373:
[C---:B------:R-:W-:Y:S01]  /*2400*/  ISETP.GE.AND P2, PT, R6.reuse, 0x2, PT ;  /* 0x000000020600780c */ /* 0x040fe20003f46270 */
[----:B------:R-:W0:Y:S01]  /*2410*/  SHFL.IDX PT, R15, R4, 0x1, 0x1c1f ;  /* 0x003c1f00040f7f89 */ /* 0x000e2200000e0000 */
[----:B------:R-:W-:Y:S02]  /*2420*/  ISETP.GE.AND P5, PT, R6, 0xa, PT ;  /* 0x0000000a0600780c */ /* 0x000fe40003fa6270 */
[----:B------:R-:W-:Y:S02]  /*2430*/  ISETP.GT.AND P3, PT, R2, 0x1, !P2 ;  /* 0x000000010200780c */ /* 0x000fe40005764270 */
[----:B------:R-:W-:Y:S02]  /*2440*/  ISETP.GE.AND P4, PT, R6, 0x9, PT ;  /* 0x000000090600780c */ /* 0x000fe40003f86270 */
[----:B------:R-:W-:Y:S02]  /*2450*/  ISETP.LT.OR P3, PT, R0, 0x2, P3 ;  /* 0x000000020000780c */ /* 0x000fe40001f61670 */
[----:B------:R-:W-:-:S02]  /*2460*/  P2R R14, PR, RZ, 0x10 ;  /* 0x00000010ff0e7803 */ /* 0x000fc40000000000 */
[----:B------:R-:W-:Y:S02]  /*2470*/  FSEL R89, R25, -INF , !P3 ;  /* 0xff80000019597808 */ /* 0x000fe40005800000 */
[----:B------:R-:W-:Y:S02]  /*2480*/  ISETP.GT.AND P3, PT, R2, 0x9, !P5 ;  /* 0x000000090200780c */ /* 0x000fe40006f64270 */
        /* <DEDUP_REMOVED lines=143> */
[----:B------:R-:W-:Y:S01]  /*2d80*/  ISETP.GE.AND P6, PT, R6, 0x7a, PT ;  /* 0x0000007a0600780c */ /* 0x000fe20003fc6270 */
[----:B0-----:R-:W-:-:S03]  /*2d90*/  IMAD.IADD R6, R10, 0x1, R15 ;  /* 0x000000010a067824 */ /* 0x001fc600078e020f */
[----:B------:R-:W-:Y:S02]  /*2da0*/  P2R R24, PR, RZ, 0x40 ;  /* 0x00000040ff187803 */ /* 0x000fe40000000000 */
[----:B------:R-:W-:Y:S02]  /*2db0*/  ISETP.GT.AND P6, PT, R2, 0x79, !P6 ;  /* 0x000000790200780c */ /* 0x000fe400077c4270 */
[----:B------:R-:W-:Y:S02]  /*2dc0*/  VIADDMNMX R2, R15, R13, R8, PT ;  /* 0x0000000d0f027246 */ /* 0x000fe40003800108 */
[----:B------:R-:W-:-:S04]  /*2dd0*/  ISETP.LT.OR P6, PT, R0, 0x7a, P6 ;  /* 0x0000007a0000780c */ /* 0x000fc800037c1670 */
[----:B------:R-:W-:Y:S02]  /*2de0*/  FSEL R85, R85, -INF , !P6 ;  /* 0xff80000055557808 */ /* 0x000fe40007000000 */
[----:B------:R-:W-:-:S13]  /*2df0*/  PLOP3.LUT P6, PT, PT, PT, UP1, 0x40, 0x0 ;  /* 0x000000000000781c */ /* 0x000fda0003fce818 */
[----:B------:R-:W-:Y:S05]  /*2e00*/  @P6 BRA `(.L_x_1377) ;  /* 0x0000000000646947 */ /* 0x000fea0003800000 */
        /* <DEDUP_REMOVED lines=14> */
.L_x_1379:
[----:B------:R-:W-:-:S06]  /*2ef0*/  UISETP.NE.AND UP2, UPT, UR7, 0x1, UPT ;  /* 0x000000010700788c */ /* 0x000fcc000bf45270 */
[----:B------:R-:W-:-:S05]  /*2f00*/  PLOP3.LUT P6, PT, PT, PT, UP2, 0x80, 0x0 ;  /* 0x000000000000781c */ /* 0x000fca0003fcf028 */
[----:B------:R-:W-:-:S08]  /*2f10*/  @UP2 ULDC.64 UR10, c[0x0][0x9e8] ;  /* 0x00027a00000a2ab9 */ /* 0x000fd00000000a00 */
[----:B------:R-:W-:Y:S01]  /*2f20*/  @P6 IMAD.HI.U32 R4, R0, UR10, RZ ;  /* 0x0000000a00046c27 */ /* 0x000fe2000f8e00ff */
[----:B------:R-:W-:-:S13]  /*2f30*/  PLOP3.LUT P6, PT, PT, PT, UP2, 0x80, 0x0 ;  /* 0x000000000000781c */ /* 0x000fda0003fcf028 */
[----:B------:R-:W-:-:S07]  /*2f40*/  @P6 SHF.R.U32.HI R0, RZ, UR11, R4 ;  /* 0x0000000bff006c19 */ /* 0x000fce0008011604 */
.L_x_1380:
[----:B------:R-:W-:Y:S05]  /*2f50*/  BSYNC B0 ;  /* 0x0000000000007941 */ /* 0x000fea0003800000 */
.L_x_1378:
[----:B------:R-:W-:-:S04]  /*2f60*/  IMAD R11, R0, UR7, -R11 ;  /* 0x00000007000b7c24 */ /* 0x000fc8000f8e0a0b */
[----:B------:R-:W-:-:S05]  /*2f70*/  IMAD R11, R16, -0x2, R11 ;  /* 0xfffffffe100b7824 */ /* 0x000fca00078e020b */
[----:B------:R-:W-:Y:S02]  /*2f80*/  VIMNMX R6, R6, R11, !PT ;  /* 0x0000000b06067248 */ /* 0x000fe40007fe0100 */
[----:B------:R-:W-:-:S07]  /*2f90*/  VIADDMNMX R2, R11, UR7, R2, PT ;  /* 0x000000070b027c46 */ /* 0x000fce000b800102 */
.L_x_1377:
        /* <DEDUP_REMOVED lines=87> */
[----:B------:R-:W-:Y:S02]  /*3510*/  ISETP.GT.AND P3, PT, R6, 0x70, !P3 ;  /* 0x000000700600780c */ /* 0x000fe40005f64270 */
        /* <DEDUP_REMOVED lines=11> */
[C---:B------:R-:W-:Y:S02]  /*35d0*/  ISETP.LT.OR P5, PT, R2.reuse, 0x79, P5 ;  /* 0x000000790200780c */ /* 0x040fe40002fa1670 */
[----:B------:R-:W-:-:S02]  /*35e0*/  ISETP.LT.OR P2, PT, R2, 0x39, P2 ;  /* 0x000000390200780c */ /* 0x000fc40001741670 */
[----:B------:R-:W-:Y:S02]  /*35f0*/  FSEL R83, R83, -INF , !P4 ;  /* 0xff80000053537808 */ /* 0x000fe40006000000 */
[----:B------:R-:W-:Y:S02]  /*3600*/  FSEL R33, R54, -INF , !P2 ;  /* 0xff80000036217808 */ /* 0x000fe40005000000 */
[----:B------:R-:W-:Y:S02]  /*3610*/  ISETP.GT.AND P2, PT, R6, 0x39, !P6 ;  /* 0x000000390600780c */ /* 0x000fe40007744270 */
[----:B------:R-:W-:Y:S02]  /*3620*/  ISETP.NE.AND P6, PT, R72, RZ, PT ;  /* 0x000000ff4800720c */ /* 0x000fe40003fc5270 */
        /* <DEDUP_REMOVED lines=30> */
[----:B------:R-:W-:Y:S02]  /*3810*/  ISETP.NE.AND P2, PT, R61, RZ, PT ;  /* 0x000000ff3d00720c */ /* 0x000fe40003f45270 */
[----:B------:R-:W0:Y:S02]  /*3820*/  SHFL.BFLY PT, R61, R8, 0x2, 0x1f ;  /* 0x0c401f00083d7f89 */ /* 0x000e2400000e0000 */
[----:B------:R-:W-:-:S04]  /*3830*/  ISETP.GT.AND P2, PT, R6, 0x59, !P2 ;  /* 0x000000590600780c */ /* 0x000fc80005744270 */
[----:B------:R-:W-:-:S04]  /*3840*/  ISETP.LT.OR P2, PT, R2, 0x5a, P2 ;  /* 0x0000005a0200780c */ /* 0x000fc80001741670 */
[----:B------:R-:W-:Y:S02]  /*3850*/  FSEL R71, R71, -INF , !P2 ;  /* 0xff80000047477808 */ /* 0x000fe40005000000 */
[----:B------:R-:W-:-:S04]  /*3860*/  ISETP.NE.AND P2, PT, R64, RZ, PT ;  /* 0x000000ff4000720c */ /* 0x000fc80003f45270 */
[----:B------:R-:W-:-:S04]  /*3870*/  ISETP.GT.AND P2, PT, R6, 0x60, !P2 ;  /* 0x000000600600780c */ /* 0x000fc80005744270 */
[----:B------:R-:W-:Y:S02]  /*3880*/  ISETP.LT.OR P2, PT, R2, 0x61, P2 ;  /* 0x000000610200780c */ /* 0x000fe40001741670 */
[----:B0-----:R-:W-:Y:S02]  /*3890*/  FMNMX.FTZ R61, R8, R61, !PT ;  /* 0x0000003d083d7209 */ /* 0x001fe40007810000 */
[----:B------:R-:W-:Y:S02]  /*38a0*/  FSEL R53, R74, -INF , !P2 ;  /* 0xff8000004a357808 */ /* 0x000fe40005000000 */
[----:B------:R-:W-:Y:S01]  /*38b0*/  ISETP.NE.AND P2, PT, R68, RZ, PT ;  /* 0x000000ff4400720c */ /* 0x000fe20003f45270 */
[----:B------:R-:W0:Y:S03]  /*38c0*/  SHFL.BFLY PT, R0, R61, 0x1, 0x1f ;  /* 0x0c201f003d007f89 */ /* 0x000e2600000e0000 */
[----:B------:R-:W-:-:S04]  /*38d0*/  ISETP.GT.AND P2, PT, R6, 0x61, !P2 ;  /* 0x000000610600780c */ /* 0x000fc80005744270 */
[----:B------:R-:W-:-:S04]  /*38e0*/  ISETP.LT.OR P2, PT, R2, 0x62, P2 ;  /* 0x000000620200780c */ /* 0x000fc80001741670 */
[----:B------:R-:W-:Y:S02]  /*38f0*/  FSEL R75, R75, -INF , !P2 ;  /* 0xff8000004b4b7808 */ /* 0x000fe40005000000 */
[----:B------:R-:W-:Y:S02]  /*3900*/  ISETP.GT.AND P2, PT, R6, 0x68, !P6 ;  /* 0x000000680600780c */ /* 0x000fe40007744270 */
[----:B------:R-:W-:Y:S02]  /*3910*/  ISETP.NE.AND P6, PT, R12, RZ, PT ;  /* 0x000000ff0c00720c */ /* 0x000fe40003fc5270 */
[----:B------:R-:W-:-:S04]  /*3920*/  ISETP.LT.OR P2, PT, R2, 0x69, P2 ;  /* 0x000000690200780c */ /* 0x000fc80001741670 */
        /* <DEDUP_REMOVED lines=10> */
[----:B------:R-:W-:Y:S01]  /*39d0*/  FSEL R113, R82, -INF , !P3 ;  /* 0xff80000052717808 */ /* 0x000fe20005800000 */
        /* <DEDUP_REMOVED lines=19> */
[----:B------:R-:W-:Y:S01]  /*3b10*/  ISETP.GT.AND P6, PT, R6, 0x79, !P6 ;  /* 0x000000790600780c */ /* 0x000fe200077c4270 */
[--C-:B------:R-:W-:Y:S01]  /*3b20*/  FFMA.FTZ R6, R111, R4, -R10.reuse ;  /* 0x000000046f067223 */ /* 0x100fe2000001080a */
[----:B------:R-:W-:Y:S01]  /*3b30*/  FMNMX.FTZ R8, R35, R8, !PT ;  /* 0x0000000823087209 */ /* 0x000fe20007810000 */
[----:B------:R-:W1:Y:S01]  /*3b40*/  MUFU.EX2 R182, R182 ;  /* 0x000000b600b67308 */ /* 0x000e620000000800 */
[----:B------:R-:W-:Y:S01]  /*3b50*/  ISETP.LT.OR P6, PT, R2, 0x7a, P6 ;  /* 0x0000007a0200780c */ /* 0x000fe200037c1670 */
[--C-:B------:R-:W-:Y:S01]  /*3b60*/  FFMA.FTZ R2, R107, R4, -R10.reuse ;  /* 0x000000046b027223 */ /* 0x100fe2000001080a */
[----:B------:R-:W-:Y:S01]  /*3b70*/  FMNMX.FTZ R8, R15, R8, !PT ;  /* 0x000000080f087209 */ /* 0x000fe20007810000 */
[-CC-:B------:R-:W-:Y:S01]  /*3b80*/  FFMA.FTZ R172, R121, R4.reuse, -R10.reuse ;  /* 0x0000000479ac7223 */ /* 0x180fe2000001080a */
[----:B------:R-:W-:Y:S01]  /*3b90*/  FSEL R111, R86, -INF , !P5 ;  /* 0xff800000566f7808 */ /* 0x000fe20006800000 */
[--C-:B------:R-:W-:Y:S01]  /*3ba0*/  FFMA.FTZ R93, R93, R4, -R10.reuse ;  /* 0x000000045d5d7223 */ /* 0x100fe2000001080a */
[----:B------:R-:W-:Y:S01]  /*3bb0*/  FMNMX.FTZ R8, R39, R8, !PT ;  /* 0x0000000827087209 */ /* 0x000fe20007810000 */
[----:B------:R-:W-:Y:S01]  /*3bc0*/  MUFU.EX2 R166, R2 ;  /* 0x0000000200a67308 */ /* 0x000fe20000000800 */
[----:B------:R-:W-:Y:S01]  /*3bd0*/  FSEL R87, R87, -INF , !P6 ;  /* 0xff80000057577808 */ /* 0x000fe20007000000 */
[--C-:B------:R-:W-:Y:S01]  /*3be0*/  FFMA.FTZ R174, R119, R4, -R10.reuse ;  /* 0x0000000477ae7223 */ /* 0x100fe2000001080a */
[----:B------:R-:W-:Y:S01]  /*3bf0*/  FMNMX.FTZ R8, R21, R8, !PT ;  /* 0x0000000815087209 */ /* 0x000fe20007810000 */
[-CC-:B------:R-:W-:Y:S01]  /*3c00*/  FFMA.FTZ R95, R95, R4.reuse, -R10.reuse ;  /* 0x000000045f5f7223 */ /* 0x180fe2000001080a */
[-CC-:B------:R-:W-:Y:S01]  /*3c10*/  FFMA.FTZ R168, R117, R4.reuse, -R10.reuse ;  /* 0x0000000475a87223 */ /* 0x180fe2000001080a */
[--C-:B------:R-:W-:Y:S01]  /*3c20*/  FFMA.FTZ R97, R97, R4, -R10.reuse ;  /* 0x0000000461617223 */ /* 0x100fe2000001080a */
[----:B------:R-:W-:Y:S01]  /*3c30*/  FMNMX.FTZ R8, R43, R8, !PT ;  /* 0x000000082b087209 */ /* 0x000fe20007810000 */
[----:B------:R2:W-:Y:S01]  /*3c40*/  MUFU.EX2 R115, R6 ;  /* 0x0000000600737308 */ /* 0x0005e20000000800 */
        /* <DEDUP_REMOVED lines=8> */
[-CC-:B--2---:R-:W-:Y:S01]  /*3cd0*/  FFMA.FTZ R6, R7, R4.reuse, -R10.reuse ;  /* 0x0000000407067223 */ /* 0x184fe2000001080a */
        /* <DEDUP_REMOVED lines=11> */
[----:B------:R-:W-:-:S02]  /*3d90*/  FFMA.FTZ R10, R85, R4, -R10 ;  /* 0x00000004550a7223 */ /* 0x000fc4000001080a */
[----:B------:R-:W-:Y:S01]  /*3da0*/  FMNMX.FTZ R8, R55, R8, !PT ;  /* 0x0000000837087209 */ /* 0x000fe20007810000 */
[----:B------:R-:W4:Y:S03]  /*3db0*/  MUFU.EX2 R89, R89 ;  /* 0x0000005900597308 */ /* 0x000f260000000800 */
        /* <DEDUP_REMOVED lines=23> */
[----:B------:R-:W-:Y:S04]  /*3f30*/  MUFU.EX2 R97, R97 ;  /* 0x0000006100617308 */ /* 0x000fe80000000800 */
[----:B------:R-:W0:Y:S04]  /*3f40*/  SHFL.BFLY PT, R107, R8, 0x2, 0x1f ;  /* 0x0c401f00086b7f89 */ /* 0x000e2800000e0000 */
        /* <DEDUP_REMOVED lines=14> */
[----:B------:R-:W-:-:S03]  /*4030*/  PLOP3.LUT P2, PT, PT, PT, UP1, 0x40, 0x0 ;  /* 0x000000000000781c */ /* 0x000fc60003f4e818 */
[-CC-:B------:R-:W-:Y:S01]  /*4040*/  FFMA.FTZ R31, R31, R4.reuse, -R2.reuse ;  /* 0x000000041f1f7223 */ /* 0x180fe20000010802 */
[-CC-:B------:R-:W-:Y:S01]  /*4050*/  FFMA.FTZ R26, R26, R4.reuse, -R2.reuse ;  /* 0x000000041a1a7223 */ /* 0x180fe20000010802 */
[-CC-:B------:R-:W-:Y:S01]  /*4060*/  FFMA.FTZ R27, R27, R4.reuse, -R2.reuse ;  /* 0x000000041b1b7223 */ /* 0x180fe20000010802 */
        /* <DEDUP_REMOVED lines=10> */
[----:B0-----:R-:W-:Y:S01]  /*4110*/  FADD.FTZ R31, R180, R61 ;  /* 0x0000003db41f7221 */ /* 0x001fe20000010000 */
[-CC-:B------:R-:W-:Y:S01]  /*4120*/  FFMA.FTZ R47, R47, R4.reuse, -R2.reuse ;  /* 0x000000042f2f7223 */ /* 0x180fe20000010802 */
[-CC-:B------:R-:W-:Y:S01]  /*4130*/  FFMA.FTZ R29, R29, R4.reuse, -R2.reuse ;  /* 0x000000041d1d7223 */ /* 0x180fe20000010802 */
[-CC-:B------:R-:W-:Y:S01]  /*4140*/  FFMA.FTZ R51, R51, R4.reuse, -R2.reuse ;  /* 0x0000000433337223 */ /* 0x180fe20000010802 */
[----:B-1----:R-:W-:Y:S01]  /*4150*/  FADD.FTZ R30, R182, R31 ;  /* 0x0000001fb61e7221 */ /* 0x002fe20000010000 */
[-CC-:B------:R-:W-:Y:S01]  /*4160*/  FFMA.FTZ R33, R33, R4.reuse, -R2.reuse ;  /* 0x0000000421217223 */ /* 0x180fe20000010802 */
[-C--:B------:R-:W-:Y:S01]  /*4170*/  FFMA.FTZ R55, R55, R4.reuse, -R2 ;  /* 0x0000000437377223 */ /* 0x080fe20000010802 */
[----:B------:R-:W0:Y:S01]  /*4180*/  MUFU.EX2 R27, R27 ;  /* 0x0000001b001b7308 */ /* 0x000e220000000800 */
[----:B---3--:R-:W-:Y:S01]  /*4190*/  FADD.FTZ R31, R65, R30 ;  /* 0x0000001e411f7221 */ /* 0x008fe20000010000 */
[-CC-:B------:R-:W-:Y:S01]  /*41a0*/  FFMA.FTZ R37, R37, R4.reuse, -R2.reuse ;  /* 0x0000000425257223 */ /* 0x180fe20000010802 */
[-CC-:B------:R-:W-:Y:S01]  /*41b0*/  FFMA.FTZ R59, R59, R4.reuse, -R2.reuse ;  /* 0x000000043b3b7223 */ /* 0x180fe20000010802 */
[-CC-:B------:R-:W-:Y:S01]  /*41c0*/  FFMA.FTZ R41, R41, R4.reuse, -R2.reuse ;  /* 0x0000000429297223 */ /* 0x180fe20000010802 */
[----:B--2---:R-:W-:Y:S01]  /*41d0*/  FADD.FTZ R32, R176, R31 ;  /* 0x0000001fb0207221 */ /* 0x004fe20000010000 */
[-CC-:B------:R-:W-:Y:S01]  /*41e0*/  FFMA.FTZ R63, R63, R4.reuse, -R2.reuse ;  /* 0x000000043f3f7223 */ /* 0x180fe20000010802 */
[-C--:B------:R-:W-:Y:S01]  /*41f0*/  FFMA.FTZ R45, R45, R4.reuse, -R2 ;  /* 0x000000042d2d7223 */ /* 0x080fe20000010802 */
[----:B------:R-:W1:Y:S01]  /*4200*/  MUFU.EX2 R11, R11 ;  /* 0x0000000b000b7308 */ /* 0x000e620000000800 */
[----:B----4-:R-:W-:Y:S01]  /*4210*/  FADD.FTZ R31, R89, R32 ;  /* 0x00000020591f7221 */ /* 0x010fe20000010000 */
[-CC-:B------:R-:W-:Y:S01]  /*4220*/  FFMA.FTZ R67, R67, R4.reuse, -R2.reuse ;  /* 0x0000000443437223 */ /* 0x180fe20000010802 */
[-CC-:B------:R-:W-:Y:S01]  /*4230*/  FFMA.FTZ R49, R49, R4.reuse, -R2.reuse ;  /* 0x0000000431317223 */ /* 0x180fe20000010802 */
[-CC-:B------:R-:W-:Y:S01]  /*4240*/  FFMA.FTZ R71, R71, R4.reuse, -R2.reuse ;  /* 0x0000000447477223 */ /* 0x180fe20000010802 */
[----:B-----5:R-:W-:Y:S01]  /*4250*/  FADD.FTZ R32, R178, R31 ;  /* 0x0000001fb2207221 */ /* 0x020fe20000010000 */
[-CC-:B------:R-:W-:Y:S01]  /*4260*/  FFMA.FTZ R53, R53, R4.reuse, -R2.reuse ;  /* 0x0000000435357223 */ /* 0x180fe20000010802 */
[-C--:B------:R-:W-:Y:S01]  /*4270*/  FFMA.FTZ R75, R75, R4.reuse, -R2 ;  /* 0x000000044b4b7223 */ /* 0x080fe20000010802 */
[----:B------:R-:W2:Y:S01]  /*4280*/  MUFU.EX2 R13, R13 ;  /* 0x0000000d000d7308 */ /* 0x000ea20000000800 */
[----:B------:R-:W-:Y:S01]  /*4290*/  FADD.FTZ R31, R91, R32 ;  /* 0x000000205b1f7221 */ /* 0x000fe20000010000 */
[-CC-:B------:R-:W-:Y:S01]  /*42a0*/  FFMA.FTZ R57, R57, R4.reuse, -R2.reuse ;  /* 0x0000000439397223 */ /* 0x180fe20000010802 */
[-CC-:B------:R-:W-:Y:S01]  /*42b0*/  FFMA.FTZ R79, R79, R4.reuse, -R2.reuse ;  /* 0x000000044f4f7223 */ /* 0x180fe20000010802 */
[-CC-:B------:R-:W-:Y:S01]  /*42c0*/  FFMA.FTZ R113, R113, R4.reuse, -R2.reuse ;  /* 0x0000000471717223 */ /* 0x180fe20000010802 */
[----:B------:R-:W-:Y:S01]  /*42d0*/  FADD.FTZ R34, R172, R31 ;  /* 0x0000001fac227221 */ /* 0x000fe20000010000 */
[-CC-:B------:R-:W-:Y:S01]  /*42e0*/  FFMA.FTZ R83, R83, R4.reuse, -R2.reuse ;  /* 0x0000000453537223 */ /* 0x180fe20000010802 */
[-C--:B------:R-:W-:Y:S01]  /*42f0*/  FFMA.FTZ R111, R111, R4.reuse, -R2 ;  /* 0x000000046f6f7223 */ /* 0x080fe20000010802 */
[----:B------:R3:W4:Y:S01]  /*4300*/  MUFU.EX2 R12, R35 ;  /* 0x00000023000c7308 */ /* 0x0007220000000800 */
[----:B------:R-:W-:Y:S01]  /*4310*/  FADD.FTZ R31, R93, R34 ;  /* 0x000000225d1f7221 */ /* 0x000fe20000010000 */
[----:B0-----:R-:W-:Y:S01]  /*4320*/  FADD.FTZ R34, R26, R27 ;  /* 0x0000001b1a227221 */ /* 0x001fe20000010000 */
[----:B------:R-:W-:Y:S01]  /*4330*/  FFMA.FTZ R87, R87, R4, -R2 ;  /* 0x0000000457577223 */ /* 0x000fe20000010802 */
[----:B-1----:R-:W-:Y:S01]  /*4340*/  F2FP.BF16.F32.PACK_AB R183, R8, R11 ;  /* 0x0000000b08b7723e */ /* 0x002fe200000010ff */
[----:B------:R-:W-:Y:S01]  /*4350*/  FADD.FTZ R36, R174, R31 ;  /* 0x0000001fae247221 */ /* 0x000fe20000010000 */
[----:B------:R-:W-:Y:S01]  /*4360*/  FADD.FTZ R31, R11, R34 ;  /* 0x000000220b1f7221 */ /* 0x000fe20000010000 */
[----:B------:R-:W-:Y:S01]  /*4370*/  F2FP.BF16.F32.PACK_AB R180, R61, R180 ;  /* 0x000000b43db4723e */ /* 0x000fe200000010ff */
[----:B------:R-:W0:Y:S01]  /*4380*/  MUFU.EX2 R15, R15 ;  /* 0x0000000f000f7308 */ /* 0x000e220000000800 */
[----:B---3--:R-:W-:Y:S01]  /*4390*/  FADD.FTZ R35, R95, R36 ;  /* 0x000000245f237221 */ /* 0x008fe20000010000 */
[----:B------:R-:W-:Y:S01]  /*43a0*/  FADD.FTZ R36, R8, R31 ;  /* 0x0000001f08247221 */ /* 0x000fe20000010000 */
[----:B------:R-:W-:-:S02]  /*43b0*/  F2FP.BF16.F32.PACK_AB R182, R65, R182 ;  /* 0x000000b641b6723e */ /* 0x000fc400000010ff */
[----:B------:R-:W-:Y:S01]  /*43c0*/  FADD.FTZ R38, R168, R35 ;  /* 0x00000023a8267221 */ /* 0x000fe20000010000 */
[----:B--2---:R-:W-:Y:S01]  /*43d0*/  FADD.FTZ R31, R13, R36 ;  /* 0x000000240d1f7221 */ /* 0x004fe20000010000 */
[----:B------:R-:W-:Y:S01]  /*43e0*/  F2FP.BF16.F32.PACK_AB R176, R89, R176 ;  /* 0x000000b059b0723e */ /* 0x000fe200000010ff */
[----:B------:R-:W1:Y:S01]  /*43f0*/  MUFU.EX2 R14, R39 ;  /* 0x00000027000e7308 */ /* 0x000e620000000800 */
[----:B------:R-:W-:Y:S01]  /*4400*/  FADD.FTZ R35, R97, R38 ;  /* 0x0000002661237221 */ /* 0x000fe20000010000 */
[----:B----4-:R-:W-:Y:S01]  /*4410*/  FADD.FTZ R36, R12, R31 ;  /* 0x0000001f0c247221 */ /* 0x010fe20000010000 */
[----:B------:R-:W-:Y:S02]  /*4420*/  F2FP.BF16.F32.PACK_AB R178, R91, R178 ;  /* 0x000000b25bb2723e */ /* 0x000fe400000010ff */
[----:B------:R-:W-:Y:S01]  /*4430*/  FADD.FTZ R38, R170, R35 ;  /* 0x00000023aa267221 */ /* 0x000fe20000010000 */
[----:B------:R-:W-:Y:S02]  /*4440*/  F2FP.BF16.F32.PACK_AB R172, R93, R172 ;  /* 0x000000ac5dac723e */ /* 0x000fe400000010ff */
[----:B------:R-:W2:Y:S01]  /*4450*/  MUFU.EX2 R21, R21 ;  /* 0x0000001500157308 */ /* 0x000ea20000000800 */
[----:B------:R-:W-:Y:S01]  /*4460*/  FADD.FTZ R35, R99, R38 ;  /* 0x0000002663237221 */ /* 0x000fe20000010000 */
[----:B0-----:R-:W-:Y:S01]  /*4470*/  FADD.FTZ R31, R15, R36 ;  /* 0x000000240f1f7221 */ /* 0x001fe20000010000 */
[----:B------:R-:W-:-:S02]  /*4480*/  F2FP.BF16.F32.PACK_AB R174, R95, R174 ;  /* 0x000000ae5fae723e */ /* 0x000fc400000010ff */
[----:B------:R-:W-:Y:S01]  /*4490*/  FADD.FTZ R40, R164, R35 ;  /* 0x00000023a4287221 */ /* 0x000fe20000010000 */
[----:B------:R-:W-:Y:S02]  /*44a0*/  F2FP.BF16.F32.PACK_AB R168, R97, R168 ;  /* 0x000000a861a8723e */ /* 0x000fe400000010ff */
        /* <DEDUP_REMOVED lines=9> */
[C---:B------:R-:W-:Y:S01]  /*4540*/  FADD.FTZ R40, R166.reuse, R35 ;  /* 0x00000023a6287221 */ /* 0x040fe20000010000 */
        /* <DEDUP_REMOVED lines=8> */
[----:B------:R-:W-:Y:S01]  /*45d0*/  F2FP.BF16.F32.PACK_AB R173, R20, R21 ;  /* 0x0000001514ad723e */ /* 0x000fe200000010ff */
[----:B------:R-:W-:Y:S02]  /*45e0*/  FADD.FTZ R35, R101, R2 ;  /* 0x0000000265237221 */ /* 0x000fe40000010000 */
[----:B------:R-:W0:Y:S01]  /*45f0*/  MUFU.EX2 R29, R29 ;  /* 0x0000001d001d7308 */ /* 0x000e220000000800 */
[----:B-1----:R-:W-:-:S07]  /*4600*/  FADD.FTZ R31, R25, R38 ;  /* 0x00000026191f7221 */ /* 0x002fce0000010000 */
[----:B------:R-:W1:Y:S01]  /*4610*/  MUFU.EX2 R28, R51 ;  /* 0x00000033001c7308 */ /* 0x000e620000000800 */
[C---:B--2---:R-:W-:Y:S01]  /*4620*/  FADD.FTZ R40, R24.reuse, R31 ;  /* 0x0000001f18287221 */ /* 0x044fe20000010000 */
[----:B------:R-:W-:-:S06]  /*4630*/  F2FP.BF16.F32.PACK_AB R175, R24, R25 ;  /* 0x0000001918af723e */ /* 0x000fcc00000010ff */
[----:B------:R-:W2:Y:S01]  /*4640*/  MUFU.EX2 R33, R33 ;  /* 0x0000002100217308 */ /* 0x000ea20000000800 */
[----:B0-----:R-:W-:Y:S01]  /*4650*/  FADD.FTZ R31, R29, R40 ;  /* 0x000000281d1f7221 */ /* 0x001fe20000010000 */
[C---:B------:R-:W-:Y:S01]  /*4660*/  FADD.FTZ R40, R162.reuse, R35 ;  /* 0x00000023a2287221 */ /* 0x040fe20000010000 */
[----:B------:R-:W-:-:S05]  /*4670*/  F2FP.BF16.F32.PACK_AB R162, R162, R101 ;  /* 0x00000065a2a2723e */ /* 0x000fca00000010ff */
        /* <DEDUP_REMOVED lines=62> */
[----:B------:R-:W-:-:S03]  /*4a60*/  F2FP.BF16.F32.PACK_AB R153, R6, R113 ;  /* 0x000000710699723e */ /* 0x000fc600000010ff */
[----:B--2---:R-:W-:-:S04]  /*4a70*/  FADD.FTZ R5, R111, R10 ;  /* 0x0000000a6f057221 */ /* 0x004fc80000010000 */
[C---:B0-----:R-:W-:Y:S01]  /*4a80*/  FADD.FTZ R2, R8.reuse, R5 ;  /* 0x0000000508027221 */ /* 0x041fe20000010000 */
[----:B------:R-:W-:Y:S01]  /*4a90*/  F2FP.BF16.F32.PACK_AB R155, R8, R111 ;  /* 0x0000006f089b723e */ /* 0x000fe200000010ff */
[----:B------:R-:W-:Y:S01]  /*4aa0*/  VIADD R5, R88, 0xfffffffe ;  /* 0xfffffffe58057836 */ /* 0x000fe20000000000 */
        /* <DEDUP_REMOVED lines=11> */
.L_x_1382:
[----:B------:R-:W-:-:S11]  /*4b60*/  UISETP.NE.AND UP2, UPT, UR7, 0x1, UPT ;  /* 0x000000010700788c */ /* 0x000fd6000bf45270 */
[----:B------:R-:W-:Y:S02]  /*4b70*/  @UP2 ULDC.64 UR10, c[0x0][0x9e8] ;  /* 0x00027a00000a2ab9 */ /* 0x000fe40000000a00 */
[----:B------:R-:W-:-:S04]  /*4b80*/  UIMAD.WIDE.U32 UR14, UR18, UR10, URZ ;  /* 0x0000000a120e72a5 */ /* 0x000fc8000f8e003f */
[----:B------:R-:W-:-:S12]  /*4b90*/  @UP2 USHF.R.U32.HI UR18, URZ, UR11, UR15 ;  /* 0x0000000b3f122299 */ /* 0x000fd8000801160f */
.L_x_1383:
[----:B------:R-:W-:-:S04]  /*4ba0*/  UIMAD UR7, UR18, UR7, UR7 ;  /* 0x00000007120772a4 */ /* 0x000fc8000f8e0207 */
[----:B------:R-:W-:-:S04]  /*4bb0*/  UISETP.LT.AND UP2, UPT, UR6, UR7, UPT ;  /* 0x000000070600728c */ /* 0x000fc8000bf41270 */
[----:B------:R-:W-:-:S12]  /*4bc0*/  USEL UR6, UR6, UR7, UP2 ;  /* 0x0000000706067287 */ /* 0x000fd80009000000 */
.L_x_1381:
        /* <DEDUP_REMOVED lines=43> */
.L_x_1401:
        /* <DEDUP_REMOVED lines=9> */
.L_x_1386:
[----:B------:R-:W-:Y:S01]  /*4f10*/  ULEA UR6, UR56, UR41, 0x3 ;  /* 0x0000002938067291 */ /* 0x000fe2000f8e183f */
[----:B------:R-:W-:-:S05]  /*4f20*/  IMAD.U32 R4, RZ, RZ, UR55 ;  /* 0x00000037ff047e24 */ /* 0x000fca000f8e00ff */
[----:B------:R-:W-:-:S04]  /*4f30*/  SHF.L.U32 R4, R4, 0x1f, RZ ;  /* 0x0000001f04047819 */ /* 0x000fc800000006ff */
[----:B------:R0:W1:Y:S01]  /*4f40*/  SYNCS.PHASECHK.TRANS64.TRYWAIT P2, [UR6+0x28830], R4 ;  /* 0x02883004ff0075a7 */ /* 0x0000620008040146 */
[----:B------:R-:W-:Y:S05]  /*4f50*/  @!P0 BRA `(.L_x_1387) ;  /* 0x0000000000048947 */ /* 0x000fea0003800000 */
[----:B------:R-:W-:Y:S01]  /*4f60*/  BPT.TRAP 0x1 ;  /* 0x000000040000795c */ /* 0x000fe20000300000 */
.L_x_1387:
[----:B-1----:R-:W-:Y:S05]  /*4f70*/  @P2 BRA `(.L_x_1385) ;  /* 0x0000000000082947 */ /* 0x002fea0003800000 */
[----:B------:R-:W1:Y:S02]  /*4f80*/  SYNCS.PHASECHK.TRANS64.TRYWAIT P2, [UR6+0x28830], R4 ;  /* 0x02883004ff0075a7 */ /* 0x000e640008040146 */
[----:B-1----:R-:W-:Y:S05]  /*4f90*/  @!P2 BRA `(.L_x_1388) ;  /* 0x000001100098a947 */ /* 0x002fea0003800000 */
.L_x_1385:
        /* <DEDUP_REMOVED lines=45> */
.L_x_1390:
[----:B------:R-:W-:Y:S01]  /*5270*/  ULEA UR6, UR45, UR41, 0x3 ;  /* 0x000000292d067291 */ /* 0x000fe2000f8e183f */
[----:B------:R-:W-:-:S05]  /*5280*/  IMAD.U32 R4, RZ, RZ, UR46 ;  /* 0x0000002eff047e24 */ /* 0x000fca000f8e00ff */
[----:B------:R-:W-:-:S04]  /*5290*/  SHF.L.U32 R4, R4, 0x1f, RZ ;  /* 0x0000001f04047819 */ /* 0x000fc800000006ff */
[----:B------:R0:W1:Y:S01]  /*52a0*/  SYNCS.PHASECHK.TRANS64.TRYWAIT P2, [UR6+0x28850], R4 ;  /* 0x02885004ff0075a7 */ /* 0x0000620008040146 */
[----:B------:R-:W-:Y:S05]  /*52b0*/  @!P0 BRA `(.L_x_1391) ;  /* 0x0000000000048947 */ /* 0x000fea0003800000 */
[----:B------:R-:W-:Y:S01]  /*52c0*/  BPT.TRAP 0x1 ;  /* 0x000000040000795c */ /* 0x000fe20000300000 */
.L_x_1391:
[----:B-1----:R-:W-:Y:S05]  /*52d0*/  @P2 BRA `(.L_x_1389) ;  /* 0x0000000000082947 */ /* 0x002fea0003800000 */
[----:B------:R-:W1:Y:S02]  /*52e0*/  SYNCS.PHASECHK.TRANS64.TRYWAIT P2, [UR6+0x28850], R4 ;  /* 0x02885004ff0075a7 */ /* 0x000e640008040146 */
[----:B-1----:R-:W-:Y:S05]  /*52f0*/  @!P2 BRA `(.L_x_1392) ;  /* 0x0000010c00d8a947 */ /* 0x002fea0003800000 */
.L_x_1389:
[----:B------:R-:W-:Y:S01]  /*5300*/  UIADD3 UR6, UR41, 0x400, URZ ;  /* 0x0000040029067890 */ /* 0x000fe2000fffe03f */
[----:B------:R-:W-:Y:S01]  /*5310*/  WARPGROUP.ARRIVE ;  /* 0x00000000000079c5 */ /* 0x000fe20000000000 */
[----:B------:R-:W-:Y:S01]  /*5320*/  UMOV UR7, 0x40000040 ;  /* 0x4000004000077882 */ /* 0x000fe20000000000 */
[----:B------:R-:W-:Y:S01]  /*5330*/  PLOP3.LUT P2, PT, PT, PT, UP0, 0x80, 0x0 ;  /* 0x000000000000781c */ /* 0x000fe20003f4f008 */
[----:B------:R-:W-:Y:S01]  /*5340*/  USHF.R.U32.HI UR6, URZ, 0x4, UR6 ;  /* 0x000000043f067899 */ /* 0x000fe20008011606 */
[----:B------:R-:W-:Y:S01]  /*5350*/  PLOP3.LUT P3, PT, PT, PT, UP0, 0x80, 0x0 ;  /* 0x000000000000781c */ /* 0x000fe20003f6f008 */
[----:B------:R-:W-:Y:S02]  /*5360*/  VIADD R8, R17, UR38 ;  /* 0x0000002611087c36 */ /* 0x000fe40008000000 */
[----:B------:R-:W-:Y:S01]  /*5370*/  ULOP3.LUT UR6, UR6, 0x3fff, URZ, 0xc0, !UPT ;  /* 0x00003fff06067892 */ /* 0x000fe2000f8ec03f */
[----:B------:R-:W-:Y:S02]  /*5380*/  IMAD.U32 R6, RZ, RZ, UR56 ;  /* 0x00000038ff067e24 */ /* 0x000fe4000f8e00ff */
[----:B------:R-:W-:Y:S01]  /*5390*/  IMAD.SHL.U32 R12, R5, 0x80, RZ ;  /* 0x00000080050c7824 */ /* 0x000fe200078e00ff */
[----:B------:R-:W-:-:S02]  /*53a0*/  ULOP3.LUT UR6, UR6, 0x4000000, URZ, 0xfc, !UPT ;  /* 0x0400000006067892 */ /* 0x000fc4000f8efc3f */
[----:B------:R-:W-:Y:S02]  /*53b0*/  @!P1 LEA R6, R6, UR41, 0x3 ;  /* 0x0000002906069c11 */ /* 0x000fe4000f8e18ff */
[----:B------:R-:W-:Y:S01]  /*53c0*/  ULEA UR10, UR45, UR6, 0xb ;  /* 0x000000062d0a7291 */ /* 0x000fe2000f8e583f */
[----:B-1----:R-:W-:Y:S02]  /*53d0*/  IADD3 R9, -R12, 0x1, RZ ;  /* 0x000000010c097810 */ /* 0x002fe40007ffe1ff */
[----:B------:R-:W-:-:S03]  /*53e0*/  @!P1 VIADD R6, R6, 0x28840 ;  /* 0x0002884006069836 */ /* 0x000fc60000000000 */
[----:B------:R-:W-:Y:S01]  /*53f0*/  IMAD R9, R16, -0x2, R9 ;  /* 0xfffffffe10097824 */ /* 0x000fe200078e0209 */
        /* <DEDUP_REMOVED lines=38> */
[----:B------:R-:W-:Y:S02]  /*5660*/  @UP0 ULDC UR6, c[0x0][0x44c] ;  /* 0x0001130000060ab9 */ /* 0x000fe40000000800 */
[----:B0-----:R-:W-:Y:S01]  /*5670*/  @P2 IMAD.HI.U32 R4, R8, UR6, RZ ;  /* 0x0000000608042c27 */ /* 0x001fe2000f8e00ff */
[----:B------:R-:W-:Y:S01]  /*5680*/  @UP0 ULDC UR6, c[0x0][0x450] ;  /* 0x0001140000060ab9 */ /* 0x000fe20000000800 */
[----:B------:R-:W-:-:S03]  /*5690*/  PLOP3.LUT P2, PT, PT, PT, UP1, 0x40, 0x0 ;  /* 0x000000000000781c */ /* 0x000fc60003f4e818 */
[----:B------:R-:W-:Y:S01]  /*56a0*/  @P3 SHF.R.U32.HI R8, RZ, UR6, R4 ;  /* 0x00000006ff083c19 */ /* 0x000fe20008011604 */
[----:B------:R-:W-:Y:S01]  /*56b0*/  ULOP3.LUT UR6, URZ, UR53, URZ, 0x33, !UPT ;  /* 0x000000353f067292 */ /* 0x000fe2000f8e333f */
[----:B------:R-:W-:-:S03]  /*56c0*/  IADD3 R4, -R23, 0xb, RZ ;  /* 0x0000000b17047810 */ /* 0x000fc60007ffe1ff */
[----:B------:R-:W0:Y:S01]  /*56d0*/  SHFL.IDX PT, R11, R8, RZ, 0x1c1f ;  /* 0x001c1fff080b7589 */ /* 0x000e2200000e0000 */
[----:B------:R-:W-:Y:S02]  /*56e0*/  WARPGROUP.DEPBAR.LE gsb0, 0x0 ;  /* 0x00008000000079c5 */ /* 0x000fe40000010000 */
[----:B------:R1:W-:Y:S06]  /*56f0*/  BAR.ARV R4, 0x100 ;  /* 0x000400040000751d */ /* 0x0003ec0000002000 */
[----:B------:R2:W-:Y:S02]  /*5700*/  @!P1 SYNCS.ARRIVE.TRANS64.RED.A1T0 RZ, [R6+URZ], RZ ;  /* 0x000000ff06ff99a7 */ /* 0x0005e4000810043f */
[----:B--2---:R-:W-:-:S05]  /*5710*/  IMAD.U32 R6, RZ, RZ, UR44 ;  /* 0x0000002cff067e24 */ /* 0x004fca000f8e00ff */
[----:B------:R-:W-:-:S05]  /*5720*/  IADD3 R9, -R6, UR39, R9 ;  /* 0x0000002706097c10 */ /* 0x000fca000fffe109 */
[C---:B------:R-:W-:Y:S02]  /*5730*/  VIADD R14, R9.reuse, UR54 ;  /* 0x00000036090e7c36 */ /* 0x040fe40008000000 */
[----:B------:R-:W-:Y:S02]  /*5740*/  VIADD R20, R9, UR6 ;  /* 0x0000000609147c36 */ /* 0x000fe40008000000 */
[--C-:B0-----:R-:W-:Y:S02]  /*5750*/  IMAD.IADD R6, R14, 0x1, R11.reuse ;  /* 0x000000010e067824 */ /* 0x101fe400078e020b */
[----:B-1----:R-:W-:Y:S01]  /*5760*/  IMAD.IADD R4, R20, 0x1, R11 ;  /* 0x0000000114047824 */ /* 0x002fe200078e020b */
[----:B------:R-:W-:Y:S06]  /*5770*/  @P2 BRA `(.L_x_1393) ;  /* 0x00000000005c2947 */ /* 0x000fec0003800000 */
[----:B------:R-:W-:Y:S01]  /*5780*/  IMAD.U32 R10, RZ, RZ, UR44 ;  /* 0x0000002cff0a7e24 */ /* 0x000fe2000f8e00ff */
[----:B------:R-:W-:Y:S04]  /*5790*/  BSSY B0, `(.L_x_1394) ;  /* 0x0000011000007945 */ /* 0x000fe80003800000 */
[----:B------:R-:W-:-:S04]  /*57a0*/  IADD3 R9, -R10, UR39, R11 ;  /* 0x000000270a097c10 */ /* 0x000fc8000fffe10b */
        /* <DEDUP_REMOVED lines=10> */
.L_x_1395:
[----:B------:R-:W-:-:S05]  /*5850*/  IMAD.U32 R11, RZ, RZ, UR52 ;  /* 0x00000034ff0b7e24 */ /* 0x000fca000f8e00ff */
[----:B------:R-:W-:-:S13]  /*5860*/  ISETP.NE.AND P2, PT, R11, 0x1, PT ;  /* 0x000000010b00780c */ /* 0x000fda0003f45270 */
[----:B------:R-:W0:Y:S02]  /*5870*/  @P2 LDC.64 R152, c[0x0][0x9e8] ;  /* 0x00027a00ff982b82 */ /* 0x000e240000000a00 */
[----:B0-----:R-:W-:-:S05]  /*5880*/  @P2 IMAD.HI.U32 R10, R9, R152, RZ ;  /* 0x00000098090a2227 */ /* 0x001fca00078e00ff */
[----:B------:R-:W-:-:S07]  /*5890*/  @P2 SHF.R.U32.HI R9, RZ, R153, R10 ;  /* 0x00000099ff092219 */ /* 0x000fce000001160a */
.L_x_1396:
[----:B------:R-:W-:Y:S05]  /*58a0*/  BSYNC B0 ;  /* 0x0000000000007941 */ /* 0x000fea0003800000 */
.L_x_1394:
[----:B------:R-:W-:-:S04]  /*58b0*/  IMAD R9, R9, R11, -R12 ;  /* 0x0000000b09097224 */ /* 0x000fc800078e0a0c */
[----:B------:R-:W-:-:S05]  /*58c0*/  IMAD R9, R16, -0x2, R9 ;  /* 0xfffffffe10097824 */ /* 0x000fca00078e0209 */
[----:B------:R-:W-:Y:S02]  /*58d0*/  VIADDMNMX R6, R9, R11, R6, PT ;  /* 0x0000000b09067246 */ /* 0x000fe40003800106 */
[----:B------:R-:W-:-:S07]  /*58e0*/  VIMNMX R4, R4, R9, !PT ;  /* 0x0000000904047248 */ /* 0x000fce0007fe0100 */
.L_x_1393:
[----:B------:R-:W-:Y:S01]  /*58f0*/  ISETP.GT.AND P2, PT, R5, -0x1, PT ;  /* 0xffffffff0500780c */ /* 0x000fe20003f44270 */
[----:B------:R-:W0:Y:S03]  /*5900*/  SHFL.IDX PT, R9, R8, 0x1, 0x1c1f ;  /* 0x003c1f0008097f89 */ /* 0x000e2600000e0000 */
[C---:B------:R-:W-:Y:S02]  /*5910*/  ISETP.GT.AND P5, PT, R4.reuse, RZ, P2 ;  /* 0x000000ff0400720c */ /* 0x040fe400017a4270 */
[----:B------:R-:W-:Y:S02]  /*5920*/  ISETP.GT.AND P3, PT, R4, 0x9, P2 ;  /* 0x000000090400780c */ /* 0x000fe40001764270 */
[C---:B------:R-:W-:Y:S02]  /*5930*/  ISETP.LT.OR P5, PT, R6.reuse, 0x1, P5 ;  /* 0x000000010600780c */ /* 0x040fe40002fa1670 */
[----:B------:R-:W-:-:S02]  /*5940*/  ISETP.LT.OR P3, PT, R6, 0xa, P3 ;  /* 0x0000000a0600780c */ /* 0x000fc40001f61670 */
[----:B------:R-:W-:Y:S02]  /*5950*/  FSEL R169, R24, -INF , !P5 ;  /* 0xff80000018a97808 */ /* 0x000fe40006800000 */
[C---:B------:R-:W-:Y:S02]  /*5960*/  ISETP.GT.AND P5, PT, R4.reuse, 0x10, P2 ;  /* 0x000000100400780c */ /* 0x040fe400017a4270 */
[----:B------:R-:W-:Y:S02]  /*5970*/  ISETP.GT.AND P4, PT, R4, 0x1, P2 ;  /* 0x000000010400780c */ /* 0x000fe40001784270 */
[----:B------:R-:W-:Y:S02]  /*5980*/  ISETP.LT.OR P5, PT, R6, 0x11, P5 ;  /* 0x000000110600780c */ /* 0x000fe40002fa1670 */
[----:B------:R-:W-:Y:S02]  /*5990*/  ISETP.GT.AND P6, PT, R4, 0x8, P2 ;  /* 0x000000080400780c */ /* 0x000fe400017c4270 */
[----:B------:R-:W-:-:S02]  /*59a0*/  FSEL R193, R29, -INF , !P3 ;  /* 0xff8000001dc17808 */ /* 0x000fc40005800000 */
[----:B------:R-:W-:Y:S01]  /*59b0*/  ISETP.GT.AND P3, PT, R4, 0x19, P2 ;  /* 0x000000190400780c */ /* 0x000fe20001764270 */
[----:B0-----:R-:W-:Y:S01]  /*59c0*/  IMAD.IADD R8, R20, 0x1, R9 ;  /* 0x0000000114087824 */ /* 0x001fe200078e0209 */
[----:B------:R-:W-:Y:S02]  /*59d0*/  FSEL R181, R32, -INF , !P5 ;  /* 0xff80000020b57808 */ /* 0x000fe40006800000 */
[----:B------:R-:W-:Y:S02]  /*59e0*/  ISETP.GT.AND P5, PT, R4, 0x20, P2 ;  /* 0x000000200400780c */ /* 0x000fe400017a4270 */
[C---:B------:R-:W-:Y:S02]  /*59f0*/  ISETP.LT.OR P4, PT, R6.reuse, 0x2, P4 ;  /* 0x000000020600780c */ /* 0x040fe40002781670 */
[C---:B------:R-:W-:Y:S02]  /*5a00*/  ISETP.LT.OR P6, PT, R6.reuse, 0x9, P6 ;  /* 0x000000090600780c */ /* 0x040fe400037c1670 */
[----:B------:R-:W-:-:S02]  /*5a10*/  ISETP.LT.OR P3, PT, R6, 0x1a, P3 ;  /* 0x0000001a0600780c */ /* 0x000fc40001f61670 */
[----:B------:R-:W-:Y:S02]  /*5a20*/  ISETP.LT.OR P5, PT, R6, 0x21, P5 ;  /* 0x000000210600780c */ /* 0x000fe40002fa1670 */
[----:B------:R-:W-:Y:S02]  /*5a30*/  FSEL R171, R25, -INF , !P4 ;  /* 0xff80000019ab7808 */ /* 0x000fe40006000000 */
[----:B------:R-:W-:Y:S02]  /*5a40*/  FSEL R175, R28, -INF , !P6 ;  /* 0xff8000001caf7808 */ /* 0x000fe40007000000 */
[C---:B------:R-:W-:Y:S02]  /*5a50*/  ISETP.GT.AND P4, PT, R4.reuse, 0x11, P2 ;  /* 0x000000110400780c */ /* 0x040fe40001784270 */
[----:B------:R-:W-:Y:S02]  /*5a60*/  ISETP.GT.AND P6, PT, R4, 0x18, P2 ;  /* 0x000000180400780c */ /* 0x000fe400017c4270 */
[----:B------:R-:W-:-:S02]  /*5a70*/  FSEL R177, R37, -INF , !P3 ;  /* 0xff80000025b17808 */ /* 0x000fc40005800000 */
[----:B------:R-:W-:Y:S02]  /*5a80*/  ISETP.GT.AND P3, PT, R4, 0x29, P2 ;  /* 0x000000290400780c */ /* 0x000fe40001764270 */
        /* <DEDUP_REMOVED lines=11> */
[----:B------:R-:W-:Y:S02]  /*5b40*/  FSEL R45, R48, -INF , !P5 ;  /* 0xff800000302d7808 */ /* 0x000fe40006800000 */
[----:B------:R-:W-:Y:S02]  /*5b50*/  ISETP.GT.AND P5, PT, R4, 0x40, P2 ;  /* 0x000000400400780c */ /* 0x000fe400017a4270 */
[C---:B------:R-:W-:Y:S02]  /*5b60*/  ISETP.LT.OR P4, PT, R6.reuse, 0x22, P4 ;  /* 0x000000220600780c */ /* 0x040fe40002781670 */
[C---:B------:R-:W-:Y:S02]  /*5b70*/  ISETP.LT.OR P6, PT, R6.reuse, 0x29, P6 ;  /* 0x000000290600780c */ /* 0x040fe400037c1670 */
[----:B------:R-:W-:Y:S02]  /*5b80*/  ISETP.LT.OR P5, PT, R6, 0x41, P5 ;  /* 0x000000410600780c */ /* 0x000fe40002fa1670 */
[----:B------:R-:W-:-:S02]  /*5b90*/  FSEL R157, R41, -INF , !P4 ;  /* 0xff800000299d7808 */ /* 0x000fc40006000000 */
[----:B------:R-:W-:Y:S02]  /*5ba0*/  FSEL R155, R44, -INF , !P6 ;  /* 0xff8000002c9b7808 */ /* 0x000fe40007000000 */
[C---:B------:R-:W-:Y:S02]  /*5bb0*/  ISETP.GT.AND P4, PT, R4.reuse, 0x31, P2 ;  /* 0x000000310400780c */ /* 0x040fe40001784270 */
[C---:B------:R-:W-:Y:S02]  /*5bc0*/  ISETP.GT.AND P6, PT, R4.reuse, 0x38, P2 ;  /* 0x000000380400780c */ /* 0x040fe400017c4270 */
[----:B------:R-:W-:Y:S02]  /*5bd0*/  ISETP.GT.AND P3, PT, R4, 0x39, P2 ;  /* 0x000000390400780c */ /* 0x000fe40001764270 */
        /* <DEDUP_REMOVED lines=49> */
[----:B------:R-:W-:Y:S01]  /*5ef0*/  ISETP.LT.OR P3, PT, R6, 0x7a, P3 ;  /* 0x0000007a0600780c */ /* 0x000fe20001f61670 */
[----:B------:R-:W-:Y:S01]  /*5f00*/  IMAD.IADD R6, R14, 0x1, R9 ;  /* 0x000000010e067824 */ /* 0x000fe200078e0209 */
[----:B------:R-:W-:-:S02]  /*5f10*/  FSEL R81, R81, -INF , !P4 ;  /* 0xff80000051517808 */ /* 0x000fc40006000000 */
[----:B------:R-:W-:Y:S02]  /*5f20*/  FSEL R29, R84, -INF , !P6 ;  /* 0xff800000541d7808 */ /* 0x000fe40007000000 */
[----:B------:R-:W-:Y:S01]  /*5f30*/  FSEL R85, R85, -INF , !P3 ;  /* 0xff80000055557808 */ /* 0x000fe20005800000 */
        /* <DEDUP_REMOVED lines=14> */
.L_x_1399:
[----:B------:R-:W-:-:S05]  /*6020*/  IMAD.U32 R10, RZ, RZ, UR52 ;  /* 0x00000034ff0a7e24 */ /* 0x000fca000f8e00ff */
[----:B------:R-:W-:-:S13]  /*6030*/  ISETP.NE.AND P3, PT, R10, 0x1, PT ;  /* 0x000000010a00780c */ /* 0x000fda0003f65270 */
[----:B------:R-:W0:Y:S02]  /*6040*/  @P3 LDC.64 R158, c[0x0][0x9e8] ;  /* 0x00027a00ff9e3b82 */ /* 0x000e240000000a00 */
[----:B0-----:R-:W-:-:S05]  /*6050*/  @P3 IMAD.HI.U32 R4, R9, R158, RZ ;  /* 0x0000009e09043227 */ /* 0x001fca00078e00ff */
[----:B------:R-:W-:-:S07]  /*6060*/  @P3 SHF.R.U32.HI R9, RZ, R159, R4 ;  /* 0x0000009fff093219 */ /* 0x000fce0000011604 */
.L_x_1400:
[----:B------:R-:W-:Y:S05]  /*6070*/  BSYNC B0 ;  /* 0x0000000000007941 */ /* 0x000fea0003800000 */
.L_x_1398:
[----:B------:R-:W-:-:S04]  /*6080*/  IMAD R9, R9, R10, -R12 ;  /* 0x0000000a09097224 */ /* 0x000fc800078e0a0c */
[----:B------:R-:W-:-:S05]  /*6090*/  IMAD R9, R16, -0x2, R9 ;  /* 0xfffffffe10097824 */ /* 0x000fca00078e0209 */
[----:B------:R-:W-:Y:S02]  /*60a0*/  VIADDMNMX R6, R9, R10, R6, PT ;  /* 0x0000000a09067246 */ /* 0x000fe40003800106 */
[----:B------:R-:W-:-:S07]  /*60b0*/  VIMNMX R8, R8, R9, !PT ;  /* 0x0000000908087248 */ /* 0x000fce0007fe0100 */
.L_x_1397:
        /* <DEDUP_REMOVED lines=74> */
[----:B------:R-:W-:Y:S01]  /*6560*/  ISETP.GT.AND P3, PT, R8, 0x21, P2 ;  /* 0x000000210800780c */ /* 0x000fe20001764270 */
        /* <DEDUP_REMOVED lines=29> */
[----:B------:R-:W-:Y:S01]  /*6740*/  ISETP.GT.AND P3, PT, R8, 0x31, P2 ;  /* 0x000000310800780c */ /* 0x000fe20001764270 */
[--C-:B------:R-:W-:Y:S01]  /*6750*/  FFMA.FTZ R162, R21, R4, -R10.reuse ;  /* 0x0000000415a27223 */ /* 0x100fe2000001080a */
[----:B------:R-:W-:Y:S01]  /*6760*/  FMNMX.FTZ R12, R159, R12, !PT ;  /* 0x0000000c9f0c7209 */ /* 0x000fe20007810000 */
[-CC-:B------:R-:W-:Y:S01]  /*6770*/  FFMA.FTZ R21, R69, R4.reuse, -R10.reuse ;  /* 0x0000000445157223 */ /* 0x180fe2000001080a */
[----:B------:R-:W-:Y:S01]  /*6780*/  FSEL R47, R47, -INF , !P4 ;  /* 0xff8000002f2f7808 */ /* 0x000fe20006000000 */
[--C-:B------:R-:W-:Y:S01]  /*6790*/  FFMA.FTZ R158, R11, R4, -R10.reuse ;  /* 0x000000040b9e7223 */ /* 0x100fe2000001080a */
[----:B------:R-:W-:Y:S01]  /*67a0*/  FMNMX.FTZ R12, R169, R12, !PT ;  /* 0x0000000ca90c7209 */ /* 0x000fe20007810000 */
[----:B------:R-:W-:Y:S01]  /*67b0*/  MUFU.EX2 R180, R180 ;  /* 0x000000b400b47308 */ /* 0x000fe20000000800 */
[----:B------:R-:W-:Y:S01]  /*67c0*/  ISETP.LT.OR P5, PT, R6, 0x31, P5 ;  /* 0x000000310600780c */ /* 0x000fe20002fa1670 */
[--C-:B------:R-:W-:Y:S01]  /*67d0*/  FFMA.FTZ R156, R13, R4, -R10.reuse ;  /* 0x000000040d9c7223 */ /* 0x100fe2000001080a */
[----:B------:R-:W-:Y:S01]  /*67e0*/  FMNMX.FTZ R12, R35, R12, !PT ;  /* 0x0000000c230c7209 */ /* 0x000fe20007810000 */
[-CC-:B------:R-:W-:Y:S01]  /*67f0*/  FFMA.FTZ R13, R73, R4.reuse, -R10.reuse ;  /* 0x00000004490d7223 */ /* 0x180fe2000001080a */
[----:B------:R-:W-:Y:S01]  /*6800*/  ISETP.GT.AND P4, PT, R8, 0x38, P2 ;  /* 0x000000380800780c */ /* 0x000fe20001784270 */
[--C-:B------:R-:W-:Y:S01]  /*6810*/  FFMA.FTZ R152, R33, R4, -R10.reuse ;  /* 0x0000000421987223 */ /* 0x100fe2000001080a */
[----:B------:R-:W-:Y:S01]  /*6820*/  FMNMX.FTZ R12, R173, R12, !PT ;  /* 0x0000000cad0c7209 */ /* 0x000fe20007810000 */
[----:B------:R-:W-:Y:S01]  /*6830*/  MUFU.EX2 R27, R27 ;  /* 0x0000001b001b7308 */ /* 0x000fe20000000800 */
        /* <DEDUP_REMOVED lines=8> */
[----:B------:R-:W-:-:S02]  /*68c0*/  ISETP.GT.AND P5, PT, R8, 0x39, P2 ;  /* 0x000000390800780c */ /* 0x000fc400017a4270 */
[----:B------:R-:W-:Y:S02]  /*68d0*/  FMNMX.FTZ R12, R43, R12, !PT ;  /* 0x0000000c2b0c7209 */ /* 0x000fe40007810000 */
[----:B------:R-:W-:Y:S01]  /*68e0*/  FSEL R183, R51, -INF , !P3 ;  /* 0xff80000033b77808 */ /* 0x000fe20005800000 */
[----:B------:R-:W-:Y:S01]  /*68f0*/  FFMA.FTZ R51, R177, R4, -R10 ;  /* 0x00000004b1337223 */ /* 0x000fe2000001080a */
[----:B------:R-:W-:Y:S01]  /*6900*/  FMNMX.FTZ R12, R47, R12, !PT ;  /* 0x0000000c2f0c7209 */ /* 0x000fe20007810000 */
        /* <DEDUP_REMOVED lines=17> */
[----:B------:R-:W-:Y:S02]  /*6a20*/  FMNMX.FTZ R12, R55, R12, !PT ;  /* 0x0000000c370c7209 */ /* 0x000fe40007810000 */
[----:B------:R-:W-:-:S02]  /*6a30*/  ISETP.GT.AND P3, PT, R8, 0x49, P2 ;  /* 0x000000490800780c */ /* 0x000fc40001764270 */
[----:B------:R-:W-:Y:S01]  /*6a40*/  FSEL R167, R59, -INF , !P4 ;  /* 0xff8000003ba77808 */ /* 0x000fe20006000000 */
[----:B------:R-:W-:Y:S01]  /*6a50*/  FFMA.FTZ R59, R157, R4, -R10 ;  /* 0x000000049d3b7223 */ /* 0x000fe2000001080a */
[----:B------:R-:W-:Y:S01]  /*6a60*/  ISETP.LT.OR P5, PT, R6, 0x49, P5 ;  /* 0x000000490600780c */ /* 0x000fe20002fa1670 */
[----:B------:R-:W-:Y:S01]  /*6a70*/  MUFU.EX2 R51, R51 ;  /* 0x0000003300337308 */ /* 0x000fe20000000800 */
[----:B------:R-:W-:Y:S02]  /*6a80*/  FMNMX.FTZ R12, R177, R12, !PT ;  /* 0x0000000cb10c7209 */ /* 0x000fe40007810000 */
[----:B------:R-:W-:Y:S02]  /*6a90*/  ISETP.GT.AND P4, PT, R8, 0x50, P2 ;  /* 0x000000500800780c */ /* 0x000fe40001784270 */
[----:B------:R-:W-:Y:S02]  /*6aa0*/  ISETP.LT.OR P3, PT, R6, 0x4a, P3 ;  /* 0x0000004a0600780c */ /* 0x000fe40001f61670 */
[----:B------:R-:W-:Y:S01]  /*6ab0*/  FSEL R157, R62, -INF , !P5 ;  /* 0xff8000003e9d7808 */ /* 0x000fe20006800000 */
[----:B------:R-:W-:Y:S01]  /*6ac0*/  MUFU.EX2 R172, R172 ;  /* 0x000000ac00ac7308 */ /* 0x000fe20000000800 */
[----:B------:R-:W-:-:S02]  /*6ad0*/  FMNMX.FTZ R12, R167, R12, !PT ;  /* 0x0000000ca70c7209 */ /* 0x000fc40007810000 */
[----:B------:R-:W-:Y:S02]  /*6ae0*/  ISETP.GT.AND P5, PT, R8, 0x51, P2 ;  /* 0x000000510800780c */ /* 0x000fe400017a4270 */
[----:B------:R-:W-:Y:S02]  /*6af0*/  FSEL R63, R63, -INF , !P3 ;  /* 0xff8000003f3f7808 */ /* 0x000fe40005800000 */
[----:B------:R-:W-:Y:S01]  /*6b00*/  ISETP.LT.OR P4, PT, R6, 0x51, P4 ;  /* 0x000000510600780c */ /* 0x000fe20002781670 */
[----:B------:R-:W-:Y:S01]  /*6b10*/  MUFU.EX2 R59, R59 ;  /* 0x0000003b003b7308 */ /* 0x000fe20000000800 */
[----:B------:R-:W-:Y:S02]  /*6b20*/  FMNMX.FTZ R12, R157, R12, !PT ;  /* 0x0000000c9d0c7209 */ /* 0x000fe40007810000 */
[----:B------:R-:W-:Y:S02]  /*6b30*/  ISETP.GT.AND P3, PT, R8, 0x58, P2 ;  /* 0x000000580800780c */ /* 0x000fe40001764270 */
[----:B------:R-:W-:-:S02]  /*6b40*/  ISETP.LT.OR P5, PT, R6, 0x52, P5 ;  /* 0x000000520600780c */ /* 0x000fc40002fa1670 */
[----:B------:R-:W-:Y:S01]  /*6b50*/  FSEL R155, R66, -INF , !P4 ;  /* 0xff800000429b7808 */ /* 0x000fe20006000000 */
[----:B------:R-:W-:Y:S01]  /*6b60*/  MUFU.EX2 R174, R174 ;  /* 0x000000ae00ae7308 */ /* 0x000fe20000000800 */
[----:B------:R-:W-:Y:S02]  /*6b70*/  FMNMX.FTZ R12, R63, R12, !PT ;  /* 0x0000000c3f0c7209 */ /* 0x000fe40007810000 */
[----:B------:R-:W-:Y:S02]  /*6b80*/  ISETP.GT.AND P4, PT, R8, 0x59, P2 ;  /* 0x000000590800780c */ /* 0x000fe40001784270 */
[----:B------:R-:W-:Y:S02]  /*6b90*/  FSEL R153, R67, -INF , !P5 ;  /* 0xff80000043997808 */ /* 0x000fe40006800000 */
[----:B------:R-:W-:Y:S01]  /*6ba0*/  ISETP.LT.OR P3, PT, R6, 0x59, P3 ;  /* 0x000000590600780c */ /* 0x000fe20001f61670 */
[----:B------:R-:W-:Y:S01]  /*6bb0*/  MUFU.EX2 R67, R14 ;  /* 0x0000000e00437308 */ /* 0x000fe20000000800 */
[----:B------:R-:W-:-:S02]  /*6bc0*/  FMNMX.FTZ R12, R155, R12, !PT ;  /* 0x0000000c9b0c7209 */ /* 0x000fc40007810000 */
[----:B------:R-:W-:Y:S02]  /*6bd0*/  ISETP.GT.AND P5, PT, R8, 0x60, P2 ;  /* 0x000000600800780c */ /* 0x000fe400017a4270 */
[----:B------:R-:W-:Y:S02]  /*6be0*/  ISETP.LT.OR P4, PT, R6, 0x5a, P4 ;  /* 0x0000005a0600780c */ /* 0x000fe40002781670 */
[----:B------:R-:W-:Y:S01]  /*6bf0*/  FSEL R193, R70, -INF , !P3 ;  /* 0xff80000046c17808 */ /* 0x000fe20005800000 */
[----:B------:R-:W-:Y:S01]  /*6c00*/  MUFU.EX2 R168, R168 ;  /* 0x000000a800a87308 */ /* 0x000fe20000000800 */
[----:B------:R-:W-:Y:S02]  /*6c10*/  FMNMX.FTZ R12, R153, R12, !PT ;  /* 0x0000000c990c7209 */ /* 0x000fe40007810000 */
[----:B------:R-:W-:Y:S02]  /*6c20*/  ISETP.GT.AND P3, PT, R8, 0x61, P2 ;  /* 0x000000610800780c */ /* 0x000fe40001764270 */
[----:B------:R-:W-:-:S02]  /*6c30*/  FSEL R71, R71, -INF , !P4 ;  /* 0xff80000047477808 */ /* 0x000fc40006000000 */
        /* <DEDUP_REMOVED lines=29> */
[----:B------:R-:W-:-:S02]  /*6e10*/  ISETP.LT.OR P5, PT, R6, 0x79, P5 ;  /* 0x000000790600780c */ /* 0x000fc40002fa1670 */
[----:B------:R-:W-:Y:S01]  /*6e20*/  FSEL R83, R83, -INF , !P4 ;  /* 0xff80000053537808 */ /* 0x000fe20006000000 */
[----:B------:R-:W-:Y:S01]  /*6e30*/  MUFU.EX2 R25, R25 ;  /* 0x0000001900197308 */ /* 0x000fe20000000800 */
[----:B------:R-:W-:Y:S02]  /*6e40*/  FMNMX.FTZ R12, R195, R12, !PT ;  /* 0x0000000cc30c7209 */ /* 0x000fe40007810000 */
[----:B------:R-:W-:Y:S02]  /*6e50*/  ISETP.LT.OR P2, PT, R6, 0x7a, P2 ;  /* 0x0000007a0600780c */ /* 0x000fe40001741670 */
[----:B------:R-:W-:Y:S02]  /*6e60*/  FSEL R57, R86, -INF , !P5 ;  /* 0xff80000056397808 */ /* 0x000fe40006800000 */
[----:B------:R-:W-:Y:S01]  /*6e70*/  FMNMX.FTZ R12, R83, R12, !PT ;  /* 0x0000000c530c7209 */ /* 0x000fe20007810000 */
[----:B------:R-:W-:Y:S01]  /*6e80*/  MUFU.EX2 R160, R160 ;  /* 0x000000a000a07308 */ /* 0x000fe20000000800 */
[----:B------:R-:W-:-:S02]  /*6e90*/  FSEL R87, R87, -INF , !P2 ;  /* 0xff80000057577808 */ /* 0x000fc40005000000 */
[----:B------:R-:W-:Y:S02]  /*6ea0*/  FMNMX.FTZ R12, R57, R12, !PT ;  /* 0x0000000c390c7209 */ /* 0x000fe40007810000 */
[----:B------:R-:W-:Y:S02]  /*6eb0*/  FSEL R69, R9, RZ, P6 ;  /* 0x000000ff09457208 */ /* 0x000fe40003000000 */
[----:B------:R-:W-:Y:S01]  /*6ec0*/  FMNMX.FTZ R12, R87, R12, !PT ;  /* 0x0000000c570c7209 */ /* 0x000fe20007810000 */
[----:B------:R-:W-:Y:S02]  /*6ed0*/  MUFU.EX2 R15, R15 ;  /* 0x0000000f000f7308 */ /* 0x000fe40000000800 */
[----:B------:R-:W-:Y:S02]  /*6ee0*/  FADD.FTZ R69, -R69, R0 ;  /* 0x0000000045457221 */ /* 0x000fe40000010100 */
[----:B------:R-:W0:Y:S04]  /*6ef0*/  SHFL.BFLY PT, R61, R12, 0x2, 0x1f ;  /* 0x0c401f000c3d7f89 */ /* 0x000e2800000e0000 */
[----:B------:R-:W-:Y:S08]  /*6f00*/  MUFU.EX2 R162, R162 ;  /* 0x000000a200a27308 */ /* 0x000ff00000000800 */
[----:B------:R-:W-:Y:S08]  /*6f10*/  MUFU.EX2 R21, R21 ;  /* 0x0000001500157308 */ /* 0x000ff00000000800 */
[----:B------:R-:W-:Y:S01]  /*6f20*/  MUFU.EX2 R156, R156 ;  /* 0x0000009c009c7308 */ /* 0x000fe20000000800 */
[----:B0-----:R-:W-:Y:S01]  /*6f30*/  FMNMX.FTZ R6, R12, R61, !PT ;  /* 0x0000003d0c067209 */ /* 0x001fe20007810000 */
[----:B------:R-:W-:-:S06]  /*6f40*/  FFMA.FTZ R61, R77, R4, -R10 ;  /* 0x000000044d3d7223 */ /* 0x000fcc000001080a */
[----:B------:R-:W-:Y:S01]  /*6f50*/  MUFU.EX2 R13, R13 ;  /* 0x0000000d000d7308 */ /* 0x000fe20000000800 */
[----:B------:R-:W0:Y:S07]  /*6f60*/  SHFL.BFLY PT, R65, R6, 0x1, 0x1f ;  /* 0x0c201f0006417f89 */ /* 0x000e2e00000e0000 */
[----:B------:R-:W-:Y:S08]  /*6f70*/  MUFU.EX2 R158, R158 ;  /* 0x0000009e009e7308 */ /* 0x000ff00000000800 */
[----:B------:R-:W-:Y:S08]  /*6f80*/  MUFU.EX2 R61, R61 ;  /* 0x0000003d003d7308 */ /* 0x000ff00000000800 */
[----:B------:R-:W-:Y:S01]  /*6f90*/  MUFU.EX2 R152, R152 ;  /* 0x0000009800987308 */ /* 0x000fe20000000800 */
[----:B0-----:R-:W-:Y:S01]  /*6fa0*/  FMNMX.FTZ R11, R6, R65, !PT ;  /* 0x00000041060b7209 */ /* 0x001fe20007810000 */
[----:B------:R-:W-:-:S03]  /*6fb0*/  FMUL.FTZ R65, R69, R4 ;  /* 0x0000000445417220 */ /* 0x000fc60000410000 */
[C---:B------:R-:W-:Y:S01]  /*6fc0*/  FSETP.NEU.FTZ.AND P2, PT, R11.reuse, -INF , PT ;  /* 0xff8000000b00780b */ /* 0x040fe20003f5d000 */
[----:B------:R-:W-:Y:S02]  /*6fd0*/  FMUL.FTZ R0, R11, R4 ;  /* 0x000000040b007220 */ /* 0x000fe40000410000 */
[----:B------:R-:W0:Y:S03]  /*6fe0*/  MUFU.EX2 R65, R65 ;  /* 0x0000004100417308 */ /* 0x000e260000000800 */
[----:B------:R-:W-:-:S05]  /*6ff0*/  FSEL R30, R0, RZ, P2 ;  /* 0x000000ff001e7208 */ /* 0x000fca0001000000 */
        /* <DEDUP_REMOVED lines=9> */
[----:B0-----:R-:W-:Y:S01]  /*7090*/  FFMA.FTZ R14, R65, R3, R180 ;  /* 0x00000003410e7223 */ /* 0x001fe200000100b4 */
[-CC-:B------:R-:W-:Y:S01]  /*70a0*/  FFMA.FTZ R10, R35, R4.reuse, -R30.reuse ;  /* 0x00000004230a7223 */ /* 0x180fe2000001081e */
[-CC-:B------:R-:W-:Y:S01]  /*70b0*/  FFMA.FTZ R35, R173, R4.reuse, -R30.reuse ;  /* 0x00000004ad237223 */ /* 0x180fe2000001081e */
[-C--:B------:R-:W-:Y:S01]  /*70c0*/  FFMA.FTZ R173, R171, R4.reuse, -R30 ;  /* 0x00000004abad7223 */ /* 0x080fe2000001081e */
[----:B------:R-:W-:Y:S01]  /*70d0*/  FADD.FTZ R3, R27, R14 ;  /* 0x0000000e1b037221 */ /* 0x000fe20000010000 */
[-CC-:B------:R-:W-:Y:S01]  /*70e0*/  FFMA.FTZ R14, R47, R4.reuse, -R30.reuse ;  /* 0x000000042f0e7223 */ /* 0x180fe2000001081e */
[-CC-:B------:R-:W-:Y:S01]  /*70f0*/  FFMA.FTZ R169, R181, R4.reuse, -R30.reuse ;  /* 0x00000004b5a97223 */ /* 0x180fe2000001081e */
[----:B------:R-:W0:Y:S01]  /*7100*/  MUFU.EX2 R0, R0 ;  /* 0x0000000000007308 */ /* 0x000e220000000800 */
[----:B------:R-:W-:Y:S01]  /*7110*/  FADD.FTZ R20, R182, R3 ;  /* 0x00000003b6147221 */ /* 0x000fe20000010000 */
[-CC-:B------:R-:W-:Y:S01]  /*7120*/  FFMA.FTZ R171, R179, R4.reuse, -R30.reuse ;  /* 0x00000004b3ab7223 */ /* 0x180fe2000001081e */
[-CC-:B------:R-:W-:Y:S01]  /*7130*/  FFMA.FTZ R26, R55, R4.reuse, -R30.reuse ;  /* 0x00000004371a7223 */ /* 0x180fe2000001081e */
[-C--:B------:R-:W-:Y:S01]  /*7140*/  FFMA.FTZ R165, R177, R4.reuse, -R30 ;  /* 0x00000004b1a57223 */ /* 0x080fe2000001081e */
[----:B------:R-:W-:Y:S01]  /*7150*/  FADD.FTZ R3, R31, R20 ;  /* 0x000000141f037221 */ /* 0x000fe20000010000 */
[-CC-:B------:R-:W-:Y:S01]  /*7160*/  FFMA.FTZ R157, R157, R4.reuse, -R30.reuse ;  /* 0x000000049d9d7223 */ /* 0x180fe2000001081e */
[-CC-:B------:R-:W-:Y:S01]  /*7170*/  FFMA.FTZ R63, R63, R4.reuse, -R30.reuse ;  /* 0x000000043f3f7223 */ /* 0x180fe2000001081e */
        /* <DEDUP_REMOVED lines=19> */
[----:B------:R-:W-:Y:S01]  /*72b0*/  FFMA.FTZ R57, R57, R4, -R30 ;  /* 0x0000000439397223 */ /* 0x000fe2000001081e */
[----:B0-----:R-:W-:Y:S01]  /*72c0*/  F2FP.BF16.F32.PACK_AB R181, R0, R69 ;  /* 0x0000004500b5723e */ /* 0x001fe200000010ff */
[----:B------:R-:W-:Y:S01]  /*72d0*/  FADD.FTZ R3, R59, R24 ;  /* 0x000000183b037221 */ /* 0x000fe20000010000 */
[----:B------:R-:W-:Y:S01]  /*72e0*/  FSEL R24, R11, RZ, P2 ;  /* 0x000000ff0b187208 */ /* 0x000fe20001000000 */
[----:B------:R-:W-:Y:S01]  /*72f0*/  FMUL.FTZ R88, R88, R65 ;  /* 0x0000004158587220 */ /* 0x000fe20000410000 */
[----:B------:R-:W-:Y:S01]  /*7300*/  MUFU.EX2 R77, R77 ;  /* 0x0000004d004d7308 */ /* 0x000fe20000000800 */
[----:B------:R-:W-:Y:S01]  /*7310*/  FADD.FTZ R28, R174, R3 ;  /* 0x00000003ae1c7221 */ /* 0x000fe20000010000 */
[----:B------:R-:W-:Y:S01]  /*7320*/  ISETP.GT.AND P2, PT, R5, UR57, PT ;  /* 0x0000003905007c0c */ /* 0x000fe2000bf44270 */
[----:B------:R-:W-:Y:S01]  /*7330*/  FADD.FTZ R3, -R24, R7 ;  /* 0x0000000718037221 */ /* 0x000fe20000010100 */
[----:B------:R-:W-:Y:S01]  /*7340*/  F2FP.BF16.F32.PACK_AB R180, R27, R180 ;  /* 0x000000b41bb4723e */ /* 0x000fe200000010ff */
[----:B------:R-:W-:Y:S01]  /*7350*/  FADD.FTZ R43, R67, R28 ;  /* 0x0000001c432b7221 */ /* 0x000fe20000010000 */
[----:B------:R-:W-:-:S02]  /*7360*/  @!P1 VIADD R28, R32, 0x28860 ;  /* 0x00028860201c9836 */ /* 0x000fc40000000000 */
[----:B------:R-:W-:Y:S01]  /*7370*/  FMUL.FTZ R3, R3, R4 ;  /* 0x0000000403037220 */ /* 0x000fe20000410000 */
[----:B------:R-:W-:Y:S01]  /*7380*/  MUFU.EX2 R10, R10 ;  /* 0x0000000a000a7308 */ /* 0x000fe20000000800 */
[----:B------:R-:W-:Y:S01]  /*7390*/  FADD.FTZ R24, R168, R43 ;  /* 0x0000002ba8187221 */ /* 0x000fe20000010000 */
[----:B------:R-:W-:Y:S01]  /*73a0*/  F2FP.BF16.F32.PACK_AB R182, R31, R182 ;  /* 0x000000b61fb6723e */ /* 0x000fe200000010ff */
[-C--:B------:R-:W-:Y:S01]  /*73b0*/  FMUL.FTZ R89, R89, R65.reuse ;  /* 0x0000004159597220 */ /* 0x080fe20000410000 */
[----:B------:R-:W-:Y:S01]  /*73c0*/  @!P1 PRMT R28, RZ, 0x654, R28 ;  /* 0x00000654ff1c9816 */ /* 0x000fe2000000001c */
[----:B------:R-:W-:Y:S01]  /*73d0*/  FADD.FTZ R7, R45, R24 ;  /* 0x000000182d077221 */ /* 0x000fe20000010000 */
[----:B------:R-:W-:Y:S01]  /*73e0*/  F2FP.BF16.F32.PACK_AB R176, R39, R176 ;  /* 0x000000b027b0723e */ /* 0x000fe200000010ff */
[-C--:B------:R-:W-:Y:S01]  /*73f0*/  FMUL.FTZ R92, R92, R65.reuse ;  /* 0x000000415c5c7220 */ /* 0x080fe20000410000 */
[----:B------:R0:W1:Y:S01]  /*7400*/  MUFU.EX2 R24, R3 ;  /* 0x0000000300187308 */ /* 0x0000620000000800 */
[----:B------:R-:W-:Y:S01]  /*7410*/  FADD.FTZ R32, R170, R7 ;  /* 0x00000007aa207221 */ /* 0x000fe20000010000 */
[----:B------:R2:W-:Y:S01]  /*7420*/  @!P1 SYNCS.ARRIVE.TRANS64.RED.A1T0 RZ, [R28+URZ], RZ ;  /* 0x000000ff1cff99a7 */ /* 0x0005e2000810043f */
[----:B------:R-:W-:Y:S01]  /*7430*/  F2FP.BF16.F32.PACK_AB R178, R51, R178 ;  /* 0x000000b233b2723e */ /* 0x000fe200000010ff */
[-C--:B------:R-:W-:Y:S01]  /*7440*/  FMUL.FTZ R93, R93, R65.reuse ;  /* 0x000000415d5d7220 */ /* 0x080fe20000410000 */
[----:B------:R-:W-:Y:S01]  /*7450*/  FADD.FTZ R7, R41, R32 ;  /* 0x0000002029077221 */ /* 0x000fe20000010000 */
[----:B------:R-:W-:Y:S01]  /*7460*/  F2FP.BF16.F32.PACK_AB R172, R59, R172 ;  /* 0x000000ac3bac723e */ /* 0x000fe200000010ff */
[-C--:B------:R-:W-:Y:S01]  /*7470*/  FMUL.FTZ R96, R96, R65.reuse ;  /* 0x0000004160607220 */ /* 0x080fe20000410000 */
[----:B------:R-:W3:Y:S01]  /*7480*/  MUFU.EX2 R35, R35 ;  /* 0x0000002300237308 */ /* 0x000ee20000000800 */
[----:B------:R-:W-:Y:S01]  /*7490*/  FADD.FTZ R32, R164, R7 ;  /* 0x00000007a4207221 */ /* 0x000fe20000010000 */
[-CC-:B--2---:R-:W-:Y:S01]  /*74a0*/  FFMA.FTZ R28, R167, R4.reuse, -R30.reuse ;  /* 0x00000004a71c7223 */ /* 0x184fe2000001081e */
[----:B------:R-:W-:Y:S01]  /*74b0*/  FFMA.FTZ R30, R87, R4, -R30 ;  /* 0x00000004571e7223 */ /* 0x000fe2000001081e */
[----:B------:R-:W-:Y:S01]  /*74c0*/  F2FP.BF16.F32.PACK_AB R174, R67, R174 ;  /* 0x000000ae43ae723e */ /* 0x000fe200000010ff */
[----:B0-----:R-:W-:Y:S01]  /*74d0*/  FADD.FTZ R3, R37, R32 ;  /* 0x0000002025037221 */ /* 0x001fe20000010000 */
[----:B------:R-:W-:Y:S01]  /*74e0*/  F2FP.BF16.F32.PACK_AB R168, R45, R168 ;  /* 0x000000a82da8723e */ /* 0x000fe200000010ff */
[-C--:B------:R-:W-:Y:S01]  /*74f0*/  FMUL.FTZ R97, R97, R65.reuse ;  /* 0x0000004161617220 */ /* 0x080fe20000410000 */
[----:B------:R-:W0:Y:S01]  /*7500*/  MUFU.EX2 R173, R173 ;  /* 0x000000ad00ad7308 */ /* 0x000e220000000800 */
[----:B------:R-:W-:Y:S01]  /*7510*/  FADD.FTZ R32, R166, R3 ;  /* 0x00000003a6207221 */ /* 0x000fe20000010000 */
[----:B-1----:R-:W-:Y:S01]  /*7520*/  FFMA.FTZ R3, R24, R2, R69 ;  /* 0x0000000218037223 */ /* 0x002fe20000010045 */
[----:B------:R-:W-:Y:S01]  /*7530*/  F2FP.BF16.F32.PACK_AB R170, R41, R170 ;  /* 0x000000aa29aa723e */ /* 0x000fe200000010ff */
[-C--:B------:R-:W-:Y:S01]  /*7540*/  FMUL.FTZ R100, R100, R65.reuse ;  /* 0x0000004164647220 */ /* 0x080fe20000410000 */
[----:B------:R-:W-:Y:S01]  /*7550*/  FADD.FTZ R7, R25, R32 ;  /* 0x0000002019077221 */ /* 0x000fe20000010000 */
[----:B------:R-:W-:Y:S01]  /*7560*/  FADD.FTZ R3, R0, R3 ;  /* 0x0000000300037221 */ /* 0x000fe20000010000 */
[----:B------:R-:W-:Y:S01]  /*7570*/  F2FP.BF16.F32.PACK_AB R164, R37, R164 ;  /* 0x000000a425a4723e */ /* 0x000fe200000010ff */
[----:B------:R-:W1:Y:S01]  /*7580*/  MUFU.EX2 R12, R12 ;  /* 0x0000000c000c7308 */ /* 0x000e620000000800 */
[----:B------:R-:W-:Y:S01]  /*7590*/  FADD.FTZ R32, R160, R7 ;  /* 0x00000007a0207221 */ /* 0x000fe20000010000 */
[----:B------:R-:W-:Y:S01]  /*75a0*/  FADD.FTZ R2, R6, R3 ;  /* 0x0000000306027221 */ /* 0x000fe20000010000 */
[----:B------:R-:W-:Y:S01]  /*75b0*/  F2FP.BF16.F32.PACK_AB R166, R25, R166 ;  /* 0x000000a619a6723e */ /* 0x000fe200000010ff */
[-C--:B------:R-:W-:Y:S01]  /*75c0*/  FMUL.FTZ R101, R101, R65.reuse ;  /* 0x0000004165657220 */ /* 0x080fe20000410000 */
[----:B------:R-:W-:Y:S01]  /*75d0*/  FADD.FTZ R7, R15, R32 ;  /* 0x000000200f077221 */ /* 0x000fe20000010000 */
[----:B------:R-:W-:Y:S01]  /*75e0*/  FADD.FTZ R3, R73, R2 ;  /* 0x0000000249037221 */ /* 0x000fe20000010000 */
[----:B------:R-:W-:Y:S01]  /*75f0*/  F2FP.BF16.F32.PACK_AB R160, R15, R160 ;  /* 0x000000a00fa0723e */ /* 0x000fe200000010ff */
[----:B------:R-:W2:Y:S01]  /*7600*/  MUFU.EX2 R175, R175 ;  /* 0x000000af00af7308 */ /* 0x000ea20000000800 */
[----:B------:R-:W-:Y:S01]  /*7610*/  FADD.FTZ R32, R162, R7 ;  /* 0x00000007a2207221 */ /* 0x000fe20000010000 */
[----:B------:R-:W-:Y:S01]  /*7620*/  FADD.FTZ R2, R8, R3 ;  /* 0x0000000308027221 */ /* 0x000fe20000010000 */
[C---:B------:R-:W-:Y:S01]  /*7630*/  F2FP.BF16.F32.PACK_AB R162, R21.reuse, R162 ;  /* 0x000000a215a2723e */ /* 0x040fe200000010ff */
[-C--:B------:R-:W-:Y:S01]  /*7640*/  FMUL.FTZ R104, R104, R65.reuse ;  /* 0x0000004168687220 */ /* 0x080fe20000410000 */
[----:B------:R-:W-:Y:S01]  /*7650*/  FADD.FTZ R7, R21, R32 ;  /* 0x0000002015077221 */ /* 0x000fe20000010000 */
[----:B------:R-:W-:Y:S01]  /*7660*/  FADD.FTZ R3, R77, R2 ;  /* 0x000000024d037221 */ /* 0x000fe20000010000 */
[-C--:B------:R-:W-:Y:S01]  /*7670*/  FMUL.FTZ R105, R105, R65.reuse ;  /* 0x0000004169697220 */ /* 0x080fe20000410000 */
[----:B------:R-:W4:Y:S01]  /*7680*/  MUFU.EX2 R33, R33 ;  /* 0x0000002100217308 */ /* 0x000f220000000800 */
[----:B------:R-:W-:Y:S01]  /*7690*/  FADD.FTZ R32, R156, R7 ;  /* 0x000000079c207221 */ /* 0x000fe20000010000 */
[----:B------:R-:W-:Y:S01]  /*76a0*/  FADD.FTZ R2, R10, R3 ;  /* 0x000000030a027221 */ /* 0x000fe20000010000 */
[C---:B------:R-:W-:Y:S01]  /*76b0*/  F2FP.BF16.F32.PACK_AB R156, R13.reuse, R156 ;  /* 0x0000009c0d9c723e */ /* 0x040fe200000010ff */
[-C--:B------:R-:W-:Y:S01]  /*76c0*/  FMUL.FTZ R108, R108, R65.reuse ;  /* 0x000000416c6c7220 */ /* 0x080fe20000410000 */
[----:B------:R-:W-:Y:S01]  /*76d0*/  FADD.FTZ R3, R13, R32 ;  /* 0x000000200d037221 */ /* 0x000fe20000010000 */
[----:B---3--:R-:W-:Y:S01]  /*76e0*/  FADD.FTZ R2, R35, R2 ;  /* 0x0000000223027221 */ /* 0x008fe20000010000 */
[-C--:B------:R-:W-:Y:S01]  /*76f0*/  FMUL.FTZ R109, R109, R65.reuse ;  /* 0x000000416d6d7220 */ /* 0x080fe20000410000 */
[----:B------:R-:W3:Y:S01]  /*7700*/  MUFU.EX2 R14, R14 ;  /* 0x0000000e000e7308 */ /* 0x000ee20000000800 */
[----:B------:R-:W-:Y:S01]  /*7710*/  FADD.FTZ R32, R158, R3 ;  /* 0x000000039e207221 */ /* 0x000fe20000010000 */
[----:B0-----:R-:W-:Y:S01]  /*7720*/  FADD.FTZ R3, R173, R2 ;  /* 0x00000002ad037221 */ /* 0x001fe20000010000 */
[C---:B------:R-:W-:Y:S01]  /*7730*/  F2FP.BF16.F32.PACK_AB R158, R61.reuse, R158 ;  /* 0x0000009e3d9e723e */ /* 0x040fe200000010ff */
[-C--:B------:R-:W-:Y:S01]  /*7740*/  FMUL.FTZ R112, R112, R65.reuse ;  /* 0x0000004170707220 */ /* 0x080fe20000410000 */
[----:B------:R-:W-:Y:S01]  /*7750*/  FADD.FTZ R7, R61, R32 ;  /* 0x000000203d077221 */ /* 0x000fe20000010000 */
[----:B-1----:R-:W-:Y:S01]  /*7760*/  FADD.FTZ R2, R12, R3 ;  /* 0x000000030c027221 */ /* 0x002fe20000010000 */
[-C--:B------:R-:W-:Y:S01]  /*7770*/  FMUL.FTZ R113, R113, R65.reuse ;  /* 0x0000004171717220 */ /* 0x080fe20000410000 */
[----:B------:R-:W0:Y:S01]  /*7780*/  MUFU.EX2 R154, R154 ;  /* 0x0000009a009a7308 */ /* 0x000e220000000800 */
[----:B------:R-:W-:Y:S01]  /*7790*/  FADD.FTZ R32, R152, R7 ;  /* 0x0000000798207221 */ /* 0x000fe20000010000 */
[----:B--2---:R-:W-:Y:S01]  /*77a0*/  FADD.FTZ R3, R175, R2 ;  /* 0x00000002af037221 */ /* 0x004fe20000010000 */
[C---:B----4-:R-:W-:Y:S01]  /*77b0*/  F2FP.BF16.F32.PACK_AB R152, R33.reuse, R152 ;  /* 0x000000982198723e */ /* 0x050fe200000010ff */
[-C--:B------:R-:W-:Y:S01]  /*77c0*/  FMUL.FTZ R116, R116, R65.reuse ;  /* 0x0000004174747220 */ /* 0x080fe20000410000 */
[----:B------:R-:W-:Y:S01]  /*77d0*/  FADD.FTZ R7, R33, R32 ;  /* 0x0000002021077221 */ /* 0x000fe20000010000 */
[-C--:B------:R-:W-:Y:S01]  /*77e0*/  FMUL.FTZ R117, R117, R65.reuse ;  /* 0x0000004175757220 */ /* 0x080fe20000410000 */
[-C--:B------:R-:W-:Y:S01]  /*77f0*/  FMUL.FTZ R120, R120, R65.reuse ;  /* 0x0000004178787220 */ /* 0x080fe20000410000 */
[----:B------:R-:W1:Y:S01]  /*7800*/  MUFU.EX2 R169, R169 ;  /* 0x000000a900a97308 */ /* 0x000e620000000800 */
[----:B---3--:R-:W-:Y:S01]  /*7810*/  FADD.FTZ R2, R14, R3 ;  /* 0x000000030e027221 */ /* 0x008fe20000010000 */
        /* <DEDUP_REMOVED lines=18> */
[----:B------:R-:W-:Y:S01]  /*7940*/  FMUL.FTZ R149, R149, R65 ;  /* 0x0000004195957220 */ /* 0x000fe20000410000 */
[----:B------:R-:W-:Y:S01]  /*7950*/  F2FP.BF16.F32.PACK_AB R183, R73, R6 ;  /* 0x0000000649b7723e */ /* 0x000fe200000010ff */
[----:B------:R-:W-:Y:S01]  /*7960*/  VIADD R5, R5, 0xffffffff ;  /* 0xffffffff05057836 */ /* 0x000fe20000000000 */
[----:B------:R-:W-:Y:S01]  /*7970*/  F2FP.BF16.F32.PACK_AB R177, R77, R8 ;  /* 0x000000084db1723e */ /* 0x000fe200000010ff */
[----:B------:R-:W1:Y:S01]  /*7980*/  MUFU.EX2 R26, R26 ;  /* 0x0000001a001a7308 */ /* 0x000e620000000800 */
[----:B--2---:R-:W-:Y:S01]  /*7990*/  FADD.FTZ R2, R20, R7 ;  /* 0x0000000714027221 */ /* 0x004fe20000010000 */
[----:B------:R-:W-:Y:S01]  /*79a0*/  F2FP.BF16.F32.PACK_AB R179, R35, R10 ;  /* 0x0000000a23b3723e */ /* 0x000fe200000010ff */
[-C--:B------:R-:W-:Y:S01]  /*79b0*/  FMUL.FTZ R90, R90, R24.reuse ;  /* 0x000000185a5a7220 */ /* 0x080fe20000410000 */
[----:B------:R-:W-:Y:S01]  /*79c0*/  F2FP.BF16.F32.PACK_AB R173, R12, R173 ;  /* 0x000000ad0cad723e */ /* 0x000fe200000010ff */
[-C--:B------:R-:W-:Y:S01]  /*79d0*/  FMUL.FTZ R91, R91, R24.reuse ;  /* 0x000000185b5b7220 */ /* 0x080fe20000410000 */
[----:B------:R-:W-:Y:S01]  /*79e0*/  F2FP.BF16.F32.PACK_AB R175, R14, R175 ;  /* 0x000000af0eaf723e */ /* 0x000fe200000010ff */
[-C--:B------:R-:W-:Y:S01]  /*79f0*/  FMUL.FTZ R94, R94, R24.reuse ;  /* 0x000000185e5e7220 */ /* 0x080fe20000410000 */
[----:B------:R-:W2:Y:S01]  /*7a00*/  MUFU.EX2 R165, R165 ;  /* 0x000000a500a57308 */ /* 0x000ea20000000800 */
[----:B0-----:R-:W-:Y:S01]  /*7a10*/  FADD.FTZ R7, R171, R2 ;  /* 0x00000002ab077221 */ /* 0x001fe20000010000 */
[----:B------:R-:W-:Y:S01]  /*7a20*/  F2FP.BF16.F32.PACK_AB R169, R20, R169 ;  /* 0x000000a914a9723e */ /* 0x000fe200000010ff */
[-C--:B------:R-:W-:Y:S01]  /*7a30*/  FMUL.FTZ R95, R95, R24.reuse ;  /* 0x000000185f5f7220 */ /* 0x080fe20000410000 */
[-C--:B------:R-:W-:Y:S01]  /*7a40*/  FMUL.FTZ R98, R98, R24.reuse ;  /* 0x0000001862627220 */ /* 0x080fe20000410000 */
[-C--:B------:R-:W-:Y:S01]  /*7a50*/  FMUL.FTZ R99, R99, R24.reuse ;  /* 0x0000001863637220 */ /* 0x080fe20000410000 */
[-C--:B------:R-:W-:Y:S01]  /*7a60*/  FMUL.FTZ R102, R102, R24.reuse ;  /* 0x0000001866667220 */ /* 0x080fe20000410000 */
[-C--:B------:R-:W-:Y:S01]  /*7a70*/  FMUL.FTZ R103, R103, R24.reuse ;  /* 0x0000001867677220 */ /* 0x080fe20000410000 */
        /* <DEDUP_REMOVED lines=31> */
[----:B------:R-:W-:Y:S01]  /*7c70*/  FMUL.FTZ R147, R147, R24 ;  /* 0x0000001893937220 */ /* 0x000fe20000410000 */
[----:B------:R-:W1:Y:S01]  /*7c80*/  MUFU.EX2 R36, R155 ;  /* 0x0000009b00247308 */ /* 0x000e620000000800 */
[C---:B--2---:R-:W-:Y:S01]  /*7c90*/  FADD.FTZ R7, R63.reuse, R7 ;  /* 0x000000073f077221 */ /* 0x044fe20000010000 */
[----:B------:R-:W-:Y:S01]  /*7ca0*/  F2FP.BF16.F32.PACK_AB R167, R63, R34 ;  /* 0x000000223fa7723e */ /* 0x000fe200000010ff */
[-C--:B------:R-:W-:Y:S01]  /*7cb0*/  FMUL.FTZ R150, R150, R24.reuse ;  /* 0x0000001896967220 */ /* 0x080fe20000410000 */
[----:B------:R-:W-:Y:S01]  /*7cc0*/  FMUL.FTZ R151, R151, R24 ;  /* 0x0000001897977220 */ /* 0x000fe20000410000 */
[----:B------:R-:W-:-:S03]  /*7cd0*/  IMAD.MOV.U32 R0, RZ, RZ, R9 ;  /* 0x000000ffff007224 */ /* 0x000fc600078e0009 */
        /* <DEDUP_REMOVED lines=31> */
[----:B------:R-:W-:Y:S01]  /*7ed0*/  IMAD.MOV.U32 R7, RZ, RZ, R11 ;  /* 0x000000ffff077224 */ /* 0x000fe200078e000b */
[----:B------:R-:W-:Y:S06]  /*7ee0*/  @P2 BRA `(.L_x_1401) ;  /* 0xffffffcc00e42947 */ /* 0x000fec000383ffff */
[----:B------:R-:W-:Y:S01]  /*7ef0*/  IMAD.MOV.U32 R7, RZ, RZ, R11 ;  /* 0x000000ffff077224 */ /* 0x000fe200078e000b */
[----:B------:R-:W-:Y:S01]  /*7f00*/  UMOV UR45, UR56 ;  /* 0x00000038002d7c82 */ /* 0x000fe20008000000 */
[----:B------:R-:W-:Y:S01]  /*7f10*/  IMAD.MOV.U32 R0, RZ, RZ, R9 ;  /* 0x000000ffff007224 */ /* 0x000fe200078e0009 */
[----:B------:R-:W-:-:S06]  /*7f20*/  UMOV UR46, UR55 ;  /* 0x00000037002e7c82 */ /* 0x000fcc0008000000 */
.L_x_1384:
[----:B------:R-:W-:Y:S01]  /*7f30*/  ULDC UR6, c[0x0][0x448] ;  /* 0x0001120000067ab9 */ /* 0x000fe20000000800 */
[----:B------:R-:W-:Y:S01]  /*7f40*/  ULDC UR14, c[0x0][0x9e4] ;  /* 0x00027900000e7ab9 */ /* 0x000fe20000000800 */
[----:B------:R-:W-:Y:S02]  /*7f50*/  UISETP.NE.AND UP0, UPT, UR6, 0x1, UPT ;  /* 0x000000010600788c */ /* 0x000fe4000bf05270 */
[----:B------:R-:W-:Y:S02]  /*7f60*/  UISETP.GE.AND UP1, UPT, UR14, 0x1, UPT ;  /* 0x000000010e00788c */ /* 0x000fe4000bf26270 */
[----:B------:R-:W-:Y:S02]  /*7f70*/  UIADD3 UR10, UR38, 0x7f, URZ ;  /* 0x0000007f260a7890 */ /* 0x000fe4000fffe03f */
[----:B------:R-:W-:Y:S02]  /*7f80*/  UIADD3 UR11, UR39, 0x1, -UR44 ;  /* 0x00000001270b7890 */ /* 0x000fe4000fffe82c */
[----:B------:R-:W-:-:S03]  /*7f90*/  PLOP3.LUT P6, PT, PT, PT, UP1, 0x80, 0x0 ;  /* 0x000000000000781c */ /* 0x000fc60003fcf018 */
[----:B------:R-:W-:Y:S01]  /*7fa0*/  @UP0 ULDC UR6, c[0x0][0x44c] ;  /* 0x0001130000060ab9 */ /* 0x000fe20000000800 */
[----:B------:R-:W-:Y:S01]  /*7fb0*/  @UP0 ULDC UR15, c[0x0][0x450] ;  /* 0x00011400000f0ab9 */ /* 0x000fe20000000800 */
[----:B------:R-:W-:-:S04]  /*7fc0*/  UIMAD.WIDE.U32 UR6, UR10, UR6, URZ ;  /* 0x000000060a0672a5 */ /* 0x000fc8000f8e003f */
[----:B------:R-:W-:-:S04]  /*7fd0*/  @UP0 USHF.R.U32.HI UR10, URZ, UR15, UR7 ;  /* 0x0000000f3f0a0299 */ /* 0x000fc80008011607 */
[----:B------:R-:W-:-:S04]  /*7fe0*/  UIADD3 UR10, UR11, UR10, URZ ;  /* 0x0000000a0b0a7290 */ /* 0x000fc8000fffe03f */
        /* <DEDUP_REMOVED lines=12> */
.L_x_1403:
[----:B------:R-:W-:-:S11]  /*80b0*/  UISETP.NE.AND UP1, UPT, UR14, 0x1, UPT ;  /* 0x000000010e00788c */ /* 0x000fd6000bf25270 */
[----:B------:R-:W-:Y:S02]  /*80c0*/  @UP1 ULDC.64 UR18, c[0x0][0x9e8] ;  /* 0x00027a0000121ab9 */ /* 0x000fe40000000a00 */
[----:B------:R-:W-:-:S04]  /*80d0*/  UIMAD.WIDE.U32 UR6, UR10, UR18, URZ ;  /* 0x000000120a0672a5 */ /* 0x000fc8000f8e003f */
[----:B------:R-:W-:-:S12]  /*80e0*/  @UP1 USHF.R.U32.HI UR10, URZ, UR19, UR7 ;  /* 0x000000133f0a1299 */ /* 0x000fd80008011607 */
.L_x_1404:
[----:B------:R-:W-:-:S04]  /*80f0*/  UIMAD UR10, UR10, UR14, URZ ;  /* 0x0000000e0a0a72a4 */ /* 0x000fc8000f8e023f */
[----:B------:R-:W-:-:S04]  /*8100*/  UISETP.LT.AND UP1, UPT, UR53, UR10, UPT ;  /* 0x0000000a3500728c */ /* 0x000fc8000bf21270 */
[----:B------:R-:W-:-:S12]  /*8110*/  USEL UR53, UR53, UR10, !UP1 ;  /* 0x0000000a35357287 */ /* 0x000fd8000c800000 */
.L_x_1402:
[----:B------:R-:W-:-:S04]  /*8120*/  UIADD3 UR53, UR53, 0x7f, URZ ;  /* 0x0000007f35357890 */ /* 0x000fc8000fffe03f */
[----:B------:R-:W-:-:S04]  /*8130*/  USHF.R.S32.HI UR6, URZ, 0x1f, UR53 ;  /* 0x0000001f3f067899 */ /* 0x000fc80008011435 */
[----:B------:R-:W-:-:S04]  /*8140*/  ULEA.HI UR6, UR6, UR53, URZ, 0x7 ;  /* 0x0000003506067291 */ /* 0x000fc8000f8f383f */
[----:B------:R-:W-:-:S04]  /*8150*/  USHF.R.S32.HI UR6, URZ, 0x7, UR6 ;  /* 0x000000073f067899 */ /* 0x000fc80008011406 */
[----:B------:R-:W-:-:S04]  /*8160*/  UISETP.LT.AND UP1, UPT, UR40, UR6, UPT ;  /* 0x000000062800728c */ /* 0x000fc8000bf21270 */
[----:B------:R-:W-:-:S06]  /*8170*/  USEL UR52, UR40, UR6, !UP1 ;  /* 0x0000000628347287 */ /* 0x000fcc000c800000 */
[----:B------:R-:W-:-:S13]  /*8180*/  ISETP.GE.AND P2, PT, R5, UR52, PT ;  /* 0x0000003405007c0c */ /* 0x000fda000bf46270 */
[----:B------:R-:W-:Y:S05]  /*8190*/  @!P2 BRA `(.L_x_1405) ;  /* 0x0000001c00f4a947 */ /* 0x000fea0003800000 */
[----:B------:R-:W-:Y:S01]  /*81a0*/  IMAD.MOV.U32 R8, RZ, RZ, R7 ;  /* 0x000000ffff087224 */ /* 0x000fe200078e0007 */
[----:B------:R-:W-:Y:S01]  /*81b0*/  UMOV UR54, UR46 ;  /* 0x0000002e00367c82 */ /* 0x000fe20008000000 */
[----:B------:R-:W-:Y:S01]  /*81c0*/  IMAD.MOV.U32 R9, RZ, RZ, R0 ;  /* 0x000000ffff097224 */ /* 0x000fe200078e0000 */
[----:B------:R-:W-:-:S06]  /*81d0*/  UMOV UR53, UR45 ;  /* 0x0000002d00357c82 */ /* 0x000fcc0008000000 */
.L_x_1414:
        /* <DEDUP_REMOVED lines=9> */
.L_x_1407:
[----:B------:R-:W-:Y:S01]  /*8270*/  ULEA UR6, UR45, UR41, 0x3 ;  /* 0x000000292d067291 */ /* 0x000fe2000f8e183f */
[----:B------:R-:W-:-:S05]  /*8280*/  IMAD.U32 R0, RZ, RZ, UR46 ;  /* 0x0000002eff007e24 */ /* 0x000fca000f8e00ff */
[----:B------:R-:W-:-:S04]  /*8290*/  SHF.L.U32 R0, R0, 0x1f, RZ ;  /* 0x0000001f00007819 */ /* 0x000fc800000006ff */
[----:B------:R0:W1:Y:S01]  /*82a0*/  SYNCS.PHASECHK.TRANS64.TRYWAIT P2, [UR6+0x28830], R0 ;  /* 0x02883000ff0075a7 */ /* 0x0000620008040146 */
[----:B------:R-:W-:Y:S05]  /*82b0*/  @!P0 BRA `(.L_x_1408) ;  /* 0x0000000000048947 */ /* 0x000fea0003800000 */
[----:B------:R-:W-:Y:S01]  /*82c0*/  BPT.TRAP 0x1 ;  /* 0x000000040000795c */ /* 0x000fe20000300000 */
.L_x_1408:
[----:B-1----:R-:W-:Y:S05]  /*82d0*/  @P2 BRA `(.L_x_1406) ;  /* 0x0000000000082947 */ /* 0x002fea0003800000 */
[----:B------:R-:W1:Y:S02]  /*82e0*/  SYNCS.PHASECHK.TRANS64.TRYWAIT P2, [UR6+0x28830], R0 ;  /* 0x02883000ff0075a7 */ /* 0x000e640008040146 */
[----:B-1----:R-:W-:Y:S05]  /*82f0*/  @!P2 BRA `(.L_x_1409) ;  /* 0x000000dc00f0a947 */ /* 0x002fea0003800000 */
.L_x_1406:
        /* <DEDUP_REMOVED lines=45> */
.L_x_1411:
[----:B------:R-:W-:Y:S01]  /*85d0*/  ULEA UR6, UR53, UR41, 0x3 ;  /* 0x0000002935067291 */ /* 0x000fe2000f8e183f */
[----:B------:R-:W-:-:S05]  /*85e0*/  IMAD.U32 R0, RZ, RZ, UR54 ;  /* 0x00000036ff007e24 */ /* 0x000fca000f8e00ff */
[----:B------:R-:W-:-:S04]  /*85f0*/  SHF.L.U32 R0, R0, 0x1f, RZ ;  /* 0x0000001f00007819 */ /* 0x000fc800000006ff */
[----:B------:R0:W1:Y:S01]  /*8600*/  SYNCS.PHASECHK.TRANS64.TRYWAIT P2, [UR6+0x28850], R0 ;  /* 0x02885000ff0075a7 */ /* 0x0000620008040146 */
[----:B------:R-:W-:Y:S05]  /*8610*/  @!P0 BRA `(.L_x_1412) ;  /* 0x0000000000048947 */ /* 0x000fea0003800000 */
[----:B------:R-:W-:Y:S01]  /*8620*/  BPT.TRAP 0x1 ;  /* 0x000000040000795c */ /* 0x000fe20000300000 */
.L_x_1412:
[----:B-1----:R-:W-:Y:S05]  /*8630*/  @P2 BRA `(.L_x_1410) ;  /* 0x0000000000082947 */ /* 0x002fea0003800000 */
[----:B------:R-:W1:Y:S02]  /*8640*/  SYNCS.PHASECHK.TRANS64.TRYWAIT P2, [UR6+0x28850], R0 ;  /* 0x02885000ff0075a7 */ /* 0x000e640008040146 */
[----:B-1----:R-:W-:Y:S05]  /*8650*/  @!P2 BRA `(.L_x_1413) ;  /* 0x000000dc0030a947 */ /* 0x002fea0003800000 */
.L_x_1410:
[----:B------:R-:W-:Y:S01]  /*8660*/  UIADD3 UR6, UR41, 0x400, URZ ;  /* 0x0000040029067890 */ /* 0x000fe2000fffe03f */
[----:B------:R-:W-:Y:S01]  /*8670*/  WARPGROUP.ARRIVE ;  /* 0x00000000000079c5 */ /* 0x000fe20000000000 */
[----:B------:R-:W-:Y:S01]  /*8680*/  UMOV UR7, 0x40000040 ;  /* 0x4000004000077882 */ /* 0x000fe20000000000 */
[----:B01----:R-:W-:Y:S01]  /*8690*/  FMNMX.FTZ R0, R24, R9, !PT ;  /* 0x0000000918007209 */ /* 0x003fe20007810000 */
[----:B------:R-:W-:Y:S01]  /*86a0*/  USHF.R.U32.HI UR6, URZ, 0x4, UR6 ;  /* 0x000000043f067899 */ /* 0x000fe20008011606 */
[----:B------:R-:W0:Y:S01]  /*86b0*/  LDC R4, c[0x0][0x988] ;  /* 0x00026200ff047b82 */ /* 0x000e220000000800 */
[----:B------:R-:W-:Y:S01]  /*86c0*/  ISETP.GT.AND P2, PT, R5, UR52, PT ;  /* 0x0000003405007c0c */ /* 0x000fe2000bf44270 */
[----:B------:R-:W-:Y:S01]  /*86d0*/  UMOV UR54, UR46 ;  /* 0x0000002e00367c82 */ /* 0x000fe20008000000 */
[----:B------:R-:W-:Y:S01]  /*86e0*/  ULOP3.LUT UR6, UR6, 0x3fff, URZ, 0xc0, !UPT ;  /* 0x00003fff06067892 */ /* 0x000fe2000f8ec03f */
[----:B------:R-:W-:Y:S01]  /*86f0*/  FMNMX.FTZ R7, R25, R0, !PT ;  /* 0x0000000019077209 */ /* 0x000fe20007810000 */
[----:B------:R-:W-:-:S02]  /*8700*/  VIADD R5, R5, 0xffffffff ;  /* 0xffffffff05057836 */ /* 0x000fc40000000000 */
[----:B------:R-:W-:Y:S01]  /*8710*/  ULOP3.LUT UR6, UR6, 0x4000000, URZ, 0xfc, !UPT ;  /* 0x0400000006067892 */ /* 0x000fe2000f8efc3f */
[----:B------:R-:W-:-:S03]  /*8720*/  FMNMX.FTZ R0, R28, R7, !PT ;  /* 0x000000071c007209 */ /* 0x000fc60007810000 */
[----:B------:R-:W-:Y:S01]  /*8730*/  ULEA UR10, UR53, UR6, 0xb ;  /* 0x00000006350a7291 */ /* 0x000fe2000f8e583f */
        /* <DEDUP_REMOVED lines=33> */
[----:B------:R-:W1:Y:S02]  /*8950*/  SHFL.BFLY PT, R0, R7, 0x2, 0x1f ;  /* 0x0c401f0007007f89 */ /* 0x000e6400000e0000 */
[----:B-1----:R-:W-:-:S05]  /*8960*/  FMNMX.FTZ R10, R7, R0, !PT ;  /* 0x00000000070a7209 */ /* 0x002fca0007810000 */
[----:B------:R-:W1:Y:S01]  /*8970*/  SHFL.BFLY PT, R11, R10, 0x1, 0x1f ;  /* 0x0c201f000a0b7f89 */ /* 0x000e6200000e0000 */
[----:B------:R-:W-:Y:S02]  /*8980*/  WARPGROUP.DEPBAR.LE gsb0, 0x0 ;  /* 0x00008000000079c5 */ /* 0x000fe40000010000 */
[----:B------:R-:W-:-:S06]  /*8990*/  WARPGROUP.ARRIVE ;  /* 0x00000000000079c5 */ /* 0x000fcc0000000000 */
[----:B------:R-:W-:Y:S01]  /*89a0*/  HGMMA.64x128x16.F32.BF16 R88, R176, gdesc[UR4].tnspB, R88, gsb0 ;  /* 0x41e00004b0587df0 */ /* 0x000fe20008001858 */
[----:B------:R-:W-:Y:S01]  /*89b0*/  UIADD3 UR6, UR10, 0x100, URZ ;  /* 0x000001000a067890 */ /* 0x000fe2000fffe03f */
[----:B------:R-:W-:Y:S01]  /*89c0*/  UMOV UR7, 0x40000040 ;  /* 0x4000004000077882 */ /* 0x000fe20000000000 */
[----:B-1----:R-:W-:Y:S02]  /*89d0*/  FMNMX.FTZ R0, R10, R11, !PT ;  /* 0x0000000b0a007209 */ /* 0x002fe40007810000 */
[----:B------:R-:W-:-:S03]  /*89e0*/  FMNMX.FTZ R10, R26, R8, !PT ;  /* 0x000000081a0a7209 */ /* 0x000fc60007810000 */
[----:B------:R-:W-:Y:S01]  /*89f0*/  FADD.FTZ R9, -R0, R9 ;  /* 0x0000000900097221 */ /* 0x000fe20000010100 */
[----:B------:R-:W-:-:S03]  /*8a00*/  FMNMX.FTZ R7, R27, R10, !PT ;  /* 0x0000000a1b077209 */ /* 0x000fc60007810000 */
[----:B0-----:R-:W-:Y:S01]  /*8a10*/  FMUL.FTZ R6, R9, R4 ;  /* 0x0000000409067220 */ /* 0x001fe20000410000 */
        /* <DEDUP_REMOVED lines=32> */
[----:B------:R-:W-:Y:S02]  /*8c20*/  WARPGROUP.ARRIVE ;  /* 0x00000000000079c5 */ /* 0x000fe40000000000 */
[----:B------:R-:W0:Y:S04]  /*8c30*/  SHFL.BFLY PT, R12, R7, 0x2, 0x1f ;  /* 0x0c401f00070c7f89 */ /* 0x000e2800000e0000 */
[----:B------:R-:W-:Y:S01]  /*8c40*/  HGMMA.64x128x16.F32.BF16 R88, R172, gdesc[UR4].tnspB, R88, gsb0 ;  /* 0x41e00004ac587df0 */ /* 0x000fe20008001858 */
[----:B------:R-:W-:Y:S01]  /*8c50*/  UIADD3 UR6, UR10, 0x180, URZ ;  /* 0x000001800a067890 */ /* 0x000fe2000fffe03f */
[----:B------:R-:W-:Y:S01]  /*8c60*/  UMOV UR7, 0x40000040 ;  /* 0x4000004000077882 */ /* 0x000fe20000000000 */
[----:B0-----:R-:W-:-:S05]  /*8c70*/  FMNMX.FTZ R20, R7, R12, !PT ;  /* 0x0000000c07147209 */ /* 0x001fca0007810000 */
[----:B------:R-:W0:Y:S02]  /*8c80*/  SHFL.BFLY PT, R7, R20, 0x1, 0x1f ;  /* 0x0c201f0014077f89 */ /* 0x000e2400000e0000 */
[----:B0-----:R-:W-:Y:S01]  /*8c90*/  FMNMX.FTZ R7, R20, R7, !PT ;  /* 0x0000000714077209 */ /* 0x001fe20007810000 */
[----:B------:R-:W-:Y:S02]  /*8ca0*/  WARPGROUP.DEPBAR.LE gsb0, 0x0 ;  /* 0x00008000000079c5 */ /* 0x000fe40000010000 */
[----:B------:R-:W-:-:S06]  /*8cb0*/  WARPGROUP.ARRIVE ;  /* 0x00000000000079c5 */ /* 0x000fcc0000000000 */
[----:B------:R-:W-:Y:S01]  /*8cc0*/  HGMMA.64x128x16.F32.BF16 R88, R168, gdesc[UR4].tnspB, R88, gsb0 ;  /* 0x41e00004a8587df0 */ /* 0x000fe20008001858 */
[----:B------:R-:W-:Y:S01]  /*8cd0*/  UIADD3 UR6, UR10, 0x200, URZ ;  /* 0x000002000a067890 */ /* 0x000fe2000fffe03f */
[----:B------:R-:W-:Y:S01]  /*8ce0*/  UMOV UR7, 0x40000040 ;  /* 0x4000004000077882 */ /* 0x000fe20000000000 */
[----:B------:R-:W-:Y:S02]  /*8cf0*/  WARPGROUP.DEPBAR.LE gsb0, 0x0 ;  /* 0x00008000000079c5 */ /* 0x000fe40000010000 */
[----:B------:R-:W-:Y:S01]  /*8d00*/  WARPGROUP.ARRIVE ;  /* 0x00000000000079c5 */ /* 0x000fe20000000000 */
[----:B------:R-:W-:-:S04]  /*8d10*/  FMUL.FTZ R169, R0, R4 ;  /* 0x0000000400a97220 */ /* 0x000fc80000410000 */
[-CC-:B------:R-:W-:Y:S02]  /*8d20*/  FFMA.FTZ R13, R33, R4.reuse, -R169.reuse ;  /* 0x00000004210d7223 */ /* 0x180fe400000108a9 */
[----:B------:R-:W-:Y:S01]  /*8d30*/  HGMMA.64x128x16.F32.BF16 R88, R164, gdesc[UR4].tnspB, R88, gsb0 ;  /* 0x41e00004a4587df0 */ /* 0x000fe20008001858 */
[----:B------:R-:W-:Y:S01]  /*8d40*/  UIADD3 UR6, UR10, 0x280, URZ ;  /* 0x000002800a067890 */ /* 0x000fe2000fffe03f */
[-CC-:B------:R-:W-:Y:S01]  /*8d50*/  FFMA.FTZ R33, R53, R4.reuse, -R169.reuse ;  /* 0x0000000435217223 */ /* 0x180fe200000108a9 */
[----:B------:R-:W-:Y:S01]  /*8d60*/  UMOV UR7, 0x40000040 ;  /* 0x4000004000077882 */ /* 0x000fe20000000000 */
[-CC-:B------:R-:W-:Y:S01]  /*8d70*/  FFMA.FTZ R53, R73, R4.reuse, -R169.reuse ;  /* 0x0000000449357223 */ /* 0x180fe200000108a9 */
[-CC-:B------:R-:W-:Y:S01]  /*8d80*/  FFMA.FTZ R11, R29, R4.reuse, -R169.reuse ;  /* 0x000000041d0b7223 */ /* 0x180fe200000108a9 */
[-C--:B------:R-:W-:Y:S01]  /*8d90*/  FMUL.FTZ R73, R7, R4.reuse ;  /* 0x0000000407497220 */ /* 0x080fe20000410000 */
[-CC-:B------:R-:W-:Y:S01]  /*8da0*/  FFMA.FTZ R29, R49, R4.reuse, -R169.reuse ;  /* 0x00000004311d7223 */ /* 0x180fe200000108a9 */
[-C--:B------:R-:W-:Y:S01]  /*8db0*/  FFMA.FTZ R49, R69, R4.reuse, -R169 ;  /* 0x0000000445317223 */ /* 0x080fe200000108a9 */
[----:B------:R-:W-:Y:S01]  /*8dc0*/  FADD.FTZ R69, -R7, R8 ;  /* 0x0000000807457221 */ /* 0x000fe20000010100 */
[----:B------:R-:W-:Y:S01]  /*8dd0*/  FFMA.FTZ R181, R27, R4, -R73 ;  /* 0x000000041bb57223 */ /* 0x000fe20000010849 */
[----:B------:R-:W-:-:S02]  /*8de0*/  IMAD.U32 R27, RZ, RZ, UR45 ;  /* 0x0000002dff1b7e24 */ /* 0x000fc4000f8e00ff */
[-C--:B------:R-:W-:Y:S01]  /*8df0*/  FFMA.FTZ R9, R24, R4.reuse, -R169 ;  /* 0x0000000418097223 */ /* 0x080fe200000108a9 */
[-C--:B------:R-:W-:Y:S01]  /*8e00*/  FMUL.FTZ R69, R69, R4.reuse ;  /* 0x0000000445457220 */ /* 0x080fe20000410000 */
[-C--:B------:R-:W-:Y:S01]  /*8e10*/  FFMA.FTZ R8, R26, R4.reuse, -R73 ;  /* 0x000000041a087223 */ /* 0x080fe20000010849 */
[-CC-:B------:R-:W-:Y:S01]  /*8e20*/  FFMA.FTZ R180, R25, R4.reuse, -R169.reuse ;  /* 0x0000000419b47223 */ /* 0x180fe200000108a9 */
[----:B------:R-:W-:Y:S01]  /*8e30*/  @!P1 LEA R27, R27, UR41, 0x3 ;  /* 0x000000291b1b9c11 */ /* 0x000fe2000f8e18ff */
[-C--:B------:R-:W-:Y:S01]  /*8e40*/  FFMA.FTZ R182, R28, R4.reuse, -R169 ;  /* 0x000000041cb67223 */ /* 0x080fe200000108a9 */
[----:B------:R-:W0:Y:S01]  /*8e50*/  MUFU.EX2 R9, R9 ;  /* 0x0000000900097308 */ /* 0x000e220000000800 */
[-C--:B------:R-:W-:Y:S01]  /*8e60*/  FFMA.FTZ R183, R30, R4.reuse, -R73 ;  /* 0x000000041eb77223 */ /* 0x080fe20000010849 */
[-C--:B------:R-:W-:Y:S01]  /*8e70*/  FFMA.FTZ R176, R32, R4.reuse, -R169 ;  /* 0x0000000420b07223 */ /* 0x080fe200000108a9 */
[----:B------:R-:W-:Y:S02]  /*8e80*/  @!P1 VIADD R27, R27, 0x28840 ;  /* 0x000288401b1b9836 */ /* 0x000fe40000000000 */
[-CC-:B------:R-:W-:Y:S01]  /*8e90*/  FFMA.FTZ R32, R31, R4.reuse, -R73.reuse ;  /* 0x000000041f207223 */ /* 0x180fe20000010849 */
[----:B------:R-:W-:Y:S01]  /*8ea0*/  IADD3 R31, -R23, 0xb, RZ ;  /* 0x0000000b171f7810 */ /* 0x000fe20007ffe1ff */
[-CC-:B------:R-:W-:Y:S01]  /*8eb0*/  FFMA.FTZ R177, R34, R4.reuse, -R73.reuse ;  /* 0x0000000422b17223 */ /* 0x180fe20000010849 */
[-C--:B------:R-:W-:Y:S01]  /*8ec0*/  FFMA.FTZ R34, R35, R4.reuse, -R73 ;  /* 0x0000000423227223 */ /* 0x080fe20000010849 */
[----:B------:R-:W-:Y:S01]  /*8ed0*/  MUFU.EX2 R69, R69 ;  /* 0x0000004500457308 */ /* 0x000fe20000000800 */
[----:B------:R-:W-:Y:S01]  /*8ee0*/  @!P1 PRMT R27, RZ, 0x654, R27 ;  /* 0x00000654ff1b9816 */ /* 0x000fe2000000001b */
[-C--:B------:R-:W-:Y:S01]  /*8ef0*/  FFMA.FTZ R178, R36, R4.reuse, -R169 ;  /* 0x0000000424b27223 */ /* 0x080fe200000108a9 */
[-C--:B------:R-:W-:Y:S01]  /*8f00*/  FFMA.FTZ R179, R38, R4.reuse, -R73 ;  /* 0x0000000426b37223 */ /* 0x080fe20000010849 */
[-C--:B------:R-:W-:Y:S01]  /*8f10*/  FFMA.FTZ R15, R37, R4.reuse, -R169 ;  /* 0x00000004250f7223 */ /* 0x080fe200000108a9 */
[-C--:B------:R-:W-:Y:S01]  /*8f20*/  FFMA.FTZ R36, R39, R4.reuse, -R73 ;  /* 0x0000000427247223 */ /* 0x080fe20000010849 */
[-C--:B------:R-:W-:Y:S01]  /*8f30*/  FFMA.FTZ R172, R40, R4.reuse, -R169 ;  /* 0x0000000428ac7223 */ /* 0x080fe200000108a9 */
[-C--:B------:R-:W-:Y:S01]  /*8f40*/  FFMA.FTZ R173, R42, R4.reuse, -R73 ;  /* 0x000000042aad7223 */ /* 0x080fe20000010849 */
[----:B------:R-:W1:Y:S01]  /*8f50*/  MUFU.EX2 R8, R8 ;  /* 0x0000000800087308 */ /* 0x000e620000000800 */
[----:B0-----:R-:W-:Y:S01]  /*8f60*/  FFMA.FTZ R3, R6, R3, R9 ;  /* 0x0000000306037223 */ /* 0x001fe20000010009 */
[-C--:B------:R-:W-:Y:S01]  /*8f70*/  FFMA.FTZ R21, R41, R4.reuse, -R169 ;  /* 0x0000000429157223 */ /* 0x080fe200000108a9 */
[-C--:B------:R-:W-:Y:S01]  /*8f80*/  FFMA.FTZ R30, R43, R4.reuse, -R73 ;  /* 0x000000042b1e7223 */ /* 0x080fe20000010849 */
[-C--:B------:R-:W-:Y:S01]  /*8f90*/  FFMA.FTZ R174, R44, R4.reuse, -R169 ;  /* 0x000000042cae7223 */ /* 0x080fe200000108a9 */
[-C--:B------:R-:W-:Y:S01]  /*8fa0*/  FFMA.FTZ R175, R46, R4.reuse, -R73 ;  /* 0x000000042eaf7223 */ /* 0x080fe20000010849 */
[-C--:B------:R-:W-:Y:S01]  /*8fb0*/  FFMA.FTZ R25, R45, R4.reuse, -R169 ;  /* 0x000000042d197223 */ /* 0x080fe200000108a9 */
[-C--:B------:R-:W-:Y:S01]  /*8fc0*/  FFMA.FTZ R26, R47, R4.reuse, -R73 ;  /* 0x000000042f1a7223 */ /* 0x080fe20000010849 */
[----:B------:R-:W0:Y:S01]  /*8fd0*/  MUFU.EX2 R180, R180 ;  /* 0x000000b400b47308 */ /* 0x000e220000000800 */
        /* <DEDUP_REMOVED lines=8> */
[----:B-1----:R-:W-:Y:S01]  /*9060*/  FFMA.FTZ R2, R69, R2, R8 ;  /* 0x0000000245027223 */ /* 0x002fe20000010008 */
[-CC-:B------:R-:W-:Y:S01]  /*9070*/  FFMA.FTZ R57, R77, R4.reuse, -R169.reuse ;  /* 0x000000044d397223 */ /* 0x180fe200000108a9 */
[-CC-:B------:R-:W-:Y:S01]  /*9080*/  FFMA.FTZ R14, R80, R4.reuse, -R169.reuse ;  /* 0x00000004500e7223 */ /* 0x180fe200000108a9 */
[-CC-:B------:R-:W-:Y:S01]  /*9090*/  FFMA.FTZ R61, R81, R4.reuse, -R169.reuse ;  /* 0x00000004513d7223 */ /* 0x180fe200000108a9 */
[-CC-:B------:R-:W-:Y:S01]  /*90a0*/  FFMA.FTZ R84, R84, R4.reuse, -R169.reuse ;  /* 0x0000000454547223 */ /* 0x180fe200000108a9 */
[-C--:B------:R-:W-:Y:S01]  /*90b0*/  FFMA.FTZ R65, R85, R4.reuse, -R169 ;  /* 0x0000000455417223 */ /* 0x080fe200000108a9 */
[-C--:B------:R-:W-:Y:S01]  /*90c0*/  FFMA.FTZ R28, R51, R4.reuse, -R73 ;  /* 0x00000004331c7223 */ /* 0x080fe20000010849 */
[----:B------:R-:W1:Y:S01]  /*90d0*/  MUFU.EX2 R182, R182 ;  /* 0x000000b600b67308 */ /* 0x000e620000000800 */
[----:B0-----:R-:W-:Y:S01]  /*90e0*/  FADD.FTZ R3, R180, R3 ;  /* 0x00000003b4037221 */ /* 0x001fe20000010000 */
[-CC-:B------:R-:W-:Y:S01]  /*90f0*/  FFMA.FTZ R171, R54, R4.reuse, -R73.reuse ;  /* 0x0000000436ab7223 */ /* 0x180fe20000010849 */
[-CC-:B------:R-:W-:Y:S01]  /*9100*/  FFMA.FTZ R24, R55, R4.reuse, -R73.reuse ;  /* 0x0000000437187223 */ /* 0x180fe20000010849 */
[-CC-:B------:R-:W-:Y:S01]  /*9110*/  FFMA.FTZ R38, R59, R4.reuse, -R73.reuse ;  /* 0x000000043b267223 */ /* 0x180fe20000010849 */
[----:B------:R-:W-:Y:S01]  /*9120*/  F2FP.BF16.F32.PACK_AB R180, R180, R9 ;  /* 0x00000009b4b4723e */ /* 0x000fe200000010ff */
[-CC-:B------:R-:W-:Y:S01]  /*9130*/  FFMA.FTZ R63, R63, R4.reuse, -R73.reuse ;  /* 0x000000043f3f7223 */ /* 0x180fe20000010849 */
[-CC-:B------:R-:W-:Y:S01]  /*9140*/  FFMA.FTZ R66, R66, R4.reuse, -R73.reuse ;  /* 0x0000000442427223 */ /* 0x180fe20000010849 */
[----:B------:R-:W0:Y:S01]  /*9150*/  MUFU.EX2 R183, R183 ;  /* 0x000000b700b77308 */ /* 0x000e220000000800 */
[----:B--2---:R-:W-:Y:S01]  /*9160*/  FADD.FTZ R2, R181, R2 ;  /* 0x00000002b5027221 */ /* 0x004fe20000010000 */
[--C-:B------:R-:W-:Y:S01]  /*9170*/  FFMA.FTZ R67, R67, R4, -R73.reuse ;  /* 0x0000000443437223 */ /* 0x100fe20000010849 */
[----:B------:R-:W-:Y:S01]  /*9180*/  F2FP.BF16.F32.PACK_AB R181, R181, R8 ;  /* 0x00000008b5b5723e */ /* 0x000fe200000010ff */
[-CC-:B------:R-:W-:Y:S01]  /*9190*/  FFMA.FTZ R70, R70, R4.reuse, -R73.reuse ;  /* 0x0000000446467223 */ /* 0x180fe20000010849 */
[-CC-:B------:R-:W-:Y:S01]  /*91a0*/  FFMA.FTZ R71, R71, R4.reuse, -R73.reuse ;  /* 0x0000000447477223 */ /* 0x180fe20000010849 */
[-CC-:B------:R-:W-:Y:S01]  /*91b0*/  FFMA.FTZ R74, R74, R4.reuse, -R73.reuse ;  /* 0x000000044a4a7223 */ /* 0x180fe20000010849 */
[-C--:B------:R-:W-:Y:S01]  /*91c0*/  FFMA.FTZ R75, R75, R4.reuse, -R73 ;  /* 0x000000044b4b7223 */ /* 0x080fe20000010849 */
[----:B------:R-:W2:Y:S01]  /*91d0*/  MUFU.EX2 R11, R11 ;  /* 0x0000000b000b7308 */ /* 0x000ea20000000800 */
[----:B-1----:R-:W-:Y:S01]  /*91e0*/  FADD.FTZ R40, R182, R3 ;  /* 0x00000003b6287221 */ /* 0x002fe20000010000 */
[-CC-:B------:R-:W-:Y:S01]  /*91f0*/  FFMA.FTZ R78, R78, R4.reuse, -R73.reuse ;  /* 0x000000044e4e7223 */ /* 0x180fe20000010849 */
[-CC-:B------:R-:W-:Y:S01]  /*9200*/  FFMA.FTZ R79, R79, R4.reuse, -R73.reuse ;  /* 0x000000044f4f7223 */ /* 0x180fe20000010849 */
[-CC-:B------:R-:W-:Y:S01]  /*9210*/  FFMA.FTZ R82, R82, R4.reuse, -R73.reuse ;  /* 0x0000000452527223 */ /* 0x180fe20000010849 */
[-CC-:B------:R-:W-:Y:S01]  /*9220*/  FFMA.FTZ R83, R83, R4.reuse, -R73.reuse ;  /* 0x0000000453537223 */ /* 0x180fe20000010849 */
[----:B------:R-:W-:-:S02]  /*9230*/  FFMA.FTZ R86, R86, R4, -R73 ;  /* 0x0000000456567223 */ /* 0x000fc40000010849 */
[----:B------:R-:W1:Y:S01]  /*9240*/  MUFU.EX2 R32, R32 ;  /* 0x0000002000207308 */ /* 0x000e620000000800 */
[----:B0-----:R-:W-:-:S07]  /*9250*/  FADD.FTZ R3, R183, R2 ;  /* 0x00000002b7037221 */ /* 0x001fce0000010000 */
[----:B------:R-:W-:Y:S01]  /*9260*/  MUFU.EX2 R176, R176 ;  /* 0x000000b000b07308 */ /* 0x000fe20000000800 */
[----:B--2---:R-:W-:-:S07]  /*9270*/  F2FP.BF16.F32.PACK_AB R182, R11, R182 ;  /* 0x000000b60bb6723e */ /* 0x004fce00000010ff */
[----:B------:R-:W0:Y:S01]  /*9280*/  MUFU.EX2 R177, R177 ;  /* 0x000000b100b17308 */ /* 0x000e220000000800 */
[C---:B-1----:R-:W-:Y:S01]  /*9290*/  FADD.FTZ R2, R32.reuse, R3 ;  /* 0x0000000320027221 */ /* 0x042fe20000010000 */
[----:B------:R-:W-:-:S06]  /*92a0*/  F2FP.BF16.F32.PACK_AB R183, R32, R183 ;  /* 0x000000b720b7723e */ /* 0x000fcc00000010ff */
[----:B------:R-:W-:Y:S08]  /*92b0*/  MUFU.EX2 R13, R13 ;  /* 0x0000000d000d7308 */ /* 0x000ff00000000800 */
[----:B------:R-:W1:Y:S01]  /*92c0*/  MUFU.EX2 R34, R34 ;  /* 0x0000002200227308 */ /* 0x000e620000000800 */
[----:B0-----:R-:W-:-:S07]  /*92d0*/  FADD.FTZ R3, R177, R2 ;  /* 0x00000002b1037221 */ /* 0x001fce0000010000 */
[----:B------:R-:W-:Y:S08]  /*92e0*/  MUFU.EX2 R178, R178 ;  /* 0x000000b200b27308 */ /* 0x000ff00000000800 */
[----:B------:R-:W0:Y:S01]  /*92f0*/  MUFU.EX2 R179, R179 ;  /* 0x000000b300b37308 */ /* 0x000e220000000800 */
[C---:B-1----:R-:W-:Y:S01]  /*9300*/  FADD.FTZ R2, R34.reuse, R3 ;  /* 0x0000000322027221 */ /* 0x042fe20000010000 */
[----:B------:R-:W-:-:S06]  /*9310*/  F2FP.BF16.F32.PACK_AB R177, R34, R177 ;  /* 0x000000b122b1723e */ /* 0x000fcc00000010ff */
[----:B------:R-:W-:Y:S01]  /*9320*/  MUFU.EX2 R15, R15 ;  /* 0x0000000f000f7308 */ /* 0x000fe20000000800 */
[----:B------:R-:W-:Y:S02]  /*9330*/  WARPGROUP.DEPBAR.LE gsb0, 0x0 ;  /* 0x00008000000079c5 */ /* 0x000fe40000010000 */
[----:B------:R-:W-:Y:S01]  /*9340*/  WARPGROUP.ARRIVE ;  /* 0x00000000000079c5 */ /* 0x000fe20000000000 */
[----:B------:R-:W-:-:S04]  /*9350*/  FFMA.FTZ R164, R56, R4, -R169 ;  /* 0x0000000438a47223 */ /* 0x000fc800000108a9 */
[----:B------:R-:W1:Y:S01]  /*9360*/  MUFU.EX2 R36, R36 ;  /* 0x0000002400247308 */ /* 0x000e620000000800 */
[-C--:B------:R-:W-:Y:S01]  /*9370*/  FFMA.FTZ R166, R60, R4.reuse, -R169 ;  /* 0x000000043ca67223 */ /* 0x080fe200000108a9 */
[----:B0-----:R-:W-:Y:S01]  /*9380*/  FADD.FTZ R3, R179, R2 ;  /* 0x00000002b3037221 */ /* 0x001fe20000010000 */
[-CC-:B------:R-:W-:Y:S01]  /*9390*/  FFMA.FTZ R165, R58, R4.reuse, -R73.reuse ;  /* 0x000000043aa57223 */ /* 0x180fe20000010849 */
[----:B------:R-:W-:Y:S01]  /*93a0*/  HGMMA.64x128x16.F32.BF16 R88, R160, gdesc[UR4].tnspB, R88, gsb0 ;  /* 0x41e00004a0587df0 */ /* 0x000fe20008001858 */
[----:B------:R-:W-:Y:S01]  /*93b0*/  UIADD3 UR6, UR10, 0x300, URZ ;  /* 0x000003000a067890 */ /* 0x000fe2000fffe03f */
[----:B------:R-:W-:Y:S01]  /*93c0*/  FFMA.FTZ R167, R62, R4, -R73 ;  /* 0x000000043ea77223 */ /* 0x000fe20000010849 */
[----:B------:R-:W-:Y:S01]  /*93d0*/  UMOV UR7, 0x40000040 ;  /* 0x4000004000077882 */ /* 0x000fe20000000000 */
[----:B------:R-:W-:Y:S08]  /*93e0*/  MUFU.EX2 R172, R172 ;  /* 0x000000ac00ac7308 */ /* 0x000ff00000000800 */
        /* <DEDUP_REMOVED lines=14> */
[----:B------:R-:W-:Y:S01]  /*94d0*/  MUFU.EX2 R29, R29 ;  /* 0x0000001d001d7308 */ /* 0x000fe20000000800 */
[C---:B-1----:R-:W-:Y:S01]  /*94e0*/  FADD.FTZ R2, R26.reuse, R3 ;  /* 0x000000031a027221 */ /* 0x042fe20000010000 */
[----:B------:R-:W-:-:S06]  /*94f0*/  F2FP.BF16.F32.PACK_AB R175, R26, R175 ;  /* 0x000000af1aaf723e */ /* 0x000fcc00000010ff */
        /* <DEDUP_REMOVED lines=12> */
[-CC-:B------:R-:W-:Y:S02]  /*95c0*/  FFMA.FTZ R169, R50, R4.reuse, -R73.reuse ;  /* 0x0000000432a97223 */ /* 0x180fe40000010849 */
[----:B------:R-:W-:Y:S01]  /*95d0*/  MUFU.EX2 R38, R38 ;  /* 0x0000002600267308 */ /* 0x000fe20000000800 */
[----:B------:R-:W-:Y:S01]  /*95e0*/  FFMA.FTZ R73, R87, R4, -R73 ;  /* 0x0000000457497223 */ /* 0x000fe20000010849 */
[----:B------:R-:W-:Y:S01]  /*95f0*/  HGMMA.64x128x16.F32.BF16 R88, R156, gdesc[UR4].tnspB, R88, gsb0 ;  /* 0x41e000049c587df0 */ /* 0x000fe20008001858 */
[----:B------:R-:W-:Y:S01]  /*9600*/  UIADD3 UR6, UR10, 0x380, URZ ;  /* 0x000003800a067890 */ /* 0x000fe2000fffe03f */
[----:B------:R-:W-:-:S04]  /*9610*/  UMOV UR7, 0x40000040 ;  /* 0x4000004000077882 */ /* 0x000fc80000000000 */
[----:B------:R-:W0:Y:S08]  /*9620*/  MUFU.EX2 R169, R169 ;  /* 0x000000a900a97308 */ /* 0x000e300000000800 */
[----:B------:R-:W-:Y:S08]  /*9630*/  MUFU.EX2 R166, R166 ;  /* 0x000000a600a67308 */ /* 0x000ff00000000800 */
[----:B------:R-:W1:Y:S01]  /*9640*/  MUFU.EX2 R167, R167 ;  /* 0x000000a700a77308 */ /* 0x000e620000000800 */
[----:B0-----:R-:W-:Y:S01]  /*9650*/  FADD.FTZ R3, R169, R2 ;  /* 0x00000002a9037221 */ /* 0x001fe20000010000 */
[----:B------:R-:W-:-:S03]  /*9660*/  F2FP.BF16.F32.PACK_AB R169, R28, R169 ;  /* 0x000000a91ca9723e */ /* 0x000fc600000010ff */
[----:B------:R-:W-:-:S03]  /*9670*/  FADD.FTZ R2, R28, R3 ;  /* 0x000000031c027221 */ /* 0x000fc60000010000 */
[----:B------:R-:W-:Y:S01]  /*9680*/  MUFU.EX2 R41, R41 ;  /* 0x0000002900297308 */ /* 0x000fe20000000800 */
[----:B------:R-:W-:Y:S01]  /*9690*/  FADD.FTZ R3, R171, R2 ;  /* 0x00000002ab037221 */ /* 0x000fe20000010000 */
[----:B------:R-:W-:-:S03]  /*96a0*/  F2FP.BF16.F32.PACK_AB R171, R24, R171 ;  /* 0x000000ab18ab723e */ /* 0x000fc600000010ff */
[----:B------:R-:W-:-:S03]  /*96b0*/  FADD.FTZ R2, R24, R3 ;  /* 0x0000000318027221 */ /* 0x000fc60000010000 */
[----:B------:R-:W0:Y:S01]  /*96c0*/  MUFU.EX2 R63, R63 ;  /* 0x0000003f003f7308 */ /* 0x000e220000000800 */
[----:B------:R-:W-:Y:S01]  /*96d0*/  FADD.FTZ R3, R165, R2 ;  /* 0x00000002a5037221 */ /* 0x000fe20000010000 */
[----:B------:R-:W-:-:S03]  /*96e0*/  F2FP.BF16.F32.PACK_AB R165, R38, R165 ;  /* 0x000000a526a5723e */ /* 0x000fc600000010ff */
[----:B------:R-:W-:-:S03]  /*96f0*/  FADD.FTZ R2, R38, R3 ;  /* 0x0000000326027221 */ /* 0x000fc60000010000 */
[----:B------:R-:W-:Y:S01]  /*9700*/  MUFU.EX2 R160, R160 ;  /* 0x000000a000a07308 */ /* 0x000fe20000000800 */
[----:B-1----:R-:W-:-:S07]  /*9710*/  FADD.FTZ R2, R167, R2 ;  /* 0x00000002a7027221 */ /* 0x002fce0000010000 */
[----:B------:R-:W1:Y:S01]  /*9720*/  MUFU.EX2 R161, R66 ;  /* 0x0000004200a17308 */ /* 0x000e620000000800 */
[C---:B0-----:R-:W-:Y:S01]  /*9730*/  FADD.FTZ R2, R63.reuse, R2 ;  /* 0x000000023f027221 */ /* 0x041fe20000010000 */
[----:B------:R-:W-:-:S06]  /*9740*/  F2FP.BF16.F32.PACK_AB R167, R63, R167 ;  /* 0x000000a73fa7723e */ /* 0x000fcc00000010ff */
[----:B------:R-:W-:Y:S08]  /*9750*/  MUFU.EX2 R45, R45 ;  /* 0x0000002d002d7308 */ /* 0x000ff00000000800 */
[----:B------:R-:W0:Y:S01]  /*9760*/  MUFU.EX2 R67, R67 ;  /* 0x0000004300437308 */ /* 0x000e220000000800 */
[----:B-1----:R-:W-:-:S07]  /*9770*/  FADD.FTZ R2, R161, R2 ;  /* 0x00000002a1027221 */ /* 0x002fce0000010000 */
[----:B------:R-:W-:Y:S08]  /*9780*/  MUFU.EX2 R162, R162 ;  /* 0x000000a200a27308 */ /* 0x000ff00000000800 */
        /* <DEDUP_REMOVED lines=11> */
[----:B------:R-:W-:Y:S01]  /*9840*/  MUFU.EX2 R12, R12 ;  /* 0x0000000c000c7308 */ /* 0x000fe20000000800 */
[----:B------:R-:W-:Y:S02]  /*9850*/  WARPGROUP.DEPBAR.LE gsb0, 0x0 ;  /* 0x00008000000079c5 */ /* 0x000fe40000010000 */
[----:B------:R-:W-:-:S05]  /*9860*/  WARPGROUP.ARRIVE ;  /* 0x00000000000079c5 */ /* 0x000fca0000000000 */
[----:B------:R-:W0:Y:S01]  /*9870*/  MUFU.EX2 R157, R74 ;  /* 0x0000004a009d7308 */ /* 0x000e220000000800 */
[----:B-1----:R-:W-:Y:S01]  /*9880*/  F2FP.BF16.F32.PACK_AB R156, R53, R10 ;  /* 0x0000000a359c723e */ /* 0x002fe200000010ff */
[----:B------:R-:W-:Y:S06]  /*9890*/  HGMMA.64x128x16.F32.BF16 R88, R152, gdesc[UR4].tnspB, R88, gsb0 ;  /* 0x41e0000498587df0 */ /* 0x000fec0008001858 */
[----:B------:R-:W1:Y:S08]  /*98a0*/  MUFU.EX2 R159, R78 ;  /* 0x0000004e009f7308 */ /* 0x000e700000000800 */
[----:B------:R-:W2:Y:S01]  /*98b0*/  MUFU.EX2 R57, R57 ;  /* 0x0000003900397308 */ /* 0x000ea20000000800 */
[----:B0-----:R-:W-:Y:S01]  /*98c0*/  FADD.FTZ R2, R157, R2 ;  /* 0x000000029d027221 */ /* 0x001fe20000010000 */
[----:B------:R-:W-:-:S03]  /*98d0*/  F2FP.BF16.F32.PACK_AB R157, R75, R157 ;  /* 0x0000009d4b9d723e */ /* 0x000fc600000010ff */
[----:B------:R-:W-:-:S03]  /*98e0*/  FADD.FTZ R2, R75, R2 ;  /* 0x000000024b027221 */ /* 0x000fc60000010000 */
[----:B------:R-:W0:Y:S01]  /*98f0*/  MUFU.EX2 R79, R79 ;  /* 0x0000004f004f7308 */ /* 0x000e220000000800 */
[----:B-1----:R-:W-:-:S07]  /*9900*/  FADD.FTZ R2, R159, R2 ;  /* 0x000000029f027221 */ /* 0x002fce0000010000 */
[----:B------:R-:W-:Y:S01]  /*9910*/  MUFU.EX2 R14, R14 ;  /* 0x0000000e000e7308 */ /* 0x000fe20000000800 */
[----:B--2---:R-:W-:-:S07]  /*9920*/  F2FP.BF16.F32.PACK_AB R158, R57, R12 ;  /* 0x0000000c399e723e */ /* 0x004fce00000010ff */
[----:B------:R-:W1:Y:S01]  /*9930*/  MUFU.EX2 R61, R61 ;  /* 0x0000003d003d7308 */ /* 0x000e620000000800 */
[C---:B0-----:R-:W-:Y:S01]  /*9940*/  FADD.FTZ R2, R79.reuse, R2 ;  /* 0x000000024f027221 */ /* 0x041fe20000010000 */
[----:B------:R-:W-:-:S06]  /*9950*/  F2FP.BF16.F32.PACK_AB R159, R79, R159 ;  /* 0x0000009f4f9f723e */ /* 0x000fcc00000010ff */
[----:B------:R-:W-:Y:S08]  /*9960*/  MUFU.EX2 R83, R83 ;  /* 0x0000005300537308 */ /* 0x000ff00000000800 */
[----:B------:R-:W-:Y:S08]  /*9970*/  MUFU.EX2 R20, R84 ;  /* 0x0000005400147308 */ /* 0x000ff00000000800 */
[----:B------:R-:W0:Y:S08]  /*9980*/  MUFU.EX2 R65, R65 ;  /* 0x0000004100417308 */ /* 0x000e300000000800 */
[----:B------:R-:W-:Y:S01]  /*9990*/  MUFU.EX2 R73, R73 ;  /* 0x0000004900497308 */ /* 0x000fe20000000800 */
[----:B------:R-:W-:-:S02]  /*99a0*/  WARPGROUP.DEPBAR.LE gsb0, 0x0 ;  /* 0x00008000000079c5 */ /* 0x000fc40000010000 */
[----:B------:R2:W-:Y:S06]  /*99b0*/  BAR.ARV R31, 0x100 ;  /* 0x0004001f0000751d */ /* 0x0005ec0000002000 */
[----:B------:R3:W-:Y:S01]  /*99c0*/  @!P1 SYNCS.ARRIVE.TRANS64.RED.A1T0 RZ, [R27+URZ], RZ ;  /* 0x000000ff1bff99a7 */ /* 0x0007e2000810043f */
[----:B------:R-:W4:Y:S01]  /*99d0*/  MUFU.EX2 R153, R82 ;  /* 0x0000005200997308 */ /* 0x000f220000000800 */
[----:B-1----:R-:W-:Y:S01]  /*99e0*/  F2FP.BF16.F32.PACK_AB R152, R61, R14 ;  /* 0x0000000e3d98723e */ /* 0x002fe200000010ff */
[----:B------:R-:W-:Y:S01]  /*99f0*/  FMUL.FTZ R88, R88, R6 ;  /* 0x0000000658587220 */ /* 0x000fe20000410000 */
[----:B0-----:R-:W-:Y:S01]  /*9a00*/  F2FP.BF16.F32.PACK_AB R154, R65, R20 ;  /* 0x00000014419a723e */ /* 0x001fe200000010ff */
[-C--:B------:R-:W-:Y:S01]  /*9a10*/  FMUL.FTZ R89, R89, R6.reuse ;  /* 0x0000000659597220 */ /* 0x080fe20000410000 */
[-C--:B------:R-:W-:Y:S01]  /*9a20*/  FMUL.FTZ R92, R92, R6.reuse ;  /* 0x000000065c5c7220 */ /* 0x080fe20000410000 */
[-C--:B------:R-:W-:Y:S01]  /*9a30*/  FMUL.FTZ R93, R93, R6.reuse ;  /* 0x000000065d5d7220 */ /* 0x080fe20000410000 */
[----:B---3--:R-:W-:Y:S01]  /*9a40*/  IMAD.U32 R27, RZ, RZ, UR53 ;  /* 0x00000035ff1b7e24 */ /* 0x008fe2000f8e00ff */
[----:B------:R-:W0:Y:S01]  /*9a50*/  MUFU.EX2 R155, R86 ;  /* 0x00000056009b7308 */ /* 0x000e220000000800 */
[----:B------:R-:W-:Y:S01]  /*9a60*/  UMOV UR53, UR45 ;  /* 0x0000002d00357c82 */ /* 0x000fe20008000000 */
        /* <DEDUP_REMOVED lines=8> */
[----:B----4-:R-:W-:Y:S01]  /*9af0*/  FADD.FTZ R2, R153, R2 ;  /* 0x0000000299027221 */ /* 0x010fe20000010000 */
[----:B------:R-:W-:Y:S01]  /*9b00*/  F2FP.BF16.F32.PACK_AB R153, R83, R153 ;  /* 0x000000995399723e */ /* 0x000fe200000010ff */
[-C--:B------:R-:W-:Y:S01]  /*9b10*/  FMUL.FTZ R108, R108, R6.reuse ;  /* 0x000000066c6c7220 */ /* 0x080fe20000410000 */
[-C--:B------:R-:W-:Y:S01]  /*9b20*/  FMUL.FTZ R109, R109, R6.reuse ;  /* 0x000000066d6d7220 */ /* 0x080fe20000410000 */
[----:B--2---:R-:W-:Y:S01]  /*9b30*/  @!P1 PRMT R31, RZ, 0x654, R27 ;  /* 0x00000654ff1f9816 */ /* 0x004fe2000000001b */
[----:B------:R-:W-:Y:S01]  /*9b40*/  FADD.FTZ R27, R11, R40 ;  /* 0x000000280b1b7221 */ /* 0x000fe20000010000 */
[----:B------:R-:W-:Y:S01]  /*9b50*/  FADD.FTZ R2, R83, R2 ;  /* 0x0000000253027221 */ /* 0x000fe20000010000 */
[----:B------:R-:W-:Y:S01]  /*9b60*/  FMUL.FTZ R112, R112, R6 ;  /* 0x0000000670707220 */ /* 0x000fe20000410000 */
[----:B------:R1:W-:Y:S01]  /*9b70*/  @!P1 SYNCS.ARRIVE.TRANS64.RED.A1T0 RZ, [R31+URZ], RZ ;  /* 0x000000ff1fff99a7 */ /* 0x0003e2000810043f */
[----:B------:R-:W-:Y:S01]  /*9b80*/  FADD.FTZ R40, R176, R27 ;  /* 0x0000001bb0287221 */ /* 0x000fe20000010000 */
[----:B0-----:R-:W-:Y:S01]  /*9b90*/  FADD.FTZ R2, R155, R2 ;  /* 0x000000029b027221 */ /* 0x001fe20000010000 */
[----:B------:R-:W-:Y:S01]  /*9ba0*/  F2FP.BF16.F32.PACK_AB R176, R13, R176 ;  /* 0x000000b00db0723e */ /* 0x000fe200000010ff */
[-C--:B------:R-:W-:Y:S01]  /*9bb0*/  FMUL.FTZ R113, R113, R6.reuse ;  /* 0x0000000671717220 */ /* 0x080fe20000410000 */
[----:B------:R-:W-:Y:S01]  /*9bc0*/  FADD.FTZ R27, R13, R40 ;  /* 0x000000280d1b7221 */ /* 0x000fe20000010000 */
[C---:B------:R-:W-:Y:S01]  /*9bd0*/  FADD.FTZ R2, R73.reuse, R2 ;  /* 0x0000000249027221 */ /* 0x040fe20000010000 */
[----:B------:R-:W-:Y:S01]  /*9be0*/  F2FP.BF16.F32.PACK_AB R155, R73, R155 ;  /* 0x0000009b499b723e */ /* 0x000fe200000010ff */
        /* <DEDUP_REMOVED lines=28> */
[----:B------:R-:W-:Y:S01]  /*9db0*/  FMUL.FTZ R149, R149, R6 ;  /* 0x0000000695957220 */ /* 0x000fe20000410000 */
        /* <DEDUP_REMOVED lines=45> */
[-C--:B------:R-:W-:Y:S01]  /*a090*/  FMUL.FTZ R146, R146, R69.reuse ;  /* 0x0000004592927220 */ /* 0x080fe20000410000 */
[-C--:B------:R-:W-:Y:S01]  /*a0a0*/  FMUL.FTZ R147, R147, R69.reuse ;  /* 0x0000004593937220 */ /* 0x080fe20000410000 */
[-C--:B------:R-:W-:Y:S01]  /*a0b0*/  FMUL.FTZ R150, R150, R69.reuse ;  /* 0x0000004596967220 */ /* 0x080fe20000410000 */
[----:B------:R-:W-:Y:S01]  /*a0c0*/  FADD.FTZ R3, R53, R8 ;  /* 0x0000000835037221 */ /* 0x000fe20000010000 */
[----:B------:R-:W-:Y:S01]  /*a0d0*/  FMUL.FTZ R151, R151, R69 ;  /* 0x0000004597977220 */ /* 0x000fe20000410000 */
[----:B------:R-:W-:-:S02]  /*a0e0*/  IMAD.MOV.U32 R9, RZ, RZ, R0 ;  /* 0x000000ffff097224 */ /* 0x000fc400078e0000 */
[----:B------:R-:W-:-:S04]  /*a0f0*/  FADD.FTZ R8, R12, R3 ;  /* 0x000000030c087221 */ /* 0x000fc80000010000 */
[----:B------:R-:W-:-:S04]  /*a100*/  FADD.FTZ R3, R57, R8 ;  /* 0x0000000839037221 */ /* 0x000fc80000010000 */
[----:B------:R-:W-:-:S04]  /*a110*/  FADD.FTZ R8, R14, R3 ;  /* 0x000000030e087221 */ /* 0x000fc80000010000 */
[----:B------:R-:W-:-:S04]  /*a120*/  FADD.FTZ R3, R61, R8 ;  /* 0x000000083d037221 */ /* 0x000fc80000010000 */
[----:B------:R-:W-:-:S04]  /*a130*/  FADD.FTZ R8, R20, R3 ;  /* 0x0000000314087221 */ /* 0x000fc80000010000 */
[----:B------:R-:W-:Y:S01]  /*a140*/  FADD.FTZ R3, R65, R8 ;  /* 0x0000000841037221 */ /* 0x000fe20000010000 */
[----:B------:R-:W-:Y:S01]  /*a150*/  IMAD.MOV.U32 R8, RZ, RZ, R7 ;  /* 0x000000ffff087224 */ /* 0x000fe200078e0007 */
[----:B-1----:R-:W-:Y:S06]  /*a160*/  @P2 BRA `(.L_x_1414) ;  /* 0xffffffe0001c2947 */ /* 0x002fec000383ffff */
.L_x_1405:
        /* <DEDUP_REMOVED lines=8> */
[----:B------:R-:W-:-:S05]  /*a1f0*/  ULDC UR53, c[0x0][0x9e0] ;  /* 0x0002780000357ab9 */ /* 0x000fca0000000800 */
.L_x_1432:
        /* <DEDUP_REMOVED lines=9> */
.L_x_1417:
[----:B------:R-:W-:Y:S01]  /*a290*/  ULEA UR6, UR45, UR41, 0x3 ;  /* 0x000000292d067291 */ /* 0x000fe2000f8e183f */
[----:B------:R-:W-:-:S05]  /*a2a0*/  IMAD.U32 R0, RZ, RZ, UR46 ;  /* 0x0000002eff007e24 */ /* 0x000fca000f8e00ff */
[----:B------:R-:W-:-:S04]  /*a2b0*/  SHF.L.U32 R0, R0, 0x1f, RZ ;  /* 0x0000001f00007819 */ /* 0x000fc800000006ff */
[----:B------:R0:W1:Y:S01]  /*a2c0*/  SYNCS.PHASECHK.TRANS64.TRYWAIT P2, [UR6+0x28830], R0 ;  /* 0x02883000ff0075a7 */ /* 0x0000620008040146 */
[----:B------:R-:W-:Y:S05]  /*a2d0*/  @!P0 BRA `(.L_x_1418) ;  /* 0x0000000000048947 */ /* 0x000fea0003800000 */
[----:B------:R-:W-:Y:S01]  /*a2e0*/  BPT.TRAP 0x1 ;  /* 0x000000040000795c */ /* 0x000fe20000300000 */
.L_x_1418:
[----:B-1----:R-:W-:Y:S05]  /*a2f0*/  @P2 BRA `(.L_x_1416) ;  /* 0x0000000000082947 */ /* 0x002fea0003800000 */
[----:B------:R-:W1:Y:S02]  /*a300*/  SYNCS.PHASECHK.TRANS64.TRYWAIT P2, [UR6+0x28830], R0 ;  /* 0x02883000ff0075a7 */ /* 0x000e640008040146 */
[----:B-1----:R-:W-:Y:S05]  /*a310*/  @!P2 BRA `(.L_x_1419) ;  /* 0x000000c00018a947 */ /* 0x002fea0003800000 */
.L_x_1416:
        /* <DEDUP_REMOVED lines=45> */
.L_x_1421:
[----:B------:R-:W-:Y:S01]  /*a5f0*/  ULEA UR6, UR55, UR41, 0x3 ;  /* 0x0000002937067291 */ /* 0x000fe2000f8e183f */
[----:B------:R-:W-:-:S05]  /*a600*/  IMAD.U32 R0, RZ, RZ, UR56 ;  /* 0x00000038ff007e24 */ /* 0x000fca000f8e00ff */
[----:B------:R-:W-:-:S04]  /*a610*/  SHF.L.U32 R0, R0, 0x1f, RZ ;  /* 0x0000001f00007819 */ /* 0x000fc800000006ff */
[----:B------:R0:W1:Y:S01]  /*a620*/  SYNCS.PHASECHK.TRANS64.TRYWAIT P2, [UR6+0x28850], R0 ;  /* 0x02885000ff0075a7 */ /* 0x0000620008040146 */
[----:B------:R-:W-:Y:S05]  /*a630*/  @!P0 BRA `(.L_x_1422) ;  /* 0x0000000000048947 */ /* 0x000fea0003800000 */
[----:B------:R-:W-:Y:S01]  /*a640*/  BPT.TRAP 0x1 ;  /* 0x000000040000795c */ /* 0x000fe20000300000 */
.L_x_1422:
[----:B-1----:R-:W-:Y:S05]  /*a650*/  @P2 BRA `(.L_x_1420) ;  /* 0x0000000000082947 */ /* 0x002fea0003800000 */
[----:B------:R-:W1:Y:S02]  /*a660*/  SYNCS.PHASECHK.TRANS64.TRYWAIT P2, [UR6+0x28850], R0 ;  /* 0x02885000ff0075a7 */ /* 0x000e640008040146 */
[----:B-1----:R-:W-:Y:S05]  /*a670*/  @!P2 BRA `(.L_x_1423) ;  /* 0x000000bc0058a947 */ /* 0x002fea0003800000 */
.L_x_1420:
[----:B------:R-:W-:Y:S01]  /*a680*/  UIADD3 UR6, UR41, 0x400, URZ ;  /* 0x0000040029067890 */ /* 0x000fe2000fffe03f */
[----:B------:R-:W-:Y:S01]  /*a690*/  WARPGROUP.ARRIVE ;  /* 0x00000000000079c5 */ /* 0x000fe20000000000 */
[----:B------:R-:W-:Y:S01]  /*a6a0*/  UMOV UR7, 0x40000040 ;  /* 0x4000004000077882 */ /* 0x000fe20000000000 */
[----:B------:R-:W-:Y:S01]  /*a6b0*/  PLOP3.LUT P2, PT, PT, PT, UP0, 0x80, 0x0 ;  /* 0x000000000000781c */ /* 0x000fe20003f4f008 */
[----:B------:R-:W-:Y:S01]  /*a6c0*/  USHF.R.U32.HI UR6, URZ, 0x4, UR6 ;  /* 0x000000043f067899 */ /* 0x000fe20008011606 */
[----:B01----:R-:W-:Y:S01]  /*a6d0*/  VIADD R0, R17, UR38 ;  /* 0x0000002611007c36 */ /* 0x003fe20008000000 */
[----:B------:R-:W-:Y:S01]  /*a6e0*/  IADD3 R11, -R23, 0xb, RZ ;  /* 0x0000000b170b7810 */ /* 0x000fe20007ffe1ff */
[----:B------:R-:W-:Y:S01]  /*a6f0*/  IMAD.U32 R4, RZ, RZ, UR45 ;  /* 0x0000002dff047e24 */ /* 0x000fe2000f8e00ff */
[----:B------:R-:W-:Y:S01]  /*a700*/  ULOP3.LUT UR6, UR6, 0x3fff, URZ, 0xc0, !UPT ;  /* 0x00003fff06067892 */ /* 0x000fe2000f8ec03f */
[----:B------:R-:W-:-:S03]  /*a710*/  IMAD.SHL.U32 R14, R5, 0x80, RZ ;  /* 0x00000080050e7824 */ /* 0x000fc600078e00ff */
[----:B------:R-:W-:Y:S01]  /*a720*/  ULOP3.LUT UR6, UR6, 0x4000000, URZ, 0xfc, !UPT ;  /* 0x0400000006067892 */ /* 0x000fe2000f8efc3f */
[----:B------:R-:W-:-:S03]  /*a730*/  @!P1 LEA R4, R4, UR41, 0x3 ;  /* 0x0000002904049c11 */ /* 0x000fc6000f8e18ff */
[----:B------:R-:W-:Y:S02]  /*a740*/  ULEA UR10, UR55, UR6, 0xb ;  /* 0x00000006370a7291 */ /* 0x000fe4000f8e583f */
[----:B------:R-:W-:-:S05]  /*a750*/  @!P1 VIADD R4, R4, 0x28840 ;  /* 0x0002884004049836 */ /* 0x000fca0000000000 */
        /* <DEDUP_REMOVED lines=39> */
[----:B------:R-:W-:Y:S01]  /*a9d0*/  @P2 IMAD.HI.U32 R7, R0, UR6, RZ ;  /* 0x0000000600072c27 */ /* 0x000fe2000f8e00ff */
[----:B------:R-:W-:-:S04]  /*a9e0*/  @UP0 ULDC UR6, c[0x0][0x450] ;  /* 0x0001140000060ab9 */ /* 0x000fc80000000800 */
[----:B------:R-:W-:Y:S01]  /*a9f0*/  @P2 SHF.R.U32.HI R0, RZ, UR6, R7 ;  /* 0x00000006ff002c19 */ /* 0x000fe20008011607 */
[----:B------:R-:W-:Y:S01]  /*aa00*/  ULOP3.LUT UR6, URZ, UR54, URZ, 0x33, !UPT ;  /* 0x000000363f067292 */ /* 0x000fe2000f8e333f */
[----:B------:R-:W-:-:S03]  /*aa10*/  IADD3 R7, -R14, 0x1, RZ ;  /* 0x000000010e077810 */ /* 0x000fc60007ffe1ff */
[----:B------:R-:W0:Y:S02]  /*aa20*/  SHFL.IDX PT, R9, R0, RZ, 0x1c1f ;  /* 0x001c1fff00097589 */ /* 0x000e2400000e0000 */
[----:B------:R-:W-:Y:S01]  /*aa30*/  IMAD R7, R16, -0x2, R7 ;  /* 0xfffffffe10077824 */ /* 0x000fe200078e0207 */
        /* <DEDUP_REMOVED lines=8> */
[----:B------:R-:W-:Y:S01]  /*aac0*/  IMAD.IADD R10, R152, 0x1, R9 ;  /* 0x00000001980a7824 */ /* 0x000fe200078e0209 */
[----:B-1----:R-:W-:Y:S06]  /*aad0*/  @!P6 BRA `(.L_x_1424) ;  /* 0x00000000005ce947 */ /* 0x002fec0003800000 */
        /* <DEDUP_REMOVED lines=13> */
.L_x_1426:
[----:B------:R-:W-:-:S05]  /*abb0*/  IMAD.U32 R9, RZ, RZ, UR52 ;  /* 0x00000034ff097e24 */ /* 0x000fca000f8e00ff */
[----:B------:R-:W-:-:S13]  /*abc0*/  ISETP.NE.AND P2, PT, R9, 0x1, PT ;  /* 0x000000010900780c */ /* 0x000fda0003f45270 */
[----:B------:R-:W0:Y:S02]  /*abd0*/  @P2 LDC.64 R12, c[0x0][0x9e8] ;  /* 0x00027a00ff0c2b82 */ /* 0x000e240000000a00 */
[----:B0-----:R-:W-:-:S05]  /*abe0*/  @P2 IMAD.HI.U32 R12, R7, R12, RZ ;  /* 0x0000000c070c2227 */ /* 0x001fca00078e00ff */
[----:B------:R-:W-:-:S07]  /*abf0*/  @P2 SHF.R.U32.HI R7, RZ, R13, R12 ;  /* 0x0000000dff072219 */ /* 0x000fce000001160c */
.L_x_1427:
[----:B------:R-:W-:Y:S05]  /*ac00*/  BSYNC B0 ;  /* 0x0000000000007941 */ /* 0x000fea0003800000 */
.L_x_1425:
[----:B------:R-:W-:-:S04]  /*ac10*/  IMAD R7, R7, R9, -R14 ;  /* 0x0000000907077224 */ /* 0x000fc800078e0a0e */
[----:B------:R-:W-:-:S05]  /*ac20*/  IMAD R7, R16, -0x2, R7 ;  /* 0xfffffffe10077824 */ /* 0x000fca00078e0207 */
[----:B------:R-:W-:Y:S02]  /*ac30*/  VIADDMNMX R4, R7, R9, R4, PT ;  /* 0x0000000907047246 */ /* 0x000fe40003800104 */
[----:B------:R-:W-:-:S07]  /*ac40*/  VIMNMX R10, R10, R7, !PT ;  /* 0x000000070a0a7248 */ /* 0x000fce0007fe0100 */
.L_x_1424:
        /* <DEDUP_REMOVED lines=8> */
[----:B------:R-:W-:Y:S02]  /*acd0*/  FSEL R167, R25, -INF , !P5 ;  /* 0xff80000019a77808 */ /* 0x000fe40006800000 */
[C---:B------:R-:W-:Y:S02]  /*ace0*/  ISETP.GT.AND P3, PT, R10.reuse, 0x8, P2 ;  /* 0x000000080a00780c */ /* 0x040fe40001764270 */
[----:B------:R-:W-:Y:S02]  /*acf0*/  ISETP.GT.AND P5, PT, R10, 0x10, P2 ;  /* 0x000000100a00780c */ /* 0x000fe400017a4270 */
[----:B------:R-:W-:-:S02]  /*ad00*/  ISETP.LT.OR P4, PT, R4, 0xa, P4 ;  /* 0x0000000a0400780c */ /* 0x000fc40002781670 */
[----:B------:R-:W-:Y:S01]  /*ad10*/  ISETP.LT.OR P3, PT, R4, 0x9, P3 ;  /* 0x000000090400780c */ /* 0x000fe20001f61670 */
[----:B0-----:R-:W-:Y:S01]  /*ad20*/  IMAD.IADD R12, R152, 0x1, R157 ;  /* 0x00000001980c7824 */ /* 0x001fe200078e029d */
[----:B------:R-:W-:Y:S02]  /*ad30*/  ISETP.LT.OR P5, PT, R4, 0x11, P5 ;  /* 0x000000110400780c */ /* 0x000fe40002fa1670 */
[----:B------:R-:W-:Y:S02]  /*ad40*/  FSEL R181, R29, -INF , !P4 ;  /* 0xff8000001db57808 */ /* 0x000fe40006000000 */
[----:B------:R-:W-:Y:S02]  /*ad50*/  FSEL R173, R28, -INF , !P3 ;  /* 0xff8000001cad7808 */ /* 0x000fe40005800000 */
[----:B------:R-:W-:Y:S02]  /*ad60*/  ISETP.GT.AND P4, PT, R10, 0x18, P2 ;  /* 0x000000180a00780c */ /* 0x000fe40001784270 */
[----:B------:R-:W-:-:S02]  /*ad70*/  FSEL R177, R32, -INF , !P5 ;  /* 0xff80000020b17808 */ /* 0x000fc40006800000 */
[C---:B------:R-:W-:Y:S02]  /*ad80*/  ISETP.GT.AND P3, PT, R10.reuse, 0x11, P2 ;  /* 0x000000110a00780c */ /* 0x040fe40001764270 */
[----:B------:R-:W-:Y:S02]  /*ad90*/  ISETP.GT.AND P5, PT, R10, 0x19, P2 ;  /* 0x000000190a00780c */ /* 0x000fe400017a4270 */
[C---:B------:R-:W-:Y:S02]  /*ada0*/  ISETP.LT.OR P4, PT, R4.reuse, 0x19, P4 ;  /* 0x000000190400780c */ /* 0x040fe40002781670 */
[C---:B------:R-:W-:Y:S02]  /*adb0*/  ISETP.LT.OR P3, PT, R4.reuse, 0x12, P3 ;  /* 0x000000120400780c */ /* 0x040fe40001f61670 */
[----:B------:R-:W-:Y:S02]  /*adc0*/  ISETP.LT.OR P5, PT, R4, 0x1a, P5 ;  /* 0x0000001a0400780c */ /* 0x000fe40002fa1670 */
[----:B------:R-:W-:-:S02]  /*add0*/  FSEL R175, R36, -INF , !P4 ;  /* 0xff80000024af7808 */ /* 0x000fc40006000000 */
[----:B------:R-:W-:Y:S02]  /*ade0*/  FSEL R179, R33, -INF , !P3 ;  /* 0xff80000021b37808 */ /* 0x000fe40005800000 */
[C---:B------:R-:W-:Y:S02]  /*adf0*/  ISETP.GT.AND P4, PT, R10.reuse, 0x21, P2 ;  /* 0x000000210a00780c */ /* 0x040fe40001784270 */
[----:B------:R-:W-:Y:S02]  /*ae00*/  FSEL R171, R37, -INF , !P5 ;  /* 0xff80000025ab7808 */ /* 0x000fe40006800000 */
[C---:B------:R-:W-:Y:S02]  /*ae10*/  ISETP.GT.AND P3, PT, R10.reuse, 0x20, P2 ;  /* 0x000000200a00780c */ /* 0x040fe40001764270 */
[----:B------:R-:W-:Y:S02]  /*ae20*/  ISETP.GT.AND P5, PT, R10, 0x28, P2 ;  /* 0x000000280a00780c */ /* 0x000fe400017a4270 */
[----:B------:R-:W-:-:S02]  /*ae30*/  ISETP.LT.OR P4, PT, R4, 0x22, P4 ;  /* 0x000000220400780c */ /* 0x000fc40002781670 */
[C---:B------:R-:W-:Y:S02]  /*ae40*/  ISETP.LT.OR P3, PT, R4.reuse, 0x21, P3 ;  /* 0x000000210400780c */ /* 0x040fe40001f61670 */
[----:B------:R-:W-:Y:S02]  /*ae50*/  ISETP.LT.OR P5, PT, R4, 0x29, P5 ;  /* 0x000000290400780c */ /* 0x000fe40002fa1670 */
[----:B------:R-:W-:Y:S02]  /*ae60*/  FSEL R153, R41, -INF , !P4 ;  /* 0xff80000029997808 */ /* 0x000fe40006000000 */
[----:B------:R-:W-:Y:S02]  /*ae70*/  FSEL R155, R40, -INF , !P3 ;  /* 0xff800000289b7808 */ /* 0x000fe40005800000 */
[----:B------:R-:W-:Y:S02]  /*ae80*/  FSEL R41, R44, -INF , !P5 ;  /* 0xff8000002c297808 */ /* 0x000fe40006800000 */
[----:B------:R-:W-:-:S02]  /*ae90*/  ISETP.GT.AND P3, PT, R10, 0x29, P2 ;  /* 0x000000290a00780c */ /* 0x000fc40001764270 */
[C---:B------:R-:W-:Y:S02]  /*aea0*/  ISETP.GT.AND P4, PT, R10.reuse, 0x30, P2 ;  /* 0x000000300a00780c */ /* 0x040fe40001784270 */
[----:B------:R-:W-:Y:S02]  /*aeb0*/  ISETP.GT.AND P5, PT, R10, 0x31, P2 ;  /* 0x000000310a00780c */ /* 0x000fe400017a4270 */
[C---:B------:R-:W-:Y:S02]  /*aec0*/  ISETP.LT.OR P3, PT, R4.reuse, 0x2a, P3 ;  /* 0x0000002a0400780c */ /* 0x040fe40001f61670 */
[C---:B------:R-:W-:Y:S02]  /*aed0*/  ISETP.LT.OR P4, PT, R4.reuse, 0x31, P4 ;  /* 0x000000310400780c */ /* 0x040fe40002781670 */
[----:B------:R-:W-:Y:S02]  /*aee0*/  ISETP.LT.OR P5, PT, R4, 0x32, P5 ;  /* 0x000000320400780c */ /* 0x000fe40002fa1670 */
[----:B------:R-:W-:-:S02]  /*aef0*/  FSEL R45, R45, -INF , !P3 ;  /* 0xff8000002d2d7808 */ /* 0x000fc40005800000 */
[----:B------:R-:W-:Y:S02]  /*af00*/  FSEL R37, R48, -INF , !P4 ;  /* 0xff80000030257808 */ /* 0x000fe40006000000 */
[----:B------:R-:W-:Y:S02]  /*af10*/  FSEL R49, R49, -INF , !P5 ;  /* 0xff80000031317808 */ /* 0x000fe40006800000 */
[C---:B------:R-:W-:Y:S02]  /*af20*/  ISETP.GT.AND P3, PT, R10.reuse, 0x38, P2 ;  /* 0x000000380a00780c */ /* 0x040fe40001764270 */
        /* <DEDUP_REMOVED lines=46> */
[----:B------:R-:W-:Y:S01]  /*b210*/  ISETP.GT.AND P5, PT, R10, 0x79, P2 ;  /* 0x000000790a00780c */ /* 0x000fe200017a4270 */
[----:B------:R-:W-:Y:S01]  /*b220*/  IMAD.IADD R10, R20, 0x1, R157 ;  /* 0x00000001140a7824 */ /* 0x000fe200078e029d */
[C---:B------:R-:W-:Y:S02]  /*b230*/  ISETP.LT.OR P3, PT, R4.reuse, 0x72, P3 ;  /* 0x000000720400780c */ /* 0x040fe40001f61670 */
[C---:B------:R-:W-:Y:S02]  /*b240*/  ISETP.LT.OR P4, PT, R4.reuse, 0x79, P4 ;  /* 0x000000790400780c */ /* 0x040fe40002781670 */
[----:B------:R-:W-:Y:S02]  /*b250*/  ISETP.LT.OR P5, PT, R4, 0x7a, P5 ;  /* 0x0000007a0400780c */ /* 0x000fe40002fa1670 */
[----:B------:R-:W-:-:S02]  /*b260*/  FSEL R81, R81, -INF , !P3 ;  /* 0xff80000051517808 */ /* 0x000fc40005800000 */
[----:B------:R-:W-:Y:S02]  /*b270*/  FSEL R25, R84, -INF , !P4 ;  /* 0xff80000054197808 */ /* 0x000fe40006000000 */
[----:B------:R-:W-:Y:S01]  /*b280*/  FSEL R85, R85, -INF , !P5 ;  /* 0xff80000055557808 */ /* 0x000fe20006800000 */
[----:B------:R-:W-:Y:S06]  /*b290*/  @!P6 BRA `(.L_x_1428) ;  /* 0x00000000005ce947 */ /* 0x000fec0003800000 */
        /* <DEDUP_REMOVED lines=13> */
.L_x_1430:
[----:B------:R-:W-:-:S05]  /*b370*/  IMAD.U32 R4, RZ, RZ, UR52 ;  /* 0x00000034ff047e24 */ /* 0x000fca000f8e00ff */
[----:B------:R-:W-:-:S13]  /*b380*/  ISETP.NE.AND P3, PT, R4, 0x1, PT ;  /* 0x000000010400780c */ /* 0x000fda0003f65270 */
[----:B------:R-:W0:Y:S02]  /*b390*/  @P3 LDC.64 R158, c[0x0][0x9e8] ;  /* 0x00027a00ff9e3b82 */ /* 0x000e240000000a00 */
[----:B0-----:R-:W-:-:S05]  /*b3a0*/  @P3 IMAD.HI.U32 R0, R157, R158, RZ ;  /* 0x0000009e9d003227 */ /* 0x001fca00078e00ff */
[----:B------:R-:W-:-:S07]  /*b3b0*/  @P3 SHF.R.U32.HI R157, RZ, R159, R0 ;  /* 0x0000009fff9d3219 */ /* 0x000fce0000011600 */
.L_x_1431:
[----:B------:R-:W-:Y:S05]  /*b3c0*/  BSYNC B0 ;  /* 0x0000000000007941 */ /* 0x000fea0003800000 */
.L_x_1429:
[----:B------:R-:W-:-:S04]  /*b3d0*/  IMAD R157, R157, R4, -R14 ;  /* 0x000000049d9d7224 */ /* 0x000fc800078e0a0e */
[----:B------:R-:W-:-:S05]  /*b3e0*/  IMAD R157, R16, -0x2, R157 ;  /* 0xfffffffe109d7824 */ /* 0x000fca00078e029d */
[----:B------:R-:W-:Y:S02]  /*b3f0*/  VIADDMNMX R10, R157, R4, R10, PT ;  /* 0x000000049d0a7246 */ /* 0x000fe4000380010a */
[----:B------:R-:W-:-:S07]  /*b400*/  VIMNMX R12, R12, R157, !PT ;  /* 0x0000009d0c0c7248 */ /* 0x000fce0007fe0100 */
.L_x_1428:
[----:B------:R-:W-:Y:S01]  /*b410*/  FMNMX.FTZ R0, R165, R6, !PT ;  /* 0x00000006a5007209 */ /* 0x000fe20007810000 */
[----:B------:R-:W0:Y:S01]  /*b420*/  LDC R4, c[0x0][0x988] ;  /* 0x00026200ff047b82 */ /* 0x000e220000000800 */
[----:B------:R-:W-:Y:S01]  /*b430*/  ISETP.GT.AND P4, PT, R12, 0x8, P2 ;  /* 0x000000080c00780c */ /* 0x000fe20001784270 */
[----:B------:R-:W-:Y:S01]  /*b440*/  UMOV UR56, UR46 ;  /* 0x0000002e00387c82 */ /* 0x000fe20008000000 */
[----:B------:R-:W-:Y:S02]  /*b450*/  FMNMX.FTZ R0, R167, R0, !PT ;  /* 0x00000000a7007209 */ /* 0x000fe40007810000 */
        /* <DEDUP_REMOVED lines=28> */
[C---:B------:R-:W-:Y:S02]  /*b620*/  ISETP.GT.AND P3, PT, R12.reuse, 0x9, P2 ;  /* 0x000000090c00780c */ /* 0x040fe40001764270 */
[----:B------:R-:W-:Y:S02]  /*b630*/  FMNMX.FTZ R0, R29, R0, !PT ;  /* 0x000000001d007209 */ /* 0x000fe40007810000 */
[----:B------:R-:W-:Y:S02]  /*b640*/  FSEL R169, R43, -INF , !P4 ;  /* 0xff8000002ba97808 */ /* 0x000fe40006000000 */
[----:B------:R-:W-:Y:S02]  /*b650*/  FMNMX.FTZ R0, R57, R0, !PT ;  /* 0x0000000039007209 */ /* 0x000fe40007810000 */
[----:B------:R-:W-:-:S02]  /*b660*/  ISETP.GT.AND P4, PT, R12, RZ, P2 ;  /* 0x000000ff0c00720c */ /* 0x000fc40001784270 */
[----:B------:R-:W-:Y:S02]  /*b670*/  FMNMX.FTZ R0, R15, R0, !PT ;  /* 0x000000000f007209 */ /* 0x000fe40007810000 */
[C---:B------:R-:W-:Y:S02]  /*b680*/  ISETP.LT.OR P5, PT, R10.reuse, 0x11, P5 ;  /* 0x000000110a00780c */ /* 0x040fe40002fa1670 */
        /* <DEDUP_REMOVED lines=11> */
[----:B------:R-:W-:Y:S02]  /*b740*/  ISETP.LT.OR P3, PT, R10, 0x19, P3 ;  /* 0x000000190a00780c */ /* 0x000fe40001f61670 */
        /* <DEDUP_REMOVED lines=9> */
[----:B------:R-:W-:-:S02]  /*b7e0*/  ISETP.GT.AND P4, PT, R12, 0x30, P2 ;  /* 0x000000300c00780c */ /* 0x000fc40001784270 */
[----:B------:R-:W-:Y:S02]  /*b7f0*/  FMNMX.FTZ R0, R25, R0, !PT ;  /* 0x0000000019007209 */ /* 0x000fe40007810000 */
[----:B------:R-:W-:Y:S02]  /*b800*/  ISETP.LT.OR P4, PT, R10, 0x31, P4 ;  /* 0x000000310a00780c */ /* 0x000fe40002781670 */
[----:B------:R-:W-:-:S05]  /*b810*/  FMNMX.FTZ R14, R85, R0, !PT ;  /* 0x00000000550e7209 */ /* 0x000fca0007810000 */
[----:B------:R-:W1:Y:S02]  /*b820*/  SHFL.BFLY PT, R157, R14, 0x2, 0x1f ;  /* 0x0c401f000e9d7f89 */ /* 0x000e6400000e0000 */
[----:B-1----:R-:W-:-:S05]  /*b830*/  FMNMX.FTZ R157, R14, R157, !PT ;  /* 0x0000009d0e9d7209 */ /* 0x002fca0007810000 */
[----:B------:R-:W1:Y:S02]  /*b840*/  SHFL.BFLY PT, R0, R157, 0x1, 0x1f ;  /* 0x0c201f009d007f89 */ /* 0x000e6400000e0000 */
[----:B-1----:R-:W-:Y:S02]  /*b850*/  FMNMX.FTZ R0, R157, R0, !PT ;  /* 0x000000009d007209 */ /* 0x002fe40007810000 */
[----:B------:R-:W-:Y:S01]  /*b860*/  FSEL R157, R34, -INF , !P5 ;  /* 0xff800000229d7808 */ /* 0x000fe20006800000 */
[----:B------:R-:W-:Y:S01]  /*b870*/  IMAD.U32 R34, RZ, RZ, UR55 ;  /* 0x00000037ff227e24 */ /* 0x000fe2000f8e00ff */
[C---:B------:R-:W-:Y:S01]  /*b880*/  FSETP.NEU.FTZ.AND P5, PT, R0.reuse, -INF , PT ;  /* 0xff8000000000780b */ /* 0x040fe20003fbd000 */
[----:B0-----:R-:W-:Y:S01]  /*b890*/  FMUL.FTZ R14, R0, R4 ;  /* 0x00000004000e7220 */ /* 0x001fe20000410000 */
[----:B------:R-:W-:Y:S01]  /*b8a0*/  FMNMX.FTZ R20, R157, R20, !PT ;  /* 0x000000149d147209 */ /* 0x000fe20007810000 */
[----:B------:R-:W-:Y:S01]  /*b8b0*/  UMOV UR55, UR45 ;  /* 0x0000002d00377c82 */ /* 0x000fe20008000000 */
[----:B------:R-:W-:-:S02]  /*b8c0*/  @!P1 LEA R34, R34, UR41, 0x3 ;  /* 0x0000002922229c11 */ /* 0x000fc4000f8e18ff */
[----:B------:R-:W-:Y:S02]  /*b8d0*/  FSEL R14, R14, RZ, P5 ;  /* 0x000000ff0e0e7208 */ /* 0x000fe40002800000 */
[----:B------:R-:W-:-:S03]  /*b8e0*/  FMNMX.FTZ R20, R35, R20, !PT ;  /* 0x0000001423147209 */ /* 0x000fc60007810000 */
        /* <DEDUP_REMOVED lines=18> */
[-CC-:B------:R-:W-:Y:S01]  /*ba10*/  FFMA.FTZ R41, R45, R4.reuse, -R14.reuse ;  /* 0x000000042d297223 */ /* 0x180fe2000001080e */
[----:B------:R-:W-:Y:S01]  /*ba20*/  FSEL R177, R50, -INF , !P4 ;  /* 0xff80000032b17808 */ /* 0x000fe20006000000 */
[-CC-:B------:R-:W-:Y:S01]  /*ba30*/  FFMA.FTZ R168, R37, R4.reuse, -R14.reuse ;  /* 0x0000000425a87223 */ /* 0x180fe2000001080e */
[----:B------:R-:W-:Y:S01]  /*ba40*/  FSEL R173, R46, -INF , !P3 ;  /* 0xff8000002ead7808 */ /* 0x000fe20005800000 */
[-CC-:B------:R-:W-:Y:S01]  /*ba50*/  FFMA.FTZ R37, R49, R4.reuse, -R14.reuse ;  /* 0x0000000431257223 */ /* 0x180fe2000001080e */
[C---:B------:R-:W-:Y:S01]  /*ba60*/  ISETP.GT.AND P3, PT, R12.reuse, 0x29, P2 ;  /* 0x000000290c00780c */ /* 0x040fe20001764270 */
[-CC-:B------:R-:W-:Y:S01]  /*ba70*/  FFMA.FTZ R170, R33, R4.reuse, -R14.reuse ;  /* 0x0000000421aa7223 */ /* 0x180fe2000001080e */
[----:B------:R-:W-:Y:S01]  /*ba80*/  ISETP.GT.AND P4, PT, R12, 0x38, P2 ;  /* 0x000000380c00780c */ /* 0x000fe20001784270 */
        /* <DEDUP_REMOVED lines=8> */
[-CC-:B------:R-:W-:Y:S01]  /*bb10*/  FFMA.FTZ R29, R57, R4.reuse, -R14.reuse ;  /* 0x00000004391d7223 */ /* 0x180fe2000001080e */
[C---:B------:R-:W-:Y:S01]  /*bb20*/  ISETP.LT.OR P4, PT, R10.reuse, 0x39, P4 ;  /* 0x000000390a00780c */ /* 0x040fe20002781670 */
[-CC-:B------:R-:W-:Y:S01]  /*bb30*/  FFMA.FTZ R61, R65, R4.reuse, -R14.reuse ;  /* 0x00000004413d7223 */ /* 0x180fe2000001080e */
[----:B------:R-:W-:Y:S01]  /*bb40*/  ISETP.LT.OR P3, PT, R10, 0x32, P3 ;  /* 0x000000320a00780c */ /* 0x000fe20001f61670 */
[--C-:B------:R-:W-:Y:S01]  /*bb50*/  FFMA.FTZ R160, R7, R4, -R14.reuse ;  /* 0x0000000407a07223 */ /* 0x100fe2000001080e */
[----:B------:R-:W-:Y:S01]  /*bb60*/  FMNMX.FTZ R20, R173, R20, !PT ;  /* 0x00000014ad147209 */ /* 0x000fe20007810000 */
[----:B------:R-:W-:Y:S01]  /*bb70*/  MUFU.EX2 R180, R180 ;  /* 0x000000b400b47308 */ /* 0x000fe20000000800 */
[----:B------:R-:W-:Y:S01]  /*bb80*/  FSEL R179, R51, -INF , !P3 ;  /* 0xff80000033b37808 */ /* 0x000fe20005800000 */
[-CC-:B------:R-:W-:Y:S01]  /*bb90*/  FFMA.FTZ R51, R171, R4.reuse, -R14.reuse ;  /* 0x00000004ab337223 */ /* 0x180fe2000001080e */
[----:B------:R-:W-:Y:S01]  /*bba0*/  ISETP.GT.AND P3, PT, R12, 0x39, P2 ;  /* 0x000000390c00780c */ /* 0x000fe20001764270 */
[-CC-:B------:R-:W-:Y:S01]  /*bbb0*/  FFMA.FTZ R158, R11, R4.reuse, -R14.reuse ;  /* 0x000000040b9e7223 */ /* 0x180fe2000001080e */
[----:B------:R-:W-:Y:S01]  /*bbc0*/  FSEL R181, R54, -INF , !P4 ;  /* 0xff80000036b57808 */ /* 0x000fe20006000000 */
[--C-:B------:R-:W-:Y:S01]  /*bbd0*/  FFMA.FTZ R11, R77, R4, -R14.reuse ;  /* 0x000000044d0b7223 */ /* 0x100fe2000001080e */
[----:B------:R-:W-:Y:S01]  /*bbe0*/  FMNMX.FTZ R20, R47, R20, !PT ;  /* 0x000000142f147209 */ /* 0x000fe20007810000 */
[----:B------:R-:W-:Y:S01]  /*bbf0*/  MUFU.EX2 R27, R27 ;  /* 0x0000001b001b7308 */ /* 0x000fe20000000800 */
[----:B------:R-:W-:Y:S01]  /*bc00*/  ISETP.GT.AND P4, PT, R12, 0x40, P2 ;  /* 0x000000400c00780c */ /* 0x000fe20001784270 */
[-CC-:B------:R-:W-:Y:S01]  /*bc10*/  FFMA.FTZ R162, R9, R4.reuse, -R14.reuse ;  /* 0x0000000409a27223 */ /* 0x180fe2000001080e */
[C---:B------:R-:W-:Y:S01]  /*bc20*/  ISETP.LT.OR P3, PT, R10.reuse, 0x3a, P3 ;  /* 0x0000003a0a00780c */ /* 0x040fe20001f61670 */
[--C-:B------:R-:W-:Y:S01]  /*bc30*/  FFMA.FTZ R9, R69, R4, -R14.reuse ;  /* 0x0000000445097223 */ /* 0x100fe2000001080e */
[----:B------:R-:W-:Y:S01]  /*bc40*/  FMNMX.FTZ R20, R177, R20, !PT ;  /* 0x00000014b1147209 */ /* 0x000fe20007810000 */
[-CC-:B------:R-:W-:Y:S01]  /*bc50*/  FFMA.FTZ R156, R13, R4.reuse, -R14.reuse ;  /* 0x000000040d9c7223 */ /* 0x180fe2000001080e */
[----:B------:R-:W-:Y:S01]  /*bc60*/  ISETP.LT.OR P4, PT, R10, 0x41, P4 ;  /* 0x000000410a00780c */ /* 0x000fe20002781670 */
[----:B------:R-:W-:Y:S01]  /*bc70*/  MUFU.EX2 R182, R182 ;  /* 0x000000b600b67308 */ /* 0x000fe20000000800 */
[----:B------:R-:W-:Y:S01]  /*bc80*/  FSEL R55, R55, -INF , !P3 ;  /* 0xff80000037377808 */ /* 0x000fe20005800000 */
[-CC-:B------:R-:W-:Y:S01]  /*bc90*/  FFMA.FTZ R152, R21, R4.reuse, -R14.reuse ;  /* 0x0000000415987223 */ /* 0x180fe2000001080e */
[----:B------:R-:W-:Y:S01]  /*bca0*/  ISETP.GT.AND P3, PT, R12, 0x41, P2 ;  /* 0x000000410c00780c */ /* 0x000fe20001764270 */
[--C-:B------:R-:W-:Y:S01]  /*bcb0*/  FFMA.FTZ R154, R25, R4, -R14.reuse ;  /* 0x00000004199a7223 */ /* 0x100fe2000001080e */
[----:B------:R-:W-:Y:S01]  /*bcc0*/  FMNMX.FTZ R20, R179, R20, !PT ;  /* 0x00000014b3147209 */ /* 0x000fe20007810000 */
[-CC-:B------:R-:W-:Y:S01]  /*bcd0*/  FFMA.FTZ R13, R73, R4.reuse, -R14.reuse ;  /* 0x00000004490d7223 */ /* 0x180fe2000001080e */
[----:B------:R-:W-:Y:S01]  /*bce0*/  FSEL R171, R58, -INF , !P4 ;  /* 0xff8000003aab7808 */ /* 0x000fe20006000000 */
[----:B------:R-:W-:Y:S01]  /*bcf0*/  MUFU.EX2 R31, R31 ;  /* 0x0000001f001f7308 */ /* 0x000fe20000000800 */
[----:B------:R-:W-:Y:S01]  /*bd00*/  ISETP.GT.AND P4, PT, R12, 0x48, P2 ;  /* 0x000000480c00780c */ /* 0x000fe20001784270 */
[-CC-:B------:R-:W-:Y:S01]  /*bd10*/  FFMA.FTZ R21, R81, R4.reuse, -R14.reuse ;  /* 0x0000000451157223 */ /* 0x180fe2000001080e */
[----:B------:R-:W-:Y:S01]  /*bd20*/  ISETP.LT.OR P3, PT, R10, 0x42, P3 ;  /* 0x000000420a00780c */ /* 0x000fe20001f61670 */
[----:B------:R-:W-:Y:S01]  /*bd30*/  FFMA.FTZ R25, R85, R4, -R14 ;  /* 0x0000000455197223 */ /* 0x000fe2000001080e */
[----:B------:R-:W-:-:S02]  /*bd40*/  FMNMX.FTZ R20, R181, R20, !PT ;  /* 0x00000014b5147209 */ /* 0x000fc40007810000 */
[----:B------:R-:W-:Y:S01]  /*bd50*/  ISETP.LT.OR P4, PT, R10, 0x49, P4 ;  /* 0x000000490a00780c */ /* 0x000fe20002781670 */
[----:B------:R-:W-:Y:S01]  /*bd60*/  MUFU.EX2 R176, R176 ;  /* 0x000000b000b07308 */ /* 0x000fe20000000800 */
[----:B------:R-:W-:Y:S01]  /*bd70*/  FSEL R155, R59, -INF , !P3 ;  /* 0xff8000003b9b7808 */ /* 0x000fe20005800000 */
[----:B------:R-:W-:Y:S01]  /*bd80*/  FFMA.FTZ R59, R153, R4, -R14 ;  /* 0x00000004993b7223 */ /* 0x000fe2000001080e */
[----:B------:R-:W-:Y:S02]  /*bd90*/  ISETP.GT.AND P3, PT, R12, 0x49, P2 ;  /* 0x000000490c00780c */ /* 0x000fe40001764270 */
[----:B------:R-:W-:Y:S02]  /*bda0*/  FMNMX.FTZ R20, R55, R20, !PT ;  /* 0x0000001437147209 */ /* 0x000fe40007810000 */
[----:B------:R-:W-:Y:S01]  /*bdb0*/  FSEL R175, R62, -INF , !P4 ;  /* 0xff8000003eaf7808 */ /* 0x000fe20006000000 */
[----:B------:R-:W-:Y:S01]  /*bdc0*/  MUFU.EX2 R43, R43 ;  /* 0x0000002b002b7308 */ /* 0x000fe20000000800 */
[----:B------:R-:W-:-:S02]  /*bdd0*/  ISETP.GT.AND P4, PT, R12, 0x50, P2 ;  /* 0x000000500c00780c */ /* 0x000fc40001784270 */
[C---:B------:R-:W-:Y:S02]  /*bde0*/  ISETP.LT.OR P3, PT, R10.reuse, 0x4a, P3 ;  /* 0x0000004a0a00780c */ /* 0x040fe40001f61670 */
[----:B------:R-:W-:Y:S02]  /*bdf0*/  FMNMX.FTZ R20, R171, R20, !PT ;  /* 0x00000014ab147209 */ /* 0x000fe40007810000 */
[----:B------:R-:W-:Y:S01]  /*be00*/  ISETP.LT.OR P4, PT, R10, 0x51, P4 ;  /* 0x000000510a00780c */ /* 0x000fe20002781670 */
[----:B------:R-:W-:Y:S01]  /*be10*/  MUFU.EX2 R178, R178 ;  /* 0x000000b200b27308 */ /* 0x000fe20000000800 */
[----:B------:R-:W-:Y:S02]  /*be20*/  FSEL R63, R63, -INF , !P3 ;  /* 0xff8000003f3f7808 */ /* 0x000fe40005800000 */
[----:B------:R-:W-:Y:S02]  /*be30*/  ISETP.GT.AND P3, PT, R12, 0x51, P2 ;  /* 0x000000510c00780c */ /* 0x000fe40001764270 */
[----:B------:R-:W-:-:S02]  /*be40*/  FMNMX.FTZ R20, R155, R20, !PT ;  /* 0x000000149b147209 */ /* 0x000fc40007810000 */
[----:B------:R-:W-:Y:S01]  /*be50*/  FSEL R153, R66, -INF , !P4 ;  /* 0xff80000042997808 */ /* 0x000fe20006000000 */
[----:B------:R-:W-:Y:S01]  /*be60*/  MUFU.EX2 R51, R51 ;  /* 0x0000003300337308 */ /* 0x000fe20000000800 */
[----:B------:R-:W-:Y:S02]  /*be70*/  ISETP.GT.AND P4, PT, R12, 0x58, P2 ;  /* 0x000000580c00780c */ /* 0x000fe40001784270 */
[C---:B------:R-:W-:Y:S02]  /*be80*/  ISETP.LT.OR P3, PT, R10.reuse, 0x52, P3 ;  /* 0x000000520a00780c */ /* 0x040fe40001f61670 */
[----:B------:R-:W-:Y:S02]  /*be90*/  FMNMX.FTZ R20, R175, R20, !PT ;  /* 0x00000014af147209 */ /* 0x000fe40007810000 */
[----:B------:R-:W-:Y:S01]  /*bea0*/  ISETP.LT.OR P4, PT, R10, 0x59, P4 ;  /* 0x000000590a00780c */ /* 0x000fe20002781670 */
[----:B------:R-:W-:Y:S01]  /*beb0*/  MUFU.EX2 R172, R172 ;  /* 0x000000ac00ac7308 */ /* 0x000fe20000000800 */
[----:B------:R-:W-:-:S02]  /*bec0*/  FSEL R67, R67, -INF , !P3 ;  /* 0xff80000043437808 */ /* 0x000fc40005800000 */
[----:B------:R-:W-:Y:S02]  /*bed0*/  FMNMX.FTZ R20, R63, R20, !PT ;  /* 0x000000143f147209 */ /* 0x000fe40007810000 */
[----:B------:R-:W-:Y:S02]  /*bee0*/  ISETP.GT.AND P3, PT, R12, 0x59, P2 ;  /* 0x000000590c00780c */ /* 0x000fe40001764270 */
[----:B------:R-:W-:Y:S01]  /*bef0*/  FSEL R45, R70, -INF , !P4 ;  /* 0xff800000462d7808 */ /* 0x000fe20006000000 */
[----:B------:R-:W-:Y:S01]  /*bf00*/  MUFU.EX2 R59, R59 ;  /* 0x0000003b003b7308 */ /* 0x000fe20000000800 */
[----:B------:R-:W-:Y:S02]  /*bf10*/  FMNMX.FTZ R20, R153, R20, !PT ;  /* 0x0000001499147209 */ /* 0x000fe40007810000 */
[----:B------:R-:W-:Y:S02]  /*bf20*/  ISETP.GT.AND P4, PT, R12, 0x60, P2 ;  /* 0x000000600c00780c */ /* 0x000fe40001784270 */
[----:B------:R-:W-:-:S02]  /*bf30*/  ISETP.LT.OR P3, PT, R10, 0x5a, P3 ;  /* 0x0000005a0a00780c */ /* 0x000fc40001f61670 */
[----:B------:R-:W-:Y:S01]  /*bf40*/  FMNMX.FTZ R20, R67, R20, !PT ;  /* 0x0000001443147209 */ /* 0x000fe20007810000 */
[----:B------:R-:W-:Y:S01]  /*bf50*/  MUFU.EX2 R174, R174 ;  /* 0x000000ae00ae7308 */ /* 0x000fe20000000800 */
[----:B------:R-:W-:Y:S02]  /*bf60*/  ISETP.LT.OR P4, PT, R10, 0x61, P4 ;  /* 0x000000610a00780c */ /* 0x000fe40002781670 */
[----:B------:R-:W-:Y:S02]  /*bf70*/  FSEL R71, R71, -INF , !P3 ;  /* 0xff80000047477808 */ /* 0x000fe40005800000 */
[----:B------:R-:W-:Y:S02]  /*bf80*/  ISETP.GT.AND P3, PT, R12, 0x61, P2 ;  /* 0x000000610c00780c */ /* 0x000fe40001764270 */
[----:B------:R-:W-:Y:S01]  /*bf90*/  FMNMX.FTZ R20, R45, R20, !PT ;  /* 0x000000142d147209 */ /* 0x000fe20007810000 */
[----:B------:R-:W-:Y:S01]  /*bfa0*/  MUFU.EX2 R41, R41 ;  /* 0x0000002900297308 */ /* 0x000fe20000000800 */
[----:B------:R-:W-:-:S02]  /*bfb0*/  FSEL R49, R74, -INF , !P4 ;  /* 0xff8000004a317808 */ /* 0x000fc40006000000 */
[----:B------:R-:W-:Y:S02]  /*bfc0*/  ISETP.GT.AND P4, PT, R12, 0x68, P2 ;  /* 0x000000680c00780c */ /* 0x000fe40001784270 */
[C---:B------:R-:W-:Y:S02]  /*bfd0*/  ISETP.LT.OR P3, PT, R10.reuse, 0x62, P3 ;  /* 0x000000620a00780c */ /* 0x040fe40001f61670 */
[----:B------:R-:W-:Y:S01]  /*bfe0*/  FMNMX.FTZ R20, R71, R20, !PT ;  /* 0x0000001447147209 */ /* 0x000fe20007810000 */
[----:B------:R-:W-:Y:S01]  /*bff0*/  MUFU.EX2 R168, R168 ;  /* 0x000000a800a87308 */ /* 0x000fe20000000800 */
[----:B------:R-:W-:Y:S02]  /*c000*/  ISETP.LT.OR P4, PT, R10, 0x69, P4 ;  /* 0x000000690a00780c */ /* 0x000fe40002781670 */
[----:B------:R-:W-:Y:S02]  /*c010*/  FSEL R75, R75, -INF , !P3 ;  /* 0xff8000004b4b7808 */ /* 0x000fe40005800000 */
[----:B------:R-:W-:-:S02]  /*c020*/  ISETP.GT.AND P3, PT, R12, 0x69, P2 ;  /* 0x000000690c00780c */ /* 0x000fc40001764270 */
[----:B------:R-:W-:Y:S01]  /*c030*/  FMNMX.FTZ R20, R49, R20, !PT ;  /* 0x0000001431147209 */ /* 0x000fe20007810000 */
[----:B------:R-:W-:Y:S01]  /*c040*/  MUFU.EX2 R37, R37 ;  /* 0x0000002500257308 */ /* 0x000fe20000000800 */
[----:B------:R-:W-:Y:S02]  /*c050*/  FSEL R193, R78, -INF , !P4 ;  /* 0xff8000004ec17808 */ /* 0x000fe40006000000 */
[----:B------:R-:W-:Y:S02]  /*c060*/  ISETP.GT.AND P4, PT, R12, 0x70, P2 ;  /* 0x000000700c00780c */ /* 0x000fe40001784270 */
[C---:B------:R-:W-:Y:S02]  /*c070*/  ISETP.LT.OR P3, PT, R10.reuse, 0x6a, P3 ;  /* 0x0000006a0a00780c */ /* 0x040fe40001f61670 */
[----:B------:R-:W-:Y:S01]  /*c080*/  FMNMX.FTZ R20, R75, R20, !PT ;  /* 0x000000144b147209 */ /* 0x000fe20007810000 */
[----:B------:R-:W-:Y:S01]  /*c090*/  MUFU.EX2 R170, R170 ;  /* 0x000000aa00aa7308 */ /* 0x000fe20000000800 */
[----:B------:R-:W-:-:S02]  /*c0a0*/  ISETP.LT.OR P4, PT, R10, 0x71, P4 ;  /* 0x000000710a00780c */ /* 0x000fc40002781670 */
[----:B------:R-:W-:Y:S02]  /*c0b0*/  FSEL R79, R79, -INF , !P3 ;  /* 0xff8000004f4f7808 */ /* 0x000fe40005800000 */
[----:B------:R-:W-:Y:S02]  /*c0c0*/  ISETP.GT.AND P3, PT, R12, 0x71, P2 ;  /* 0x000000710c00780c */ /* 0x000fe40001764270 */
[----:B------:R-:W-:Y:S01]  /*c0d0*/  FMNMX.FTZ R20, R193, R20, !PT ;  /* 0x00000014c1147209 */ /* 0x000fe20007810000 */
[----:B------:R-:W-:Y:S01]  /*c0e0*/  MUFU.EX2 R33, R33 ;  /* 0x0000002100217308 */ /* 0x000fe20000000800 */
[----:B------:R-:W-:Y:S02]  /*c0f0*/  FSEL R53, R82, -INF , !P4 ;  /* 0xff80000052357808 */ /* 0x000fe40006000000 */
[----:B------:R-:W-:Y:S02]  /*c100*/  ISETP.GT.AND P4, PT, R12, 0x78, P2 ;  /* 0x000000780c00780c */ /* 0x000fe40001784270 */
[----:B------:R-:W-:-:S02]  /*c110*/  ISETP.LT.OR P3, PT, R10, 0x72, P3 ;  /* 0x000000720a00780c */ /* 0x000fc40001f61670 */
[----:B------:R-:W-:Y:S01]  /*c120*/  FMNMX.FTZ R20, R79, R20, !PT ;  /* 0x000000144f147209 */ /* 0x000fe20007810000 */
[----:B------:R-:W-:Y:S01]  /*c130*/  MUFU.EX2 R164, R164 ;  /* 0x000000a400a47308 */ /* 0x000fe20000000800 */
[----:B------:R-:W-:Y:S02]  /*c140*/  ISETP.GT.AND P2, PT, R12, 0x79, P2 ;  /* 0x000000790c00780c */ /* 0x000fe40001744270 */
[C---:B------:R-:W-:Y:S02]  /*c150*/  ISETP.LT.OR P4, PT, R10.reuse, 0x79, P4 ;  /* 0x000000790a00780c */ /* 0x040fe40002781670 */
[----:B------:R-:W-:Y:S02]  /*c160*/  FSEL R83, R83, -INF , !P3 ;  /* 0xff80000053537808 */ /* 0x000fe40005800000 */
[----:B------:R-:W-:Y:S01]  /*c170*/  FMNMX.FTZ R20, R53, R20, !PT ;  /* 0x0000001435147209 */ /* 0x000fe20007810000 */
[----:B------:R-:W-:Y:S01]  /*c180*/  MUFU.EX2 R29, R29 ;  /* 0x0000001d001d7308 */ /* 0x000fe20000000800 */
[----:B------:R-:W-:-:S02]  /*c190*/  ISETP.LT.OR P2, PT, R10, 0x7a, P2 ;  /* 0x0000007a0a00780c */ /* 0x000fc40001741670 */
[----:B------:R-:W-:Y:S02]  /*c1a0*/  FSEL R57, R86, -INF , !P4 ;  /* 0xff80000056397808 */ /* 0x000fe40006000000 */
[----:B------:R-:W-:Y:S02]  /*c1b0*/  FMNMX.FTZ R20, R83, R20, !PT ;  /* 0x0000001453147209 */ /* 0x000fe40007810000 */
[----:B------:R-:W-:Y:S01]  /*c1c0*/  FSEL R65, R0, RZ, P5 ;  /* 0x000000ff00417208 */ /* 0x000fe20002800000 */
[----:B------:R-:W-:Y:S01]  /*c1d0*/  MUFU.EX2 R166, R166 ;  /* 0x000000a600a67308 */ /* 0x000fe20000000800 */
[----:B------:R-:W-:Y:S02]  /*c1e0*/  FSEL R87, R87, -INF , !P2 ;  /* 0xff80000057577808 */ /* 0x000fe40005000000 */
[----:B------:R-:W-:Y:S01]  /*c1f0*/  FMNMX.FTZ R20, R57, R20, !PT ;  /* 0x0000001439147209 */ /* 0x000fe20007810000 */
[----:B------:R-:W-:-:S03]  /*c200*/  FADD.FTZ R65, -R65, R6 ;  /* 0x0000000641417221 */ /* 0x000fc60000010100 */
[----:B------:R-:W-:Y:S01]  /*c210*/  FMNMX.FTZ R20, R87, R20, !PT ;  /* 0x0000001457147209 */ /* 0x000fe20007810000 */
[----:B------:R-:W-:Y:S01]  /*c220*/  FMUL.FTZ R65, R65, R4 ;  /* 0x0000000441417220 */ /* 0x000fe20000410000 */
[----:B------:R-:W-:Y:S03]  /*c230*/  MUFU.EX2 R15, R15 ;  /* 0x0000000f000f7308 */ /* 0x000fe60000000800 */
[----:B------:R-:W0:Y:S05]  /*c240*/  SHFL.BFLY PT, R7, R20, 0x2, 0x1f ;  /* 0x0c401f0014077f89 */ /* 0x000e2a00000e0000 */
[----:B------:R-:W1:Y:S08]  /*c250*/  MUFU.EX2 R65, R65 ;  /* 0x0000004100417308 */ /* 0x000e700000000800 */
[----:B------:R-:W-:Y:S08]  /*c260*/  MUFU.EX2 R160, R160 ;  /* 0x000000a000a07308 */ /* 0x000ff00000000800 */
[----:B------:R-:W-:Y:S01]  /*c270*/  MUFU.EX2 R61, R61 ;  /* 0x0000003d003d7308 */ /* 0x000fe20000000800 */
[----:B-1----:R-:W-:Y:S01]  /*c280*/  FFMA.FTZ R26, R65, R3, R180 ;  /* 0x00000003411a7223 */ /* 0x002fe200000100b4 */
[C---:B------:R-:W-:Y:S01]  /*c290*/  F2FP.BF16.F32.PACK_AB R180, R27.reuse, R180 ;  /* 0x000000b41bb4723e */ /* 0x040fe200000010ff */
[----:B------:R-:W-:Y:S01]  /*c2a0*/  FMUL.FTZ R88, R88, R65 ;  /* 0x0000004158587220 */ /* 0x000fe20000410000 */
[----:B0-----:R-:W-:Y:S01]  /*c2b0*/  FMNMX.FTZ R7, R20, R7, !PT ;  /* 0x0000000714077209 */ /* 0x001fe20007810000 */
[----:B------:R-:W-:Y:S01]  /*c2c0*/  FADD.FTZ R3, R27, R26 ;  /* 0x0000001a1b037221 */ /* 0x000fe20000010000 */
[-C--:B------:R-:W-:Y:S01]  /*c2d0*/  FMUL.FTZ R89, R89, R65.reuse ;  /* 0x0000004159597220 */ /* 0x080fe20000410000 */
[-C--:B------:R-:W-:Y:S01]  /*c2e0*/  FMUL.FTZ R92, R92, R65.reuse ;  /* 0x000000415c5c7220 */ /* 0x080fe20000410000 */
[----:B------:R-:W-:Y:S01]  /*c2f0*/  MUFU.EX2 R162, R162 ;  /* 0x000000a200a27308 */ /* 0x000fe20000000800 */
[----:B------:R-:W-:Y:S01]  /*c300*/  FADD.FTZ R26, R182, R3 ;  /* 0x00000003b61a7221 */ /* 0x000fe20000010000 */
[----:B------:R-:W0:Y:S01]  /*c310*/  SHFL.BFLY PT, R10, R7, 0x1, 0x1f ;  /* 0x0c201f00070a7f89 */ /* 0x000e2200000e0000 */
[----:B------:R-:W-:Y:S01]  /*c320*/  F2FP.BF16.F32.PACK_AB R182, R31, R182 ;  /* 0x000000b61fb6723e */ /* 0x000fe200000010ff */
[-C--:B------:R-:W-:Y:S01]  /*c330*/  FMUL.FTZ R93, R93, R65.reuse ;  /* 0x000000415d5d7220 */ /* 0x080fe20000410000 */
[----:B------:R-:W-:Y:S01]  /*c340*/  FADD.FTZ R3, R31, R26 ;  /* 0x0000001a1f037221 */ /* 0x000fe20000010000 */
[-C--:B------:R-:W-:Y:S01]  /*c350*/  FMUL.FTZ R96, R96, R65.reuse ;  /* 0x0000004160607220 */ /* 0x080fe20000410000 */
[-C--:B------:R-:W-:Y:S01]  /*c360*/  FMUL.FTZ R97, R97, R65.reuse ;  /* 0x0000004161617220 */ /* 0x080fe20000410000 */
[----:B------:R-:W-:Y:S01]  /*c370*/  MUFU.EX2 R9, R9 ;  /* 0x0000000900097308 */ /* 0x000fe20000000800 */
[----:B------:R-:W-:Y:S01]  /*c380*/  FADD.FTZ R26, R176, R3 ;  /* 0x00000003b01a7221 */ /* 0x000fe20000010000 */
[----:B------:R-:W-:Y:S01]  /*c390*/  F2FP.BF16.F32.PACK_AB R176, R43, R176 ;  /* 0x000000b02bb0723e */ /* 0x000fe200000010ff */
[-C--:B------:R-:W-:Y:S01]  /*c3a0*/  FMUL.FTZ R100, R100, R65.reuse ;  /* 0x0000004164647220 */ /* 0x080fe20000410000 */
        /* <DEDUP_REMOVED lines=14> */
[----:B0-----:R-:W-:Y:S01]  /*c490*/  FMNMX.FTZ R7, R7, R10, !PT ;  /* 0x0000000a07077209 */ /* 0x001fe20007810000 */
[-C--:B------:R-:W-:Y:S01]  /*c4a0*/  FMUL.FTZ R116, R116, R65.reuse ;  /* 0x0000004174747220 */ /* 0x080fe20000410000 */
[C---:B------:R-:W-:Y:S01]  /*c4b0*/  F2FP.BF16.F32.PACK_AB R172, R59.reuse, R172 ;  /* 0x000000ac3bac723e */ /* 0x040fe200000010ff */
[----:B------:R-:W-:Y:S01]  /*c4c0*/  FADD.FTZ R3, R59, R30 ;  /* 0x0000001e3b037221 */ /* 0x000fe20000010000 */
[C---:B------:R-:W-:Y:S01]  /*c4d0*/  FSETP.NEU.FTZ.AND P2, PT, R7.reuse, -INF , PT ;  /* 0xff8000000700780b */ /* 0x040fe20003f5d000 */
[C---:B------:R-:W-:Y:S01]  /*c4e0*/  FMUL.FTZ R6, R7.reuse, R4 ;  /* 0x0000000407067220 */ /* 0x040fe20000410000 */
[----:B------:R-:W-:Y:S01]  /*c4f0*/  MUFU.EX2 R158, R158 ;  /* 0x0000009e009e7308 */ /* 0x000fe20000000800 */
[----:B------:R-:W-:Y:S01]  /*c500*/  FADD.FTZ R30, R174, R3 ;  /* 0x00000003ae1e7221 */ /* 0x000fe20000010000 */
[----:B------:R-:W-:Y:S01]  /*c510*/  FSEL R3, R7, RZ, P2 ;  /* 0x000000ff07037208 */ /* 0x000fe20001000000 */
[----:B------:R-:W-:Y:S01]  /*c520*/  FMUL.FTZ R117, R117, R65 ;  /* 0x0000004175757220 */ /* 0x000fe20000410000 */
[----:B------:R-:W-:Y:S01]  /*c530*/  FSEL R32, R6, RZ, P2 ;  /* 0x000000ff06207208 */ /* 0x000fe20001000000 */
[----:B------:R-:W-:Y:S01]  /*c540*/  FADD.FTZ R77, R41, R30 ;  /* 0x0000001e294d7221 */ /* 0x000fe20000010000 */
[----:B------:R-:W-:-:S02]  /*c550*/  @!P1 VIADD R30, R34, 0x28860 ;  /* 0x00028860221e9836 */ /* 0x000fc40000000000 */
[----:B------:R-:W-:Y:S01]  /*c560*/  FADD.FTZ R3, -R3, R8 ;  /* 0x0000000803037221 */ /* 0x000fe20000010100 */
[----:B------:R-:W-:Y:S01]  /*c570*/  MUFU.EX2 R11, R11 ;  /* 0x0000000b000b7308 */ /* 0x000fe20000000800 */
[----:B------:R-:W-:Y:S01]  /*c580*/  FADD.FTZ R8, R168, R77 ;  /* 0x0000004da8087221 */ /* 0x000fe20000010000 */
[-CC-:B------:R-:W-:Y:S01]  /*c590*/  FFMA.FTZ R69, R183, R4.reuse, -R32.reuse ;  /* 0x00000004b7457223 */ /* 0x180fe20000010820 */
[-C--:B------:R-:W-:Y:S01]  /*c5a0*/  FMUL.FTZ R3, R3, R4.reuse ;  /* 0x0000000403037220 */ /* 0x080fe20000410000 */
        /* <DEDUP_REMOVED lines=12> */
[----:B------:R0:W1:Y:S01]  /*c670*/  MUFU.EX2 R8, R3 ;  /* 0x0000000300087308 */ /* 0x0000620000000800 */
[----:B------:R-:W-:Y:S01]  /*c680*/  FADD.FTZ R34, R164, R77 ;  /* 0x0000004da4227221 */ /* 0x000fe20000010000 */
        /* <DEDUP_REMOVED lines=8> */
[-C--:B------:R-:W-:Y:S01]  /*c710*/  FFMA.FTZ R55, R55, R4.reuse, -R32 ;  /* 0x0000000437377223 */ /* 0x080fe20000010820 */
[----:B------:R-:W-:Y:S01]  /*c720*/  @!P1 PRMT R30, RZ, 0x654, R30 ;  /* 0x00000654ff1e9816 */ /* 0x000fe2000000001e */
[-CC-:B------:R-:W-:Y:S01]  /*c730*/  FFMA.FTZ R165, R171, R4.reuse, -R32.reuse ;  /* 0x00000004aba57223 */ /* 0x180fe20000010820 */
[----:B------:R-:W-:Y:S01]  /*c740*/  FADD.FTZ R34, R166, R3 ;  /* 0x00000003a6227221 */ /* 0x000fe20000010000 */
[----:B------:R-:W-:Y:S01]  /*c750*/  FFMA.FTZ R175, R175, R4, -R32 ;  /* 0x00000004afaf7223 */ /* 0x000fe20000010820 */
[----:B------:R0:W-:Y:S01]  /*c760*/  @!P1 SYNCS.ARRIVE.TRANS64.RED.A1T0 RZ, [R30+URZ], RZ ;  /* 0x000000ff1eff99a7 */ /* 0x0001e2000810043f */
[----:B------:R-:W3:Y:S01]  /*c770*/  MUFU.EX2 R183, R183 ;  /* 0x000000b700b77308 */ /* 0x000ee20000000800 */
[----:B-1----:R-:W-:Y:S01]  /*c780*/  FFMA.FTZ R3, R8, R2, R69 ;  /* 0x0000000208037223 */ /* 0x002fe20000010045 */
[----:B------:R-:W-:Y:S01]  /*c790*/  FADD.FTZ R77, R15, R34 ;  /* 0x000000220f4d7221 */ /* 0x000fe20000010000 */
[-CC-:B------:R-:W-:Y:S01]  /*c7a0*/  FFMA.FTZ R63, R63, R4.reuse, -R32.reuse ;  /* 0x000000043f3f7223 */ /* 0x180fe20000010820 */
[-CC-:B------:R-:W-:Y:S01]  /*c7b0*/  FFMA.FTZ R153, R153, R4.reuse, -R32.reuse ;  /* 0x0000000499997223 */ /* 0x180fe20000010820 */
[-CC-:B------:R-:W-:Y:S01]  /*c7c0*/  FFMA.FTZ R67, R67, R4.reuse, -R32.reuse ;  /* 0x0000000443437223 */ /* 0x180fe20000010820 */
[----:B------:R-:W-:Y:S01]  /*c7d0*/  FADD.FTZ R34, R160, R77 ;  /* 0x0000004da0227221 */ /* 0x000fe20000010000 */
[-C--:B0-----:R-:W-:Y:S01]  /*c7e0*/  FFMA.FTZ R30, R155, R4.reuse, -R32 ;  /* 0x000000049b1e7223 */ /* 0x081fe20000010820 */
[----:B------:R-:W0:Y:S01]  /*c7f0*/  MUFU.EX2 R10, R10 ;  /* 0x0000000a000a7308 */ /* 0x000e220000000800 */
[----:B--2---:R-:W-:Y:S01]  /*c800*/  FADD.FTZ R2, R6, R3 ;  /* 0x0000000306027221 */ /* 0x004fe20000010000 */
[----:B------:R-:W-:Y:S01]  /*c810*/  FADD.FTZ R77, R61, R34 ;  /* 0x000000223d4d7221 */ /* 0x000fe20000010000 */
[-CC-:B------:R-:W-:Y:S01]  /*c820*/  FFMA.FTZ R45, R45, R4.reuse, -R32.reuse ;  /* 0x000000042d2d7223 */ /* 0x180fe20000010820 */
[-CC-:B------:R-:W-:Y:S01]  /*c830*/  FFMA.FTZ R71, R71, R4.reuse, -R32.reuse ;  /* 0x0000000447477223 */ /* 0x180fe20000010820 */
[----:B------:R-:W-:Y:S01]  /*c840*/  FFMA.FTZ R49, R49, R4, -R32 ;  /* 0x0000000431317223 */ /* 0x000fe20000010820 */
[----:B------:R-:W-:Y:S01]  /*c850*/  FADD.FTZ R34, R162, R77 ;  /* 0x0000004da2227221 */ /* 0x000fe20000010000 */
[----:B------:R-:W-:Y:S01]  /*c860*/  F2FP.BF16.F32.PACK_AB R162, R9, R162 ;  /* 0x000000a209a2723e */ /* 0x000fe200000010ff */
[----:B------:R-:W1:Y:S01]  /*c870*/  MUFU.EX2 R12, R12 ;  /* 0x0000000c000c7308 */ /* 0x000e620000000800 */
[----:B---3--:R-:W-:Y:S01]  /*c880*/  FADD.FTZ R3, R183, R2 ;  /* 0x00000002b7037221 */ /* 0x008fe20000010000 */
[----:B------:R-:W-:Y:S01]  /*c890*/  FADD.FTZ R27, R9, R34 ;  /* 0x00000022091b7221 */ /* 0x000fe20000010000 */
[-CC-:B------:R-:W-:Y:S01]  /*c8a0*/  FFMA.FTZ R75, R75, R4.reuse, -R32.reuse ;  /* 0x000000044b4b7223 */ /* 0x180fe20000010820 */
        /* <DEDUP_REMOVED lines=9> */
[----:B------:R-:W-:Y:S01]  /*c940*/  FFMA.FTZ R32, R87, R4, -R32 ;  /* 0x0000000457207223 */ /* 0x000fe20000010820 */
[----:B------:R-:W-:Y:S01]  /*c950*/  FADD.FTZ R34, R158, R27 ;  /* 0x0000001b9e227221 */ /* 0x000fe20000010000 */
[----:B------:R-:W-:Y:S01]  /*c960*/  ISETP.GT.AND P2, PT, R5, UR40, PT ;  /* 0x0000002805007c0c */ /* 0x000fe2000bf44270 */
[----:B------:R-:W0:Y:S01]  /*c970*/  MUFU.EX2 R14, R14 ;  /* 0x0000000e000e7308 */ /* 0x000e220000000800 */
[----:B-1----:R-:W-:Y:S01]  /*c980*/  FADD.FTZ R2, R12, R3 ;  /* 0x000000030c027221 */ /* 0x002fe20000010000 */
[----:B------:R-:W-:Y:S01]  /*c990*/  FADD.FTZ R27, R11, R34 ;  /* 0x000000220b1b7221 */ /* 0x000fe20000010000 */
[----:B------:R-:W-:Y:S01]  /*c9a0*/  F2FP.BF16.F32.PACK_AB R181, R6, R69 ;  /* 0x0000004506b5723e */ /* 0x000fe200000010ff */
        /* <DEDUP_REMOVED lines=41> */
[----:B------:R-:W-:Y:S01]  /*cc40*/  FMUL.FTZ R151, R151, R8 ;  /* 0x0000000897977220 */ /* 0x000fe20000410000 */
[----:B------:R-:W-:Y:S01]  /*cc50*/  F2FP.BF16.F32.PACK_AB R174, R41, R174 ;  /* 0x000000ae29ae723e */ /* 0x000fe200000010ff */
[-C--:B------:R-:W-:Y:S01]  /*cc60*/  FMUL.FTZ R120, R120, R65.reuse ;  /* 0x0000004178787220 */ /* 0x080fe20000410000 */
[----:B------:R-:W0:Y:S01]  /*cc70*/  MUFU.EX2 R169, R169 ;  /* 0x000000a900a97308 */ /* 0x000e220000000800 */
[----:B-1----:R-:W-:Y:S01]  /*cc80*/  FADD.FTZ R2, R24, R3 ;  /* 0x0000000318027221 */ /* 0x002fe20000010000 */
[----:B------:R-:W-:Y:S01]  /*cc90*/  F2FP.BF16.F32.PACK_AB R168, R37, R168 ;  /* 0x000000a825a8723e */ /* 0x000fe200000010ff */
[-C--:B------:R-:W-:Y:S01]  /*cca0*/  FMUL.FTZ R121, R121, R65.reuse ;  /* 0x0000004179797220 */ /* 0x080fe20000410000 */
[----:B------:R-:W-:Y:S01]  /*ccb0*/  F2FP.BF16.F32.PACK_AB R170, R33, R170 ;  /* 0x000000aa21aa723e */ /* 0x000fe200000010ff */
[-C--:B------:R-:W-:Y:S01]  /*ccc0*/  FMUL.FTZ R124, R124, R65.reuse ;  /* 0x000000417c7c7220 */ /* 0x080fe20000410000 */
[----:B------:R-:W-:Y:S01]  /*ccd0*/  F2FP.BF16.F32.PACK_AB R164, R29, R164 ;  /* 0x000000a41da4723e */ /* 0x000fe200000010ff */
[-C--:B------:R-:W-:Y:S01]  /*cce0*/  FMUL.FTZ R125, R125, R65.reuse ;  /* 0x000000417d7d7220 */ /* 0x080fe20000410000 */
        /* <DEDUP_REMOVED lines=21> */
[----:B------:R-:W-:Y:S01]  /*ce40*/  FMUL.FTZ R149, R149, R65 ;  /* 0x0000004195957220 */ /* 0x000fe20000410000 */
[----:B------:R-:W-:Y:S01]  /*ce50*/  F2FP.BF16.F32.PACK_AB R183, R10, R183 ;  /* 0x000000b70ab7723e */ /* 0x000fe200000010ff */
[----:B------:R-:W-:Y:S01]  /*ce60*/  VIADD R5, R5, 0xffffffff ;  /* 0xffffffff05057836 */ /* 0x000fe20000000000 */
[----:B------:R-:W1:Y:S01]  /*ce70*/  MUFU.EX2 R165, R165 ;  /* 0x000000a500a57308 */ /* 0x000e620000000800 */
[----:B--2---:R-:W-:Y:S01]  /*ce80*/  FADD.FTZ R2, R28, R9 ;  /* 0x000000091c027221 */ /* 0x004fe20000010000 */
[----:B------:R-:W-:Y:S01]  /*ce90*/  F2FP.BF16.F32.PACK_AB R177, R35, R12 ;  /* 0x0000000c23b1723e */ /* 0x000fe200000010ff */
[----:B------:R-:W-:Y:S01]  /*cea0*/  IMAD.MOV.U32 R6, RZ, RZ, R0 ;  /* 0x000000ffff067224 */ /* 0x000fe200078e0000 */
[----:B------:R-:W-:Y:S01]  /*ceb0*/  F2FP.BF16.F32.PACK_AB R179, R39, R14 ;  /* 0x0000000e27b3723e */ /* 0x000fe200000010ff */
[----:B------:R-:W-:Y:S01]  /*cec0*/  IMAD.MOV.U32 R8, RZ, RZ, R7 ;  /* 0x000000ffff087224 */ /* 0x000fe200078e0007 */
[----:B------:R-:W-:-:S02]  /*ced0*/  F2FP.BF16.F32.PACK_AB R173, R73, R20 ;  /* 0x0000001449ad723e */ /* 0x000fc400000010ff */
[----:B------:R-:W2:Y:S01]  /*cee0*/  MUFU.EX2 R152, R152 ;  /* 0x0000009800987308 */ /* 0x000ea20000000800 */
[C---:B0-----:R-:W-:Y:S01]  /*cef0*/  FADD.FTZ R2, R55.reuse, R2 ;  /* 0x0000000237027221 */ /* 0x041fe20000010000 */
[----:B------:R-:W-:Y:S02]  /*cf00*/  F2FP.BF16.F32.PACK_AB R169, R26, R169 ;  /* 0x000000a91aa9723e */ /* 0x000fe400000010ff */
[----:B------:R-:W-:-:S04]  /*cf10*/  F2FP.BF16.F32.PACK_AB R171, R55, R28 ;  /* 0x0000001c37ab723e */ /* 0x000fc800000010ff */
[----:B------:R-:W0:Y:S01]  /*cf20*/  MUFU.EX2 R30, R30 ;  /* 0x0000001e001e7308 */ /* 0x000e220000000800 */
[----:B-1----:R-:W-:-:S07]  /*cf30*/  FADD.FTZ R9, R165, R2 ;  /* 0x00000002a5097221 */ /* 0x002fce0000010000 */
[----:B------:R-:W1:Y:S01]  /*cf40*/  MUFU.EX2 R21, R21 ;  /* 0x0000001500157308 */ /* 0x000e620000000800 */
[----:B--2---:R-:W-:-:S07]  /*cf50*/  FADD.FTZ R34, R152, R27 ;  /* 0x0000001b98227221 */ /* 0x004fce0000010000 */
[----:B------:R2:W3:Y:S01]  /*cf60*/  MUFU.EX2 R36, R175 ;  /* 0x000000af00247308 */ /* 0x0004e20000000800 */
[C---:B0-----:R-:W-:Y:S01]  /*cf70*/  FADD.FTZ R9, R30.reuse, R9 ;  /* 0x000000091e097221 */ /* 0x041fe20000010000 */
[----:B------:R-:W-:-:S06]  /*cf80*/  F2FP.BF16.F32.PACK_AB R165, R30, R165 ;  /* 0x000000a51ea5723e */ /* 0x000fcc00000010ff */
[----:B------:R-:W0:Y:S01]  /*cf90*/  MUFU.EX2 R154, R154 ;  /* 0x0000009a009a7308 */ /* 0x000e220000000800 */
[C---:B-1----:R-:W-:Y:S01]  /*cfa0*/  FADD.FTZ R3, R21.reuse, R34 ;  /* 0x0000002215037221 */ /* 0x042fe20000010000 */
[----:B------:R-:W-:Y:S02]  /*cfb0*/  F2FP.BF16.F32.PACK_AB R152, R21, R152 ;  /* 0x000000981598723e */ /* 0x000fe400000010ff */
[----:B--2---:R-:W-:-:S04]  /*cfc0*/  F2FP.BF16.F32.PACK_AB R175, R47, R24 ;  /* 0x000000182faf723e */ /* 0x004fc800000010ff */
[----:B------:R-:W1:Y:S01]  /*cfd0*/  MUFU.EX2 R63, R63 ;  /* 0x0000003f003f7308 */ /* 0x000e620000000800 */
[----:B---3--:R-:W-:-:S07]  /*cfe0*/  FADD.FTZ R9, R36, R9 ;  /* 0x0000000924097221 */ /* 0x008fce0000010000 */
        /* <DEDUP_REMOVED lines=32> */
[----:B------:R-:W-:-:S03]  /*d1f0*/  F2FP.BF16.F32.PACK_AB R153, R83, R42 ;  /* 0x0000002a5399723e */ /* 0x000fc600000010ff */
[----:B-1----:R-:W-:-:S04]  /*d200*/  FADD.FTZ R9, R44, R9 ;  /* 0x000000092c097221 */ /* 0x002fc80000010000 */
[C---:B--2---:R-:W-:Y:S01]  /*d210*/  FADD.FTZ R2, R32.reuse, R9 ;  /* 0x0000000920027221 */ /* 0x044fe20000010000 */
[----:B------:R-:W-:Y:S01]  /*d220*/  F2FP.BF16.F32.PACK_AB R155, R32, R44 ;  /* 0x0000002c209b723e */ /* 0x000fe200000010ff */
[----:B------:R-:W-:Y:S06]  /*d230*/  @P2 BRA `(.L_x_1432) ;  /* 0xffffffcc00f02947 */ /* 0x000fec000383ffff */
.L_x_1415:
[----:B------:R-:W-:Y:S06]  /*d240*/  BAR.ARV 0x8, 0x180 ;  /* 0x0206000000007b1d */ /* 0x000fec0000002000 */
[----:B------:R-:W-:Y:S05]  /*d250*/  @!P0 BRA `(.L_x_1433) ;  /* 0x0000000000048947 */ /* 0x000fea0003800000 */
[----:B------:R-:W-:Y:S01]  /*d260*/  BPT.TRAP 0x1 ;  /* 0x000000040000795c */ /* 0x000fe20000300000 */
.L_x_1433:
[----:B------:R-:W-:Y:S01]  /*d270*/  ULEA UR5, UR45, UR41, 0x3 ;  /* 0x000000292d057291 */ /* 0x000fe2000f8e183f */
[----:B------:R-:W-:-:S05]  /*d280*/  IMAD.U32 R5, RZ, RZ, UR46 ;  /* 0x0000002eff057e24 */ /* 0x000fca000f8e00ff */
[----:B------:R-:W-:-:S04]  /*d290*/  SHF.L.U32 R5, R5, 0x1f, RZ ;  /* 0x0000001f05057819 */ /* 0x000fc800000006ff */
[----:B------:R0:W1:Y:S01]  /*d2a0*/  SYNCS.PHASECHK.TRANS64.TRYWAIT P2, [UR5+0x28850], R5 ;  /* 0x02885005ff0075a7 */ /* 0x0000620008040145 */
[----:B------:R-:W-:Y:S05]  /*d2b0*/  @!P0 BRA `(.L_x_1434) ;  /* 0x0000000000048947 */ /* 0x000fea0003800000 */
[----:B------:R-:W-:Y:S01]  /*d2c0*/  BPT.TRAP 0x1 ;  /* 0x000000040000795c */ /* 0x000fe20000300000 */
.L_x_1434:
[----:B-1----:R-:W-:Y:S05]  /*d2d0*/  @P2 BRA `(.L_x_1435) ;  /* 0x0000000000082947 */ /* 0x002fea0003800000 */
[----:B------:R-:W1:Y:S02]  /*d2e0*/  SYNCS.PHASECHK.TRANS64.TRYWAIT P0, [UR5+0x28850], R5 ;  /* 0x02885005ff0075a7 */ /* 0x000e640008000145 */
[----:B-1----:R-:W-:Y:S05]  /*d2f0*/  @!P0 BRA `(.L_x_1436) ;  /* 0x0000009000508947 */ /* 0x002fea0003800000 */
.L_x_1435:
[----:B------:R-:W-:Y:S01]  /*d300*/  UIADD3 UR41, UR41, 0x400, URZ ;  /* 0x0000040029297890 */ /* 0x000fe2000fffe03f */
[----:B------:R-:W-:Y:S01]  /*d310*/  WARPGROUP.ARRIVE ;  /* 0x00000000000079c5 */ /* 0x000fe20000000000 */
[----:B------:R-:W-:Y:S01]  /*d320*/  UMOV UR7, 0x40000040 ;  /* 0x4000004000077882 */ /* 0x000fe20000000000 */
[----:B-1----:R-:W1:Y:S01]  /*d330*/  SHFL.BFLY PT, R6, R3, 0x2, 0x1f ;  /* 0x0c401f0003067f89 */ /* 0x002e6200000e0000 */
[----:B------:R-:W-:Y:S01]  /*d340*/  USHF.R.U32.HI UR41, URZ, 0x4, UR41 ;  /* 0x000000043f297899 */ /* 0x000fe20008011629 */
[----:B------:R-:W-:Y:S01]  /*d350*/  IMAD.MOV.U32 R11, RZ, RZ, RZ ;  /* 0x000000ffff0b7224 */ /* 0x000fe200078e00ff */
[----:B------:R-:W-:Y:S01]  /*d360*/  UIADD3 UR47, UR47, 0x1, URZ ;  /* 0x000000012f2f7890 */ /* 0x000fe2000fffe03f */
[----:B0-----:R-:W0:Y:S01]  /*d370*/  SHFL.BFLY PT, R5, R2, 0x2, 0x1f ;  /* 0x0c401f0002057f89 */ /* 0x001e2200000e0000 */
[----:B------:R-:W-:-:S04]  /*d380*/  ULOP3.LUT UR41, UR41, 0x3fff, URZ, 0xc0, !UPT ;  /* 0x00003fff29297892 */ /* 0x000fc8000f8ec03f */
[----:B------:R-:W-:-:S04]  /*d390*/  ULOP3.LUT UR4, UR41, 0x4000000, URZ, 0xfc, !UPT ;  /* 0x0400000029047892 */ /* 0x000fc8000f8efc3f */
[----:B------:R-:W-:Y:S02]  /*d3a0*/  ULEA UR4, UR45, UR4, 0xb ;  /* 0x000000042d047291 */ /* 0x000fe4000f8e583f */
[----:B------:R-:W-:-:S04]  /*d3b0*/  UIADD3 UR45, UR45, 0x1, URZ ;  /* 0x000000012d2d7890 */ /* 0x000fc8000fffe03f */
[----:B------:R-:W-:Y:S01]  /*d3c0*/  UISETP.NE.AND UP0, UPT, UR45, 0x2, UPT ;  /* 0x000000022d00788c */ /* 0x000fe2000bf05270 */
[----:B------:R-:W-:Y:S02]  /*d3d0*/  UMOV UR6, UR4 ;  /* 0x0000000400067c82 */ /* 0x000fe40008000000 */
[----:B------:R-:W-:Y:S01]  /*d3e0*/  HGMMA.64x128x16.F32.BF16 R88, R180, gdesc[UR4].tnspB, R88, gsb0 ;  /* 0x41e00004b4587df0 */ /* 0x000fe20008001858 */
[----:B------:R-:W-:Y:S01]  /*d3f0*/  UIADD3 UR6, UR4, 0x80, URZ ;  /* 0x0000008004067890 */ /* 0x000fe2000fffe03f */
[----:B-1----:R-:W-:Y:S01]  /*d400*/  FADD.FTZ R6, R6, R3 ;  /* 0x0000000306067221 */ /* 0x002fe20000010000 */
[----:B------:R-:W-:Y:S01]  /*d410*/  UMOV UR7, 0x40000040 ;  /* 0x4000004000077882 */ /* 0x000fe20000000000 */
[----:B------:R-:W-:Y:S02]  /*d420*/  IMAD.MOV.U32 R3, RZ, RZ, -0x800000 ;  /* 0xff800000ff037424 */ /* 0x000fe400078e00ff */
[----:B0-----:R-:W-:Y:S01]  /*d430*/  FADD.FTZ R8, R5, R2 ;  /* 0x0000000205087221 */ /* 0x001fe20000010000 */
[----:B------:R-:W-:Y:S01]  /*d440*/  IMAD.MOV.U32 R2, RZ, RZ, -0x800000 ;  /* 0xff800000ff027424 */ /* 0x000fe200078e00ff */
[----:B------:R-:W0:Y:S01]  /*d450*/  SHFL.BFLY PT, R5, R6, 0x1, 0x1f ;  /* 0x0c201f0006057f89 */ /* 0x000e2200000e0000 */
[----:B------:R-:W-:-:S03]  /*d460*/  USEL UR45, UR45, URZ, UP0 ;  /* 0x0000003f2d2d7287 */ /* 0x000fc60008000000 */
[----:B------:R-:W1:Y:S01]  /*d470*/  SHFL.BFLY PT, R9, R8, 0x1, 0x1f ;  /* 0x0c201f0008097f89 */ /* 0x000e6200000e0000 */
[----:B0-----:R-:W-:Y:S01]  /*d480*/  FADD.FTZ R13, R6, R5 ;  /* 0x00000005060d7221 */ /* 0x001fe20000010000 */
[----:B------:R-:W-:Y:S02]  /*d490*/  IMAD.U32 R6, RZ, RZ, UR5 ;  /* 0x00000005ff067e24 */ /* 0x000fe4000f8e00ff */
[----:B------:R-:W-:Y:S02]  /*d4a0*/  IMAD.MOV.U32 R5, RZ, RZ, RZ ;  /* 0x000000ffff057224 */ /* 0x000fe400078e00ff */
[----:B-1----:R-:W-:Y:S01]  /*d4b0*/  FADD.FTZ R14, R8, R9 ;  /* 0x00000009080e7221 */ /* 0x002fe20000010000 */
[----:B------:R-:W-:-:S04]  /*d4c0*/  FSETP.NE.FTZ.AND P0, PT, R13, RZ, PT ;  /* 0x000000ff0d00720b */ /* 0x000fc80003f15000 */
[----:B------:R-:W-:-:S09]  /*d4d0*/  FSETP.NE.FTZ.AND P2, PT, R14, RZ, PT ;  /* 0x000000ff0e00720b */ /* 0x000fd20003f55000 */
[C---:B------:R-:W-:Y:S01]  /*d4e0*/  @P0 FMUL.FTZ R9, R4.reuse, 0.69314718246459960938 ;  /* 0x3f31721804090820 */ /* 0x040fe20000410000 */
[----:B------:R-:W0:Y:S03]  /*d4f0*/  @P0 MUFU.LG2 R10, R13 ;  /* 0x0000000d000a0308 */ /* 0x000e260000000c00 */
[----:B------:R-:W-:Y:S01]  /*d500*/  @P2 FMUL.FTZ R15, R4, 0.69314718246459960938 ;  /* 0x3f317218040f2820 */ /* 0x000fe20000410000 */
[----:B------:R-:W-:-:S04]  /*d510*/  @!P1 VIADD R4, R6, 0x28860 ;  /* 0x0002886006049836 */ /* 0x000fc80000000000 */
[----:B------:R-:W1:Y:S01]  /*d520*/  @P2 MUFU.LG2 R12, R14 ;  /* 0x0000000e000c2308 */ /* 0x000e620000000c00 */
[----:B------:R-:W-:-:S07]  /*d530*/  @!P1 PRMT R4, RZ, 0x654, R4 ;  /* 0x00000654ff049816 */ /* 0x000fce0000000004 */
        /* <DEDUP_REMOVED lines=109> */
.L_x_1366:
[----:B------:R-:W0:Y:S01]  /*dc10*/  S2R R5, SR_CgaCtaId ;  /* 0x0000000000057919 */ /* 0x000e220000008800 */
[----:B------:R-:W-:Y:S01]  /*dc20*/  MOV R0, 0x400 ;  /* 0x0000040000007802 */ /* 0x000fe20000000f00 */
[----:B------:R-:W-:Y:S01]  /*dc30*/  BSSY B0, `(.L_x_1437) ;  /* 0x000020d000007945 */ /* 0x000fe20003800000 */
[----:B------:R-:W-:Y:S02]  /*dc40*/  BAR.SYNC.DEFER_BLOCKING 0x5, 0x180 ;  /* 0x0146000000007b1d */ /* 0x000fe40000010000 */
[----:B0-----:R-:W-:-:S05]  /*dc50*/  LEA R0, R5, R0, 0x18 ;  /* 0x0000000005007211 */ /* 0x001fca00078ec0ff */
[----:B------:R-:W0:Y:S02]  /*dc60*/  LDS.128 R4, [R0+0x288d0] ;  /* 0x0288d00000047984 */ /* 0x000e240000000c00 */
[----:B0-----:R-:W-:Y:S02]  /*dc70*/  R2UR UR5, R5 ;  /* 0x00000000050572ca */ /* 0x001fe400000e0000 */
[----:B------:R-:W-:Y:S02]  /*dc80*/  R2UR UR7, R6 ;  /* 0x00000000060772ca */ /* 0x000fe400000e0000 */
[----:B------:R-:W-:Y:S01]  /*dc90*/  R2UR UR6, R7 ;  /* 0x00000000070672ca */ /* 0x000fe200000e0000 */
[----:B------:R-:W-:Y:S06]  /*dca0*/  BAR.ARV 0x4, 0x180 ;  /* 0x0106000000007b1d */ /* 0x000fec0000002000 */
[----:B------:R-:W-:Y:S08]  /*dcb0*/  @P0 BRA `(.L_x_1438) ;  /* 0x0000001400300947 */ /* 0x000ff00003800000 */
[----:B------:R-:W0:Y:S01]  /*dcc0*/  S2R R5, SR_SWINHI ;  /* 0x0000000000057919 */ /* 0x000e220000002f00 */
[----:B------:R-:W-:Y:S01]  /*dcd0*/  F2FP.BF16.F32.PACK_AB R120, R121, R120 ;  /* 0x000000787978723e */ /* 0x000fe200000010ff */
[----:B------:R-:W-:Y:S01]  /*dce0*/  ULDC.64 UR8, c[0x0][0xc00] ;  /* 0x0003000000087ab9 */ /* 0x000fe20000000a00 */
[----:B------:R-:W-:Y:S01]  /*dcf0*/  F2FP.BF16.F32.PACK_AB R121, R123, R122 ;  /* 0x0000007a7b79723e */ /* 0x000fe200000010ff */
[----:B------:R-:W-:Y:S01]  /*dd00*/  UISETP.NE.U32.AND UP0, UPT, UR8, URZ, UPT ;  /* 0x0000003f0800728c */ /* 0x000fe2000bf05070 */
[----:B------:R-:W-:Y:S01]  /*dd10*/  F2FP.BF16.F32.PACK_AB R128, R129, R128 ;  /* 0x000000808180723e */ /* 0x000fe200000010ff */
[----:B------:R-:W1:Y:S01]  /*dd20*/  LDC R49, c[0x0][0xbe8] ;  /* 0x0002fa00ff317b82 */ /* 0x000e620000000800 */
[----:B------:R-:W-:Y:S01]  /*dd30*/  F2FP.BF16.F32.PACK_AB R122, R125, R124 ;  /* 0x0000007c7d7a723e */ /* 0x000fe200000010ff */
[----:B------:R-:W-:Y:S01]  /*dd40*/  UISETP.NE.AND.EX UP0, UPT, UR9, URZ, UPT, UP0 ;  /* 0x0000003f0900728c */ /* 0x000fe2000bf05300 */
[----:B------:R-:W-:Y:S02]  /*dd50*/  F2FP.BF16.F32.PACK_AB R123, R127, R126 ;  /* 0x0000007e7f7b723e */ /* 0x000fe400000010ff */
[----:B------:R-:W-:Y:S01]  /*dd60*/  F2FP.BF16.F32.PACK_AB R129, R131, R130 ;  /* 0x000000828381723e */ /* 0x000fe200000010ff */
[----:B------:R-:W-:Y:S01]  /*dd70*/  ULDC.64 UR8, c[0x0][0xc00] ;  /* 0x0003000000087ab9 */ /* 0x000fe20000000a00 */
[----:B------:R-:W-:Y:S01]  /*dd80*/  F2FP.BF16.F32.PACK_AB R136, R137, R136 ;  /* 0x000000888988723e */ /* 0x000fe200000010ff */
[----:B------:R-:W-:Y:S01]  /*dd90*/  UIMAD.WIDE UR8, UR37, 0x4, UR8 ;  /* 0x00000004250878a5 */ /* 0x000fe2000f8e0208 */
        /* <DEDUP_REMOVED lines=9> */
[----:B------:R-:W-:Y:S02]  /*de30*/  MOV R20, R0 ;  /* 0x0000000000147202 */ /* 0x000fe40000000f00 */
[----:B0-----:R-:W-:-:S03]  /*de40*/  MOV R21, R5 ;  /* 0x0000000500157202 */ /* 0x001fc60000000f00 */
[----:B------:R-:W-:-:S03]  /*de50*/  IMAD.WIDE R4, R188, 0x2, R20 ;  /* 0x00000002bc047825 */ /* 0x000fc600078e0214 */
[C---:B------:R-:W-:Y:S02]  /*de60*/  LOP3.LUT R7, R4.reuse, 0x380, RZ, 0xc0, !PT ;  /* 0x0000038004077812 */ /* 0x040fe400078ec0ff */
[C---:B------:R-:W-:Y:S02]  /*de70*/  IADD3 R31, P6, R4.reuse, 0x20, RZ ;  /* 0x00000020041f7810 */ /* 0x040fe40007fde0ff */
[----:B------:R-:W-:Y:S02]  /*de80*/  SHF.R.U64 R7, R7, 0x3, RZ ;  /* 0x0000000307077819 */ /* 0x000fe400000012ff */
[C---:B------:R-:W-:Y:S01]  /*de90*/  IADD3 R10, P5, R4.reuse, 0x40, RZ ;  /* 0x00000040040a7810 */ /* 0x040fe20007fbe0ff */
[--C-:B------:R-:W-:Y:S01]  /*dea0*/  IMAD.X R29, RZ, RZ, R5.reuse, P6 ;  /* 0x000000ffff1d7224 */ /* 0x100fe200030e0605 */
[C---:B------:R-:W-:Y:S02]  /*deb0*/  IADD3 R33, P4, R4.reuse, 0x60, RZ ;  /* 0x0000006004217810 */ /* 0x040fe40007f9e0ff */
[C---:B------:R-:W-:Y:S01]  /*dec0*/  IADD3 R35, P3, R4.reuse, 0x4000, RZ ;  /* 0x0000400004237810 */ /* 0x040fe20007f7e0ff */
[--C-:B------:R-:W-:Y:S01]  /*ded0*/  IMAD.X R27, RZ, RZ, R5.reuse, P5 ;  /* 0x000000ffff1b7224 */ /* 0x100fe200028e0605 */
        /* <DEDUP_REMOVED lines=9> */
[----:B------:R-:W-:Y:S01]  /*df70*/  IMAD.X R25, RZ, RZ, R5, P0 ;  /* 0x000000ffff197224 */ /* 0x000fe200000e0605 */
[----:B------:R-:W-:-:S02]  /*df80*/  MOV R32, R4 ;  /* 0x0000000400207202 */ /* 0x000fc40000000f00 */
[----:B------:R-:W-:Y:S02]  /*df90*/  F2FP.BF16.F32.PACK_AB R4, R89, R8 ;  /* 0x000000085904723e */ /* 0x000fe400000010ff */
[----:B------:R-:W-:Y:S02]  /*dfa0*/  LOP3.LUT R6, R31, 0x380, RZ, 0xc0, !PT ;  /* 0x000003801f067812 */ /* 0x000fe400078ec0ff */
[----:B------:R-:W-:Y:S02]  /*dfb0*/  LOP3.LUT R8, R37, 0x380, RZ, 0xc0, !PT ;  /* 0x0000038025087812 */ /* 0x000fe400078ec0ff */
[----:B------:R-:W-:Y:S02]  /*dfc0*/  LOP3.LUT R24, R39, 0x380, RZ, 0xc0, !PT ;  /* 0x0000038027187812 */ /* 0x000fe400078ec0ff */
[----:B------:R-:W-:Y:S02]  /*dfd0*/  LOP3.LUT R12, R33, 0x380, RZ, 0xc0, !PT ;  /* 0x00000380210c7812 */ /* 0x000fe400078ec0ff */
[----:B------:R-:W-:-:S02]  /*dfe0*/  LOP3.LUT R14, R35, 0x380, RZ, 0xc0, !PT ;  /* 0x00000380230e7812 */ /* 0x000fc400078ec0ff */
[----:B------:R-:W-:Y:S02]  /*dff0*/  SHF.R.U64 R7, R7, 0x3, RZ ;  /* 0x0000000307077819 */ /* 0x000fe400000012ff */
[----:B------:R-:W-:Y:S02]  /*e000*/  LOP3.LUT R30, R41, 0x380, RZ, 0xc0, !PT ;  /* 0x00000380291e7812 */ /* 0x000fe400078ec0ff */
[----:B------:R-:W-:Y:S02]  /*e010*/  SHF.R.U64 R6, R6, 0x3, RZ ;  /* 0x0000000306067819 */ /* 0x000fe400000012ff */
[----:B------:R-:W-:Y:S02]  /*e020*/  SHF.R.U64 R8, R8, 0x3, RZ ;  /* 0x0000000308087819 */ /* 0x000fe400000012ff */
[----:B------:R-:W-:Y:S02]  /*e030*/  SHF.R.U64 R24, R24, 0x3, RZ ;  /* 0x0000000318187819 */ /* 0x000fe400000012ff */
[----:B------:R-:W-:-:S02]  /*e040*/  SHF.R.U64 R12, R12, 0x3, RZ ;  /* 0x000000030c0c7819 */ /* 0x000fc400000012ff */
[----:B------:R-:W-:Y:S02]  /*e050*/  SHF.R.U64 R14, R14, 0x3, RZ ;  /* 0x000000030e0e7819 */ /* 0x000fe400000012ff */
[----:B------:R-:W-:Y:S02]  /*e060*/  LOP3.LUT R26, R7, R10, RZ, 0x3c, !PT ;  /* 0x0000000a071a7212 */ /* 0x000fe400078e3cff */
[----:B------:R-:W-:Y:S02]  /*e070*/  SHF.R.U64 R30, R30, 0x3, RZ ;  /* 0x000000031e1e7819 */ /* 0x000fe400000012ff */
[----:B------:R-:W-:Y:S02]  /*e080*/  LOP3.LUT R28, R6, R31, RZ, 0x3c, !PT ;  /* 0x0000001f061c7212 */ /* 0x000fe400078e3cff */
[----:B------:R-:W-:Y:S02]  /*e090*/  LOP3.LUT R10, R8, R37, RZ, 0x3c, !PT ;  /* 0x00000025080a7212 */ /* 0x000fe400078e3cff */
[----:B------:R-:W-:-:S02]  /*e0a0*/  F2FP.BF16.F32.PACK_AB R5, R91, R90 ;  /* 0x0000005a5b05723e */ /* 0x000fc400000010ff */
[----:B------:R-:W-:Y:S02]  /*e0b0*/  F2FP.BF16.F32.PACK_AB R6, R93, R92 ;  /* 0x0000005c5d06723e */ /* 0x000fe400000010ff */
[----:B------:R-:W-:Y:S01]  /*e0c0*/  F2FP.BF16.F32.PACK_AB R7, R95, R94 ;  /* 0x0000005e5f07723e */ /* 0x000fe200000010ff */
[----:B------:R-:W-:Y:S01]  /*e0d0*/  BAR.SYNC.DEFER_BLOCKING 0x1, 0x100 ;  /* 0x0044000000007b1d */ /* 0x000fe20000010000 */
[----:B------:R-:W-:Y:S02]  /*e0e0*/  LOP3.LUT R8, R24, R39, RZ, 0x3c, !PT ;  /* 0x0000002718087212 */ /* 0x000fe400078e3cff */
[----:B------:R-:W-:Y:S02]  /*e0f0*/  LOP3.LUT R12, R12, R33, RZ, 0x3c, !PT ;  /* 0x000000210c0c7212 */ /* 0x000fe400078e3cff */
[----:B------:R-:W-:Y:S02]  /*e100*/  LOP3.LUT R14, R14, R35, RZ, 0x3c, !PT ;  /* 0x000000230e0e7212 */ /* 0x000fe400078e3cff */
[----:B------:R-:W-:-:S02]  /*e110*/  LOP3.LUT R24, R30, R41, RZ, 0x3c, !PT ;  /* 0x000000291e187212 */ /* 0x000fc400078e3cff */
[----:B------:R-:W-:Y:S02]  /*e120*/  MOV R30, R26 ;  /* 0x0000001a001e7202 */ /* 0x000fe40000000f00 */
[----:B------:R-:W-:Y:S02]  /*e130*/  MOV R27, R10 ;  /* 0x0000000a001b7202 */ /* 0x000fe40000000f00 */
[----:B------:R-:W-:Y:S02]  /*e140*/  MOV R26, R8 ;  /* 0x00000008001a7202 */ /* 0x000fe40000000f00 */
[----:B------:R-:W-:Y:S02]  /*e150*/  MOV R31, R28 ;  /* 0x0000001c001f7202 */ /* 0x000fe40000000f00 */
[----:B------:R-:W-:Y:S02]  /*e160*/  F2FP.BF16.F32.PACK_AB R8, R97, R96 ;  /* 0x000000606108723e */ /* 0x000fe400000010ff */
[----:B------:R-:W-:-:S02]  /*e170*/  F2FP.BF16.F32.PACK_AB R9, R99, R98 ;  /* 0x000000626309723e */ /* 0x000fc400000010ff */
[----:B------:R-:W-:Y:S02]  /*e180*/  F2FP.BF16.F32.PACK_AB R10, R101, R100 ;  /* 0x00000064650a723e */ /* 0x000fe400000010ff */
[----:B------:R-:W-:Y:S01]  /*e190*/  F2FP.BF16.F32.PACK_AB R11, R103, R102 ;  /* 0x00000066670b723e */ /* 0x000fe200000010ff */
[----:B------:R0:W-:Y:S01]  /*e1a0*/  STSM.16.M88.4 [R32], R4 ;  /* 0x0000000420007844 */ /* 0x0001e20000000200 */
[----:B------:R-:W-:Y:S02]  /*e1b0*/  MOV R29, R12 ;  /* 0x0000000c001d7202 */ /* 0x000fe40000000f00 */
[----:B------:R-:W-:Y:S01]  /*e1c0*/  MOV R28, R14 ;  /* 0x0000000e001c7202 */ /* 0x000fe20000000f00 */
[----:B------:R-:W-:Y:S01]  /*e1d0*/  STSM.16.M88.4 [R31], R8 ;  /* 0x000000081f007844 */ /* 0x000fe20000000200 */
[----:B------:R-:W-:Y:S02]  /*e1e0*/  F2FP.BF16.F32.PACK_AB R12, R113, R112 ;  /* 0x00000070710c723e */ /* 0x000fe400000010ff */
[----:B------:R-:W-:-:S02]  /*e1f0*/  F2FP.BF16.F32.PACK_AB R13, R115, R114 ;  /* 0x00000072730d723e */ /* 0x000fc400000010ff */
[----:B------:R-:W-:Y:S02]  /*e200*/  F2FP.BF16.F32.PACK_AB R14, R117, R116 ;  /* 0x00000074750e723e */ /* 0x000fe400000010ff */
[----:B------:R-:W-:Y:S02]  /*e210*/  F2FP.BF16.F32.PACK_AB R15, R119, R118 ;  /* 0x00000076770f723e */ /* 0x000fe400000010ff */
[----:B------:R-:W-:Y:S02]  /*e220*/  MOV R24, R24 ;  /* 0x0000001800187202 */ /* 0x000fe40000000f00 */
[----:B------:R-:W-:Y:S02]  /*e230*/  PLOP3.LUT P0, PT, PT, PT, UP0, 0x80, 0x0 ;  /* 0x000000000000781c */ /* 0x000fe40003f0f008 */
[----:B0-----:R-:W-:Y:S02]  /*e240*/  F2FP.BF16.F32.PACK_AB R4, R105, R104 ;  /* 0x000000686904723e */ /* 0x001fe400000010ff */
[----:B------:R-:W-:-:S02]  /*e250*/  F2FP.BF16.F32.PACK_AB R5, R107, R106 ;  /* 0x0000006a6b05723e */ /* 0x000fc400000010ff */
[----:B------:R-:W-:Y:S02]  /*e260*/  F2FP.BF16.F32.PACK_AB R6, R109, R108 ;  /* 0x0000006c6d06723e */ /* 0x000fe400000010ff */
[----:B------:R-:W-:-:S05]  /*e270*/  F2FP.BF16.F32.PACK_AB R7, R111, R110 ;  /* 0x0000006e6f07723e */ /* 0x000fca00000010ff */
[----:B------:R0:W-:Y:S04]  /*e280*/  STSM.16.M88.4 [R30], R4 ;  /* 0x000000041e007844 */ /* 0x0001e80000000200 */
[----:B------:R2:W-:Y:S04]  /*e290*/  STSM.16.M88.4 [R29], R12 ;  /* 0x0000000c1d007844 */ /* 0x0005e80000000200 */
[----:B------:R2:W-:Y:S04]  /*e2a0*/  STSM.16.M88.4 [R28], R120 ;  /* 0x000000781c007844 */ /* 0x0005e80000000200 */
[----:B------:R2:W-:Y:S04]  /*e2b0*/  STSM.16.M88.4 [R27], R128 ;  /* 0x000000801b007844 */ /* 0x0005e80000000200 */
[----:B------:R2:W-:Y:S01]  /*e2c0*/  STSM.16.M88.4 [R26], R136 ;  /* 0x000000881a007844 */ /* 0x0005e20000000200 */
[----:B0-----:R-:W-:-:S02]  /*e2d0*/  IMAD.U32 R4, RZ, RZ, UR8 ;  /* 0x00000008ff047e24 */ /* 0x001fc4000f8e00ff */
[----:B------:R-:W-:Y:S01]  /*e2e0*/  IMAD.U32 R5, RZ, RZ, UR9 ;  /* 0x00000009ff057e24 */ /* 0x000fe2000f8e00ff */
[----:B------:R2:W-:Y:S01]  /*e2f0*/  STSM.16.M88.4 [R24], R144 ;  /* 0x0000009018007844 */ /* 0x0005e20000000200 */
[----:B------:R-:W-:Y:S01]  /*e300*/  ULDC.64 UR8, c[0x0][0xc08] ;  /* 0x0003020000087ab9 */ /* 0x000fe20000000a00 */
[----:B------:R-:W-:Y:S06]  /*e310*/  BAR.SYNC.DEFER_BLOCKING 0x1, 0x100 ;  /* 0x0044000000007b1d */ /* 0x000fec0000010000 */
[----:B------:R-:W3:Y:S01]  /*e320*/  @P0 LDG.E R6, desc[UR50][R4.64] ;  /* 0x0000003204060981 */ /* 0x000ee2000c1e1900 */
[----:B------:R-:W-:Y:S01]  /*e330*/  UISETP.NE.U32.AND UP1, UPT, UR8, URZ, UPT ;  /* 0x0000003f0800728c */ /* 0x000fe2000bf25070 */
[----:B-1----:R-:W-:Y:S01]  /*e340*/  ISETP.NE.AND P1, PT, R49, 0x1, PT ;  /* 0x000000013100780c */ /* 0x002fe20003f25270 */
[----:B------:R-:W-:Y:S01]  /*e350*/  ULDC UR10, c[0x0][0xa88] ;  /* 0x0002a200000a7ab9 */ /* 0x000fe20000000800 */
[----:B------:R-:W-:Y:S01]  /*e360*/  UMOV UR4, URZ ;  /* 0x0000003f00047c82 */ /* 0x000fe20008000000 */
[----:B------:R-:W-:-:S06]  /*e370*/  UISETP.NE.AND.EX UP1, UPT, UR9, URZ, UPT, UP1 ;  /* 0x0000003f0900728c */ /* 0x000fcc000bf25310 */
[----:B------:R-:W-:-:S04]  /*e380*/  PLOP3.LUT P2, PT, PT, PT, UP1, 0x80, 0x0 ;  /* 0x000000000000781c */ /* 0x000fc80003f4f018 */
[----:B------:R-:W0:Y:S01]  /*e390*/  @P1 LDC R7, c[0x0][0xbec] ;  /* 0x0002fb00ff071b82 */ /* 0x000e220000000800 */
[----:B------:R-:W-:Y:S02]  /*e3a0*/  @UP1 ULDC.64 UR8, c[0x0][0xc08] ;  /* 0x0003020000081ab9 */ /* 0x000fe40000000a00 */
[----:B------:R-:W-:-:S05]  /*e3b0*/  @UP1 UIMAD.WIDE UR8, UR37, 0x4, UR8 ;  /* 0x00000004250818a5 */ /* 0x000fca000f8e0208 */
[----:B------:R-:W1:Y:S01]  /*e3c0*/  @P1 LDC R8, c[0x0][0xbf0] ;  /* 0x0002fc00ff081b82 */ /* 0x000e620000000800 */
[----:B------:R-:W-:Y:S02]  /*e3d0*/  IMAD.U32 R10, RZ, RZ, UR8 ;  /* 0x00000008ff0a7e24 */ /* 0x000fe4000f8e00ff */
[----:B------:R-:W-:Y:S01]  /*e3e0*/  IMAD.U32 R11, RZ, RZ, UR9 ;  /* 0x00000009ff0b7e24 */ /* 0x000fe2000f8e00ff */
[----:B---3--:R-:W-:Y:S01]  /*e3f0*/  @P0 R2UR UR4, R6 ;  /* 0x00000000060402ca */ /* 0x008fe200000e0000 */
[----:B------:R-:W-:-:S06]  /*e400*/  IMAD.U32 R6, RZ, RZ, UR10 ;  /* 0x0000000aff067e24 */ /* 0x000fcc000f8e00ff */
[----:B------:R2:W5:Y:S01]  /*e410*/  @P2 LDG.E R6, desc[UR50][R10.64] ;  /* 0x000000320a062981 */ /* 0x000562000c1e1900 */
[----:B01----:R-:W-:Y:S07]  /*e420*/  @P2 BRA `(.L_x_1439) ;  /* 0x0000000000102947 */ /* 0x003fee0003800000 */
[----:B------:R-:W-:Y:S05]  /*e430*/  @!P0 BRA `(.L_x_1439) ;  /* 0x00000000000c8947 */ /* 0x000fea0003800000 */
[----:B------:R-:W3:Y:S04]  /*e440*/  LDG.E R9, desc[UR50][R4.64] ;  /* 0x0000003204097981 */ /* 0x000ee8000c1e1900 */
[----:B-----5:R-:W3:Y:S02]  /*e450*/  LDG.E R6, desc[UR50][R4.64+0x4] ;  /* 0x0000043204067981 */ /* 0x020ee4000c1e1900 */
[----:B---3--:R-:W-:-:S07]  /*e460*/  IMAD.IADD R6, R6, 0x1, -R9 ;  /* 0x0000000106067824 */ /* 0x008fce00078e0a09 */
.L_x_1439:
[----:B------:R-:W-:Y:S01]  /*e470*/  USHF.R.S32.HI UR9, URZ, 0x1f, UR4 ;  /* 0x0000001f3f097899 */ /* 0x000fe20008011404 */
[----:B--2---:R-:W-:Y:S01]  /*e480*/  VIADD R10, R17, UR38 ;  /* 0x00000026110a7c36 */ /* 0x004fe20008000000 */
[----:B------:R-:W-:Y:S01]  /*e490*/  USHF.R.S32.HI UR16, URZ, 0x1f, UR42 ;  /* 0x0000001f3f107899 */ /* 0x000fe2000801142a */
[----:B------:R-:W-:Y:S01]  /*e4a0*/  VIADD R24, R187, UR38 ;  /* 0x00000026bb187c36 */ /* 0x000fe20008000000 */
[----:B------:R-:W-:Y:S01]  /*e4b0*/  ULDC.64 UR14, c[0x0][0xb90] ;  /* 0x0002e400000e7ab9 */ /* 0x000fe20000000a00 */
[----:B------:R-:W-:Y:S01]  /*e4c0*/  UMOV UR8, UR4 ;  /* 0x0000000400087c82 */ /* 0x000fe20008000000 */
[----:B------:R-:W-:Y:S01]  /*e4d0*/  UIMAD UR12, UR16, UR14, URZ ;  /* 0x0000000e100c72a4 */ /* 0x000fe2000f8e023f */
[----:B------:R-:W-:Y:S01]  /*e4e0*/  @P1 IMAD.HI.U32 R5, R10, R7, RZ ;  /* 0x000000070a051227 */ /* 0x000fe200078e00ff */
[----:B------:R-:W-:Y:S02]  /*e4f0*/  UIMAD.WIDE.U32 UR10, UR42, UR14, UR8 ;  /* 0x0000000e2a0a72a5 */ /* 0x000fe4000f8e0008 */
[----:B------:R-:W-:Y:S01]  /*e500*/  USHF.R.S32.HI UR8, URZ, 0x1f, UR37 ;  /* 0x0000001f3f087899 */ /* 0x000fe20008011425 */
[----:B------:R-:W-:Y:S01]  /*e510*/  IMAD.MOV.U32 R4, RZ, RZ, R10 ;  /* 0x000000ffff047224 */ /* 0x000fe200078e000a */
[----:B------:R-:W-:Y:S01]  /*e520*/  UIMAD UR12, UR42, UR15, UR12 ;  /* 0x0000000f2a0c72a4 */ /* 0x000fe2000f8e020c */
[----:B------:R-:W-:Y:S01]  /*e530*/  @P1 SHF.R.U32.HI R4, RZ, R8, R5 ;  /* 0x00000008ff041219 */ /* 0x000fe20000011605 */
[----:B------:R-:W-:Y:S01]  /*e540*/  USEL UR18, UR8, URZ, !UP0 ;  /* 0x0000003f08127287 */ /* 0x000fe2000c000000 */
[----:B------:R-:W-:Y:S01]  /*e550*/  IMAD R5, R184, 0x40, R18 ;  /* 0x00000040b8057824 */ /* 0x000fe200078e0212 */
[----:B------:R-:W-:Y:S01]  /*e560*/  ULDC.64 UR14, c[0x0][0xb98] ;  /* 0x0002e600000e7ab9 */ /* 0x000fe20000000a00 */
[----:B------:R-:W-:Y:S01]  /*e570*/  USEL UR17, UR37, URZ, !UP0 ;  /* 0x0000003f25117287 */ /* 0x000fe2000c000000 */
[----:B------:R-:W-:Y:S01]  /*e580*/  IMAD.MOV R8, RZ, RZ, -R4 ;  /* 0x000000ffff087224 */ /* 0x000fe200078e0a04 */
[----:B------:R-:W-:Y:S01]  /*e590*/  UIMAD UR8, UR18, UR14, URZ ;  /* 0x0000000e120872a4 */ /* 0x000fe2000f8e023f */
[----:B------:R-:W-:Y:S01]  /*e5a0*/  IMAD.WIDE R20, R5, 0x2, R20 ;  /* 0x0000000205147825 */ /* 0x000fe200078e0214 */
[----:B------:R-:W-:Y:S01]  /*e5b0*/  UIADD3 UR11, UR11, UR12, URZ ;  /* 0x0000000c0b0b7290 */ /* 0x000fe2000fffe03f */
[----:B------:R-:W-:Y:S01]  /*e5c0*/  SHF.R.S32.HI R5, RZ, 0x1f, R4 ;  /* 0x0000001fff057819 */ /* 0x000fe20000011404 */
[----:B------:R-:W-:Y:S01]  /*e5d0*/  UIMAD UR8, UR17, UR15, UR8 ;  /* 0x0000000f110872a4 */ /* 0x000fe2000f8e0208 */
[----:B------:R-:W-:Y:S01]  /*e5e0*/  IMAD R7, R49, R8, R10 ;  /* 0x0000000831077224 */ /* 0x000fe200078e020a */
[----:B------:R-:W-:Y:S01]  /*e5f0*/  UIMAD.WIDE.U32 UR10, UR17, UR14, UR10 ;  /* 0x0000000e110a72a5 */ /* 0x000fe2000f8e000a */
[----:B------:R-:W-:Y:S01]  /*e600*/  IADD3 R11, P3, R20, 0x2000, RZ ;  /* 0x00002000140b7810 */ /* 0x000fe20007f7e0ff */
[----:B-----5:R-:W-:Y:S01]  /*e610*/  IMAD R51, R6, R49, RZ ;  /* 0x0000003106337224 */ /* 0x020fe200078e02ff */
[----:B------:R-:W-:Y:S01]  /*e620*/  IADD3 R13, P0, R20, 0x1000, RZ ;  /* 0x00001000140d7810 */ /* 0x000fe20007f1e0ff */
[----:B------:R-:W-:Y:S01]  /*e630*/  IMAD.U32 R10, RZ, RZ, UR8 ;  /* 0x00000008ff0a7e24 */ /* 0x000fe2000f8e00ff */
[----:B------:R-:W-:Y:S01]  /*e640*/  SHF.R.S32.HI R8, RZ, 0x1f, R7 ;  /* 0x0000001fff087819 */ /* 0x000fe20000011407 */
[----:B------:R-:W-:Y:S01]  /*e650*/  ULDC.64 UR12, c[0x0][0xaa0] ;  /* 0x0002a800000c7ab9 */ /* 0x000fe20000000a00 */
[----:B------:R-:W-:-:S02]  /*e660*/  IADD3 R4, P2, R4, UR10, RZ ;  /* 0x0000000a04047c10 */ /* 0x000fc4000ff5e0ff */
[----:B------:R-:W-:Y:S02]  /*e670*/  LOP3.LUT R9, R11, 0x380, RZ, 0xc0, !PT ;  /* 0x000003800b097812 */ /* 0x000fe400078ec0ff */
[----:B------:R-:W-:Y:S01]  /*e680*/  IADD3.X R5, R5, UR11, R10, P2, !PT ;  /* 0x0000000b05057c10 */ /* 0x000fe200097fe40a */
[----:B------:R-:W-:Y:S01]  /*e690*/  ULDC.64 UR10, c[0x0][0xb88] ;  /* 0x0002e200000a7ab9 */ /* 0x000fe20000000a00 */
[----:B------:R-:W-:Y:S01]  /*e6a0*/  LOP3.LUT R12, R13, 0x380, RZ, 0xc0, !PT ;  /* 0x000003800d0c7812 */ /* 0x000fe200078ec0ff */
[----:B------:R-:W-:Y:S01]  /*e6b0*/  IMAD R10, R8, UR10, RZ ;  /* 0x0000000a080a7c24 */ /* 0x000fe2000f8e02ff */
[----:B------:R-:W-:Y:S01]  /*e6c0*/  SHF.R.U64 R8, R9, 0x3, RZ ;  /* 0x0000000309087819 */ /* 0x000fe200000012ff */
[C---:B------:R-:W-:Y:S01]  /*e6d0*/  IMAD.WIDE.U32 R4, R7.reuse, UR10, R4 ;  /* 0x0000000a07047c25 */ /* 0x040fe2000f8e0004 */
[----:B------:R-:W-:Y:S02]  /*e6e0*/  SHF.R.U64 R12, R12, 0x3, RZ ;  /* 0x000000030c0c7819 */ /* 0x000fe400000012ff */
[C---:B------:R-:W-:Y:S01]  /*e6f0*/  IADD3 R41, P6, R20.reuse, 0x4000, RZ ;  /* 0x0000400014297810 */ /* 0x040fe20007fde0ff */
[----:B------:R-:W-:Y:S01]  /*e700*/  IMAD R9, R7, UR11, R10 ;  /* 0x0000000b07097c24 */ /* 0x000fe2000f8e020a */
[----:B------:R-:W-:Y:S01]  /*e710*/  ULDC.64 UR10, c[0x0][0xb50] ;  /* 0x0002d400000a7ab9 */ /* 0x000fe20000000a00 */
[----:B------:R-:W-:-:S02]  /*e720*/  IADD3 R7, P2, R20, 0x3000, RZ ;  /* 0x0000300014077810 */ /* 0x000fc40007f5e0ff */
[----:B------:R-:W-:Y:S01]  /*e730*/  IMAD.IADD R9, R5, 0x1, R9 ;  /* 0x0000000105097824 */ /* 0x000fe200078e0209 */
[----:B------:R-:W-:Y:S02]  /*e740*/  LEA R10, P4, R4, UR10, 0x2 ;  /* 0x0000000a040a7c11 */ /* 0x000fe4000f8810ff */
[----:B------:R-:W-:Y:S01]  /*e750*/  LOP3.LUT R12, R12, R13, RZ, 0x3c, !PT ;  /* 0x0000000d0c0c7212 */ /* 0x000fe200078e3cff */
[----:B------:R-:W-:Y:S01]  /*e760*/  IMAD.X R13, RZ, RZ, R21, P0 ;  /* 0x000000ffff0d7224 */ /* 0x000fe200000e0615 */
[----:B------:R-:W-:Y:S01]  /*e770*/  LEA.HI.X R14, R4, UR11, R9, 0x2, P4 ;  /* 0x0000000b040e7c11 */ /* 0x000fe2000a0f1409 */
[----:B------:R-:W-:Y:S01]  /*e780*/  SHFL.IDX PT, R44, R10, RZ, 0x1c1f ;  /* 0x001c1fff0a2c7589 */ /* 0x000fe200000e0000 */
[----:B------:R-:W-:Y:S01]  /*e790*/  LOP3.LUT R5, R7, 0x380, RZ, 0xc0, !PT ;  /* 0x0000038007057812 */ /* 0x000fe200078ec0ff */
[----:B------:R-:W-:Y:S01]  /*e7a0*/  UIMAD UR10, UR9, UR12, URZ ;  /* 0x0000000c090a72a4 */ /* 0x000fe2000f8e023f */
[----:B------:R-:W-:Y:S01]  /*e7b0*/  LOP3.LUT P0, RZ, R185, 0x3, RZ, 0xc0, !PT ;  /* 0x00000003b9ff7812 */ /* 0x000fe2000780c0ff */
[----:B------:R-:W0:Y:S01]  /*e7c0*/  SHFL.IDX PT, R45, R14, RZ, 0x1c1f ;  /* 0x001c1fff0e2d7589 */ /* 0x000e2200000e0000 */
[----:B------:R-:W-:Y:S01]  /*e7d0*/  SHF.R.U64 R4, R5, 0x3, RZ ;  /* 0x0000000305047819 */ /* 0x000fe200000012ff */
[--C-:B------:R-:W-:Y:S01]  /*e7e0*/  IMAD.X R5, RZ, RZ, R21.reuse, P2 ;  /* 0x000000ffff057224 */ /* 0x100fe200010e0615 */
[----:B------:R-:W-:Y:S01]  /*e7f0*/  ISETP.GE.OR P2, PT, R24, R51, P0 ;  /* 0x000000331800720c */ /* 0x000fe20000746670 */
[----:B------:R-:W-:Y:S01]  /*e800*/  SHFL.IDX PT, R46, R10, 0x1, 0x1c1f ;  /* 0x003c1f000a2e7f89 */ /* 0x000fe200000e0000 */
[----:B------:R-:W-:Y:S01]  /*e810*/  LOP3.LUT R4, R4, R7, RZ, 0x3c, !PT ;  /* 0x0000000704047212 */ /* 0x000fe200078e3cff */
[----:B------:R-:W-:Y:S01]  /*e820*/  VIADD R7, R24, 0x8 ;  /* 0x0000000818077836 */ /* 0x000fe20000000000 */
[C---:B------:R-:W-:Y:S01]  /*e830*/  IADD3 R37, P5, R20.reuse, 0x5000, RZ ;  /* 0x0000500014257810 */ /* 0x040fe20007fbe0ff */
[----:B------:R-:W1:Y:S01]  /*e840*/  SHFL.IDX PT, R47, R14, 0x1, 0x1c1f ;  /* 0x003c1f000e2f7f89 */ /* 0x000e6200000e0000 */
[C---:B------:R-:W-:Y:S01]  /*e850*/  IADD3 R33, P4, R20.reuse, 0x6000, RZ ;  /* 0x0000600014217810 */ /* 0x040fe20007f9e0ff */
[----:B------:R-:W-:Y:S01]  /*e860*/  IMAD.X R9, RZ, RZ, R21, P3 ;  /* 0x000000ffff097224 */ /* 0x000fe200018e0615 */
[----:B------:R-:W-:Y:S01]  /*e870*/  ISETP.GE.OR P0, PT, R7, R51, P0 ;  /* 0x000000330700720c */ /* 0x000fe20000706670 */
[----:B------:R-:W-:Y:S01]  /*e880*/  UIMAD.WIDE.U32 UR8, UR4, UR12, URZ ;  /* 0x0000000c040872a5 */ /* 0x000fe2000f8e003f */
[----:B------:R-:W-:Y:S01]  /*e890*/  LOP3.LUT R15, R20, 0x380, RZ, 0xc0, !PT ;  /* 0x00000380140f7812 */ /* 0x000fe200078ec0ff */
[----:B------:R-:W-:Y:S01]  /*e8a0*/  UIMAD UR10, UR4, UR13, UR10 ;  /* 0x0000000d040a72a4 */ /* 0x000fe2000f8e020a */
[----:B------:R-:W-:-:S02]  /*e8b0*/  LOP3.LUT R40, R41, 0x380, RZ, 0xc0, !PT ;  /* 0x0000038029287812 */ /* 0x000fc400078ec0ff */
[----:B------:R-:W-:Y:S01]  /*e8c0*/  ULDC.64 UR12, c[0x0][0xae8] ;  /* 0x0002ba00000c7ab9 */ /* 0x000fe20000000a00 */
[----:B------:R-:W-:Y:S01]  /*e8d0*/  LOP3.LUT R8, R8, R11, RZ, 0x3c, !PT ;  /* 0x0000000b08087212 */ /* 0x000fe200078e3cff */
[----:B0-----:R0:W-:Y:S01]  /*e8e0*/  @!P2 ST.E desc[UR50][R44.64], R3 ;  /* 0x000000032c00a985 */ /* 0x0011e2000c101932 */
[----:B------:R-:W-:Y:S01]  /*e8f0*/  UIADD3 UR9, UR9, UR10, URZ ;  /* 0x0000000a09097290 */ /* 0x000fe2000fffe03f */
[----:B------:R-:W-:Y:S01]  /*e900*/  LOP3.LUT R36, R37, 0x380, RZ, 0xc0, !PT ;  /* 0x0000038025247812 */ /* 0x000fe200078ec0ff */
[----:B------:R-:W-:Y:S01]  /*e910*/  UIMAD UR4, UR16, UR12, URZ ;  /* 0x0000000c100472a4 */ /* 0x000fe2000f8e023f */
[----:B------:R-:W-:Y:S02]  /*e920*/  LOP3.LUT R32, R33, 0x380, RZ, 0xc0, !PT ;  /* 0x0000038021207812 */ /* 0x000fe400078ec0ff */
[----:B------:R-:W-:Y:S01]  /*e930*/  SHF.R.U64 R15, R15, 0x3, RZ ;  /* 0x000000030f0f7819 */ /* 0x000fe200000012ff */
[----:B-1----:R1:W-:Y:S01]  /*e940*/  @!P0 ST.E desc[UR50][R46.64], R2 ;  /* 0x000000022e008985 */ /* 0x0023e2000c101932 */
[----:B------:R-:W-:-:S02]  /*e950*/  IADD3 R11, P3, R20, 0x7000, RZ ;  /* 0x00007000140b7810 */ /* 0x000fc40007f7e0ff */
[----:B------:R-:W-:Y:S01]  /*e960*/  SHF.R.U64 R40, R40, 0x3, RZ ;  /* 0x0000000328287819 */ /* 0x000fe200000012ff */
[----:B0-----:R-:W0:Y:S08]  /*e970*/  @P1 LDC R44, c[0x0][0xbec] ;  /* 0x0002fb00ff2c1b82 */ /* 0x001e300000000800 */
[----:B------:R-:W2:Y:S01]  /*e980*/  @P1 LDC R3, c[0x0][0xbf0] ;  /* 0x0002fc00ff031b82 */ /* 0x000ea20000000800 */
[----:B-1----:R-:W-:Y:S01]  /*e990*/  IMAD R2, R22, 0x20, R184 ;  /* 0x0000002016027824 */ /* 0x002fe200078e02b8 */
[----:B------:R-:W-:Y:S01]  /*e9a0*/  UIMAD UR4, UR42, UR13, UR4 ;  /* 0x0000000d2a0472a4 */ /* 0x000fe2000f8e0204 */
[----:B------:R-:W-:Y:S01]  /*e9b0*/  SHF.R.U64 R36, R36, 0x3, RZ ;  /* 0x0000000324247819 */ /* 0x000fe200000012ff */
[----:B------:R-:W-:Y:S01]  /*e9c0*/  UIMAD.WIDE.U32 UR8, UR42, UR12, UR8 ;  /* 0x0000000c2a0872a5 */ /* 0x000fe2000f8e0008 */
[----:B------:R-:W-:Y:S01]  /*e9d0*/  VIADD R45, R2, UR38 ;  /* 0x00000026022d7c36 */ /* 0x000fe20008000000 */
[----:B------:R-:W-:Y:S01]  /*e9e0*/  SHF.R.U64 R32, R32, 0x3, RZ ;  /* 0x0000000320207819 */ /* 0x000fe200000012ff */
[----:B------:R-:W-:Y:S01]  /*e9f0*/  ULDC.64 UR10, c[0x0][0xaf0] ;  /* 0x0002bc00000a7ab9 */ /* 0x000fe20000000a00 */
[----:B------:R-:W-:Y:S01]  /*ea00*/  LOP3.LUT R20, R15, R20, RZ, 0x3c, !PT ;  /* 0x000000140f147212 */ /* 0x000fe200078e3cff */
[----:B------:R-:W-:Y:S01]  /*ea10*/  UIADD3 UR9, UR9, UR4, URZ ;  /* 0x0000000409097290 */ /* 0x000fe2000fffe03f */
[----:B------:R-:W-:Y:S01]  /*ea20*/  LOP3.LUT R40, R40, R41, RZ, 0x3c, !PT ;  /* 0x0000002928287212 */ /* 0x000fe200078e3cff */
[----:B------:R-:W-:Y:S01]  /*ea30*/  UIMAD UR4, UR18, UR10, URZ ;  /* 0x0000000a120472a4 */ /* 0x000fe2000f8e023f */
[----:B------:R-:W-:Y:S01]  /*ea40*/  LOP3.LUT R36, R36, R37, RZ, 0x3c, !PT ;  /* 0x0000002524247212 */ /* 0x000fe200078e3cff */
[--C-:B------:R-:W-:Y:S01]  /*ea50*/  IMAD.X R41, RZ, RZ, R21.reuse, P6 ;  /* 0x000000ffff297224 */ /* 0x100fe200030e0615 */
[----:B------:R-:W-:Y:S01]  /*ea60*/  LOP3.LUT R32, R32, R33, RZ, 0x3c, !PT ;  /* 0x0000002120207212 */ /* 0x000fe200078e3cff */
[--C-:B------:R-:W-:Y:S01]  /*ea70*/  IMAD.X R37, RZ, RZ, R21.reuse, P5 ;  /* 0x000000ffff257224 */ /* 0x100fe200028e0615 */
[----:B------:R-:W-:Y:S01]  /*ea80*/  LOP3.LUT R6, R11, 0x380, RZ, 0xc0, !PT ;  /* 0x000003800b067812 */ /* 0x000fe200078ec0ff */
[----:B0-----:R-:W-:Y:S01]  /*ea90*/  @P1 IMAD.HI.U32 R2, R45, R44, RZ ;  /* 0x0000002c2d021227 */ /* 0x001fe200078e00ff */
[----:B------:R0:W5:Y:S03]  /*eaa0*/  LD.E.128 R28, desc[UR50][R20.64] ;  /* 0x00000032141c7980 */ /* 0x000166000c101d00 */
[--C-:B------:R-:W-:Y:S01]  /*eab0*/  IMAD.X R25, RZ, RZ, R21.reuse, P3 ;  /* 0x000000ffff197224 */ /* 0x100fe200018e0615 */
[----:B------:R-:W-:Y:S01]  /*eac0*/  SHF.R.U64 R6, R6, 0x3, RZ ;  /* 0x0000000306067819 */ /* 0x000fe200000012ff */
[----:B------:R-:W-:Y:S01]  /*ead0*/  IMAD.X R33, RZ, RZ, R21, P4 ;  /* 0x000000ffff217224 */ /* 0x000fe200020e0615 */
[----:B------:R-:W-:Y:S01]  /*eae0*/  UIMAD UR4, UR17, UR11, UR4 ;  /* 0x0000000b110472a4 */ /* 0x000fe2000f8e0204 */
[----:B------:R-:W5:Y:S01]  /*eaf0*/  LD.E.128 R12, desc[UR50][R12.64] ;  /* 0x000000320c0c7980 */ /* 0x000f62000c101d00 */
[----:B------:R-:W-:Y:S01]  /*eb00*/  UIMAD.WIDE.U32 UR8, UR17, UR10, UR8 ;  /* 0x0000000a110872a5 */ /* 0x000fe2000f8e0008 */
[----:B------:R-:W-:Y:S01]  /*eb10*/  LOP3.LUT R24, R6, R11, RZ, 0x3c, !PT ;  /* 0x0000000b06187212 */ /* 0x000fe200078e3cff */
[----:B0-----:R-:W-:Y:S01]  /*eb20*/  IMAD.MOV.U32 R21, RZ, RZ, R45 ;  /* 0x000000ffff157224 */ /* 0x001fe200078e002d */
[----:B--2---:R-:W-:Y:S01]  /*eb30*/  @P1 SHF.R.U32.HI R21, RZ, R3, R2 ;  /* 0x00000003ff151219 */ /* 0x004fe20000011602 */
[----:B------:R-:W-:Y:S01]  /*eb40*/  UIADD3 UR4, UR9, UR4, URZ ;  /* 0x0000000409047290 */ /* 0x000fe2000fffe03f */
[----:B------:R-:W5:Y:S01]  /*eb50*/  LD.E.128 R8, desc[UR50][R8.64] ;  /* 0x0000003208087980 */ /* 0x000f62000c101d00 */
[----:B------:R-:W-:Y:S01]  /*eb60*/  ULDC.64 UR10, c[0x0][0xae0] ;  /* 0x0002b800000a7ab9 */ /* 0x000fe20000000a00 */
[--C-:B------:R-:W-:Y:S01]  /*eb70*/  SHF.R.S32.HI R20, RZ, 0x1f, R21.reuse ;  /* 0x0000001fff147819 */ /* 0x100fe20000011415 */
[----:B------:R-:W-:Y:S01]  /*eb80*/  IMAD.MOV R44, RZ, RZ, -R21 ;  /* 0x000000ffff2c7224 */ /* 0x000fe200078e0a15 */
[----:B------:R-:W5:Y:S01]  /*eb90*/  LD.E.128 R4, desc[UR50][R4.64] ;  /* 0x0000003204047980 */ /* 0x000f62000c101d00 */
[----:B------:R-:W-:-:S02]  /*eba0*/  IMAD.U32 R3, RZ, RZ, UR9 ;  /* 0x00000009ff037e24 */ /* 0x000fc4000f8e00ff */
[----:B------:R-:W-:Y:S01]  /*ebb0*/  IMAD R20, R20, UR10, RZ ;  /* 0x0000000a14147c24 */ /* 0x000fe2000f8e02ff */
[----:B------:R-:W5:Y:S01]  /*ebc0*/  LD.E.128 R40, desc[UR50][R40.64] ;  /* 0x0000003228287980 */ /* 0x000f62000c101d00 */
[----:B------:R-:W-:Y:S02]  /*ebd0*/  IMAD R45, R49, R44, R45 ;  /* 0x0000002c312d7224 */ /* 0x000fe400078e022d */
[----:B------:R-:W-:Y:S01]  /*ebe0*/  IMAD.U32 R2, RZ, RZ, UR8 ;  /* 0x00000008ff027e24 */ /* 0x000fe2000f8e00ff */
[----:B------:R-:W5:Y:S01]  /*ebf0*/  LD.E.128 R36, desc[UR50][R36.64] ;  /* 0x0000003224247980 */ /* 0x000f62000c101d00 */
[----:B------:R-:W-:Y:S01]  /*ec00*/  IMAD.U32 R3, RZ, RZ, UR4 ;  /* 0x00000004ff037e24 */ /* 0x000fe2000f8e00ff */
[----:B------:R-:W-:Y:S02]  /*ec10*/  ULDC.64 UR8, c[0x0][0xad8] ;  /* 0x0002b60000087ab9 */ /* 0x000fe40000000a00 */
[----:B------:R-:W5:Y:S01]  /*ec20*/  LD.E.128 R32, desc[UR50][R32.64] ;  /* 0x0000003220207980 */ /* 0x000f62000c101d00 */
[----:B------:R-:W-:-:S03]  /*ec30*/  IMAD R47, R21, UR11, R20 ;  /* 0x0000000b152f7c24 */ /* 0x000fc6000f8e0214 */
[----:B------:R-:W5:Y:S01]  /*ec40*/  LD.E.128 R24, desc[UR50][R24.64] ;  /* 0x0000003218187980 */ /* 0x000f62000c101d00 */
[----:B------:R-:W-:Y:S01]  /*ec50*/  SHF.R.S32.HI R20, RZ, 0x1f, R45 ;  /* 0x0000001fff147819 */ /* 0x000fe2000001142d */
[----:B------:R-:W-:Y:S01]  /*ec60*/  @!PT LDS RZ, [RZ] ;  /* 0x00000000fffff984 */ /* 0x000fe20000000800 */
[----:B------:R-:W-:Y:S01]  /*ec70*/  @!PT LDS RZ, [RZ] ;  /* 0x00000000fffff984 */ /* 0x000fe20000000800 */
[----:B------:R-:W-:Y:S01]  /*ec80*/  @!PT LDS RZ, [RZ] ;  /* 0x00000000fffff984 */ /* 0x000fe20000000800 */
[----:B------:R-:W-:Y:S01]  /*ec90*/  @!PT LDS RZ, [RZ] ;  /* 0x00000000fffff984 */ /* 0x000fe20000000800 */
[----:B------:R0:W-:Y:S06]  /*eca0*/  MEMBAR.ALL.CTA ;  /* 0x0000000000007992 */ /* 0x0001ec0000008000 */
[----:B0-----:R-:W0:Y:S01]  /*ecb0*/  FENCE.VIEW.ASYNC.S ;  /* 0x00000000000073c6 */ /* 0x001e220000000000 */
        /* <DEDUP_REMOVED lines=18> */
[----:B0-----:R0:W-:Y:S01]  /*ede0*/  SYNCS.ARRIVE.TRANS64.RED.A1T0 RZ, [R0+URZ], RZ ;  /* 0x000000ff00ff79a7 */ /* 0x0011e2000810043f */
        /* <DEDUP_REMOVED lines=12> */
.L_x_1441:
[----:B------:R-:W-:Y:S05]  /*eeb0*/  BSYNC B1 ;  /* 0x0000000000017941 */ /* 0x000fea0003800000 */
.L_x_1440:
        /* <DEDUP_REMOVED lines=13> */
.L_x_1443:
[----:B------:R-:W-:Y:S05]  /*ef90*/  BSYNC B1 ;  /* 0x0000000000017941 */ /* 0x000fea0003800000 */
.L_x_1442:
[----:B----4-:R4:W0:Y:S01]  /*efa0*/  SHFL.IDX PT, R0, R45, 0x2, 0x181f ;  /* 0x00581f002d007f89 */ /* 0x01082200000e0000 */
        /* <DEDUP_REMOVED lines=12> */
.L_x_1445:
[----:B------:R-:W-:Y:S05]  /*f070*/  BSYNC B1 ;  /* 0x0000000000017941 */ /* 0x000fea0003800000 */
.L_x_1444:
[----:B0-----:R-:W-:Y:S01]  /*f080*/  VIADD R0, R46, 0x60 ;  /* 0x000000602e007836 */ /* 0x001fe20000000000 */
[----:B-1--4-:R-:W0:Y:S04]  /*f090*/  SHFL.IDX PT, R45, R45, 0x3, 0x181f ;  /* 0x00781f002d2d7f89 */ /* 0x012e2800000e0000 */
[----:B------:R-:W-:Y:S01]  /*f0a0*/  ISETP.GE.AND P0, PT, R0, R51, PT ;  /* 0x000000330000720c */ /* 0x000fe20003f06270 */
[----:B------:R-:W1:-:S12]  /*f0b0*/  SHFL.IDX PT, R44, R44, 0x3, 0x181f ;  /* 0x00781f002c2c7f89 */ /* 0x000e5800000e0000 */
[----:B------:R-:W-:Y:S05]  /*f0c0*/  @P0 BRA `(.L_x_1446) ;  /* 0x0000000c000c0947 */ /* 0x000fea0003800000 */
[----:B------:R-:W-:Y:S02]  /*f0d0*/  ULDC UR4, c[0x0][0xac8] ;  /* 0x0002b20000047ab9 */ /* 0x000fe40000000800 */
[----:B------:R-:W-:-:S13]  /*f0e0*/  ISETP.GE.AND P1, PT, R18, UR4, PT ;  /* 0x0000000412007c0c */ /* 0x000fda000bf26270 */
[----:B-1----:R-:W-:-:S04]  /*f0f0*/  @!P1 LEA R2, P0, R18, R44, 0x1 ;  /* 0x0000002c12029211 */ /* 0x002fc800078008ff */
        /* <DEDUP_REMOVED lines=8> */
.L_x_1438:
[----:B------:R-:W-:Y:S01]  /*f180*/  ULDC.64 UR8, c[0x0][0xc00] ;  /* 0x0003000000087ab9 */ /* 0x000fe20000000a00 */
[----:B------:R-:W-:Y:S01]  /*f190*/  ULDC UR4, c[0x0][0xa88] ;  /* 0x0002a20000047ab9 */ /* 0x000fe20000000800 */
[----:B------:R-:W-:Y:S01]  /*f1a0*/  UISETP.NE.U32.AND UP0, UPT, UR8, URZ, UPT ;  /* 0x0000003f0800728c */ /* 0x000fe2000bf05070 */
[----:B------:R-:W0:Y:S03]  /*f1b0*/  LDC R11, c[0x0][0xbe8] ;  /* 0x0002fa00ff0b7b82 */ /* 0x000e260000000800 */
[----:B------:R-:W-:-:S03]  /*f1c0*/  UISETP.NE.AND.EX UP0, UPT, UR9, URZ, UPT, UP0 ;  /* 0x0000003f0900728c */ /* 0x000fc6000bf05300 */
[----:B------:R-:W-:Y:S02]  /*f1d0*/  ULDC.64 UR8, c[0x0][0xc00] ;  /* 0x0003000000087ab9 */ /* 0x000fe40000000a00 */
[----:B------:R-:W-:Y:S01]  /*f1e0*/  UIMAD.WIDE UR8, UR37, 0x4, UR8 ;  /* 0x00000004250878a5 */ /* 0x000fe2000f8e0208 */
[----:B------:R-:W-:-:S05]  /*f1f0*/  PLOP3.LUT P2, PT, PT, PT, UP0, 0x80, 0x0 ;  /* 0x000000000000781c */ /* 0x000fca0003f4f008 */
[----:B------:R-:W-:Y:S02]  /*f200*/  IMAD.U32 R2, RZ, RZ, UR8 ;  /* 0x00000008ff027e24 */ /* 0x000fe4000f8e00ff */
[----:B------:R-:W-:Y:S01]  /*f210*/  IMAD.U32 R3, RZ, RZ, UR9 ;  /* 0x00000009ff037e24 */ /* 0x000fe2000f8e00ff */
[----:B------:R-:W-:Y:S02]  /*f220*/  ULDC.64 UR8, c[0x0][0xc08] ;  /* 0x0003020000087ab9 */ /* 0x000fe40000000a00 */
[----:B------:R-:W-:Y:S01]  /*f230*/  UISETP.NE.U32.AND UP1, UPT, UR8, URZ, UPT ;  /* 0x0000003f0800728c */ /* 0x000fe2000bf25070 */
[----:B------:R-:W-:Y:S02]  /*f240*/  IMAD.U32 R0, RZ, RZ, UR4 ;  /* 0x00000004ff007e24 */ /* 0x000fe4000f8e00ff */
[----:B------:R-:W2:Y:S01]  /*f250*/  @P2 LDG.E R6, desc[UR50][R2.64] ;  /* 0x0000003202062981 */ /* 0x000ea2000c1e1900 */
[----:B------:R-:W-:-:S06]  /*f260*/  UISETP.NE.AND.EX UP1, UPT, UR9, URZ, UPT, UP1 ;  /* 0x0000003f0900728c */ /* 0x000fcc000bf25310 */
[----:B------:R-:W-:-:S05]  /*f270*/  PLOP3.LUT P3, PT, PT, PT, UP1, 0x80, 0x0 ;  /* 0x000000000000781c */ /* 0x000fca0003f6f018 */
[----:B------:R-:W-:Y:S02]  /*f280*/  @UP1 ULDC.64 UR8, c[0x0][0xc08] ;  /* 0x0003020000081ab9 */ /* 0x000fe40000000a00 */
[----:B------:R-:W-:-:S06]  /*f290*/  @UP1 UIMAD.WIDE UR8, UR37, 0x4, UR8 ;  /* 0x00000004250818a5 */ /* 0x000fcc000f8e0208 */
[----:B------:R-:W-:Y:S02]  /*f2a0*/  IMAD.U32 R4, RZ, RZ, UR8 ;  /* 0x00000008ff047e24 */ /* 0x000fe4000f8e00ff */
[----:B------:R-:W-:-:S05]  /*f2b0*/  IMAD.U32 R5, RZ, RZ, UR9 ;  /* 0x00000009ff057e24 */ /* 0x000fca000f8e00ff */
[----:B------:R1:W5:Y:S01]  /*f2c0*/  @P3 LDG.E R0, desc[UR50][R4.64] ;  /* 0x0000003204003981 */ /* 0x000362000c1e1900 */
[----:B0-----:R-:W-:Y:S01]  /*f2d0*/  ISETP.NE.AND P0, PT, R11, 0x1, PT ;  /* 0x000000010b00780c */ /* 0x001fe20003f05270 */
[----:B------:R-:W-:Y:S01]  /*f2e0*/  UMOV UR4, URZ ;  /* 0x0000003f00047c82 */ /* 0x000fe20008000000 */
[----:B------:R-:W-:Y:S01]  /*f2f0*/  USHF.R.S32.HI UR12, URZ, 0x1f, UR42 ;  /* 0x0000001f3f0c7899 */ /* 0x000fe2000801142a */
[----:B------:R-:W-:-:S10]  /*f300*/  ISETP.GE.AND P1, PT, R191, 0x80, PT ;  /* 0x00000080bf00780c */ /* 0x000fd40003f26270 */
[----:B------:R-:W0:Y:S01]  /*f310*/  @P0 LDC R9, c[0x0][0xbec] ;  /* 0x0002fb00ff090b82 */ /* 0x000e220000000800 */
[----:B--2---:R-:W-:Y:S01]  /*f320*/  @P2 R2UR UR4, R6 ;  /* 0x00000000060422ca */ /* 0x004fe200000e0000 */
[----:B01----:R-:W-:-:S14]  /*f330*/  @P3 BRA `(.L_x_1447) ;  /* 0x0000000000103947 */ /* 0x003fdc0003800000 */
[----:B------:R-:W-:Y:S05]  /*f340*/  @!P2 BRA `(.L_x_1447) ;  /* 0x00000000000ca947 */ /* 0x000fea0003800000 */
[----:B------:R-:W2:Y:S04]  /*f350*/  LDG.E R5, desc[UR50][R2.64] ;  /* 0x0000003202057981 */ /* 0x000ea8000c1e1900 */
[----:B-----5:R-:W2:Y:S02]  /*f360*/  LDG.E R0, desc[UR50][R2.64+0x4] ;  /* 0x0000043202007981 */ /* 0x020ea4000c1e1900 */
[----:B--2---:R-:W-:-:S07]  /*f370*/  IMAD.IADD R0, R0, 0x1, -R5 ;  /* 0x0000000100007824 */ /* 0x004fce00078e0a05 */
.L_x_1447:
[----:B------:R-:W-:Y:S01]  /*f380*/  USHF.R.S32.HI UR8, URZ, 0x1f, UR37 ;  /* 0x0000001f3f087899 */ /* 0x000fe20008011425 */
[----:B------:R-:W-:Y:S01]  /*f390*/  BSSY B1, `(.L_x_1448) ;  /* 0x000002e000017945 */ /* 0x000fe20003800000 */
[----:B------:R-:W-:Y:S02]  /*f3a0*/  USHF.R.S32.HI UR11, URZ, 0x1f, UR4 ;  /* 0x0000001f3f0b7899 */ /* 0x000fe40008011404 */
[----:B------:R-:W-:Y:S02]  /*f3b0*/  USEL UR13, UR37, URZ, !UP0 ;  /* 0x0000003f250d7287 */ /* 0x000fe4000c000000 */
[----:B------:R-:W-:Y:S01]  /*f3c0*/  USEL UR14, UR8, URZ, !UP0 ;  /* 0x0000003f080e7287 */ /* 0x000fe2000c000000 */
[----:B------:R-:W-:Y:S11]  /*f3d0*/  @P1 BRA `(.L_x_1449) ;  /* 0x0000000000a41947 */ /* 0x000ff60003800000 */
[----:B------:R-:W0:Y:S01]  /*f3e0*/  S2R R3, SR_TID.X ;  /* 0x0000000000037919 */ /* 0x000e220000002100 */
[----:B------:R-:W1:Y:S01]  /*f3f0*/  LDC R7, c[0x0][0xbe8] ;  /* 0x0002fa00ff077b82 */ /* 0x000e620000000800 */
[----:B------:R-:W-:Y:S02]  /*f400*/  IMAD.U32 R4, RZ, RZ, UR38 ;  /* 0x00000026ff047e24 */ /* 0x000fe4000f8e00ff */
[----:B-1---5:R-:W-:-:S03]  /*f410*/  IMAD R2, R0, R7, RZ ;  /* 0x0000000700027224 */ /* 0x022fc600078e02ff */
[----:B0-----:R-:W-:-:S04]  /*f420*/  IADD3 R4, R4, -0x80, R3 ;  /* 0xffffff8004047810 */ /* 0x001fc80007ffe003 */
[----:B------:R-:W-:-:S13]  /*f430*/  ISETP.GE.AND P1, PT, R4, R2, PT ;  /* 0x000000020400720c */ /* 0x000fda0003f26270 */
[----:B------:R-:W-:Y:S05]  /*f440*/  @P1 BRA `(.L_x_1449) ;  /* 0x0000000000881947 */ /* 0x000fea0003800000 */
[----:B------:R-:W-:Y:S01]  /*f450*/  ISETP.NE.AND P1, PT, R7, 0x1, PT ;  /* 0x000000010700780c */ /* 0x000fe20003f25270 */
[----:B------:R-:W-:Y:S01]  /*f460*/  ULDC.64 UR16, c[0x0][0xb90] ;  /* 0x0002e40000107ab9 */ /* 0x000fe20000000a00 */
[----:B------:R-:W-:Y:S01]  /*f470*/  UMOV UR8, UR4 ;  /* 0x0000000400087c82 */ /* 0x000fe20008000000 */
[----:B------:R-:W-:Y:S01]  /*f480*/  UIMAD UR10, UR12, UR16, URZ ;  /* 0x000000100c0a72a4 */ /* 0x000fe2000f8e023f */
[----:B------:R-:W-:Y:S01]  /*f490*/  IMAD.MOV.U32 R2, RZ, RZ, R4 ;  /* 0x000000ffff027224 */ /* 0x000fe200078e0004 */
[----:B------:R-:W-:Y:S02]  /*f4a0*/  UMOV UR9, UR11 ;  /* 0x0000000b00097c82 */ /* 0x000fe40008000000 */
[----:B------:R-:W-:Y:S02]  /*f4b0*/  UIMAD.WIDE.U32 UR8, UR42, UR16, UR8 ;  /* 0x000000102a0872a5 */ /* 0x000fe4000f8e0008 */
[----:B------:R-:W-:-:S03]  /*f4c0*/  UIMAD UR10, UR42, UR17, UR10 ;  /* 0x000000112a0a72a4 */ /* 0x000fc6000f8e020a */
[----:B------:R-:W-:Y:S01]  /*f4d0*/  ULDC.64 UR16, c[0x0][0xb98] ;  /* 0x0002e60000107ab9 */ /* 0x000fe20000000a00 */
[----:B------:R-:W0:Y:S01]  /*f4e0*/  @P1 LDC R3, c[0x0][0xbec] ;  /* 0x0002fb00ff031b82 */ /* 0x000e220000000800 */
[----:B------:R-:W-:Y:S02]  /*f4f0*/  UIADD3 UR9, UR9, UR10, URZ ;  /* 0x0000000a09097290 */ /* 0x000fe4000fffe03f */
[----:B------:R-:W-:Y:S02]  /*f500*/  UIMAD UR10, UR14, UR16, URZ ;  /* 0x000000100e0a72a4 */ /* 0x000fe4000f8e023f */
[----:B------:R-:W-:Y:S02]  /*f510*/  UIMAD.WIDE.U32 UR8, UR13, UR16, UR8 ;  /* 0x000000100d0872a5 */ /* 0x000fe4000f8e0008 */
[----:B------:R-:W-:Y:S01]  /*f520*/  UIMAD UR10, UR13, UR17, UR10 ;  /* 0x000000110d0a72a4 */ /* 0x000fe2000f8e020a */
[----:B------:R-:W1:Y:S02]  /*f530*/  @P1 LDC R6, c[0x0][0xbf0] ;  /* 0x0002fc00ff061b82 */ /* 0x000e640000000800 */
[----:B------:R-:W-:Y:S01]  /*f540*/  ULDC.64 UR16, c[0x0][0xb88] ;  /* 0x0002e20000107ab9 */ /* 0x000fe20000000a00 */
[----:B0-----:R-:W-:-:S05]  /*f550*/  @P1 IMAD.HI.U32 R3, R4, R3, RZ ;  /* 0x0000000304031227 */ /* 0x001fca00078e00ff */
[----:B-1----:R-:W-:Y:S01]  /*f560*/  @P1 SHF.R.U32.HI R2, RZ, R6, R3 ;  /* 0x00000006ff021219 */ /* 0x002fe20000011603 */
[----:B------:R-:W-:-:S03]  /*f570*/  IMAD.U32 R6, RZ, RZ, UR10 ;  /* 0x0000000aff067e24 */ /* 0x000fc6000f8e00ff */
[--C-:B------:R-:W-:Y:S01]  /*f580*/  SHF.R.S32.HI R3, RZ, 0x1f, R2.reuse ;  /* 0x0000001fff037819 */ /* 0x100fe20000011402 */
[----:B------:R-:W-:Y:S01]  /*f590*/  IMAD.MOV R5, RZ, RZ, -R2 ;  /* 0x000000ffff057224 */ /* 0x000fe200078e0a02 */
[----:B------:R-:W-:-:S03]  /*f5a0*/  IADD3 R2, P1, R2, UR8, RZ ;  /* 0x0000000802027c10 */ /* 0x000fc6000ff3e0ff */
[----:B------:R-:W-:Y:S01]  /*f5b0*/  IMAD R5, R7, R5, R4 ;  /* 0x0000000507057224 */ /* 0x000fe200078e0204 */
[----:B------:R-:W-:Y:S01]  /*f5c0*/  IADD3.X R3, R3, UR9, R6, P1, !PT ;  /* 0x0000000903037c10 */ /* 0x000fe20008ffe406 */
[----:B------:R-:W-:-:S03]  /*f5d0*/  ULDC.64 UR8, c[0x0][0xb50] ;  /* 0x0002d40000087ab9 */ /* 0x000fc60000000a00 */
[----:B------:R-:W-:Y:S01]  /*f5e0*/  SHF.R.S32.HI R4, RZ, 0x1f, R5 ;  /* 0x0000001fff047819 */ /* 0x000fe20000011405 */
[----:B------:R-:W-:-:S04]  /*f5f0*/  IMAD.WIDE.U32 R2, R5, UR16, R2 ;  /* 0x0000001005027c25 */ /* 0x000fc8000f8e0002 */
[----:B------:R-:W-:-:S04]  /*f600*/  IMAD R4, R4, UR16, RZ ;  /* 0x0000001004047c24 */ /* 0x000fc8000f8e02ff */
[----:B------:R-:W-:Y:S01]  /*f610*/  IMAD R7, R5, UR17, R4 ;  /* 0x0000001105077c24 */ /* 0x000fe2000f8e0204 */
[----:B------:R-:W-:-:S03]  /*f620*/  LEA R4, P1, R2, UR8, 0x2 ;  /* 0x0000000802047c11 */ /* 0x000fc6000f8210ff */
[----:B------:R-:W-:-:S05]  /*f630*/  IMAD.IADD R3, R3, 0x1, R7 ;  /* 0x0000000103037824 */ /* 0x000fca00078e0207 */
[----:B------:R-:W-:Y:S01]  /*f640*/  LEA.HI.X R5, R2, UR9, R3, 0x2, P1 ;  /* 0x0000000902057c11 */ /* 0x000fe200088f1403 */
[----:B------:R-:W-:-:S05]  /*f650*/  IMAD.MOV.U32 R3, RZ, RZ, -0x800000 ;  /* 0xff800000ff037424 */ /* 0x000fca00078e00ff */
[----:B------:R0:W-:Y:S02]  /*f660*/  STG.E desc[UR50][R4.64], R3 ;  /* 0x0000000304007986 */ /* 0x0001e4000c101932 */
.L_x_1449:
[----:B------:R-:W-:Y:S05]  /*f670*/  BSYNC B1 ;  /* 0x0000000000017941 */ /* 0x000fea0003800000 */
.L_x_1448:
[----:B0-----:R-:W0:Y:S01]  /*f680*/  @P0 LDC R3, c[0x0][0xbf0] ;  /* 0x0002fc00ff030b82 */ /* 0x001e220000000800 */
[----:B------:R-:W-:Y:S01]  /*f690*/  ULDC.64 UR16, c[0x0][0xaa0] ;  /* 0x0002a80000107ab9 */ /* 0x000fe20000000a00 */
[----:B------:R-:W-:Y:S01]  /*f6a0*/  IMAD R2, R22, 0x20, R184 ;  /* 0x0000002016027824 */ /* 0x000fe200078e02b8 */
[----:B------:R-:W-:Y:S01]  /*f6b0*/  UIMAD UR10, UR11, UR16, URZ ;  /* 0x000000100b0a72a4 */ /* 0x000fe2000f8e023f */
[----:B------:R-:W-:Y:S01]  /*f6c0*/  BSSY B1, `(.L_x_1450) ;  /* 0x0000039000017945 */ /* 0x000fe20003800000 */
[----:B------:R-:W-:Y:S01]  /*f6d0*/  UIMAD.WIDE.U32 UR8, UR4, UR16, URZ ;  /* 0x00000010040872a5 */ /* 0x000fe2000f8e003f */
[----:B------:R-:W-:Y:S01]  /*f6e0*/  VIADD R6, R2, UR38 ;  /* 0x0000002602067c36 */ /* 0x000fe20008000000 */
[----:B------:R-:W-:-:S03]  /*f6f0*/  UIMAD UR10, UR4, UR17, UR10 ;  /* 0x00000011040a72a4 */ /* 0x000fc6000f8e020a */
[----:B------:R-:W-:Y:S01]  /*f700*/  ULDC.64 UR16, c[0x0][0xae8] ;  /* 0x0002ba0000107ab9 */ /* 0x000fe20000000a00 */
[----:B------:R-:W-:Y:S01]  /*f710*/  UIADD3 UR9, UR9, UR10, URZ ;  /* 0x0000000a09097290 */ /* 0x000fe2000fffe03f */
[----:B------:R-:W-:Y:S01]  /*f720*/  @P0 IMAD.HI.U32 R2, R6, R9, RZ ;  /* 0x0000000906020227 */ /* 0x000fe200078e00ff */
[----:B------:R-:W-:Y:S02]  /*f730*/  UIMAD UR4, UR12, UR16, URZ ;  /* 0x000000100c0472a4 */ /* 0x000fe4000f8e023f */
[----:B------:R-:W-:Y:S01]  /*f740*/  UIMAD.WIDE.U32 UR8, UR42, UR16, UR8 ;  /* 0x000000102a0872a5 */ /* 0x000fe2000f8e0008 */
[----:B------:R-:W-:Y:S01]  /*f750*/  IMAD.MOV.U32 R5, RZ, RZ, R6 ;  /* 0x000000ffff057224 */ /* 0x000fe200078e0006 */
[----:B------:R-:W-:Y:S01]  /*f760*/  UIMAD UR4, UR42, UR17, UR4 ;  /* 0x000000112a0472a4 */ /* 0x000fe2000f8e0204 */
[----:B------:R-:W-:-:S03]  /*f770*/  ULDC.64 UR10, c[0x0][0xaf0] ;  /* 0x0002bc00000a7ab9 */ /* 0x000fc60000000a00 */
[----:B------:R-:W-:Y:S02]  /*f780*/  UIADD3 UR9, UR9, UR4, URZ ;  /* 0x0000000409097290 */ /* 0x000fe4000fffe03f */
[----:B------:R-:W-:Y:S01]  /*f790*/  UIMAD UR4, UR14, UR10, URZ ;  /* 0x0000000a0e0472a4 */ /* 0x000fe2000f8e023f */
[----:B0-----:R-:W-:Y:S01]  /*f7a0*/  @P0 SHF.R.U32.HI R5, RZ, R3, R2 ;  /* 0x00000003ff050219 */ /* 0x001fe20000011602 */
        /* <DEDUP_REMOVED lines=11> */
[----:B------:R-:W-:Y:S02]  /*f860*/  IMAD.U32 R3, RZ, RZ, UR4 ;  /* 0x00000004ff037e24 */ /* 0x000fe4000f8e00ff */
[C---:B------:R-:W-:Y:S01]  /*f870*/  IMAD R9, R5.reuse, UR11, R4 ;  /* 0x0000000b05097c24 */ /* 0x040fe2000f8e0204 */
[----:B------:R-:W-:Y:S01]  /*f880*/  SHF.R.S32.HI R4, RZ, 0x1f, R7 ;  /* 0x0000001fff047819 */ /* 0x000fe20000011407 */
[----:B------:R-:W-:-:S04]  /*f890*/  IMAD.WIDE.U32 R2, R5, UR10, R2 ;  /* 0x0000000a05027c25 */ /* 0x000fc8000f8e0002 */
[----:B------:R-:W-:Y:S02]  /*f8a0*/  IMAD.IADD R3, R3, 0x1, R9 ;  /* 0x0000000103037824 */ /* 0x000fe400078e0209 */
[----:B------:R-:W-:Y:S02]  /*f8b0*/  IMAD R4, R4, UR8, RZ ;  /* 0x0000000804047c24 */ /* 0x000fe4000f8e02ff */
[----:B------:R-:W-:Y:S02]  /*f8c0*/  VIADD R6, R184, UR38 ;  /* 0x00000026b8067c36 */ /* 0x000fe40008000000 */
[----:B-----5:R-:W-:Y:S02]  /*f8d0*/  IMAD R11, R0, R11, RZ ;  /* 0x0000000b000b7224 */ /* 0x020fe400078e02ff */
        /* <DEDUP_REMOVED lines=23> */
.L_x_1451:
[----:B------:R-:W-:Y:S05]  /*fa50*/  BSYNC B1 ;  /* 0x0000000000017941 */ /* 0x000fea0003800000 */
.L_x_1450:
        /* <DEDUP_REMOVED lines=13> */
.L_x_1453:
[----:B------:R-:W-:Y:S05]  /*fb30*/  BSYNC B1 ;  /* 0x0000000000017941 */ /* 0x000fea0003800000 */
.L_x_1452:
        /* <DEDUP_REMOVED lines=13> */
.L_x_1455:
[----:B------:R-:W-:Y:S05]  /*fc10*/  BSYNC B1 ;  /* 0x0000000000017941 */ /* 0x000fea0003800000 */
.L_x_1454:
[----:B0-----:R-:W-:Y:S01]  /*fc20*/  VIADD R0, R6, 0x60 ;  /* 0x0000006006007836 */ /* 0x001fe20000000000 */
[----:B--2-4-:R-:W0:Y:S04]  /*fc30*/  SHFL.IDX PT, R5, R5, 0x3, 0x181f ;  /* 0x00781f0005057f89 */ /* 0x014e2800000e0000 */
[----:B------:R-:W-:Y:S01]  /*fc40*/  ISETP.GE.AND P0, PT, R0, R11, PT ;  /* 0x0000000b0000720c */ /* 0x000fe20003f06270 */
[----:B-1-3--:R1:W2:-:S12]  /*fc50*/  SHFL.IDX PT, R2, R4, 0x3, 0x181f ;  /* 0x00781f0004027f89 */ /* 0x00a29800000e0000 */
[----:B-1----:R-:W-:Y:S05]  /*fc60*/  @P0 BRA `(.L_x_1446) ;  /* 0x0000000000240947 */ /* 0x002fea0003800000 */
[----:B------:R-:W-:Y:S02]  /*fc70*/  ULDC UR4, c[0x0][0xac8] ;  /* 0x0002b20000047ab9 */ /* 0x000fe40000000800 */
        /* <DEDUP_REMOVED lines=8> */
.L_x_1446:
[----:B------:R-:W-:Y:S05]  /*fd00*/  BSYNC B0 ;  /* 0x0000000000007941 */ /* 0x000fea0003800000 */
.L_x_1437:
[----:B------:R-:W-:Y:S02]  /*fd10*/  ULDC UR4, c[0x0][0xc3c] ;  /* 0x00030f0000047ab9 */ /* 0x000fe40000000800 */
[----:B------:R-:W-:-:S06]  /*fd20*/  UISETP.GE.AND UP0, UPT, UR6, UR4, UPT ;  /* 0x000000040600728c */ /* 0x000fcc000bf06270 */
[----:B------:R-:W-:-:S13]  /*fd30*/  PLOP3.LUT P0, PT, PT, PT, UP0, 0x80, 0x0 ;  /* 0x000000000000781c */ /* 0x000fda0003f0f008 */
[----:B------:R-:W-:Y:S05]  /*fd40*/  @!P0 BRA `(.L_x_1456) ;  /* 0xffffff1000308947 */ /* 0x000fea000383ffff */
[----:B------:R-:W-:Y:S05]  /*fd50*/  EXIT ;  /* 0x000000000000794d */ /* 0x000fea0003800000 */
.L_x_1355:
[----:B------:R-:W-:-:S08]  /*fd60*/  NOP ;  /* 0x0000000000007918 */ /* 0x000fd00000000000 */
[----:B------:R-:W0:-:S00]  /*fd70*/  USETMAXREG.DEALLOC.CTAPOOL 0x18 ;  /* 0x00000018000079c8 */ /* 0x000e0000080e0500 */
        /* <DEDUP_REMOVED lines=13> */
[----:B------:R-:W2:Y:S01]  /*fe50*/  LDS.128 R16, [UR4+0x288d0] ;  /* 0x0288d004ff107984 */ /* 0x000ea20008000c00 */
[----:B------:R-:W-:Y:S06]  /*fe60*/  BAR.ARV 0x4, 0x180 ;  /* 0x0106000000007b1d */ /* 0x000fec0000002000 */
[----:B------:R-:W-:Y:S05]  /*fe70*/  BRA `(.L_x_1458) ;  /* 0x0000000800847947 */ /* 0x000fea0003800000 */
.L_x_1457:
[----:B------:R-:W1:Y:S01]  /*fe80*/  S2R R0, SR_TID.X ;  /* 0x0000000000007919 */ /* 0x000e620000002100 */
[----:B------:R-:W-:Y:S01]  /*fe90*/  ULDC UR4, c[0x0][0xc3c] ;  /* 0x00030f0000047ab9 */ /* 0x000fe20000000800 */
[----:B------:R-:W2:Y:S01]  /*fea0*/  S2UR UR6, SR_CTAID.X ;  /* 0x00000000000679c3 */ /* 0x000ea20000002500 */
[----:B------:R-:W-:Y:S01]  /*feb0*/  ULDC UR5, c[0x0][0xc38] ;  /* 0x00030e0000057ab9 */ /* 0x000fe20000000800 */
[----:B-1----:R-:W-:-:S04]  /*fec0*/  LOP3.LUT R0, R0, 0x1f, RZ, 0xc0, !PT ;  /* 0x0000001f00007812 */ /* 0x002fc800078ec0ff */
[----:B------:R-:W-:-:S04]  /*fed0*/  ISETP.NE.AND P0, PT, R0, 0x1f, PT ;  /* 0x0000001f0000780c */ /* 0x000fc80003f05270 */
[----:B------:R-:W-:-:S13]  /*fee0*/  ISETP.GE.OR P1, PT, R0, UR4, !P0 ;  /* 0x0000000400007c0c */ /* 0x000fda000c726670 */
[----:B0-----:R-:W0:Y:S02]  /*fef0*/  @!P1 LDC.64 R2, c[0x0][0xc80] ;  /* 0x00032000ff029b82 */ /* 0x001e240000000a00 */
[----:B0-----:R-:W-:-:S05]  /*ff00*/  @!P1 IMAD.WIDE.U32 R2, R0, 0x4, R2 ;  /* 0x0000000400029825 */ /* 0x001fca00078e0002 */
[----:B------:R-:W3:Y:S01]  /*ff10*/  @!P1 LDG.E R4, desc[UR50][R2.64] ;  /* 0x0000003202049981 */ /* 0x000ee2000c1e1900 */
[C---:B------:R-:W-:Y:S01]  /*ff20*/  ISETP.NE.AND P1, PT, R0.reuse, RZ, PT ;  /* 0x000000ff0000720c */ /* 0x040fe20003f25270 */
[----:B------:R-:W-:Y:S01]  /*ff30*/  UMOV UR4, URZ ;  /* 0x0000003f00047c82 */ /* 0x000fe20008000000 */
[C---:B------:R-:W-:Y:S01]  /*ff40*/  ISETP.GE.U32.AND P2, PT, R0.reuse, 0x2, PT ;  /* 0x000000020000780c */ /* 0x040fe20003f46070 */
[----:B------:R-:W-:Y:S01]  /*ff50*/  IMAD.MOV.U32 R16, RZ, RZ, RZ ;  /* 0x000000ffff107224 */ /* 0x000fe200078e00ff */
[C---:B------:R-:W-:Y:S02]  /*ff60*/  ISETP.GE.U32.AND P3, PT, R0.reuse, 0x4, PT ;  /* 0x000000040000780c */ /* 0x040fe40003f66070 */
[C---:B------:R-:W-:Y:S02]  /*ff70*/  ISETP.GE.U32.AND P4, PT, R0.reuse, 0x8, PT ;  /* 0x000000080000780c */ /* 0x040fe40003f86070 */
[----:B------:R-:W-:Y:S01]  /*ff80*/  ISETP.GE.U32.AND P5, PT, R0, 0x10, PT ;  /* 0x000000100000780c */ /* 0x000fe20003fa6070 */
[----:B---3--:R-:W0:Y:S02]  /*ff90*/  SHFL.UP PT, R5, R4, 0x1, RZ ;  /* 0x0420000004057989 */ /* 0x008e2400000e00ff */
        /* <DEDUP_REMOVED lines=17> */
[----:B--2---:R-:W-:-:S13]  /*100b0*/  ISETP.GT.AND P6, PT, R6, UR6, PT ;  /* 0x0000000606007c0c */ /* 0x004fda000bfc4270 */
[----:B------:R-:W-:Y:S05]  /*100c0*/  @P6 BRA `(.L_x_1459) ;  /* 0x00000000009c6947 */ /* 0x000fea0003800000 */
[----:B------:R-:W0:Y:S01]  /*100d0*/  LDC R5, c[0x0][0xc3c] ;  /* 0x00030f00ff057b82 */ /* 0x000e220000000800 */
[----:B------:R-:W-:Y:S01]  /*100e0*/  IMAD.MOV.U32 R6, RZ, RZ, R3 ;  /* 0x000000ffff067224 */ /* 0x000fe200078e0003 */
[----:B------:R-:W-:Y:S01]  /*100f0*/  UMOV UR4, URZ ;  /* 0x0000003f00047c82 */ /* 0x000fe20008000000 */
[----:B------:R-:W-:Y:S01]  /*10100*/  ULDC UR7, c[0x0][0xc3c] ;  /* 0x00030f0000077ab9 */ /* 0x000fe20000000800 */
[----:B------:R-:W-:-:S05]  /*10110*/  ULDC UR5, c[0x0][0xc38] ;  /* 0x00030e0000057ab9 */ /* 0x000fca0000000800 */
.L_x_1463:
        /* <DEDUP_REMOVED lines=12> */
.L_x_1462:
[----:B------:R-:W-:Y:S05]  /*101e0*/  BSYNC B0 ;  /* 0x0000000000007941 */ /* 0x000fea0003800000 */
.L_x_1461:
        /* <DEDUP_REMOVED lines=21> */
.L_x_1459:
[----:B------:R-:W-:-:S04]  /*10340*/  IMAD.IADD R6, R6, 0x1, -R3 ;  /* 0x0000000106067824 */ /* 0x000fc800078e0a03 */
[----:B------:R-:W-:-:S05]  /*10350*/  IMAD R2, R5, UR5, R6 ;  /* 0x0000000505027c24 */ /* 0x000fca000f8e0206 */
[----:B------:R-:W-:Y:S02]  /*10360*/  ISETP.GT.AND P0, PT, R2, UR6, PT ;  /* 0x0000000602007c0c */ /* 0x000fe4000bf04270 */
[----:B------:R-:W0:Y:S11]  /*10370*/  LDC.64 R2, c[0x0][0xc90] ;  /* 0x00032400ff027b82 */ /* 0x000e360000000a00 */
[----:B------:R-:W-:-:S04]  /*10380*/  VOTE.ANY R11, PT, !P0 ;  /* 0x00000000000b7806 */ /* 0x000fc800040e0100 */
[----:B------:R-:W1:Y:S02]  /*10390*/  POPC R7, R11 ;  /* 0x0000000b00077309 */ /* 0x000e640000000000 */
[----:B-1----:R-:W-:-:S04]  /*103a0*/  VIADD R19, R7, UR4 ;  /* 0x0000000407137c36 */ /* 0x002fc80008000000 */
[----:B0-----:R-:W-:-:S05]  /*103b0*/  IMAD.WIDE R2, R19, 0x4, R2 ;  /* 0x0000000413027825 */ /* 0x001fca00078e0202 */
[----:B------:R-:W2:Y:S01]  /*103c0*/  LDG.E R9, desc[UR50][R2.64] ;  /* 0x0000003202097981 */ /* 0x000ea2000c1e1900 */
[----:B------:R-:W-:-:S03]  /*103d0*/  ISETP.NE.AND P0, PT, R11, RZ, PT ;  /* 0x000000ff0b00720c */ /* 0x000fc60003f05270 */
[----:B------:R-:W2:Y:S02]  /*103e0*/  SHFL.IDX PT, R4, R4, R7, 0x1f ;  /* 0x00001f0704047589 */ /* 0x000ea400000e0000 */
[----:B--2---:R-:W-:-:S05]  /*103f0*/  IMAD R8, R4, R9, RZ ;  /* 0x0000000904087224 */ /* 0x004fca00078e02ff */
[----:B------:R-:W-:-:S04]  /*10400*/  IABS R10, R8 ;  /* 0x00000008000a7213 */ /* 0x000fc80000000000 */
[----:B------:R-:W0:Y:S08]  /*10410*/  I2F.RP R12, R10 ;  /* 0x0000000a000c7306 */ /* 0x000e300000209400 */
[----:B0-----:R-:W0:Y:S02]  /*10420*/  MUFU.RCP R12, R12 ;  /* 0x0000000c000c7308 */ /* 0x001e240000001000 */
[----:B0-----:R-:W-:-:S06]  /*10430*/  VIADD R13, R12, 0xffffffe ;  /* 0x0ffffffe0c0d7836 */ /* 0x001fcc0000000000 */
[----:B------:R0:W1:Y:S01]  /*10440*/  F2I.FTZ.U32.TRUNC.NTZ R3, R13 ;  /* 0x0000000d00037305 */ /* 0x000062000021f000 */
[----:B------:R-:W-:Y:S05]  /*10450*/  @!P0 BRA `(.L_x_1464) ;  /* 0x0000000000088947 */ /* 0x000fea0003800000 */
[----:B------:R-:W-:-:S06]  /*10460*/  VIADD R16, R7, 0xffffffff ;  /* 0xffffffff07107836 */ /* 0x000fcc0000000000 */
[----:B------:R2:W3:Y:S02]  /*10470*/  SHFL.IDX PT, R16, R5, R16, 0x1f ;  /* 0x00001f1005107589 */ /* 0x0004e400000e0000 */
.L_x_1464:
[--C-:B-12---:R-:W-:Y:S02]  /*10480*/  IMAD.MOV R5, RZ, RZ, -R3.reuse ;  /* 0x000000ffff057224 */ /* 0x106fe400078e0a03 */
[----:B---3--:R-:W-:Y:S01]  /*10490*/  IMAD R16, R16, UR5, R6 ;  /* 0x0000000510107c24 */ /* 0x008fe2000f8e0206 */
[----:B------:R-:W-:Y:S01]  /*104a0*/  IABS R6, R8 ;  /* 0x0000000800067213 */ /* 0x000fe20000000000 */
[----:B------:R-:W-:Y:S02]  /*104b0*/  IMAD R5, R5, R10, RZ ;  /* 0x0000000a05057224 */ /* 0x000fe400078e02ff */
[----:B------:R-:W-:Y:S02]  /*104c0*/  IMAD.MOV.U32 R2, RZ, RZ, RZ ;  /* 0x000000ffff027224 */ /* 0x000fe400078e00ff */
[----:B------:R-:W-:Y:S02]  /*104d0*/  IMAD.MOV R6, RZ, RZ, -R6 ;  /* 0x000000ffff067224 */ /* 0x000fe400078e0a06 */
[----:B------:R-:W-:Y:S01]  /*104e0*/  IMAD.HI.U32 R2, R3, R5, R2 ;  /* 0x0000000503027227 */ /* 0x000fe200078e0002 */
[----:B------:R-:W-:-:S04]  /*104f0*/  IADD3 R5, -R16, UR6, RZ ;  /* 0x0000000610057c10 */ /* 0x000fc8000fffe1ff */
[----:B------:R-:W-:-:S05]  /*10500*/  IABS R3, R5 ;  /* 0x0000000500037213 */ /* 0x000fca0000000000 */
        /* <DEDUP_REMOVED lines=12> */
[----:B------:R-:W-:Y:S02]  /*105d0*/  IMAD R6, R9, R2, RZ ;  /* 0x0000000209067224 */ /* 0x000fe400078e02ff */
[----:B------:R-:W-:Y:S02]  /*105e0*/  IMAD.MOV R2, RZ, RZ, -R2 ;  /* 0x000000ffff027224 */ /* 0x000fe400078e0a02 */
[----:B------:R-:W-:Y:S02]  /*105f0*/  IMAD.MOV R10, RZ, RZ, -R6 ;  /* 0x000000ffff0a7224 */ /* 0x000fe400078e0a06 */
[----:B------:R-:W-:-:S03]  /*10600*/  IMAD R5, R8, R2, R5 ;  /* 0x0000000208057224 */ /* 0x000fc600078e0205 */
[----:B------:R-:W-:-:S04]  /*10610*/  VIADDMNMX R9, R10, UR5, R9, PT ;  /* 0x000000050a097c46 */ /* 0x000fc8000b800109 */
[-C--:B------:R-:W-:Y:S02]  /*10620*/  IABS R7, R9.reuse ;  /* 0x0000000900077213 */ /* 0x080fe40000000000 */
[----:B------:R-:W-:Y:S02]  /*10630*/  IABS R8, R9 ;  /* 0x0000000900087213 */ /* 0x000fe40000000000 */
[----:B------:R-:W1:Y:S03]  /*10640*/  I2F.RP R10, R7 ;  /* 0x00000007000a7306 */ /* 0x000e660000209400 */
[----:B------:R-:W-:-:S05]  /*10650*/  IMAD.MOV R8, RZ, RZ, -R8 ;  /* 0x000000ffff087224 */ /* 0x000fca00078e0a08 */
        /* <DEDUP_REMOVED lines=8> */
[C---:B------:R-:W-:Y:S01]  /*106e0*/  LOP3.LUT R3, R5.reuse, R9, RZ, 0x3c, !PT ;  /* 0x0000000905037212 */ /* 0x040fe200078e3cff */
[----:B------:R-:W-:Y:S02]  /*106f0*/  IMAD.IADD R5, R5, 0x1, R6 ;  /* 0x0000000105057824 */ /* 0x000fe400078e0206 */
[----:B------:R-:W-:Y:S01]  /*10700*/  IMAD.HI.U32 R2, R2, R11, RZ ;  /* 0x0000000b02027227 */ /* 0x000fe200078e00ff */
[----:B------:R-:W-:-:S03]  /*10710*/  ISETP.GE.AND P2, PT, R3, RZ, PT ;  /* 0x000000ff0300720c */ /* 0x000fc60003f46270 */
[----:B------:R-:W-:-:S05]  /*10720*/  IMAD R8, R2, R8, R11 ;  /* 0x0000000802087224 */ /* 0x000fca00078e020b */
[----:B------:R-:W-:-:S13]  /*10730*/  ISETP.GT.U32.AND P1, PT, R7, R8, PT ;  /* 0x000000080700720c */ /* 0x000fda0003f24070 */
[----:B------:R-:W-:Y:S02]  /*10740*/  @!P1 IMAD.IADD R8, R8, 0x1, -R7 ;  /* 0x0000000108089824 */ /* 0x000fe400078e0a07 */
[----:B------:R-:W-:Y:S01]  /*10750*/  @!P1 VIADD R2, R2, 0x1 ;  /* 0x0000000102029836 */ /* 0x000fe20000000000 */
[----:B------:R-:W-:Y:S02]  /*10760*/  ISETP.NE.AND P1, PT, R9, RZ, PT ;  /* 0x000000ff0900720c */ /* 0x000fe40003f25270 */
[----:B------:R-:W-:-:S13]  /*10770*/  ISETP.GE.U32.AND P0, PT, R8, R7, PT ;  /* 0x000000070800720c */ /* 0x000fda0003f06070 */
[----:B------:R-:W-:-:S04]  /*10780*/  @P0 VIADD R2, R2, 0x1 ;  /* 0x0000000102020836 */ /* 0x000fc80000000000 */
[----:B------:R-:W-:Y:S01]  /*10790*/  @!P2 IMAD.MOV R2, RZ, RZ, -R2 ;  /* 0x000000ffff02a224 */ /* 0x000fe200078e0a02 */
[----:B------:R-:W-:Y:S01]  /*107a0*/  @!P1 LOP3.LUT R2, RZ, R9, RZ, 0x33, !PT ;  /* 0x00000009ff029212 */ /* 0x000fe200078e33ff */
[----:B------:R-:W-:-:S03]  /*107b0*/  IMAD.MOV R9, RZ, RZ, -R9 ;  /* 0x000000ffff097224 */ /* 0x000fc600078e0a09 */
[----:B------:R-:W-:Y:S01]  /*107c0*/  LOP3.LUT R17, RZ, R2, RZ, 0x33, !PT ;  /* 0x00000002ff117212 */ /* 0x000fe200078e33ff */
[----:B------:R-:W-:-:S04]  /*107d0*/  IMAD R18, R2, R9, R5 ;  /* 0x0000000902127224 */ /* 0x000fc800078e0205 */
[----:B------:R-:W-:Y:S01]  /*107e0*/  IMAD.IADD R17, R4, 0x1, R17 ;  /* 0x0000000104117824 */ /* 0x000fe200078e0211 */
[----:B------:R-:W-:Y:S06]  /*107f0*/  BRA `(.L_x_1465) ;  /* 0x00000000000c7947 */ /* 0x000fec0003800000 */
.L_x_1460:
[----:B------:R-:W-:Y:S02]  /*10800*/  IMAD.MOV.U32 R17, RZ, RZ, RZ ;  /* 0x000000ffff117224 */ /* 0x000fe400078e00ff */
[----:B------:R-:W-:Y:S02]  /*10810*/  IMAD.U32 R16, RZ, RZ, UR6 ;  /* 0x00000006ff107e24 */ /* 0x000fe4000f8e00ff */
[----:B------:R-:W-:-:S07]  /*10820*/  IMAD.MOV.U32 R18, RZ, RZ, RZ ;  /* 0x000000ffff127224 */ /* 0x000fce00078e00ff */
.L_x_1465:
[----:B------:R-:W-:-:S13]  /*10830*/  ISETP.NE.AND P0, PT, R0, RZ, PT ;  /* 0x000000ff0000720c */ /* 0x000fda0003f05270 */
[----:B------:R-:W1:Y:S01]  /*10840*/  @!P0 S2R R3, SR_CgaCtaId ;  /* 0x0000000000038919 */ /* 0x000e620000008800 */
[----:B------:R-:W-:-:S04]  /*10850*/  @!P0 MOV R0, 0x400 ;  /* 0x0000040000008802 */ /* 0x000fc80000000f00 */
[----:B-1----:R-:W-:-:S05]  /*10860*/  @!P0 LEA R0, R3, R0, 0x18 ;  /* 0x0000000003008211 */ /* 0x002fca00078ec0ff */
[----:B------:R1:W-:Y:S01]  /*10870*/  @!P0 STS.128 [R0+0x288d0], R16 ;  /* 0x0288d01000008388 */ /* 0x0003e20000000c00 */
[----:B------:R-:W-:Y:S06]  /*10880*/  BAR.ARV 0x5, 0x180 ;  /* 0x0146000000007b1d */ /* 0x000fec0000002000 */
.L_x_1458:
[----:B-1----:R-:W-:Y:S01]  /*10890*/  IMAD.MOV.U32 R0, RZ, RZ, 0x1 ;  /* 0x00000001ff007424 */ /* 0x002fe200078e00ff */
[----:B------:R1:W-:Y:S01]  /*108a0*/  STL [R1+0x4], RZ ;  /* 0x000004ff01007387 */ /* 0x0003e20000100800 */
[----:B------:R-:W-:Y:S02]  /*108b0*/  ULDC UR4, c[0x0][0xc3c] ;  /* 0x00030f0000047ab9 */ /* 0x000fe40000000800 */
[----:B--2---:R-:W-:Y:S01]  /*108c0*/  ISETP.GE.AND P0, PT, R19, UR4, PT ;  /* 0x0000000413007c0c */ /* 0x004fe2000bf06270 */
[----:B------:R1:W-:Y:S04]  /*108d0*/  STL [R1+0x10], R0 ;  /* 0x0000100001007387 */ /* 0x0003e80000100800 */
[----:B------:R1:W-:Y:S08]  /*108e0*/  STL [R1+0x3c], RZ ;  /* 0x00003cff01007387 */ /* 0x0003f00000100800 */
[----:B-1----:R-:W-:Y:S05]  /*108f0*/  @P0 BRA `(.L_x_1466) ;  /* 0x0000005400200947 */ /* 0x002fea0003800000 */
[----:B------:R-:W1:Y:S01]  /*10900*/  S2R R5, SR_TID.X ;  /* 0x0000000000057919 */ /* 0x000e620000002100 */
[----:B------:R-:W2:Y:S01]  /*10910*/  S2UR UR5, SR_CgaCtaId ;  /* 0x00000000000579c3 */ /* 0x000ea20000008800 */
[----:B------:R-:W-:Y:S01]  /*10920*/  UMOV UR4, 0x400 ;  /* 0x0000040000047882 */ /* 0x000fe20000000000 */
[----:B------:R-:W-:Y:S01]  /*10930*/  BSSY B8, `(.L_x_1466) ;  /* 0x0000544000087945 */ /* 0x000fe20003800000 */
[----:B------:R-:W-:Y:S01]  /*10940*/  ULDC UR37, c[0x0][0xc] ;  /* 0x0000030000257ab9 */ /* 0x000fe20000000800 */
[----:B------:R-:W-:Y:S01]  /*10950*/  ULDC.64 UR38, c[0x0][0x198] ;  /* 0x0000660000267ab9 */ /* 0x000fe20000000a00 */
[----:B--2---:R-:W-:Y:S01]  /*10960*/  ULEA UR4, UR5, UR4, 0x18 ;  /* 0x0000000405047291 */ /* 0x004fe2000f8ec03f */
[C---:B-1----:R-:W-:Y:S01]  /*10970*/  IMAD.SHL.U32 R0, R5.reuse, 0x8, RZ ;  /* 0x0000000805007824 */ /* 0x042fe200078e00ff */
[----:B------:R-:W-:-:S04]  /*10980*/  LOP3.LUT R4, R5, 0x7f, RZ, 0xc0, !PT ;  /* 0x0000007f05047812 */ /* 0x000fc800078ec0ff */
[C---:B0-----:R-:W-:Y:S02]  /*10990*/  LOP3.LUT R2, R0.reuse, 0x1f8, RZ, 0xc0, !PT ;  /* 0x000001f800027812 */ /* 0x041fe400078ec0ff */
        /* <DEDUP_REMOVED lines=10> */
[----:B------:R0:W-:Y:S01]  /*10a40*/  STL [R1], R4 ;  /* 0x0000000401007387 */ /* 0x0001e20000100800 */
[----:B------:R-:W-:-:S03]  /*10a50*/  IMAD.MOV.U32 R2, RZ, RZ, 0x1 ;  /* 0x00000001ff027424 */ /* 0x000fc600078e00ff */
[----:B------:R0:W-:Y:S04]  /*10a60*/  STL [R1+0x24], R3 ;  /* 0x0000240301007387 */ /* 0x0001e80000100800 */
[----:B------:R0:W-:Y:S04]  /*10a70*/  STL [R1+0x3c], RZ ;  /* 0x00003cff01007387 */ /* 0x0001e80000100800 */
[----:B------:R0:W-:Y:S04]  /*10a80*/  STL [R1+0x10], R2 ;  /* 0x0000100201007387 */ /* 0x0001e80000100800 */
[----:B------:R0:W-:Y:S02]  /*10a90*/  STL [R1+0x4], RZ ;  /* 0x000004ff01007387 */ /* 0x0001e40000100800 */
.L_x_1573:
[----:B------:R-:W-:Y:S05]  /*10aa0*/  YIELD ;  /* 0x0000000000007946 */ /* 0x000fea0003800000 */
[----:B------:R-:W-:Y:S01]  /*10ab0*/  ULDC.64 UR4, c[0x0][0xa28] ;  /* 0x00028a0000047ab9 */ /* 0x000fe20000000a00 */
[----:B--2---:R-:W-:Y:S01]  /*10ac0*/  IMAD.MOV.U32 R0, RZ, RZ, RZ ;  /* 0x000000ffff007224 */ /* 0x004fe200078e00ff */
[----:B------:R-:W-:Y:S01]  /*10ad0*/  ISETP.NE.U32.AND P0, PT, RZ, UR4, PT ;  /* 0x00000004ff007c0c */ /* 0x000fe2000bf05070 */
[----:B0-----:R-:W0:Y:S01]  /*10ae0*/  LDC.64 R4, c[0x0][0xa00] ;  /* 0x00028000ff047b82 */ /* 0x001e220000000a00 */
[----:B-1----:R-:W-:Y:S01]  /*10af0*/  CS2R R8, SRZ ;  /* 0x0000000000087805 */ /* 0x002fe2000001ff00 */
[----:B------:R-:W-:Y:S01]  /*10b00*/  ULDC.64 UR6, c[0x0][0xa08] ;  /* 0x0002820000067ab9 */ /* 0x000fe20000000a00 */
[----:B------:R-:W-:Y:S01]  /*10b10*/  ISETP.NE.AND.EX P0, PT, RZ, UR5, PT, P0 ;  /* 0x00000005ff007c0c */ /* 0x000fe2000bf05300 */
[----:B------:R-:W-:-:S12]  /*10b20*/  ULDC.64 UR4, c[0x0][0xa18] ;  /* 0x0002860000047ab9 */ /* 0x000fd80000000a00 */
[----:B------:R-:W1:Y:S02]  /*10b30*/  @P0 LDC.64 R2, c[0x0][0xa28] ;  /* 0x00028a00ff020b82 */ /* 0x000e640000000a00 */
[----:B-1----:R-:W-:-:S05]  /*10b40*/  @P0 IMAD.WIDE R2, R19, 0x4, R2 ;  /* 0x0000000413020825 */ /* 0x002fca00078e0202 */
[----:B------:R1:W5:Y:S01]  /*10b50*/  @P0 LDG.E R0, desc[UR50][R2.64] ;  /* 0x0000003202000981 */ /* 0x000362000c1e1900 */
[----:B------:R-:W-:Y:S01]  /*10b60*/  ISETP.NE.U32.AND P0, PT, RZ, UR4, PT ;  /* 0x00000004ff007c0c */ /* 0x000fe2000bf05070 */
[----:B0-----:R-:W-:Y:S01]  /*10b70*/  IMAD.WIDE R4, R19, 0x4, R4 ;  /* 0x0000000413047825 */ /* 0x001fe200078e0204 */
[----:B------:R-:W-:Y:S02]  /*10b80*/  ISETP.NE.U32.AND P1, PT, RZ, UR6, PT ;  /* 0x00000006ff007c0c */ /* 0x000fe4000bf25070 */
[----:B------:R-:W-:Y:S01]  /*10b90*/  ISETP.NE.AND.EX P2, PT, RZ, UR5, PT, P0 ;  /* 0x00000005ff007c0c */ /* 0x000fe2000bf45300 */
[----:B------:R-:W-:Y:S01]  /*10ba0*/  ULDC.64 UR4, c[0x0][0xa00] ;  /* 0x0002800000047ab9 */ /* 0x000fe20000000a00 */
[----:B------:R-:W-:Y:S02]  /*10bb0*/  ISETP.NE.AND.EX P1, PT, RZ, UR7, PT, P1 ;  /* 0x00000007ff007c0c */ /* 0x000fe4000bf25310 */
[----:B------:R-:W-:Y:S01]  /*10bc0*/  ISETP.NE.U32.AND P0, PT, RZ, UR4, PT ;  /* 0x00000004ff007c0c */ /* 0x000fe2000bf05070 */
[----:B-1----:R-:W0:Y:S03]  /*10bd0*/  LDC.64 R2, c[0x0][0xa08] ;  /* 0x00028200ff027b82 */ /* 0x002e260000000a00 */
[----:B------:R-:W-:-:S05]  /*10be0*/  ISETP.NE.AND.EX P0, PT, RZ, UR5, PT, P0 ;  /* 0x00000005ff007c0c */ /* 0x000fca000bf05300 */
[----:B---3--:R-:W1:Y:S08]  /*10bf0*/  @P2 LDC.64 R6, c[0x0][0xa18] ;  /* 0x00028600ff062b82 */ /* 0x008e700000000a00 */
[----:B------:R-:W2:Y:S01]  /*10c00*/  @P0 LDG.E R9, desc[UR50][R4.64] ;  /* 0x0000003204090981 */ /* 0x000ea2000c1e1900 */
[----:B------:R-:W-:Y:S01]  /*10c10*/  ULDC UR4, c[0x0][0x288] ;  /* 0x0000a20000047ab9 */ /* 0x000fe20000000800 */
[----:B0-----:R-:W-:-:S05]  /*10c20*/  IMAD.WIDE R2, R19, 0x4, R2 ;  /* 0x0000000413027825 */ /* 0x001fca00078e0202 */
[----:B------:R-:W5:Y:S01]  /*10c30*/  @P1 LDG.E R8, desc[UR50][R2.64] ;  /* 0x0000003202081981 */ /* 0x000f62000c1e1900 */
[----:B-1----:R-:W-:-:S03]  /*10c40*/  @P2 IMAD.WIDE R6, R19, 0x4, R6 ;  /* 0x0000000413062825 */ /* 0x002fc600078e0206 */
[----:B--2---:R0:W-:Y:S02]  /*10c50*/  STL [R1+0x34], R9 ;  /* 0x0000340901007387 */ /* 0x0041e40000100800 */
[----:B0-----:R-:W-:Y:S01]  /*10c60*/  IMAD.U32 R9, RZ, RZ, UR4 ;  /* 0x00000004ff097e24 */ /* 0x001fe2000f8e00ff */
[----:B------:R-:W-:-:S05]  /*10c70*/  ULDC.64 UR4, c[0x0][0x418] ;  /* 0x0001060000047ab9 */ /* 0x000fca0000000a00 */
        /* <DEDUP_REMOVED lines=11> */
[----:B------:R-:W0:Y:S04]  /*10d30*/  LDG.E R7, desc[UR50][R4.64] ;  /* 0x0000003204077981 */ /* 0x000e28000c1e1900 */
[----:B------:R-:W0:Y:S02]  /*10d40*/  LDG.E R4, desc[UR50][R4.64+0x4] ;  /* 0x0000043204047981 */ /* 0x000e24000c1e1900 */
[----:B0-----:R-:W-:-:S05]  /*10d50*/  IMAD.IADD R9, R4, 0x1, -R7 ;  /* 0x0000000104097824 */ /* 0x001fca00078e0a07 */
[----:B------:R1:W-:Y:S02]  /*10d60*/  STL [R1+0x30], R9 ;  /* 0x0000300901007387 */ /* 0x0003e40000100800 */
.L_x_1467:
[----:B-----5:R-:W-:Y:S01]  /*10d70*/  IMAD.IADD R4, R8, 0x1, R0 ;  /* 0x0000000108047824 */ /* 0x020fe200078e0200 */
[----:B------:R-:W-:Y:S02]  /*10d80*/  ULDC.64 UR4, c[0x0][0xa20] ;  /* 0x0002880000047ab9 */ /* 0x000fe40000000a00 */
[----:B------:R-:W-:Y:S02]  /*10d90*/  ISETP.NE.U32.AND P0, PT, RZ, UR4, PT ;  /* 0x00000004ff007c0c */ /* 0x000fe4000bf05070 */
[----:B------:R2:W-:Y:S02]  /*10da0*/  STL [R1+0x14], R4 ;  /* 0x0000140401007387 */ /* 0x0005e40000100800 */
[----:B------:R-:W-:-:S13]  /*10db0*/  ISETP.NE.AND.EX P0, PT, RZ, UR5, PT, P0 ;  /* 0x00000005ff007c0c */ /* 0x000fda000bf05300 */
[----:B--2---:R-:W-:Y:S05]  /*10dc0*/  @!P0 BRA `(.L_x_1468) ;  /* 0x0000000000108947 */ /* 0x004fea0003800000 */
[----:B------:R-:W2:Y:S02]  /*10dd0*/  LDC.64 R2, c[0x0][0xa20] ;  /* 0x00028800ff027b82 */ /* 0x000ea40000000a00 */
[----:B--2---:R-:W-:-:S05]  /*10de0*/  IMAD.WIDE R2, R19, 0x4, R2 ;  /* 0x0000000413027825 */ /* 0x004fca00078e0202 */
[----:B------:R2:W5:Y:S01]  /*10df0*/  LDG.E R6, desc[UR50][R2.64] ;  /* 0x0000003202067981 */ /* 0x000562000c1e1900 */
[----:B------:R-:W-:Y:S05]  /*10e00*/  BRA `(.L_x_1469) ;  /* 0x0000000000107947 */ /* 0x000fea0003800000 */
.L_x_1468:
[----:B------:R-:W-:Y:S05]  /*10e10*/  @!P1 BRA `(.L_x_1469) ;  /* 0x00000000000c9947 */ /* 0x000fea0003800000 */
[----:B------:R-:W2:Y:S04]  /*10e20*/  LDG.E R6, desc[UR50][R2.64] ;  /* 0x0000003202067981 */ /* 0x000ea8000c1e1900 */
[----:B------:R-:W2:Y:S02]  /*10e30*/  LDG.E R2, desc[UR50][R2.64+0x4] ;  /* 0x0000043202027981 */ /* 0x000ea4000c1e1900 */
[----:B--2---:R-:W-:-:S07]  /*10e40*/  IMAD.IADD R6, R2, 0x1, -R6 ;  /* 0x0000000102067824 */ /* 0x004fce00078e0a06 */
.L_x_1469:
[----:B--2---:R-:W2:Y:S01]  /*10e50*/  LDC R2, c[0x0][0x448] ;  /* 0x00011200ff027b82 */ /* 0x004ea20000000800 */
[----:B------:R-:W-:Y:S02]  /*10e60*/  IMAD.SHL.U32 R8, R17, 0x80, RZ ;  /* 0x0000008011087824 */ /* 0x000fe400078e00ff */
[----:B-----5:R-:W-:Y:S02]  /*10e70*/  IMAD.IADD R0, R6, 0x1, -R0 ;  /* 0x0000000106007824 */ /* 0x020fe400078e0a00 */
[----:B------:R-:W-:Y:S01]  /*10e80*/  VIADD R4, R8, 0x7f ;  /* 0x0000007f08047836 */ /* 0x000fe20000000000 */
[----:B------:R3:W-:Y:S03]  /*10e90*/  STL [R1+0x2c], R8 ;  /* 0x00002c0801007387 */ /* 0x0007e60000100800 */
[----:B------:R-:W-:Y:S01]  /*10ea0*/  IMAD.MOV.U32 R6, RZ, RZ, R4 ;  /* 0x000000ffff067224 */ /* 0x000fe200078e0004 */
[----:B--2---:R-:W-:-:S13]  /*10eb0*/  ISETP.NE.AND P1, PT, R2, 0x1, PT ;  /* 0x000000010200780c */ /* 0x004fda0003f25270 */
[----:B------:R-:W2:Y:S08]  /*10ec0*/  @P1 LDC R3, c[0x0][0x44c] ;  /* 0x00011300ff031b82 */ /* 0x000eb00000000800 */
[----:B------:R-:W4:Y:S01]  /*10ed0*/  @P1 LDC R2, c[0x0][0x450] ;  /* 0x00011400ff021b82 */ /* 0x000f220000000800 */
[----:B--2---:R-:W-:-:S05]  /*10ee0*/  @P1 IMAD.HI.U32 R3, R4, R3, RZ ;  /* 0x0000000304031227 */ /* 0x004fca00078e00ff */
[----:B----4-:R-:W-:Y:S02]  /*10ef0*/  @P1 SHF.R.U32.HI R6, RZ, R2, R3 ;  /* 0x00000002ff061219 */ /* 0x010fe40000011603 */
[----:B------:R-:W-:-:S05]  /*10f00*/  IADD3 R2, R0, 0x1, -R9 ;  /* 0x0000000100027810 */ /* 0x000fca0007ffe809 */
[----:B------:R-:W-:Y:S02]  /*10f10*/  IMAD.IADD R6, R2, 0x1, R6 ;  /* 0x0000000102067824 */ /* 0x000fe400078e0206 */
[----:B------:R-:W2:Y:S02]  /*10f20*/  LDC.64 R2, c[0x0][0x9e0] ;  /* 0x00027800ff027b82 */ /* 0x000ea40000000a00 */
[----:B--2---:R-:W-:Y:S01]  /*10f30*/  ISETP.GE.AND P2, PT, R3, 0x1, PT ;  /* 0x000000010300780c */ /* 0x004fe20003f46270 */
[----:B------:R-:W-:-:S12]  /*10f40*/  IMAD.IADD R2, R6, 0x1, R2 ;  /* 0x0000000106027824 */ /* 0x000fd800078e0202 */
[----:B---3--:R-:W-:Y:S05]  /*10f50*/  @!P2 BRA `(.L_x_1470) ;  /* 0x000000000048a947 */ /* 0x008fea0003800000 */
[C---:B------:R-:W-:Y:S01]  /*10f60*/  ISETP.GT.AND P0, PT, R6.reuse, RZ, PT ;  /* 0x000000ff0600720c */ /* 0x040fe20003f04270 */
[----:B------:R-:W-:Y:S01]  /*10f70*/  BSSY B0, `(.L_x_1471) ;  /* 0x000000e000007945 */ /* 0x000fe20003800000 */
[----:B------:R-:W-:-:S11]  /*10f80*/  VIADD R7, R6, 0xffffffff ;  /* 0xffffffff06077836 */ /* 0x000fd60000000000 */
[----:B------:R-:W-:Y:S05]  /*10f90*/  @P0 BRA `(.L_x_1472) ;  /* 0x00000000001c0947 */ /* 0x000fea0003800000 */
[----:B------:R-:W-:Y:S01]  /*10fa0*/  ISETP.NE.AND P0, PT, R3, 0x1, PT ;  /* 0x000000010300780c */ /* 0x000fe20003f05270 */
[----:B------:R-:W-:-:S12]  /*10fb0*/  IMAD.MOV R6, RZ, RZ, -R6 ;  /* 0x000000ffff067224 */ /* 0x000fd800078e0a06 */
[----:B------:R-:W2:Y:S02]  /*10fc0*/  @P0 LDC.64 R4, c[0x0][0x9e8] ;  /* 0x00027a00ff040b82 */ /* 0x000ea40000000a00 */
[----:B--2---:R-:W-:-:S05]  /*10fd0*/  @P0 IMAD.HI.U32 R4, R6, R4, RZ ;  /* 0x0000000406040227 */ /* 0x004fca00078e00ff */
[----:B------:R-:W-:-:S04]  /*10fe0*/  @P0 SHF.R.U32.HI R6, RZ, R5, R4 ;  /* 0x00000005ff060219 */ /* 0x000fc80000011604 */
[----:B------:R-:W-:Y:S01]  /*10ff0*/  LOP3.LUT R7, RZ, R6, RZ, 0x33, !PT ;  /* 0x00000006ff077212 */ /* 0x000fe200078e33ff */
[----:B------:R-:W-:Y:S06]  /*11000*/  BRA `(.L_x_1473) ;  /* 0x0000000000107947 */ /* 0x000fec0003800000 */
.L_x_1472:
[----:B------:R-:W-:-:S13]  /*11010*/  ISETP.NE.AND P0, PT, R3, 0x1, PT ;  /* 0x000000010300780c */ /* 0x000fda0003f05270 */
[----:B------:R-:W2:Y:S02]  /*11020*/  @P0 LDC.64 R4, c[0x0][0x9e8] ;  /* 0x00027a00ff040b82 */ /* 0x000ea40000000a00 */
[----:B--2---:R-:W-:-:S05]  /*11030*/  @P0 IMAD.HI.U32 R4, R7, R4, RZ ;  /* 0x0000000407040227 */ /* 0x004fca00078e00ff */
[----:B------:R-:W-:-:S07]  /*11040*/  @P0 SHF.R.U32.HI R7, RZ, R5, R4 ;  /* 0x00000005ff070219 */ /* 0x000fce0000011604 */
.L_x_1473:
[----:B------:R-:W-:Y:S05]  /*11050*/  BSYNC B0 ;  /* 0x0000000000007941 */ /* 0x000fea0003800000 */
.L_x_1471:
[----:B------:R-:W-:-:S05]  /*11060*/  IMAD R7, R7, R3, R3 ;  /* 0x0000000307077224 */ /* 0x000fca00078e0203 */
[----:B------:R-:W-:-:S07]  /*11070*/  VIMNMX R2, R2, R7, PT ;  /* 0x0000000702027248 */ /* 0x000fce0003fe0100 */
.L_x_1470:
[----:B------:R-:W2:Y:S01]  /*11080*/  @P1 LDC R5, c[0x0][0x44c] ;  /* 0x00011300ff051b82 */ /* 0x000ea20000000800 */
[----:B------:R-:W-:Y:S01]  /*11090*/  IMAD.MOV.U32 R6, RZ, RZ, R8 ;  /* 0x000000ffff067224 */ /* 0x000fe200078e0008 */
[----:B------:R-:W-:-:S06]  /*110a0*/  ULDC UR4, c[0x0][0x9dc] ;  /* 0x0002770000047ab9 */ /* 0x000fcc0000000800 */
[----:B------:R-:W3:Y:S01]  /*110b0*/  @P1 LDC R4, c[0x0][0x450] ;  /* 0x00011400ff041b82 */ /* 0x000ee20000000800 */
[----:B--2---:R-:W-:-:S05]  /*110c0*/  @P1 IMAD.HI.U32 R5, R8, R5, RZ ;  /* 0x0000000508051227 */ /* 0x004fca00078e00ff */
[----:B---3--:R-:W-:Y:S01]  /*110d0*/  @P1 SHF.R.U32.HI R6, RZ, R4, R5 ;  /* 0x00000004ff061219 */ /* 0x008fe20000011605 */
[----:B------:R-:W-:-:S03]  /*110e0*/  VIADD R4, R2, 0x7f ;  /* 0x0000007f02047836 */ /* 0x000fc60000000000 */
[----:B------:R-:W-:Y:S01]  /*110f0*/  IADD3 R2, R6, R0, -R9 ;  /* 0x0000000006027210 */ /* 0x000fe20007ffe809 */
[----:B------:R-:W-:Y:S01]  /*11100*/  VIADD R0, R0, 0x7f ;  /* 0x0000007f00007836 */ /* 0x000fe20000000000 */
[----:B------:R-:W-:-:S04]  /*11110*/  SHF.R.S32.HI R5, RZ, 0x1f, R4 ;  /* 0x0000001fff057819 */ /* 0x000fc80000011404 */
[----:B------:R-:W-:Y:S02]  /*11120*/  LEA.HI R5, R5, R4, RZ, 0x7 ;  /* 0x0000000405057211 */ /* 0x000fe400078f38ff */
[----:B------:R-:W-:Y:S02]  /*11130*/  SHF.R.S32.HI R4, RZ, 0x1f, R0 ;  /* 0x0000001fff047819 */ /* 0x000fe40000011400 */
[----:B------:R-:W-:Y:S02]  /*11140*/  SHF.R.S32.HI R5, RZ, 0x7, R5 ;  /* 0x00000007ff057819 */ /* 0x000fe40000011405 */
[----:B------:R-:W-:Y:S01]  /*11150*/  LEA.HI R4, R4, R0, RZ, 0x7 ;  /* 0x0000000004047211 */ /* 0x000fe200078f38ff */
[----:B------:R-:W-:-:S03]  /*11160*/  VIADD R0, R2, -UR4 ;  /* 0x8000000402007c36 */ /* 0x000fc60008000000 */
[----:B------:R-:W-:-:S04]  /*11170*/  SHF.R.S32.HI R4, RZ, 0x7, R4 ;  /* 0x00000007ff047819 */ /* 0x000fc80000011404 */
[----:B------:R-:W-:-:S05]  /*11180*/  VIMNMX R7, R4, R5, PT ;  /* 0x0000000504077248 */ /* 0x000fca0003fe0100 */
[----:B------:R2:W-:Y:S01]  /*11190*/  STL [R1+0x28], R7 ;  /* 0x0000280701007387 */ /* 0x0005e20000100800 */
[----:B------:R-:W-:Y:S05]  /*111a0*/  @!P2 BRA `(.L_x_1474) ;  /* 0x000000000044a947 */ /* 0x000fea0003800000 */
[----:B------:R-:W-:Y:S01]  /*111b0*/  ISETP.GT.AND P0, PT, R2, -0x1, PT ;  /* 0xffffffff0200780c */ /* 0x000fe20003f04270 */
[----:B------:R-:W-:-:S12]  /*111c0*/  BSSY B0, `(.L_x_1475) ;  /* 0x000000d000007945 */ /* 0x000fd80003800000 */
[----:B------:R-:W-:Y:S05]  /*111d0*/  @P0 BRA `(.L_x_1476) ;  /* 0x00000000001c0947 */ /* 0x000fea0003800000 */
[----:B------:R-:W-:Y:S02]  /*111e0*/  ISETP.NE.AND P0, PT, R3, 0x1, PT ;  /* 0x000000010300780c */ /* 0x000fe40003f05270 */
[----:B------:R-:W-:-:S11]  /*111f0*/  LOP3.LUT R2, RZ, R2, RZ, 0x33, !PT ;  /* 0x00000002ff027212 */ /* 0x000fd600078e33ff */
[----:B------:R-:W3:Y:S02]  /*11200*/  @P0 LDC.64 R4, c[0x0][0x9e8] ;  /* 0x00027a00ff040b82 */ /* 0x000ee40000000a00 */
[----:B---3--:R-:W-:-:S05]  /*11210*/  @P0 IMAD.HI.U32 R4, R2, R4, RZ ;  /* 0x0000000402040227 */ /* 0x008fca00078e00ff */
[----:B------:R-:W-:-:S04]  /*11220*/  @P0 SHF.R.U32.HI R2, RZ, R5, R4 ;  /* 0x00000005ff020219 */ /* 0x000fc80000011604 */
[----:B------:R-:W-:Y:S01]  /*11230*/  LOP3.LUT R2, RZ, R2, RZ, 0x33, !PT ;  /* 0x00000002ff027212 */ /* 0x000fe200078e33ff */
[----:B------:R-:W-:Y:S06]  /*11240*/  BRA `(.L_x_1477) ;  /* 0x0000000000107947 */ /* 0x000fec0003800000 */
.L_x_1476:
[----:B------:R-:W-:-:S13]  /*11250*/  ISETP.NE.AND P0, PT, R3, 0x1, PT ;  /* 0x000000010300780c */ /* 0x000fda0003f05270 */
[----:B------:R-:W3:Y:S02]  /*11260*/  @P0 LDC.64 R4, c[0x0][0x9e8] ;  /* 0x00027a00ff040b82 */ /* 0x000ee40000000a00 */
[----:B---3--:R-:W-:-:S05]  /*11270*/  @P0 IMAD.HI.U32 R4, R2, R4, RZ ;  /* 0x0000000402040227 */ /* 0x008fca00078e00ff */
[----:B------:R-:W-:-:S07]  /*11280*/  @P0 SHF.R.U32.HI R2, RZ, R5, R4 ;  /* 0x00000005ff020219 */ /* 0x000fce0000011604 */
.L_x_1477:
[----:B------:R-:W-:Y:S05]  /*11290*/  BSYNC B0 ;  /* 0x0000000000007941 */ /* 0x000fea0003800000 */
.L_x_1475:
[----:B------:R-:W-:-:S05]  /*112a0*/  IMAD R2, R2, R3, RZ ;  /* 0x0000000302027224 */ /* 0x000fca00078e02ff */
[----:B------:R-:W-:-:S07]  /*112b0*/  VIMNMX R0, R0, R2, !PT ;  /* 0x0000000200007248 */ /* 0x000fce0007fe0100 */
.L_x_1474:
[----:B------:R-:W-:Y:S01]  /*112c0*/  SHF.R.S32.HI R2, RZ, 0x1f, R0 ;  /* 0x0000001fff027819 */ /* 0x000fe20000011400 */
[----:B------:R-:W-:Y:S03]  /*112d0*/  BSSY B7, `(.L_x_1478) ;  /* 0x00003e4000077945 */ /* 0x000fe60003800000 */
[----:B------:R-:W-:-:S04]  /*112e0*/  LEA.HI R2, R2, R0, RZ, 0x7 ;  /* 0x0000000002027211 */ /* 0x000fc800078f38ff */
[----:B------:R-:W-:-:S04]  /*112f0*/  SHF.R.S32.HI R2, RZ, 0x7, R2 ;  /* 0x00000007ff027819 */ /* 0x000fc80000011402 */
[----:B------:R-:W-:-:S04]  /*11300*/  VIMNMX R3, RZ, R2, !PT ;  /* 0x00000002ff037248 */ /* 0x000fc80007fe0100 */
[----:B------:R-:W-:Y:S01]  /*11310*/  ISETP.GT.AND P0, PT, R7, R3, PT ;  /* 0x000000030700720c */ /* 0x000fe20003f04270 */
[----:B------:R3:W-:-:S12]  /*11320*/  STL [R1+0x20], R3 ;  /* 0x0000200301007387 */ /* 0x0007d80000100800 */
[----:B---3--:R-:W-:Y:S05]  /*11330*/  @P0 BRA `(.L_x_1479) ;  /* 0x0000000000440947 */ /* 0x008fea0003800000 */
[----:B------:R-:W3:Y:S02]  /*11340*/  S2R R3, SR_TID.X ;  /* 0x0000000000037919 */ /* 0x000ee40000002100 */
[----:B---3--:R-:W-:-:S04]  /*11350*/  LOP3.LUT R3, R3, 0x7f, RZ, 0xc0, !PT ;  /* 0x0000007f03037812 */ /* 0x008fc800078ec0ff */
[----:B------:R-:W-:-:S13]  /*11360*/  ISETP.NE.AND P0, PT, R3, RZ, PT ;  /* 0x000000ff0300720c */ /* 0x000fda0003f05270 */
[----:B------:R-:W-:Y:S05]  /*11370*/  @P0 BRA `(.L_x_1480) ;  /* 0x0000003c00640947 */ /* 0x000fea0003800000 */
[----:B------:R-:W3:Y:S01]  /*11380*/  S2R R5, SR_LANEID ;  /* 0x0000000000057919 */ /* 0x000ee20000000000 */
[----:B------:R-:W-:Y:S01]  /*11390*/  VOTEU.ANY UR4, UPT, PT ;  /* 0x0000000000047886 */ /* 0x000fe200038e0100 */
[----:B------:R-:W4:Y:S01]  /*113a0*/  LDC.64 R2, c[0x0][0xc60] ;  /* 0x00031800ff027b82 */ /* 0x000f220000000a00 */
[----:B------:R-:W3:Y:S02]  /*113b0*/  FLO.U32 R0, UR4 ;  /* 0x0000000400007d00 */ /* 0x000ee400080e0000 */
[----:B---3--:R-:W-:-:S06]  /*113c0*/  ISETP.EQ.U32.AND P0, PT, R0, R5, PT ;  /* 0x000000050000720c */ /* 0x008fcc0003f02070 */
[----:B------:R-:W4:Y:S07]  /*113d0*/  POPC R5, UR4 ;  /* 0x0000000400057d09 */ /* 0x000f2e0008000000 */
[----:B----4-:R-:W3:Y:S01]  /*113e0*/  @P0 ATOMG.E.ADD.STRONG.GPU PT, R3, desc[UR50][R2.64], R5 ;  /* 0x00000005020309a8 */ /* 0x010ee200081ee1f2 */
[----:B------:R-:W4:Y:S02]  /*113f0*/  S2R R4, SR_LTMASK ;  /* 0x0000000000047919 */ /* 0x000f240000003900 */
[----:B----4-:R-:W-:-:S04]  /*11400*/  LOP3.LUT R4, R4, UR4, RZ, 0xc0, !PT ;  /* 0x0000000404047c12 */ /* 0x010fc8000f8ec0ff */
[----:B--2---:R-:W2:Y:S01]  /*11410*/  POPC R7, R4 ;  /* 0x0000000400077309 */ /* 0x004ea20000000000 */
[----:B---3--:R-:W2:Y:S02]  /*11420*/  SHFL.IDX PT, R0, R3, R0, 0x1f ;  /* 0x00001f0003007589 */ /* 0x008ea400000e0000 */
[----:B--2---:R-:W-:Y:S01]  /*11430*/  IADD3 R16, R0, UR37, R7 ;  /* 0x0000002500107c10 */ /* 0x004fe2000fffe007 */
[----:B------:R-:W-:Y:S06]  /*11440*/  BRA `(.L_x_1480) ;  /* 0x0000003c00307947 */ /* 0x000fec0003800000 */
.L_x_1479:
[----:B------:R-:W3:Y:S01]  /*11450*/  LDL R17, [R1] ;  /* 0x0000000001117983 */ /* 0x000ee20000100800 */
[----:B------:R-:W-:Y:S01]  /*11460*/  BSSY B6, `(.L_x_1481) ;  /* 0x0000014000067945 */ /* 0x000fe20003800000 */
[----:B---3--:R-:W-:-:S05]  /*11470*/  VIADD R0, R17, 0x18400 ;  /* 0x0001840011007836 */ /* 0x008fca0000000000 */
[----:B------:R-:W-:-:S13]  /*11480*/  LOP3.LUT P0, RZ, R0, 0x3ff, RZ, 0xc0, !PT ;  /* 0x000003ff00ff7812 */ /* 0x000fda000780c0ff */
[----:B------:R-:W-:Y:S05]  /*11490*/  @!P0 BRA `(.L_x_1482) ;  /* 0x0000000000408947 */ /* 0x000fea0003800000 */
[----:B------:R-:W-:Y:S01]  /*114a0*/  MOV R2, 0x0 ;  /* 0x0000000000027802 */ /* 0x000fe20000000f00 */
[----:B------:R-:W-:Y:S01]  /*114b0*/  ULDC.64 UR6, c[0x4][0xa0] ;  /* 0x0100280000067ab9 */ /* 0x000fe20000000a00 */
[----:B------:R-:W-:Y:S01]  /*114c0*/  ULDC.64 UR8, c[0x4][0xa8] ;  /* 0x01002a0000087ab9 */ /* 0x000fe20000000a00 */
[----:B------:R-:W-:Y:S01]  /*114d0*/  ULDC.64 UR4, c[0x4][0x8] ;  /* 0x0100020000047ab9 */ /* 0x000fe20000000a00 */
[----:B------:R-:W-:Y:S02]  /*114e0*/  IMAD.U32 R4, RZ, RZ, UR6 ;  /* 0x00000006ff047e24 */ /* 0x000fe4000f8e00ff */
[----:B------:R-:W3:Y:S01]  /*114f0*/  LDC.64 R2, c[0x4][R2] ;  /* 0x0100000002027b82 */ /* 0x000ee20000000a00 */
[----:B------:R-:W-:Y:S02]  /*11500*/  IMAD.U32 R5, RZ, RZ, UR7 ;  /* 0x00000007ff057e24 */ /* 0x000fe4000f8e00ff */
[----:B------:R-:W-:Y:S02]  /*11510*/  IMAD.U32 R6, RZ, RZ, UR8 ;  /* 0x00000008ff067e24 */ /* 0x000fe4000f8e00ff */
[----:B--2---:R-:W-:-:S02]  /*11520*/  IMAD.U32 R7, RZ, RZ, UR9 ;  /* 0x00000009ff077e24 */ /* 0x004fc4000f8e00ff */
[----:B------:R-:W-:Y:S02]  /*11530*/  IMAD.U32 R10, RZ, RZ, UR4 ;  /* 0x00000004ff0a7e24 */ /* 0x000fe4000f8e00ff */
[----:B------:R-:W-:Y:S02]  /*11540*/  IMAD.U32 R11, RZ, RZ, UR5 ;  /* 0x00000005ff0b7e24 */ /* 0x000fe4000f8e00ff */
[----:B------:R-:W-:Y:S02]  /*11550*/  IMAD.MOV.U32 R8, RZ, RZ, 0x70 ;  /* 0x00000070ff087424 */ /* 0x000fe400078e00ff */
[----:B------:R-:W-:Y:S02]  /*11560*/  IMAD.MOV.U32 R12, RZ, RZ, 0x1 ;  /* 0x00000001ff0c7424 */ /* 0x000fe400078e00ff */
[----:B------:R-:W-:-:S07]  /*11570*/  IMAD.MOV.U32 R13, RZ, RZ, RZ ;  /* 0x000000ffff0d7224 */ /* 0x000fce00078e00ff */
[----:B------:R-:W-:-:S07]  /*11580*/  LEPC R20, `(.L_x_1482) ;  /* 0x000000001014794e */ /* 0x000fce0000000000 */
[----:B01-3--:R-:W-:Y:S05]  /*11590*/  CALL.ABS.NOINC R2 ;  /* 0x0000000002007343 */ /* 0x00bfea0003c00000 */
.L_x_1482:
[----:B------:R-:W-:Y:S05]  /*115a0*/  BSYNC B6 ;  /* 0x0000000000067941 */ /* 0x000fea0003800000 */
.L_x_1481:
        /* <DEDUP_REMOVED lines=8> */
[----:B------:R3:W4:Y:S01]  /*11630*/  LDC.64 R2, c[0x4][R17] ;  /* 0x0100000011027b82 */ /* 0x0007220000000a00 */
[----:B------:R-:W-:Y:S02]  /*11640*/  IMAD.U32 R4, RZ, RZ, UR6 ;  /* 0x00000006ff047e24 */ /* 0x000fe4000f8e00ff */
[----:B------:R-:W-:Y:S02]  /*11650*/  IMAD.U32 R5, RZ, RZ, UR7 ;  /* 0x00000007ff057e24 */ /* 0x000fe4000f8e00ff */
[----:B------:R-:W-:Y:S02]  /*11660*/  IMAD.U32 R6, RZ, RZ, UR8 ;  /* 0x00000008ff067e24 */ /* 0x000fe4000f8e00ff */
[----:B--2---:R-:W-:-:S02]  /*11670*/  IMAD.U32 R7, RZ, RZ, UR9 ;  /* 0x00000009ff077e24 */ /* 0x004fc4000f8e00ff */
[----:B------:R-:W-:Y:S02]  /*11680*/  IMAD.U32 R10, RZ, RZ, UR4 ;  /* 0x00000004ff0a7e24 */ /* 0x000fe4000f8e00ff */
[----:B------:R-:W-:Y:S02]  /*11690*/  IMAD.U32 R11, RZ, RZ, UR5 ;  /* 0x00000005ff0b7e24 */ /* 0x000fe4000f8e00ff */
[----:B------:R-:W-:Y:S02]  /*116a0*/  IMAD.MOV.U32 R8, RZ, RZ, 0x70 ;  /* 0x00000070ff087424 */ /* 0x000fe400078e00ff */
[----:B------:R-:W-:Y:S02]  /*116b0*/  IMAD.MOV.U32 R12, RZ, RZ, 0x1 ;  /* 0x00000001ff0c7424 */ /* 0x000fe400078e00ff */
[----:B---3--:R-:W-:-:S07]  /*116c0*/  IMAD.MOV.U32 R13, RZ, RZ, RZ ;  /* 0x000000ffff0d7224 */ /* 0x008fce00078e00ff */
[----:B------:R-:W-:-:S07]  /*116d0*/  LEPC R20, `(.L_x_1485) ;  /* 0x000000001014794e */ /* 0x000fce0000000000 */
[----:B01--4-:R-:W-:Y:S05]  /*116e0*/  CALL.ABS.NOINC R2 ;  /* 0x0000000002007343 */ /* 0x013fea0003c00000 */
.L_x_1485:
        /* <DEDUP_REMOVED lines=15> */
.L_x_1484:
[----:B------:R-:W-:Y:S05]  /*117e0*/  BSYNC B6 ;  /* 0x0000000000067941 */ /* 0x000fea0003800000 */
.L_x_1483:
[----:B------:R-:W-:Y:S01]  /*117f0*/  ULDC.64 UR4, c[0x0][0x9f8] ;  /* 0x00027e0000047ab9 */ /* 0x000fe20000000a00 */
[----:B------:R-:W3:Y:S01]  /*11800*/  LDL R17, [R1+0x28] ;  /* 0x0000280001117983 */ /* 0x000ee20000100800 */
[----:B------:R-:W-:Y:S01]  /*11810*/  ISETP.NE.U32.AND P0, PT, RZ, UR4, PT ;  /* 0x00000004ff007c0c */ /* 0x000fe2000bf05070 */
[----:B--2---:R-:W-:-:S03]  /*11820*/  IMAD.MOV.U32 R7, RZ, RZ, R19 ;  /* 0x000000ffff077224 */ /* 0x004fc600078e0013 */
[----:B------:R-:W-:Y:S01]  /*11830*/  ISETP.NE.AND.EX P0, PT, RZ, UR5, PT, P0 ;  /* 0x00000005ff007c0c */ /* 0x000fe2000bf05300 */
[----:B------:R-:W-:-:S12]  /*11840*/  ULDC.64 UR4, c[0x0][0xa08] ;  /* 0x0002820000047ab9 */ /* 0x000fd80000000a00 */
[----:B------:R-:W2:Y:S02]  /*11850*/  @P0 LDC.64 R2, c[0x0][0x9f8] ;  /* 0x00027e00ff020b82 */ /* 0x000ea40000000a00 */
[----:B--2---:R-:W-:-:S05]  /*11860*/  @P0 IMAD.WIDE R2, R19, 0x4, R2 ;  /* 0x0000000413020825 */ /* 0x004fca00078e0202 */
[----:B------:R2:W4:Y:S02]  /*11870*/  @P0 LDG.E R7, desc[UR50][R2.64] ;  /* 0x0000003202070981 */ /* 0x000524000c1e1900 */
[----:B--2---:R-:W2:Y:S02]  /*11880*/  LDC.64 R2, c[0x0][0x418] ;  /* 0x00010600ff027b82 */ /* 0x004ea40000000a00 */
[----:B--2---:R-:W-:Y:S01]  /*11890*/  LOP3.LUT P0, RZ, R2, UR4, RZ, 0xfc, !PT ;  /* 0x0000000402ff7c12 */ /* 0x004fe2000f80fcff */
[----:B------:R-:W-:-:S03]  /*118a0*/  UMOV UR4, 0xffffffff ;  /* 0xffffffff00047882 */ /* 0x000fc60000000000 */
[----:B------:R-:W-:Y:S01]  /*118b0*/  LOP3.LUT P0, RZ, R3, UR5, RZ, 0xfc, P0 ;  /* 0x0000000503ff7c12 */ /* 0x000fe2000800fcff */
[----:B---3--:R-:W-:Y:S01]  /*118c0*/  VIADD R0, R17, 0xffffffff ;  /* 0xffffffff11007836 */ /* 0x008fe20000000000 */
[----:B----4-:R-:W-:Y:S01]  /*118d0*/  SHF.R.S32.HI R8, RZ, 0x1f, R7 ;  /* 0x0000001fff087819 */ /* 0x010fe20000011407 */
[----:B------:R2:W-:Y:S01]  /*118e0*/  STL [R1+0xc], R7 ;  /* 0x00000c0701007387 */ /* 0x0005e20000100800 */
[----:B------:R-:W-:-:S03]  /*118f0*/  SEL R17, R7, RZ, !P0 ;  /* 0x000000ff07117207 */ /* 0x000fc60004000000 */
[----:B------:R2:W-:Y:S01]  /*11900*/  STL [R1+0x1c], R8 ;  /* 0x00001c0801007387 */ /* 0x0005e20000100800 */
[----:B------:R-:W-:Y:S05]  /*11910*/  BRA.DIV UR4, `(.L_x_1486) ;  /* 0x0000004a04e07947 */ /* 0x000fea000b800000 */
[----:B------:R-:W3:Y:S02]  /*11920*/  S2R R4, SR_TID.X ;  /* 0x0000000000047919 */ /* 0x000ee40000002100 */
[----:B---3--:R-:W-:-:S04]  /*11930*/  SHF.R.U32.HI R4, RZ, 0x5, R4 ;  /* 0x00000005ff047819 */ /* 0x008fc80000011604 */
[----:B------:R-:W-:-:S05]  /*11940*/  LOP3.LUT R4, R4, 0x3, RZ, 0xc0, !PT ;  /* 0x0000000304047812 */ /* 0x000fca00078ec0ff */
[----:B------:R3:W4:Y:S02]  /*11950*/  SHFL.IDX PT, R14, R4, RZ, 0x1f ;  /* 0x00001fff040e7589 */ /* 0x00072400000e0000 */
.L_x_1589:
[----:B---3--:R-:W3:Y:S01]  /*11960*/  LDL.LU R4, [R1+0x18] ;  /* 0x0000180001047983 */ /* 0x008ee20000300800 */
[----:B------:R-:W-:Y:S02]  /*11970*/  PLOP3.LUT P1, PT, PT, PT, PT, 0x8, 0x0 ;  /* 0x000000000000781c */ /* 0x000fe40003f2e170 */
[----:B----4-:R-:W-:Y:S01]  /*11980*/  ISETP.NE.AND P0, PT, R14, RZ, PT ;  /* 0x000000ff0e00720c */ /* 0x010fe20003f05270 */
[----:B------:R4:W-:Y:S01]  /*11990*/  STL [R1+0x8], R0 ;  /* 0x0000080001007387 */ /* 0x0009e20000100800 */
[----:B---3--:R-:W-:-:S09]  /*119a0*/  LOP3.LUT R4, R4, 0xfffffffe, RZ, 0xc0, !PT ;  /* 0xfffffffe04047812 */ /* 0x008fd200078ec0ff */
[----:B------:R-:W-:-:S05]  /*119b0*/  @P1 LOP3.LUT R4, R4, 0x1, RZ, 0xfc, !PT ;  /* 0x0000000104041812 */ /* 0x000fca00078efcff */
[----:B------:R4:W-:Y:S01]  /*119c0*/  STL [R1+0x18], R4 ;  /* 0x0000180401007387 */ /* 0x0009e20000100800 */
[----:B------:R-:W-:Y:S05]  /*119d0*/  @P0 BRA `(.L_x_1487) ;  /* 0x0000000400300947 */ /* 0x000fea0003800000 */
[----:B------:R-:W-:-:S03]  /*119e0*/  UMOV UR4, 0xffffffff ;  /* 0xffffffff00047882 */ /* 0x000fc60000000000 */
[----:B------:R-:W-:Y:S05]  /*119f0*/  BRA.DIV UR4, `(.L_x_1488) ;  /* 0x0000004a04dc7947 */ /* 0x000fea000b800000 */
[----:B------:R-:W-:-:S13]  /*11a00*/  ELECT P6, URZ, PT ;  /* 0x00000000003f782f */ /* 0x000fda00038c0000 */
.L_x_1592:
[----:B------:R-:W-:Y:S05]  /*11a10*/  @!P6 BRA `(.L_x_1487) ;  /* 0x000000040020e947 */ /* 0x000fea0003800000 */
[----:B------:R-:W-:-:S04]  /*11a20*/  ISETP.NE.U32.AND P0, PT, R2, RZ, PT ;  /* 0x000000ff0200720c */ /* 0x000fc80003f05070 */
[----:B------:R-:W-:-:S13]  /*11a30*/  ISETP.NE.AND.EX P0, PT, R3, RZ, PT, P0 ;  /* 0x000000ff0300720c */ /* 0x000fda0003f05300 */
[----:B------:R-:W-:Y:S05]  /*11a40*/  @!P0 BRA `(.L_x_1489) ;  /* 0x0000000000508947 */ /* 0x000fea0003800000 */
[----:B------:R-:W3:Y:S01]  /*11a50*/  LDC R6, c[0x0][0x43c] ;  /* 0x00010f00ff067b82 */ /* 0x000ee20000000800 */
[----:B01----:R-:W-:Y:S01]  /*11a60*/  IMAD.MOV.U32 R9, RZ, RZ, R0 ;  /* 0x000000ffff097224 */ /* 0x003fe200078e0000 */
[----:B------:R-:W-:-:S03]  /*11a70*/  ULDC.64 UR4, c[0x0][0x428] ;  /* 0x00010a0000047ab9 */ /* 0x000fc60000000a00 */
[----:B----4-:R-:W-:Y:S01]  /*11a80*/  IMAD.MOV.U32 R0, RZ, RZ, R9 ;  /* 0x000000ffff007224 */ /* 0x010fe200078e0009 */
[----:B---3--:R-:W-:-:S13]  /*11a90*/  ISETP.NE.AND P0, PT, R6, 0x1, PT ;  /* 0x000000010600780c */ /* 0x008fda0003f05270 */
[----:B------:R-:W0:Y:S02]  /*11aa0*/  @P0 LDC.64 R4, c[0x0][0x440] ;  /* 0x00011000ff040b82 */ /* 0x000e240000000a00 */
[----:B0-----:R-:W-:-:S05]  /*11ab0*/  @P0 IMAD.HI.U32 R4, R9, R4, RZ ;  /* 0x0000000409040227 */ /* 0x001fca00078e00ff */
[----:B------:R-:W-:-:S04]  /*11ac0*/  @P0 SHF.R.U32.HI R0, RZ, R5, R4 ;  /* 0x00000005ff000219 */ /* 0x000fc80000011604 */
[--C-:B------:R-:W-:Y:S01]  /*11ad0*/  SHF.R.S32.HI R5, RZ, 0x1f, R0.reuse ;  /* 0x0000001fff057819 */ /* 0x100fe20000011400 */
[----:B------:R-:W-:-:S04]  /*11ae0*/  IMAD.MOV R4, RZ, RZ, -R0 ;  /* 0x000000ffff047224 */ /* 0x000fc800078e0a00 */
[----:B------:R-:W-:Y:S02]  /*11af0*/  IMAD R9, R6, R4, R9 ;  /* 0x0000000406097224 */ /* 0x000fe400078e0209 */
[----:B------:R-:W-:Y:S02]  /*11b00*/  IMAD R6, R8, UR4, RZ ;  /* 0x0000000408067c24 */ /* 0x000fe4000f8e02ff */
[----:B------:R-:W-:Y:S01]  /*11b10*/  IMAD.MOV.U32 R4, RZ, RZ, R0 ;  /* 0x000000ffff047224 */ /* 0x000fe200078e0000 */
[----:B------:R3:W-:Y:S01]  /*11b20*/  STL [R1+0x8], R9 ;  /* 0x0000080901007387 */ /* 0x0007e20000100800 */
[C---:B------:R-:W-:Y:S02]  /*11b30*/  IMAD R0, R7.reuse, UR5, R6 ;  /* 0x0000000507007c24 */ /* 0x040fe4000f8e0206 */
[----:B------:R-:W-:-:S04]  /*11b40*/  IMAD.WIDE.U32 R4, R7, UR4, R4 ;  /* 0x0000000407047c25 */ /* 0x000fc8000f8e0004 */
[----:B------:R-:W-:Y:S01]  /*11b50*/  IMAD.IADD R0, R5, 0x1, R0 ;  /* 0x0000000105007824 */ /* 0x000fe200078e0200 */
[----:B------:R-:W-:-:S04]  /*11b60*/  LEA R2, P0, R4, R2, 0x2 ;  /* 0x0000000204027211 */ /* 0x000fc800078010ff */
[----:B------:R-:W-:-:S05]  /*11b70*/  LEA.HI.X R3, R4, R3, R0, 0x2, P0 ;  /* 0x0000000304037211 */ /* 0x000fca00000f1400 */
[----:B------:R3:W5:Y:S04]  /*11b80*/  LDG.E R17, desc[UR50][R2.64] ;  /* 0x0000003202117981 */ /* 0x000768000c1e1900 */
.L_x_1489:
[----:B--2---:R-:W2:Y:S04]  /*11b90*/  LDL R7, [R1] ;  /* 0x0000000001077983 */ /* 0x004ea80000100800 */
[----:B----4-:R-:W2:Y:S04]  /*11ba0*/  LDL R0, [R1+0x4] ;  /* 0x0000040001007983 */ /* 0x010ea80000100800 */
[----:B---3--:R-:W3:Y:S01]  /*11bb0*/  LDL R2, [R1+0x10] ;  /* 0x0000100001027983 */ /* 0x008ee20000100800 */
[----:B--2---:R-:W-:Y:S01]  /*11bc0*/  IMAD R0, R0, 0x8, R7 ;  /* 0x0000000800007824 */ /* 0x004fe200078e0207 */
[----:B---3--:R-:W-:-:S04]  /*11bd0*/  SHF.L.U32 R2, R2, 0x1f, RZ ;  /* 0x0000001f02027819 */ /* 0x008fc800000006ff */
[----:B------:R-:W2:Y:S02]  /*11be0*/  SYNCS.PHASECHK.TRANS64.TRYWAIT P0, [R0+URZ+0x28840], R2 ;  /* 0x02884002000075a7 */ /* 0x000ea4000800017f */
[----:B--2---:R-:W-:Y:S05]  /*11bf0*/  @!P0 BRA `(.L_x_1490) ;  /* 0x00000048007c8947 */ /* 0x004fea0003800000 */
.L_x_1593:
        /* <DEDUP_REMOVED lines=11> */
.L_x_1491:
[----:B------:R-:W3:Y:S04]  /*11cb0*/  LDL R5, [R1] ;  /* 0x0000000001057983 */ /* 0x000ee80000100800 */
[----:B------:R-:W3:Y:S04]  /*11cc0*/  LDL R4, [R1+0x4] ;  /* 0x0000040001047983 */ /* 0x000ee80000100800 */
[----:B------:R-:W4:Y:S04]  /*11cd0*/  LDL R6, [R1+0x8] ;  /* 0x0000080001067983 */ /* 0x000f280000100800 */
[----:B------:R-:W4:Y:S04]  /*11ce0*/  LDL R3, [R1+0x14] ;  /* 0x0000140001037983 */ /* 0x000f280000100800 */
[----:B--2---:R-:W2:Y:S01]  /*11cf0*/  LDL.LU R2, [R1+0x18] ;  /* 0x0000180001027983 */ /* 0x004ea20000300800 */
[----:B------:R-:W-:-:S02]  /*11d00*/  R2UR UR9, R0 ;  /* 0x00000000000972ca */ /* 0x000fc400000e0000 */
[----:B------:R-:W-:Y:S01]  /*11d10*/  PLOP3.LUT P0, PT, PT, PT, PT, 0x80, 0x0 ;  /* 0x000000000000781c */ /* 0x000fe20003f0f070 */
[----:B------:R-:W-:Y:S01]  /*11d20*/  UIADD3 UR4, UP0, UR38, 0x370, URZ ;  /* 0x0000037026047890 */ /* 0x000fe2000ff1e03f */
[----:B------:R-:W-:Y:S02]  /*11d30*/  R2UR UR12, R18 ;  /* 0x00000000120c72ca */ /* 0x000fe400000e0000 */
[----:B-----5:R-:W-:-:S07]  /*11d40*/  R2UR UR13, R17 ;  /* 0x00000000110d72ca */ /* 0x020fce00000e0000 */
[----:B------:R-:W-:Y:S01]  /*11d50*/  UIADD3 UR9, UR9, 0x28830, URZ ;  /* 0x0002883009097890 */ /* 0x000fe2000fffe03f */
[----:B------:R-:W-:Y:S01]  /*11d60*/  UMOV UR10, URZ ;  /* 0x0000003f000a7c82 */ /* 0x000fe20008000000 */
[----:B------:R-:W-:Y:S01]  /*11d70*/  UMOV UR7, 0x14f00000 ;  /* 0x14f0000000077882 */ /* 0x000fe20000000000 */
[----:B------:R-:W-:Y:S01]  /*11d80*/  UMOV UR15, 0x40 ;  /* 0x00000040000f7882 */ /* 0x000fe20000000000 */
[----:B---3--:R-:W-:Y:S01]  /*11d90*/  IMAD R0, R4, 0x8000, R5 ;  /* 0x0000800004007824 */ /* 0x008fe200078e0205 */
[----:B----4-:R-:W-:-:S04]  /*11da0*/  R2UR UR11, R6 ;  /* 0x00000000060b72ca */ /* 0x010fc800000e0000 */
[----:B------:R-:W-:Y:S02]  /*11db0*/  R2UR UR6, R0 ;  /* 0x00000000000672ca */ /* 0x000fe400000e0000 */
[----:B------:R-:W-:Y:S02]  /*11dc0*/  R2UR UR5, R3 ;  /* 0x00000000030572ca */ /* 0x000fe400000e0000 */
[----:B--2---:R-:W-:-:S09]  /*11dd0*/  LOP3.LUT R2, R2, 0xfffffffe, RZ, 0xc0, !PT ;  /* 0xfffffffe02027812 */ /* 0x004fd200078ec0ff */
[----:B------:R-:W-:Y:S02]  /*11de0*/  UIADD3 UR8, UR6, 0x18400, URZ ;  /* 0x0001840006087890 */ /* 0x000fe4000fffe03f */
[----:B------:R-:W-:Y:S02]  /*11df0*/  ULEA UR11, UR11, UR5, 0x7 ;  /* 0x000000050b0b7291 */ /* 0x000fe4000f8e383f */
[----:B------:R-:W-:Y:S02]  /*11e00*/  UIADD3.X UR5, URZ, UR39, URZ, UP0, !UPT ;  /* 0x000000273f057290 */ /* 0x000fe400087fe43f */
[----:B------:R-:W-:Y:S01]  /*11e10*/  UIADD3 UR14, UR6, 0x1c400, URZ ;  /* 0x0001c400060e7890 */ /* 0x000fe2000fffe03f */
[----:B------:R-:W-:Y:S02]  /*11e20*/  @P0 LOP3.LUT R2, R2, 0x1, RZ, 0xfc, !PT ;  /* 0x0000000102020812 */ /* 0x000fe400078efcff */
[----:B------:R-:W-:-:S04]  /*11e30*/  UMOV UR6, 0x0 ;  /* 0x0000000000067882 */ /* 0x000fc80000000000 */
[----:B------:R2:W-:Y:S01]  /*11e40*/  UTMALDG.4D [UR8], [UR4], desc[UR6] ;  /* 0x00000608040075b4 */ /* 0x0005e20008019000 */
[----:B------:R3:W-:Y:S01]  /*11e50*/  STL [R1+0x18], R2 ;  /* 0x0000180201007387 */ /* 0x0007e20000100800 */
[----:B--2---:R-:W-:Y:S01]  /*11e60*/  UMOV UR8, UR14 ;  /* 0x0000000e00087c82 */ /* 0x004fe20008000000 */
[----:B------:R-:W-:Y:S02]  /*11e70*/  UMOV UR10, UR15 ;  /* 0x0000000f000a7c82 */ /* 0x000fe40008000000 */
[----:B------:R3:W-:Y:S01]  /*11e80*/  UTMALDG.4D [UR8], [UR4], desc[UR6] ;  /* 0x00000608040075b4 */ /* 0x0007e20008019000 */
[----:B------:R-:W-:Y:S02]  /*11e90*/  NOP ;  /* 0x0000000000007918 */ /* 0x000fe40000000000 */
.L_x_1487:
[----:B----4-:R-:W4:Y:S04]  /*11ea0*/  LDL R0, [R1] ;  /* 0x0000000001007983 */ /* 0x010f280000100800 */
[----:B------:R-:W5:Y:S01]  /*11eb0*/  LDL.LU R3, [R1+0x34] ;  /* 0x0000340001037983 */ /* 0x000f620000300800 */
[----:B------:R-:W-:Y:S05]  /*11ec0*/  WARPSYNC.ALL ;  /* 0x0000000000007948 */ /* 0x000fea0003800000 */
[----:B---3--:R-:W-:Y:S01]  /*11ed0*/  ULDC.64 UR4, c[0x0][0x298] ;  /* 0x0000a60000047ab9 */ /* 0x008fe20000000a00 */
[----:B------:R-:W-:Y:S01]  /*11ee0*/  BSSY B6, `(.L_x_1492) ;  /* 0x000001c000067945 */ /* 0x000fe20003800000 */
[----:B------:R-:W-:Y:S01]  /*11ef0*/  BAR.SYNC.DEFER_BLOCKING 0x8, 0x180 ;  /* 0x0206000000007b1d */ /* 0x000fe20000010000 */
[----:B----4-:R-:W-:Y:S01]  /*11f00*/  VIADD R0, R0, 0x10400 ;  /* 0x0001040000007836 */ /* 0x010fe20000000000 */
[----:B-----5:R-:W-:Y:S01]  /*11f10*/  SHF.R.S32.HI R2, RZ, 0x1f, R3 ;  /* 0x0000001fff027819 */ /* 0x020fe20000011403 */
[----:B------:R-:W-:-:S03]  /*11f20*/  IMAD.WIDE.U32 R4, R3, UR4, RZ ;  /* 0x0000000403047c25 */ /* 0x000fc6000f8e00ff */
[----:B------:R-:W-:Y:S01]  /*11f30*/  LOP3.LUT P0, RZ, R0, 0x3ff, RZ, 0xc0, !PT ;  /* 0x000003ff00ff7812 */ /* 0x000fe2000780c0ff */
[----:B------:R-:W-:Y:S01]  /*11f40*/  IMAD R2, R2, UR4, RZ ;  /* 0x0000000402027c24 */ /* 0x000fe2000f8e02ff */
[----:B------:R3:W-:Y:S03]  /*11f50*/  STL.64 [R1+0x40], R4 ;  /* 0x0000400401007387 */ /* 0x0007e60000100a00 */
[----:B------:R-:W-:-:S04]  /*11f60*/  IMAD R2, R3, UR5, R2 ;  /* 0x0000000503027c24 */ /* 0x000fc8000f8e0202 */
[----:B------:R-:W-:-:S05]  /*11f70*/  IMAD.IADD R0, R5, 0x1, R2 ;  /* 0x0000000105007824 */ /* 0x000fca00078e0202 */
[----:B------:R3:W-:Y:S01]  /*11f80*/  STL [R1+0x34], R0 ;  /* 0x0000340001007387 */ /* 0x0007e20000100800 */
[----:B------:R-:W-:Y:S05]  /*11f90*/  @!P0 BRA `(.L_x_1493) ;  /* 0x0000000000408947 */ /* 0x000fea0003800000 */
[----:B------:R-:W-:Y:S01]  /*11fa0*/  MOV R2, 0x0 ;  /* 0x0000000000027802 */ /* 0x000fe20000000f00 */
[----:B------:R-:W-:Y:S01]  /*11fb0*/  ULDC.64 UR4, c[0x4][0xa0] ;  /* 0x0100280000047ab9 */ /* 0x000fe20000000a00 */
[----:B------:R-:W-:Y:S01]  /*11fc0*/  ULDC.64 UR6, c[0x4][0xa8] ;  /* 0x01002a0000067ab9 */ /* 0x000fe20000000a00 */
[----:B------:R-:W-:Y:S01]  /*11fd0*/  ULDC.64 UR8, c[0x4][0x20] ;  /* 0x0100080000087ab9 */ /* 0x000fe20000000a00 */
[----:B---3--:R-:W-:Y:S02]  /*11fe0*/  IMAD.U32 R4, RZ, RZ, UR4 ;  /* 0x00000004ff047e24 */ /* 0x008fe4000f8e00ff */
        /* <DEDUP_REMOVED lines=11> */
.L_x_1493:
[----:B------:R-:W-:Y:S05]  /*120a0*/  BSYNC B6 ;  /* 0x0000000000067941 */ /* 0x000fea0003800000 */
.L_x_1492:
[----:B---3--:R-:W3:Y:S01]  /*120b0*/  LDL.LU R0, [R1+0x34] ;  /* 0x0000340001007983 */ /* 0x008ee20000300800 */
[----:B--2---:R-:W2:Y:S01]  /*120c0*/  LDC R7, c[0x0][0x448] ;  /* 0x00011200ff077b82 */ /* 0x004ea20000000800 */
[----:B------:R-:W-:Y:S01]  /*120d0*/  ULDC.64 UR4, c[0x0][0x2d8] ;  /* 0x0000b60000047ab9 */ /* 0x000fe20000000a00 */
[----:B------:R-:W-:Y:S01]  /*120e0*/  ULDC.64 UR6, c[0x0][0x280] ;  /* 0x0000a00000067ab9 */ /* 0x000fe20000000a00 */
[----:B------:R-:W3:Y:S04]  /*120f0*/  LDL.LU.64 R2, [R1+0x40] ;  /* 0x0000400001027983 */ /* 0x000ee80000300a00 */
[----:B------:R-:W4:Y:S01]  /*12100*/  LDL R8, [R1+0x2c] ;  /* 0x00002c0001087983 */ /* 0x000f220000100800 */
[----:B------:R-:W0:Y:S01]  /*12110*/  S2R R5, SR_TID.X ;  /* 0x0000000000057919 */ /* 0x000e220000002100 */
[----:B------:R-:W1:Y:S01]  /*12120*/  S2R R6, SR_TID.X ;  /* 0x0000000000067919 */ /* 0x000e620000002100 */
[----:B0-----:R-:W-:-:S04]  /*12130*/  LOP3.LUT R5, R5, 0x7f, RZ, 0xc0, !PT ;  /* 0x0000007f05057812 */ /* 0x001fc800078ec0ff */
[----:B------:R-:W-:Y:S01]  /*12140*/  SHF.R.U32.HI R5, RZ, 0x3, R5 ;  /* 0x00000003ff057819 */ /* 0x000fe20000011605 */
[----:B-1----:R-:W-:-:S05]  /*12150*/  IMAD.SHL.U32 R9, R6, 0x10, RZ ;  /* 0x0000001006097824 */ /* 0x002fca00078e00ff */
[----:B------:R-:W-:Y:S01]  /*12160*/  LOP3.LUT R9, R5, 0x70, R9, 0xf8, !PT ;  /* 0x0000007005097812 */ /* 0x000fe200078ef809 */
[----:B---3--:R-:W-:Y:S01]  /*12170*/  IMAD.MOV.U32 R3, RZ, RZ, R0 ;  /* 0x000000ffff037224 */ /* 0x008fe200078e0000 */
[----:B------:R-:W-:-:S05]  /*12180*/  SHF.R.S32.HI R0, RZ, 0x1f, R18 ;  /* 0x0000001fff007819 */ /* 0x000fca0000011412 */
[----:B------:R-:W-:Y:S02]  /*12190*/  IMAD R0, R0, UR4, RZ ;  /* 0x0000000400007c24 */ /* 0x000fe4000f8e02ff */
[----:B------:R-:W-:-:S04]  /*121a0*/  IMAD.WIDE.U32 R2, R18, UR4, R2 ;  /* 0x0000000412027c25 */ /* 0x000fc8000f8e0002 */
[----:B------:R-:W-:Y:S01]  /*121b0*/  IMAD R0, R18, UR5, R0 ;  /* 0x0000000512007c24 */ /* 0x000fe2000f8e0200 */
[----:B------:R-:W-:Y:S02]  /*121c0*/  ULDC.64 UR4, c[0x0][0xa00] ;  /* 0x0002800000047ab9 */ /* 0x000fe40000000a00 */
[----:B------:R-:W-:Y:S01]  /*121d0*/  ISETP.NE.U32.AND P0, PT, RZ, UR4, PT ;  /* 0x00000004ff007c0c */ /* 0x000fe2000bf05070 */
[----:B------:R-:W-:Y:S01]  /*121e0*/  IMAD.IADD R3, R3, 0x1, R0 ;  /* 0x0000000103037824 */ /* 0x000fe200078e0200 */
[----:B------:R-:W-:Y:S02]  /*121f0*/  SHF.R.S32.HI R0, RZ, 0x1f, R19 ;  /* 0x0000001fff007819 */ /* 0x000fe40000011413 */
[----:B------:R-:W-:Y:S01]  /*12200*/  ISETP.NE.AND.EX P0, PT, RZ, UR5, PT, P0 ;  /* 0x00000005ff007c0c */ /* 0x000fe2000bf05300 */
[----:B------:R-:W-:-:S03]  /*12210*/  ULDC.64 UR4, c[0x0][0x2e0] ;  /* 0x0000b80000047ab9 */ /* 0x000fc60000000a00 */
[----:B------:R-:W-:Y:S02]  /*12220*/  SEL R4, R0, RZ, !P0 ;  /* 0x000000ff00047207 */ /* 0x000fe40004000000 */
[----:B------:R-:W-:Y:S02]  /*12230*/  SEL R0, R19, RZ, !P0 ;  /* 0x000000ff13007207 */ /* 0x000fe40004000000 */
[----:B--2---:R-:W-:Y:S01]  /*12240*/  ISETP.NE.AND P0, PT, R7, 0x1, PT ;  /* 0x000000010700780c */ /* 0x004fe20003f05270 */
[----:B------:R-:W-:-:S12]  /*12250*/  IMAD R4, R4, UR4, RZ ;  /* 0x0000000404047c24 */ /* 0x000fd8000f8e02ff */
[----:B------:R-:W0:Y:S01]  /*12260*/  @P0 LDC R5, c[0x0][0x44c] ;  /* 0x00011300ff050b82 */ /* 0x000e220000000800 */
[----:B------:R-:W-:-:S07]  /*12270*/  IMAD.WIDE.U32 R2, R0, UR4, R2 ;  /* 0x0000000400027c25 */ /* 0x000fce000f8e0002 */
[----:B------:R-:W1:Y:S01]  /*12280*/  @P0 LDC R6, c[0x0][0x450] ;  /* 0x00011400ff060b82 */ /* 0x000e620000000800 */
[----:B------:R-:W-:Y:S01]  /*12290*/  IMAD R0, R0, UR5, R4 ;  /* 0x0000000500007c24 */ /* 0x000fe2000f8e0204 */
[----:B------:R-:W-:Y:S01]  /*122a0*/  ULDC.64 UR4, c[0x0][0x2d0] ;  /* 0x0000b40000047ab9 */ /* 0x000fe20000000a00 */
[----:B----4-:R-:W-:Y:S02]  /*122b0*/  IMAD.IADD R4, R9, 0x1, R8 ;  /* 0x0000000109047824 */ /* 0x010fe400078e0208 */
[----:B------:R-:W2:Y:S01]  /*122c0*/  S2R R9, SR_TID.X ;  /* 0x0000000000097919 */ /* 0x000ea20000002100 */
[----:B------:R-:W-:Y:S02]  /*122d0*/  IMAD.IADD R3, R3, 0x1, R0 ;  /* 0x0000000103037824 */ /* 0x000fe400078e0200 */
[----:B------:R-:W-:Y:S02]  /*122e0*/  IMAD.MOV.U32 R0, RZ, RZ, R4 ;  /* 0x000000ffff007224 */ /* 0x000fe400078e0004 */
[----:B0-----:R-:W-:-:S05]  /*122f0*/  @P0 IMAD.HI.U32 R5, R4, R5, RZ ;  /* 0x0000000504050227 */ /* 0x001fca00078e00ff */
[----:B-1----:R-:W-:-:S05]  /*12300*/  @P0 SHF.R.U32.HI R0, RZ, R6, R5 ;  /* 0x00000006ff000219 */ /* 0x002fca0000011605 */
[----:B------:R-:W-:-:S04]  /*12310*/  IMAD.MOV R5, RZ, RZ, -R0 ;  /* 0x000000ffff057224 */ /* 0x000fc800078e0a00 */
[----:B------:R-:W-:Y:S01]  /*12320*/  IMAD R4, R7, R5, R4 ;  /* 0x0000000507047224 */ /* 0x000fe200078e0204 */
[----:B------:R-:W-:Y:S01]  /*12330*/  SHF.R.S32.HI R5, RZ, 0x1f, R0 ;  /* 0x0000001fff057819 */ /* 0x000fe20000011400 */
[----:B------:R-:W-:-:S04]  /*12340*/  IMAD.WIDE.U32 R2, R0, UR4, R2 ;  /* 0x0000000400027c25 */ /* 0x000fc8000f8e0002 */
[----:B------:R-:W-:Y:S02]  /*12350*/  IMAD R5, R5, UR4, RZ ;  /* 0x0000000405057c24 */ /* 0x000fe4000f8e02ff */
[----:B--2---:R-:W-:Y:S02]  /*12360*/  IMAD.SHL.U32 R9, R9, 0x8, RZ ;  /* 0x0000000809097824 */ /* 0x004fe400078e00ff */
        /* <DEDUP_REMOVED lines=9> */
[----:B------:R-:W-:Y:S02]  /*12400*/  ISETP.GE.AND P1, PT, R9, UR4, PT ;  /* 0x0000000409007c0c */ /* 0x000fe4000bf26270 */
[----:B------:R0:W5:Y:S01]  /*12410*/  LDL R9, [R1+0x24] ;  /* 0x0000240001097983 */ /* 0x0001620000100800 */
[----:B------:R-:W1:Y:S01]  /*12420*/  S2R R5, SR_TID.X ;  /* 0x0000000000057919 */ /* 0x000e620000002100 */
[----:B------:R-:W-:Y:S01]  /*12430*/  IMAD R0, R4, UR5, R0 ;  /* 0x0000000504007c24 */ /* 0x000fe2000f8e0200 */
[----:B------:R-:W-:-:S03]  /*12440*/  LEA R4, P2, R2, UR6, 0x1 ;  /* 0x0000000602047c11 */ /* 0x000fc6000f8408ff */
[----:B------:R-:W-:-:S05]  /*12450*/  IMAD.IADD R0, R3, 0x1, R0 ;  /* 0x0000000103007824 */ /* 0x000fca00078e0200 */
[----:B------:R-:W-:Y:S01]  /*12460*/  LEA.HI.X R3, R2, UR7, R0, 0x1, P2 ;  /* 0x0000000702037c11 */ /* 0x000fe200090f0c00 */
[----:B-1----:R-:W-:-:S05]  /*12470*/  IMAD.SHL.U32 R10, R5, 0x8, RZ ;  /* 0x00000008050a7824 */ /* 0x002fca00078e00ff */
[----:B------:R-:W-:-:S04]  /*12480*/  LOP3.LUT R10, R10, 0x38, RZ, 0xc0, !PT ;  /* 0x000000380a0a7812 */ /* 0x000fc800078ec0ff */
[----:B------:R-:W-:Y:S01]  /*12490*/  ISETP.GE.AND P0, PT, R10, UR4, PT ;  /* 0x000000040a007c0c */ /* 0x000fe2000bf06270 */
[----:B------:R-:W-:-:S03]  /*124a0*/  UMOV UR4, 0xffffffff ;  /* 0xffffffff00047882 */ /* 0x000fc60000000000 */
[----:B0-----:R-:W-:Y:S09]  /*124b0*/  BRA.DIV UR4, `(.L_x_1494) ;  /* 0x0000004204607947 */ /* 0x001ff2000b800000 */
[----:B------:R-:W0:Y:S01]  /*124c0*/  S2R R5, SR_TID.X ;  /* 0x0000000000057919 */ /* 0x000e220000002100 */
[----:B------:R-:W2:Y:S01]  /*124d0*/  LDL.LU R8, [R1+0x2c] ;  /* 0x00002c0001087983 */ /* 0x000ea20000300800 */
[----:B0-----:R-:W-:-:S04]  /*124e0*/  LOP3.LUT R5, R5, 0x7f, RZ, 0xc0, !PT ;  /* 0x0000007f05057812 */ /* 0x001fc800078ec0ff */
[----:B------:R-:W-:Y:S02]  /*124f0*/  SHF.R.U32.HI R6, RZ, 0x3, R5 ;  /* 0x00000003ff067819 */ /* 0x000fe40000011605 */
[----:B------:R-:W3:Y:S03]  /*12500*/  LDL.LU R5, [R1+0x30] ;  /* 0x0000300001057983 */ /* 0x000ee60000300800 */
[----:B--2---:R-:W-:Y:S02]  /*12510*/  IMAD.IADD R0, R6, 0x1, R8 ;  /* 0x0000000106007824 */ /* 0x004fe400078e0208 */
[----:B------:R-:W-:Y:S01]  /*12520*/  SHFL.IDX PT, R6, R3, RZ, 0x181f ;  /* 0x00181fff03067589 */ /* 0x000fe200000e0000 */
[----:B---3--:R-:W-:-:S03]  /*12530*/  IMAD R2, R5, R7, RZ ;  /* 0x0000000705027224 */ /* 0x008fc600078e02ff */
[----:B------:R-:W0:Y:S02]  /*12540*/  SHFL.IDX PT, R7, R4, RZ, 0x181f ;  /* 0x00181fff04077589 */ /* 0x000e2400000e0000 */
[C---:B------:R-:W-:Y:S01]  /*12550*/  ISETP.GE.AND P4, PT, R0.reuse, R2, PT ;  /* 0x000000020000720c */ /* 0x040fe20003f86270 */
[----:B------:R-:W-:-:S05]  /*12560*/  VIADD R5, R0, 0x10 ;  /* 0x0000001000057836 */ /* 0x000fca0000000000 */
[----:B------:R-:W-:Y:S02]  /*12570*/  ISETP.GE.AND P2, PT, R5, R2, PT ;  /* 0x000000020500720c */ /* 0x000fe40003f46270 */
[----:B------:R-:W1:Y:S04]  /*12580*/  SHFL.IDX PT, R5, R4, 0x1, 0x181f ;  /* 0x00381f0004057f89 */ /* 0x000e6800000e0000 */
[----:B------:R-:W2:Y:S01]  /*12590*/  SHFL.IDX PT, R8, R3, 0x1, 0x181f ;  /* 0x00381f0003087f89 */ /* 0x000ea200000e0000 */
[----:B0-----:R-:W-:-:S05]  /*125a0*/  @!P4 LEA R7, P3, R10, R7, 0x1 ;  /* 0x000000070a07c211 */ /* 0x001fca00078608ff */
[----:B------:R-:W-:-:S05]  /*125b0*/  @!P4 IMAD.X R6, RZ, RZ, R6, P3 ;  /* 0x000000ffff06c224 */ /* 0x000fca00018e0606 */
[----:B------:R-:W-:-:S04]  /*125c0*/  @!P4 LOP3.LUT R7, R7, R6, RZ, 0x3c, !PT ;  /* 0x000000060707c212 */ /* 0x000fc800078e3cff */
[----:B------:R-:W-:-:S04]  /*125d0*/  @!P4 LOP3.LUT R6, R7, R6, RZ, 0x3c, !PT ;  /* 0x000000060706c212 */ /* 0x000fc800078e3cff */
[----:B------:R-:W-:-:S05]  /*125e0*/  @!P4 LOP3.LUT R7, R7, R6, RZ, 0x3c, !PT ;  /* 0x000000060707c212 */ /* 0x000fca00078e3cff */
[----:B-----5:R-:W-:Y:S04]  /*125f0*/  @!P4 LDGSTS.E.BYPASS.LTC128B.128 [R9+0x10400], desc[UR50][R6.64], !P0 ;  /* 0x104000000609cfae */ /* 0x020fe8000c101d72 */
[----:B------:R1:W-:Y:S02]  /*12600*/  @!P4 LDGSTS.E.BYPASS.LTC128B.128 [R9+0x14400], desc[UR50][R6.64+0x80], !P1 ;  /* 0x144000800609cfae */ /* 0x0003e4000c901d72 */
[----:B-1----:R-:W-:-:S05]  /*12610*/  @!P2 LEA R7, P3, R10, R5, 0x1 ;  /* 0x000000050a07a211 */ /* 0x002fca00078608ff */
[----:B--2---:R-:W-:-:S05]  /*12620*/  @!P2 IMAD.X R6, RZ, RZ, R8, P3 ;  /* 0x000000ffff06a224 */ /* 0x004fca00018e0608 */
[----:B------:R-:W-:-:S04]  /*12630*/  @!P2 LOP3.LUT R7, R7, R6, RZ, 0x3c, !PT ;  /* 0x000000060707a212 */ /* 0x000fc800078e3cff */
[----:B------:R-:W-:Y:S01]  /*12640*/  @!P2 LOP3.LUT R6, R7, R6, RZ, 0x3c, !PT ;  /* 0x000000060706a212 */ /* 0x000fe200078e3cff */
[----:B------:R-:W-:-:S03]  /*12650*/  VIADD R5, R0, 0x20 ;  /* 0x0000002000057836 */ /* 0x000fc60000000000 */
        /* <DEDUP_REMOVED lines=49> */
[----:B------:R-:W-:Y:S01]  /*12970*/  @!P2 IMAD.MOV.U32 R6, RZ, RZ, R5 ;  /* 0x000000ffff06a224 */ /* 0x000fe200078e0005 */
[----:B------:R-:W0:Y:S04]  /*12980*/  SHFL.IDX PT, R3, R3, 0x7, 0x181f ;  /* 0x00f81f0003037f89 */ /* 0x000e2800000e0000 */
[----:B------:R1:W-:Y:S04]  /*12990*/  @!P2 LDGSTS.E.BYPASS.LTC128B.128 [R9+0x13400], desc[UR50][R6.64], !P0 ;  /* 0x134000000609afae */ /* 0x0003e8000c101d72 */
[----:B------:R1:W-:Y:S04]  /*129a0*/  @!P2 LDGSTS.E.BYPASS.LTC128B.128 [R9+0x17400], desc[UR50][R6.64+0x80], !P1 ;  /* 0x174000800609afae */ /* 0x0003e8000c901d72 */
[----:B------:R-:W2:Y:S02]  /*129b0*/  SHFL.IDX PT, R4, R4, 0x7, 0x181f ;  /* 0x00f81f0004047f89 */ /* 0x000ea400000e0000 */
.L_x_1610:
[----:B------:R-:W-:Y:S01]  /*129c0*/  VIADD R0, R0, 0x70 ;  /* 0x0000007000007836 */ /* 0x000fe20000000000 */
[----:B------:R-:W-:Y:S04]  /*129d0*/  BSSY B0, `(.L_x_1495) ;  /* 0x000000a000007945 */ /* 0x000fe80003800000 */
[----:B------:R-:W-:-:S13]  /*129e0*/  ISETP.GE.AND P2, PT, R0, R2, PT ;  /* 0x000000020000720c */ /* 0x000fda0003f46270 */
[----:B------:R-:W-:Y:S05]  /*129f0*/  @P2 BRA `(.L_x_1496) ;  /* 0x00000000001c2947 */ /* 0x000fea0003800000 */
[----:B--2---:R-:W-:-:S05]  /*12a00*/  LEA R2, P2, R10, R4, 0x1 ;  /* 0x000000040a027211 */ /* 0x004fca00078408ff */
[----:B0-----:R-:W-:-:S05]  /*12a10*/  IMAD.X R3, RZ, RZ, R3, P2 ;  /* 0x000000ffff037224 */ /* 0x001fca00010e0603 */
[----:B------:R-:W-:Y:S01]  /*12a20*/  @!PT LDS RZ, [RZ] ;  /* 0x00000000fffff984 */ /* 0x000fe20000000800 */
[----:B------:R-:W-:Y:S01]  /*12a30*/  @!PT LDS RZ, [RZ] ;  /* 0x00000000fffff984 */ /* 0x000fe20000000800 */
[----:B------:R-:W-:Y:S01]  /*12a40*/  @!PT LDS RZ, [RZ] ;  /* 0x00000000fffff984 */ /* 0x000fe20000000800 */
[----:B------:R3:W-:Y:S04]  /*12a50*/  LDGSTS.E.BYPASS.LTC128B.128 [R9+0x13c00], desc[UR50][R2.64], !P0 ;  /* 0x13c0000002097fae */ /* 0x0007e8000c101d72 */
[----:B------:R3:W-:Y:S02]  /*12a60*/  LDGSTS.E.BYPASS.LTC128B.128 [R9+0x17c00], desc[UR50][R2.64+0x80], !P1 ;  /* 0x17c0008002097fae */ /* 0x0007e4000c901d72 */
.L_x_1496:
[----:B------:R-:W-:Y:S05]  /*12a70*/  BSYNC B0 ;  /* 0x0000000000007941 */ /* 0x000fea0003800000 */
.L_x_1495:
[----:B-1-3--:R-:W3:Y:S01]  /*12a80*/  LDL R9, [R1] ;  /* 0x0000000001097983 */ /* 0x00aee20000100800 */
[----:B------:R-:W-:Y:S01]  /*12a90*/  PLOP3.LUT P0, PT, PT, PT, PT, 0x80, 0x0 ;  /* 0x000000000000781c */ /* 0x000fe20003f0f070 */
[----:B------:R-:W-:Y:S01]  /*12aa0*/  NOP ;  /* 0x0000000000007918 */ /* 0x000fe20000000000 */
[----:B---3--:R-:W-:-:S11]  /*12ab0*/  VIADD R10, R9, 0x28800 ;  /* 0x00028800090a7836 */ /* 0x008fd60000000000 */
.L_x_1497:
[----:B------:R-:W3:Y:S01]  /*12ac0*/  LDL R2, [R1] ;  /* 0x0000000001027983 */ /* 0x000ee20000100800 */
[----:B------:R-:W-:Y:S02]  /*12ad0*/  PLOP3.LUT P1, PT, P1, P0, PT, 0xa2, 0x0 ;  /* 0x000000000000781c */ /* 0x000fe40000f21472 */
[----:B---3--:R-:W-:-:S08]  /*12ae0*/  @P0 R2UR P1, UR4, R2 ;  /* 0x00000000020402ca */ /* 0x008fd00000020000 */
[----:B------:R-:W-:-:S05]  /*12af0*/  @P0 PLOP3.LUT P0, PT, P1, PT, PT, 0x80, 0x0 ;  /* 0x000000000000081c */ /* 0x000fca0000f0f070 */
[----:B------:R-:W-:Y:S01]  /*12b00*/  @!P1 SYNCS.ARRIVE.TRANS64.RED.A0T1 RZ, [UR4+0x28800], RZ ;  /* 0x028800ffffff99a7 */ /* 0x000fe20008200404 */
[----:B------:R-:W-:Y:S07]  /*12b10*/  @!P1 ARRIVES.LDGSTSBAR.64.TRANSCNT [UR4+0x28800] ;  /* 0x02880000ff0099b0 */ /* 0x000fee0008000a84 */
[----:B------:R-:W-:Y:S05]  /*12b20*/  @P0 BRA.U.ANY `(.L_x_1497) ;  /* 0xfffffffd00e40947 */ /* 0x000fea000393ffff */
[----:B0-----:R-:W3:Y:S02]  /*12b30*/  LDL.LU R3, [R1+0x3c] ;  /* 0x00003c0001037983 */ /* 0x001ee40000300800 */
[----:B---3--:R-:W-:-:S05]  /*12b40*/  VIADD R3, R3, 0x1 ;  /* 0x0000000103037836 */ /* 0x008fca0000000000 */
        /* <DEDUP_REMOVED lines=10> */
.L_x_1611:
[----:B------:R-:W-:Y:S05]  /*12bf0*/  BSYNC B0 ;  /* 0x0000000000007941 */ /* 0x000fea0003800000 */
.L_x_1498:
[----:B------:R-:W3:Y:S04]  /*12c00*/  LDL R3, [R1+0x28] ;  /* 0x0000280001037983 */ /* 0x000ee80000100800 */
[----:B0-----:R-:W4:Y:S01]  /*12c10*/  LDL R2, [R1+0x20] ;  /* 0x0000200001027983 */ /* 0x001f220000100800 */
[----:B------:R-:W-:Y:S01]  /*12c20*/  BSSY B0, `(.L_x_1500) ;  /* 0x00001f3000007945 */ /* 0x000fe20003800000 */
[----:B---3--:R-:W-:-:S05]  /*12c30*/  VIADD R0, R3, 0xfffffffe ;  /* 0xfffffffe03007836 */ /* 0x008fca0000000000 */
[----:B----4-:R-:W-:-:S13]  /*12c40*/  ISETP.GE.AND P0, PT, R0, R2, PT ;  /* 0x000000020000720c */ /* 0x010fda0003f06270 */
[----:B------:R-:W-:Y:S05]  /*12c50*/  @!P0 BRA `(.L_x_1501) ;  /* 0x0000001c00bc8947 */ /* 0x000fea0003800000 */
[----:B------:R-:W-:Y:S01]  /*12c60*/  LOP3.LUT R8, RZ, R2, RZ, 0x33, !PT ;  /* 0x00000002ff087212 */ /* 0x000fe200078e33ff */
[----:B------:R-:W-:Y:S01]  /*12c70*/  IMAD.MOV R2, RZ, RZ, -R3 ;  /* 0x000000ffff027224 */ /* 0x000fe200078e0a03 */
[----:B------:R-:W-:Y:S04]  /*12c80*/  BSSY B2, `(.L_x_1502) ;  /* 0x00000a9000027945 */ /* 0x000fe80003800000 */
[----:B------:R-:W-:-:S05]  /*12c90*/  VIADDMNMX R8, R2, 0x1, R8, !PT ;  /* 0x0000000102087846 */ /* 0x000fca0007800108 */
[----:B------:R-:W-:-:S05]  /*12ca0*/  IMAD.IADD R2, R3, 0x1, R8 ;  /* 0x0000000103027824 */ /* 0x000fca00078e0208 */
[----:B------:R-:W-:-:S04]  /*12cb0*/  LOP3.LUT R2, R2, 0x1, RZ, 0xc0, !PT ;  /* 0x0000000102027812 */ /* 0x000fc800078ec0ff */
[----:B------:R-:W-:-:S13]  /*12cc0*/  ISETP.NE.U32.AND P0, PT, R2, 0x1, PT ;  /* 0x000000010200780c */ /* 0x000fda0003f05070 */
[----:B------:R-:W-:Y:S05]  /*12cd0*/  @P0 BRA `(.L_x_1503) ;  /* 0x00000008008c0947 */ /* 0x000fea0003800000 */
[----:B------:R-:W3:Y:S04]  /*12ce0*/  LDL R5, [R1+0x18] ;  /* 0x0000180001057983 */ /* 0x000ee80000100800 */
[----:B--2---:R-:W2:Y:S04]  /*12cf0*/  LDL R4, [R1+0x4] ;  /* 0x0000040001047983 */ /* 0x004ea80000100800 */
[----:B------:R-:W4:Y:S01]  /*12d00*/  LDL R3, [R1+0x10] ;  /* 0x0000100001037983 */ /* 0x000f220000100800 */
[----:B------:R-:W-:Y:S01]  /*12d10*/  BSSY B1, `(.L_x_1504) ;  /* 0x000009b000017945 */ /* 0x000fe20003800000 */
[----:B---3--:R-:W-:Y:S01]  /*12d20*/  LOP3.LUT P1, RZ, R5, 0x1, RZ, 0xc0, !PT ;  /* 0x0000000105ff7812 */ /* 0x008fe2000782c0ff */
[----:B--2---:R-:W-:-:S05]  /*12d30*/  VIADD R6, R4, 0x1 ;  /* 0x0000000104067836 */ /* 0x004fca0000000000 */
        /* <DEDUP_REMOVED lines=11> */
[----:B------:R-:W0:Y:S01]  /*12df0*/  LDC R5, c[0x0][0x43c] ;  /* 0x00010f00ff057b82 */ /* 0x000e220000000800 */
[----:B------:R-:W-:Y:S02]  /*12e00*/  ULDC.64 UR6, c[0x0][0x428] ;  /* 0x00010a0000067ab9 */ /* 0x000fe40000000a00 */
[----:B------:R-:W3:Y:S01]  /*12e10*/  LDL R7, [R1+0xc] ;  /* 0x00000c0001077983 */ /* 0x000ee20000100800 */
        /* <DEDUP_REMOVED lines=15> */
.L_x_1506:
[----:B------:R-:W2:Y:S01]  /*12f10*/  LDL R2, [R1] ;  /* 0x0000000001027983 */ /* 0x000ea20000100800 */
[----:B------:R-:W-:Y:S01]  /*12f20*/  BSSY B3, `(.L_x_1507) ;  /* 0x0000005000037945 */ /* 0x000fe20003800000 */
[----:B--2---:R-:W-:Y:S01]  /*12f30*/  IMAD R3, R6, 0x8, R2 ;  /* 0x0000000806037824 */ /* 0x004fe200078e0202 */
[----:B------:R-:W-:-:S04]  /*12f40*/  SHF.L.U32 R2, R9, 0x1f, RZ ;  /* 0x0000001f09027819 */ /* 0x000fc800000006ff */
[----:B------:R-:W1:Y:S02]  /*12f50*/  SYNCS.PHASECHK.TRANS64.TRYWAIT P0, [R3+URZ+0x28840], R2 ;  /* 0x02884002030075a7 */ /* 0x000e64000800017f */
[----:B-1----:R-:W-:Y:S05]  /*12f60*/  @!P0 BRA `(.L_x_1508) ;  /* 0x0000004000848947 */ /* 0x002fea0003800000 */
.L_x_1612:
[----:B------:R-:W-:Y:S05]  /*12f70*/  BSYNC B3 ;  /* 0x0000000000037941 */ /* 0x000fea0003800000 */
.L_x_1507:
        /* <DEDUP_REMOVED lines=12> */
.L_x_1510:
[----:B------:R-:W-:Y:S05]  /*13040*/  BSYNC B3 ;  /* 0x0000000000037941 */ /* 0x000fea0003800000 */
.L_x_1509:
[----:B------:R-:W2:Y:S04]  /*13050*/  LDL R5, [R1] ;  /* 0x0000000001057983 */ /* 0x000ea80000100800 */
        /* <DEDUP_REMOVED lines=12> */
.L_x_1511:
        /* <DEDUP_REMOVED lines=16> */
.L_x_1512:
        /* <DEDUP_REMOVED lines=17> */
.L_x_1613:
[----:B------:R-:W-:Y:S05]  /*13330*/  BSYNC B3 ;  /* 0x0000000000037941 */ /* 0x000fea0003800000 */
.L_x_1513:
[----:B------:R1:W5:Y:S01]  /*13340*/  LDL R15, [R1+0x4] ;  /* 0x00000400010f7983 */ /* 0x0003620000100800 */
[----:B------:R-:W-:Y:S01]  /*13350*/  BSSY B3, `(.L_x_1515) ;  /* 0x000000d000037945 */ /* 0x000fe20003800000 */
[----:B------:R-:W-:Y:S02]  /*13360*/  IMAD.MOV.U32 R12, RZ, RZ, 0x0 ;  /* 0x00000000ff0c7424 */ /* 0x000fe400078e00ff */
[----:B------:R-:W-:Y:S01]  /*13370*/  IMAD.MOV.U32 R13, RZ, RZ, 0x14f00000 ;  /* 0x14f00000ff0d7424 */ /* 0x000fe200078e00ff */
[----:B------:R-:W-:Y:S06]  /*13380*/  @P1 BRA `(.L_x_1516) ;  /* 0x0000000000241947 */ /* 0x000fec0003800000 */
[----:B------:R-:W2:Y:S01]  /*13390*/  LDL R7, [R1] ;  /* 0x0000000001077983 */ /* 0x000ea20000100800 */
[----:B------:R-:W3:Y:S01]  /*133a0*/  S2R R5, SR_TID.X ;  /* 0x0000000000057919 */ /* 0x000ee20000002100 */
[----:B0-----:R-:W-:Y:S01]  /*133b0*/  IMAD.MOV.U32 R3, RZ, RZ, 0x8000 ;  /* 0x00008000ff037424 */ /* 0x001fe200078e00ff */
[----:B---3--:R-:W-:-:S04]  /*133c0*/  LOP3.LUT R5, R5, 0x1f, RZ, 0xc0, !PT ;  /* 0x0000001f05057812 */ /* 0x008fc800078ec0ff */
[----:B------:R-:W-:Y:S01]  /*133d0*/  ISETP.NE.AND P0, PT, R5, RZ, PT ;  /* 0x000000ff0500720c */ /* 0x000fe20003f05270 */
[----:B--2--5:R-:W-:-:S04]  /*133e0*/  IMAD R2, R15, 0x8, R7 ;  /* 0x000000080f027824 */ /* 0x024fc800078e0207 */
[----:B------:R2:W-:Y:S08]  /*133f0*/  SYNCS.ARRIVE.TRANS64 RZ, [R2+URZ+0x28850], R3 ;  /* 0x0288500302ff79a7 */ /* 0x0005f0000800003f */
[----:B------:R-:W-:Y:S05]  /*13400*/  @!P0 BRA `(.L_x_1516) ;  /* 0x0000000000048947 */ /* 0x000fea0003800000 */
[----:B------:R-:W-:Y:S01]  /*13410*/  BPT.TRAP 0x1 ;  /* 0x000000040000795c */ /* 0x000fe20000300000 */
.L_x_1516:
[----:B------:R-:W-:Y:S05]  /*13420*/  BSYNC B3 ;  /* 0x0000000000037941 */ /* 0x000fea0003800000 */
.L_x_1515:
[----:B0-2---:R-:W2:Y:S04]  /*13430*/  LDL R2, [R1] ;  /* 0x0000000001027983 */ /* 0x005ea80000100800 */
[----:B------:R-:W3:Y:S04]  /*13440*/  LDL R7, [R1+0x14] ;  /* 0x0000140001077983 */ /* 0x000ee80000100800 */
[----:B------:R-:W3:Y:S01]  /*13450*/  LDL.LU R3, [R1+0x8] ;  /* 0x0000080001037983 */ /* 0x000ee20000300800 */
[----:B------:R-:W-:Y:S01]  /*13460*/  R2UR UR10, R11 ;  /* 0x000000000b0a72ca */ /* 0x000fe200000e0000 */
[----:B------:R-:W-:Y:S01]  /*13470*/  UIADD3 UR4, UP0, UR38, 0x470, URZ ;  /* 0x0000047026047890 */ /* 0x000fe2000ff1e03f */
[----:B------:R-:W-:-:S02]  /*13480*/  R2UR UR6, R12 ;  /* 0x000000000c0672ca */ /* 0x000fc400000e0000 */
[----:B------:R-:W-:Y:S01]  /*13490*/  R2UR UR7, R13 ;  /* 0x000000000d0772ca */ /* 0x000fe200000e0000 */
[----:B------:R-:W-:Y:S01]  /*134a0*/  UIADD3.X UR5, URZ, UR39, URZ, UP0, !UPT ;  /* 0x000000273f057290 */ /* 0x000fe200087fe43f */
[----:B------:R-:W-:Y:S01]  /*134b0*/  PLOP3.LUT P0, PT, PT, PT, PT, 0x80, 0x0 ;  /* 0x000000000000781c */ /* 0x000fe20003f0f070 */
[C-C-:B--2--5:R-:W-:Y:S02]  /*134c0*/  IMAD R5, R15.reuse, 0x8, R2.reuse ;  /* 0x000000080f057824 */ /* 0x164fe400078e0202 */
[----:B------:R-:W-:Y:S02]  /*134d0*/  IMAD R2, R15, 0x8000, R2 ;  /* 0x000080000f027824 */ /* 0x000fe400078e0202 */
[----:B------:R-:W-:Y:S02]  /*134e0*/  VIADD R5, R5, 0x28850 ;  /* 0x0002885005057836 */ /* 0x000fe40000000000 */
[----:B---3--:R-:W-:Y:S02]  /*134f0*/  IMAD R3, R3, 0x80, R7 ;  /* 0x0000008003037824 */ /* 0x008fe400078e0207 */
[----:B------:R-:W-:-:S07]  /*13500*/  VIADD R7, R2, 0x400 ;  /* 0x0000040002077836 */ /* 0x000fce0000000000 */
.L_x_1517:
        /* <DEDUP_REMOVED lines=15> */
.L_x_1518:
        /* <DEDUP_REMOVED lines=12> */
.L_x_1505:
[----:B------:R-:W-:Y:S05]  /*136c0*/  BSYNC B1 ;  /* 0x0000000000017941 */ /* 0x000fea0003800000 */
.L_x_1504:
[----:B0-----:R-:W2:Y:S04]  /*136d0*/  LDL R0, [R1+0x28] ;  /* 0x0000280001007983 */ /* 0x001ea80000100800 */
[----:B------:R0:W-:Y:S04]  /*136e0*/  STL [R1+0x4], R6 ;  /* 0x0000040601007387 */ /* 0x0001e80000100800 */
[----:B------:R0:W-:Y:S02]  /*136f0*/  STL [R1+0x10], R9 ;  /* 0x0000100901007387 */ /* 0x0001e40000100800 */
[----:B0-2---:R-:W-:-:S07]  /*13700*/  VIADD R0, R0, 0xfffffffd ;  /* 0xfffffffd00007836 */ /* 0x005fce0000000000 */
.L_x_1503:
[----:B------:R-:W-:Y:S05]  /*13710*/  BSYNC B2 ;  /* 0x0000000000027941 */ /* 0x000fea0003800000 */
.L_x_1502:
[----:B------:R-:W3:Y:S01]  /*13720*/  LDL.LU R2, [R1+0x28] ;  /* 0x0000280001027983 */ /* 0x000ee20000300800 */
[----:B------:R-:W-:Y:S01]  /*13730*/  VIADD R8, R8, 0xfffffffe ;  /* 0xfffffffe08087836 */ /* 0x000fe20000000000 */
[----:B---3--:R-:W-:-:S04]  /*13740*/  LOP3.LUT R2, RZ, R2, RZ, 0x33, !PT ;  /* 0x00000002ff027212 */ /* 0x008fc800078e33ff */
[----:B------:R-:W-:-:S13]  /*13750*/  ISETP.NE.AND P0, PT, R8, R2, PT ;  /* 0x000000020800720c */ /* 0x000fda0003f05270 */
[----:B------:R-:W-:Y:S05]  /*13760*/  @!P0 BRA `(.L_x_1501) ;  /* 0x0000001000f88947 */ /* 0x000fea0003800000 */
[----:B------:R-:W-:-:S07]  /*13770*/  IMAD.MOV.U32 R9, RZ, RZ, R17 ;  /* 0x000000ffff097224 */ /* 0x000fce00078e0011 */
.L_x_1549:
        /* <DEDUP_REMOVED lines=11> */
[----:B0-----:R-:W-:Y:S06]  /*13830*/  @!P1 BRA `(.L_x_1520) ;  /* 0x0000000800409947 */ /* 0x001fec0003800000 */
        /* <DEDUP_REMOVED lines=21> */
[----:B------:R-:W-:-:S04]  /*13990*/  LEA R6, P0, R2, UR4, 0x2 ;  /* 0x0000000402067c11 */ /* 0x000fc8000f8010ff */
[----:B------:R-:W-:-:S05]  /*139a0*/  LEA.HI.X R7, R2, UR5, R3, 0x2, P0 ;  /* 0x0000000502077c11 */ /* 0x000fca00080f1403 */
[----:B------:R0:W5:Y:S04]  /*139b0*/  LDG.E R9, desc[UR50][R6.64] ;  /* 0x0000003206097981 */ /* 0x000168000c1e1900 */
.L_x_1521:
[----:B------:R-:W2:Y:S01]  /*139c0*/  LDL R2, [R1] ;  /* 0x0000000001027983 */ /* 0x000ea20000100800 */
[----:B------:R-:W-:Y:S01]  /*139d0*/  BSSY B2, `(.L_x_1522) ;  /* 0x0000005000027945 */ /* 0x000fe20003800000 */
[----:B--2---:R-:W-:Y:S01]  /*139e0*/  IMAD R3, R4, 0x8, R2 ;  /* 0x0000000804037824 */ /* 0x004fe200078e0202 */
[----:B------:R-:W-:-:S04]  /*139f0*/  SHF.L.U32 R2, R5, 0x1f, RZ ;  /* 0x0000001f05027819 */ /* 0x000fc800000006ff */
[----:B------:R-:W2:Y:S02]  /*13a00*/  SYNCS.PHASECHK.TRANS64.TRYWAIT P0, [R3+URZ+0x28840], R2 ;  /* 0x02884002030075a7 */ /* 0x000ea4000800017f */
[----:B--2---:R-:W-:Y:S05]  /*13a10*/  @!P0 BRA `(.L_x_1523) ;  /* 0x0000003800008947 */ /* 0x004fea0003800000 */
.L_x_1614:
[----:B------:R-:W-:Y:S05]  /*13a20*/  BSYNC B2 ;  /* 0x0000000000027941 */ /* 0x000fea0003800000 */
.L_x_1522:
        /* <DEDUP_REMOVED lines=12> */
.L_x_1525:
[----:B------:R-:W-:Y:S05]  /*13af0*/  BSYNC B2 ;  /* 0x0000000000027941 */ /* 0x000fea0003800000 */
.L_x_1524:
[----:B--2---:R-:W2:Y:S04]  /*13b00*/  LDL R2, [R1] ;  /* 0x0000000001027983 */ /* 0x004ea80000100800 */
        /* <DEDUP_REMOVED lines=12> */
.L_x_1526:
        /* <DEDUP_REMOVED lines=16> */
.L_x_1527:
        /* <DEDUP_REMOVED lines=17> */
.L_x_1615:
[----:B------:R-:W-:Y:S05]  /*13de0*/  BSYNC B2 ;  /* 0x0000000000027941 */ /* 0x000fea0003800000 */
.L_x_1528:
[----:B------:R-:W-:Y:S01]  /*13df0*/  BSSY B2, `(.L_x_1530) ;  /* 0x000000b000027945 */ /* 0x000fe20003800000 */
[----:B------:R-:W-:Y:S02]  /*13e00*/  IMAD.MOV.U32 R12, RZ, RZ, 0x0 ;  /* 0x00000000ff0c7424 */ /* 0x000fe400078e00ff */
[----:B------:R-:W-:Y:S01]  /*13e10*/  IMAD.MOV.U32 R13, RZ, RZ, 0x14f00000 ;  /* 0x14f00000ff0d7424 */ /* 0x000fe200078e00ff */
[----:B------:R-:W-:Y:S06]  /*13e20*/  @P1 BRA `(.L_x_1531) ;  /* 0x00000000001c1947 */ /* 0x000fec0003800000 */
[----:B------:R-:W2:Y:S01]  /*13e30*/  S2R R6, SR_TID.X ;  /* 0x0000000000067919 */ /* 0x000ea20000002100 */
[----:B0-----:R-:W-:-:S04]  /*13e40*/  IMAD.MOV.U32 R3, RZ, RZ, 0x8000 ;  /* 0x00008000ff037424 */ /* 0x001fc800078e00ff */
[----:B------:R3:W-:Y:S01]  /*13e50*/  SYNCS.ARRIVE.TRANS64 RZ, [R2+URZ+0x50], R3 ;  /* 0x0000500302ff79a7 */ /* 0x0007e2000800003f */
[----:B--2---:R-:W-:-:S04]  /*13e60*/  LOP3.LUT R6, R6, 0x1f, RZ, 0xc0, !PT ;  /* 0x0000001f06067812 */ /* 0x004fc800078ec0ff */
[----:B------:R-:W-:-:S13]  /*13e70*/  ISETP.NE.AND P0, PT, R6, RZ, PT ;  /* 0x000000ff0600720c */ /* 0x000fda0003f05270 */
[----:B---3--:R-:W-:Y:S05]  /*13e80*/  @!P0 BRA `(.L_x_1531) ;  /* 0x0000000000048947 */ /* 0x008fea0003800000 */
[----:B------:R-:W-:Y:S01]  /*13e90*/  BPT.TRAP 0x1 ;  /* 0x000000040000795c */ /* 0x000fe20000300000 */
.L_x_1531:
[----:B------:R-:W-:Y:S05]  /*13ea0*/  BSYNC B2 ;  /* 0x0000000000027941 */ /* 0x000fea0003800000 */
.L_x_1530:
[----:B------:R-:W2:Y:S04]  /*13eb0*/  LDL R15, [R1] ;  /* 0x00000000010f7983 */ /* 0x000ea80000100800 */
[----:B0-----:R-:W2:Y:S04]  /*13ec0*/  LDL.LU R3, [R1+0x4] ;  /* 0x0000040001037983 */ /* 0x001ea80000300800 */
        /* <DEDUP_REMOVED lines=12> */
.L_x_1532:
        /* <DEDUP_REMOVED lines=15> */
.L_x_1533:
        /* <DEDUP_REMOVED lines=12> */
.L_x_1520:
[----:B------:R-:W-:Y:S05]  /*14140*/  BSYNC B1 ;  /* 0x0000000000017941 */ /* 0x000fea0003800000 */
.L_x_1519:
[----:B------:R-:W2:Y:S01]  /*14150*/  LDL R2, [R1+0x18] ;  /* 0x0000180001027983 */ /* 0x000ea20000100800 */
[----:B------:R-:W-:Y:S01]  /*14160*/  VIADD R3, R4, 0x1 ;  /* 0x0000000104037836 */ /* 0x000fe20000000000 */
[----:B------:R-:W-:Y:S01]  /*14170*/  BSSY B1, `(.L_x_1534) ;  /* 0x0000099000017945 */ /* 0x000fe20003800000 */
[----:B------:R-:W-:-:S03]  /*14180*/  VIADD R6, R0, 0xffffffff ;  /* 0xffffffff00067836 */ /* 0x000fc60000000000 */
        /* <DEDUP_REMOVED lines=9> */
[----:B------:R-:W-:Y:S01]  /*14220*/  IMAD.MOV.U32 R7, RZ, RZ, R6 ;  /* 0x000000ffff077224 */ /* 0x000fe200078e0006 */
[----:B------:R-:W-:-:S04]  /*14230*/  ISETP.NE.U32.AND P0, PT, RZ, UR4, PT ;  /* 0x00000004ff007c0c */ /* 0x000fc8000bf05070 */
[----:B------:R-:W-:-:S13]  /*14240*/  ISETP.NE.AND.EX P0, PT, RZ, UR5, PT, P0 ;  /* 0x00000005ff007c0c */ /* 0x000fda000bf05300 */
[----:B------:R-:W-:Y:S05]  /*14250*/  @!P0 BRA `(.L_x_1536) ;  /* 0x00000000004c8947 */ /* 0x000fea0003800000 */
[----:B------:R-:W3:Y:S01]  /*14260*/  LDL R14, [R1+0x1c] ;  /* 0x00001c00010e7983 */ /* 0x000ee20000100800 */
[----:B0-----:R-:W0:Y:S01]  /*14270*/  LDC R8, c[0x0][0x43c] ;  /* 0x00010f00ff087b82 */ /* 0x001e220000000800 */
[----:B------:R-:W-:Y:S02]  /*14280*/  ULDC.64 UR6, c[0x0][0x428] ;  /* 0x00010a0000067ab9 */ /* 0x000fe40000000a00 */
[----:B------:R-:W4:Y:S01]  /*14290*/  LDL R13, [R1+0xc] ;  /* 0x00000c00010d7983 */ /* 0x000f220000100800 */
        /* <DEDUP_REMOVED lines=8> */
[----:B---3--:R-:W-:-:S04]  /*14320*/  IMAD R8, R14, UR6, RZ ;  /* 0x000000060e087c24 */ /* 0x008fc8000f8e02ff */
[C---:B----4-:R-:W-:Y:S02]  /*14330*/  IMAD R8, R13.reuse, UR7, R8 ;  /* 0x000000070d087c24 */ /* 0x050fe4000f8e0208 */
[----:B------:R-:W-:-:S04]  /*14340*/  IMAD.WIDE.U32 R2, R13, UR6, R2 ;  /* 0x000000060d027c25 */ /* 0x000fc8000f8e0002 */
[----:B------:R-:W-:Y:S01]  /*14350*/  IMAD.IADD R3, R8, 0x1, R3 ;  /* 0x0000000108037824 */ /* 0x000fe200078e0203 */
[----:B------:R-:W-:-:S04]  /*14360*/  LEA R8, P0, R2, UR4, 0x2 ;  /* 0x0000000402087c11 */ /* 0x000fc8000f8010ff */
[----:B------:R-:W-:-:S06]  /*14370*/  LEA.HI.X R9, R2, UR5, R3, 0x2, P0 ;  /* 0x0000000502097c11 */ /* 0x000fcc00080f1403 */
[----:B------:R3:W5:Y:S03]  /*14380*/  LDG.E R9, desc[UR50][R8.64] ;  /* 0x0000003208097981 */ /* 0x000766000c1e1900 */
.L_x_1536:
[----:B------:R-:W4:Y:S01]  /*14390*/  LDL R2, [R1] ;  /* 0x0000000001027983 */ /* 0x000f220000100800 */
[----:B------:R-:W-:Y:S01]  /*143a0*/  SHF.L.U32 R3, R11, 0x1f, RZ ;  /* 0x0000001f0b037819 */ /* 0x000fe200000006ff */
[----:B------:R-:W-:Y:S01]  /*143b0*/  BSSY B2, `(.L_x_1537) ;  /* 0x0000004000027945 */ /* 0x000fe20003800000 */
[----:B----4-:R-:W-:-:S04]  /*143c0*/  IMAD R2, R12, 0x8, R2 ;  /* 0x000000080c027824 */ /* 0x010fc800078e0202 */
[----:B------:R-:W4:Y:S02]  /*143d0*/  SYNCS.PHASECHK.TRANS64.TRYWAIT P0, [R2+URZ+0x28840], R3 ;  /* 0x02884003020075a7 */ /* 0x000f24000800017f */
[----:B----4-:R-:W-:Y:S05]  /*143e0*/  @!P0 BRA `(.L_x_1538) ;  /* 0x0000002c00b48947 */ /* 0x010fea0003800000 */
.L_x_1616:
[----:B------:R-:W-:Y:S05]  /*143f0*/  BSYNC B2 ;  /* 0x0000000000027941 */ /* 0x000fea0003800000 */
.L_x_1537:
[----:B0--3--:R-:W0:Y:S01]  /*14400*/  S2R R8, SR_TID.X ;  /* 0x0000000000087919 */ /* 0x009e220000002100 */
[----:B------:R-:W-:Y:S01]  /*14410*/  BSSY B2, `(.L_x_1539) ;  /* 0x000000b000027945 */ /* 0x000fe20003800000 */
[----:B0-----:R-:W-:-:S04]  /*14420*/  LOP3.LUT R8, R8, 0x7f, RZ, 0xc0, !PT ;  /* 0x0000007f08087812 */ /* 0x001fc800078ec0ff */
[----:B------:R-:W-:-:S13]  /*14430*/  ISETP.NE.AND P1, PT, R8, RZ, PT ;  /* 0x000000ff0800720c */ /* 0x000fda0003f25270 */
[----:B------:R-:W-:Y:S05]  /*14440*/  @P1 BRA `(.L_x_1540) ;  /* 0x00000000001c1947 */ /* 0x000fea0003800000 */
[----:B------:R-:W0:Y:S01]  /*14450*/  S2R R8, SR_TID.X ;  /* 0x0000000000087919 */ /* 0x000e220000002100 */
[----:B----4-:R-:W-:-:S04]  /*14460*/  IMAD.MOV.U32 R3, RZ, RZ, 0x8000 ;  /* 0x00008000ff037424 */ /* 0x010fc800078e00ff */
[----:B------:R3:W-:Y:S01]  /*14470*/  SYNCS.ARRIVE.TRANS64 RZ, [R2+URZ+0x28830], R3 ;  /* 0x0288300302ff79a7 */ /* 0x0007e2000800003f */
[----:B0-----:R-:W-:-:S04]  /*14480*/  LOP3.LUT R8, R8, 0x1f, RZ, 0xc0, !PT ;  /* 0x0000001f08087812 */ /* 0x001fc800078ec0ff */
[----:B------:R-:W-:-:S13]  /*14490*/  ISETP.NE.AND P0, PT, R8, RZ, PT ;  /* 0x000000ff0800720c */ /* 0x000fda0003f05270 */
[----:B---3--:R-:W-:Y:S05]  /*144a0*/  @!P0 BRA `(.L_x_1540) ;  /* 0x0000000000048947 */ /* 0x008fea0003800000 */
[----:B------:R-:W-:Y:S01]  /*144b0*/  BPT.TRAP 0x1 ;  /* 0x000000040000795c */ /* 0x000fe20000300000 */
.L_x_1540:
[----:B------:R-:W-:Y:S05]  /*144c0*/  BSYNC B2 ;  /* 0x0000000000027941 */ /* 0x000fea0003800000 */
.L_x_1539:
[----:B----4-:R-:W3:Y:S04]  /*144d0*/  LDL R2, [R1+0x4] ;  /* 0x0000040001027983 */ /* 0x010ee80000100800 */
[----:B--2---:R-:W2:Y:S04]  /*144e0*/  LDL R11, [R1] ;  /* 0x00000000010b7983 */ /* 0x004ea80000100800 */
        /* <DEDUP_REMOVED lines=8> */
[C---:B---3--:R-:W-:Y:S02]  /*14570*/  IMAD R3, R2.reuse, 0x8, R10 ;  /* 0x0000000802037824 */ /* 0x048fe400078e020a */
[----:B--2---:R-:W-:Y:S02]  /*14580*/  IMAD R2, R2, 0x8000, R11 ;  /* 0x0000800002027824 */ /* 0x004fe400078e020b */
[----:B------:R-:W-:-:S02]  /*14590*/  VIADD R3, R3, 0x30 ;  /* 0x0000003003037836 */ /* 0x000fc40000000000 */
[----:B----4-:R-:W-:Y:S02]  /*145a0*/  IMAD R8, R7, 0x80, R8 ;  /* 0x0000008007087824 */ /* 0x010fe400078e0208 */
[----:B------:R-:W-:-:S07]  /*145b0*/  VIADD R11, R2, 0x18400 ;  /* 0x00018400020b7836 */ /* 0x000fce0000000000 */
.L_x_1541:
        /* <DEDUP_REMOVED lines=16> */
.L_x_1542:
        /* <DEDUP_REMOVED lines=15> */
.L_x_1617:
[----:B------:R-:W-:Y:S05]  /*147b0*/  BSYNC B2 ;  /* 0x0000000000027941 */ /* 0x000fea0003800000 */
.L_x_1543:
[----:B------:R-:W-:Y:S01]  /*147c0*/  BSSY B2, `(.L_x_1545) ;  /* 0x000000b000027945 */ /* 0x000fe20003800000 */
[----:B------:R-:W-:Y:S02]  /*147d0*/  IMAD.MOV.U32 R12, RZ, RZ, 0x0 ;  /* 0x00000000ff0c7424 */ /* 0x000fe400078e00ff */
[----:B------:R-:W-:Y:S01]  /*147e0*/  IMAD.MOV.U32 R13, RZ, RZ, 0x14f00000 ;  /* 0x14f00000ff0d7424 */ /* 0x000fe200078e00ff */
[----:B------:R-:W-:Y:S06]  /*147f0*/  @P1 BRA `(.L_x_1546) ;  /* 0x00000000001c1947 */ /* 0x000fec0003800000 */
[----:B------:R-:W2:Y:S02]  /*14800*/  S2R R3, SR_TID.X ;  /* 0x0000000000037919 */ /* 0x000ea40000002100 */
[----:B--2---:R-:W-:Y:S01]  /*14810*/  LOP3.LUT R8, R3, 0x1f, RZ, 0xc0, !PT ;  /* 0x0000001f03087812 */ /* 0x004fe200078ec0ff */
[----:B------:R-:W-:-:S03]  /*14820*/  IMAD.MOV.U32 R3, RZ, RZ, 0x8000 ;  /* 0x00008000ff037424 */ /* 0x000fc600078e00ff */
[----:B------:R-:W-:Y:S01]  /*14830*/  ISETP.NE.AND P0, PT, R8, RZ, PT ;  /* 0x000000ff0800720c */ /* 0x000fe20003f05270 */
[----:B------:R2:W-:-:S12]  /*14840*/  SYNCS.ARRIVE.TRANS64 RZ, [R2+URZ+0x50], R3 ;  /* 0x0000500302ff79a7 */ /* 0x0005d8000800003f */
[----:B--2---:R-:W-:Y:S05]  /*14850*/  @!P0 BRA `(.L_x_1546) ;  /* 0x0000000000048947 */ /* 0x004fea0003800000 */
[----:B------:R-:W-:Y:S01]  /*14860*/  BPT.TRAP 0x1 ;  /* 0x000000040000795c */ /* 0x000fe20000300000 */
.L_x_1546:
[----:B------:R-:W-:Y:S05]  /*14870*/  BSYNC B2 ;  /* 0x0000000000027941 */ /* 0x000fea0003800000 */
.L_x_1545:
[----:B------:R-:W2:Y:S04]  /*14880*/  LDL R8, [R1] ;  /* 0x0000000001087983 */ /* 0x000ea80000100800 */
[----:B0-----:R-:W3:Y:S04]  /*14890*/  LDL R5, [R1+0x14] ;  /* 0x0000140001057983 */ /* 0x001ee80000100800 */
        /* <DEDUP_REMOVED lines=11> */
.L_x_1547:
        /* <DEDUP_REMOVED lines=15> */
.L_x_1548:
        /* <DEDUP_REMOVED lines=12> */
.L_x_1535:
[----:B------:R-:W-:Y:S05]  /*14b00*/  BSYNC B1 ;  /* 0x0000000000017941 */ /* 0x000fea0003800000 */
.L_x_1534:
[----:B------:R-:W4:Y:S01]  /*14b10*/  LDL R2, [R1+0x20] ;  /* 0x0000200001027983 */ /* 0x000f220000100800 */
[----:B------:R-:W-:Y:S01]  /*14b20*/  VIADD R0, R0, 0xfffffffe ;  /* 0xfffffffe00007836 */ /* 0x000fe20000000000 */
[----:B----4-:R-:W-:-:S13]  /*14b30*/  ISETP.GT.AND P0, PT, R6, R2, PT ;  /* 0x000000020600720c */ /* 0x010fda0003f04270 */
[----:B------:R-:W-:Y:S05]  /*14b40*/  @P0 BRA `(.L_x_1549) ;  /* 0xffffffec000c0947 */ /* 0x000fea000383ffff */
.L_x_1501:
[----:B------:R-:W-:Y:S05]  /*14b50*/  BSYNC B0 ;  /* 0x0000000000007941 */ /* 0x000fea0003800000 */
.L_x_1500:
[----:B------:R-:W4:Y:S01]  /*14b60*/  S2R R2, SR_TID.X ;  /* 0x0000000000027919 */ /* 0x000f220000002100 */
[----:B------:R-:W-:Y:S01]  /*14b70*/  BSSY B0, `(.L_x_1550) ;  /* 0x0000010000007945 */ /* 0x000fe20003800000 */
[----:B----4-:R-:W-:-:S04]  /*14b80*/  LOP3.LUT R6, R2, 0x7f, RZ, 0xc0, !PT ;  /* 0x0000007f02067812 */ /* 0x010fc800078ec0ff */
[----:B------:R-:W-:-:S13]  /*14b90*/  ISETP.NE.AND P0, PT, R6, RZ, PT ;  /* 0x000000ff0600720c */ /* 0x000fda0003f05270 */
[----:B------:R-:W-:Y:S05]  /*14ba0*/  @P0 BRA `(.L_x_1551) ;  /* 0x0000000000300947 */ /* 0x000fea0003800000 */
[----:B------:R-:W4:Y:S01]  /*14bb0*/  S2R R3, SR_LANEID ;  /* 0x0000000000037919 */ /* 0x000f220000000000 */
[----:B------:R-:W-:Y:S01]  /*14bc0*/  VOTEU.ANY UR4, UPT, PT ;  /* 0x0000000000047886 */ /* 0x000fe200038e0100 */
[----:B--2---:R-:W2:Y:S01]  /*14bd0*/  LDC.64 R4, c[0x0][0xc60] ;  /* 0x00031800ff047b82 */ /* 0x004ea20000000a00 */
[----:B------:R-:W4:Y:S08]  /*14be0*/  FLO.U32 R0, UR4 ;  /* 0x0000000400007d00 */ /* 0x000f3000080e0000 */
[----:B------:R-:W2:Y:S01]  /*14bf0*/  POPC R2, UR4 ;  /* 0x0000000400027d09 */ /* 0x000ea20008000000 */
[----:B----4-:R-:W-:-:S13]  /*14c00*/  ISETP.EQ.U32.AND P0, PT, R0, R3, PT ;  /* 0x000000030000720c */ /* 0x010fda0003f02070 */
[----:B--2---:R-:W2:Y:S01]  /*14c10*/  @P0 ATOMG.E.ADD.STRONG.GPU PT, R5, desc[UR50][R4.64], R2 ;  /* 0x00000002040509a8 */ /* 0x004ea200081ee1f2 */
[----:B------:R-:W4:Y:S02]  /*14c20*/  S2R R3, SR_LTMASK ;  /* 0x0000000000037919 */ /* 0x000f240000003900 */
[----:B----4-:R-:W-:-:S06]  /*14c30*/  LOP3.LUT R3, R3, UR4, RZ, 0xc0, !PT ;  /* 0x0000000403037c12 */ /* 0x010fcc000f8ec0ff */
[----:B------:R-:W4:Y:S01]  /*14c40*/  POPC R3, R3 ;  /* 0x0000000300037309 */ /* 0x000f220000000000 */
[----:B--2---:R-:W4:Y:S02]  /*14c50*/  SHFL.IDX PT, R0, R5, R0, 0x1f ;  /* 0x00001f0005007589 */ /* 0x004f2400000e0000 */
[----:B----4-:R-:W-:-:S07]  /*14c60*/  IADD3 R16, R0, UR37, R3 ;  /* 0x0000002500107c10 */ /* 0x010fce000fffe003 */
.L_x_1551:
[----:B------:R-:W-:Y:S05]  /*14c70*/  BSYNC B0 ;  /* 0x0000000000007941 */ /* 0x000fea0003800000 */
.L_x_1550:
[----:B------:R-:W4:Y:S01]  /*14c80*/  LDL R0, [R1+0x18] ;  /* 0x0000180001007983 */ /* 0x000f220000100800 */
[----:B------:R-:W-:Y:S01]  /*14c90*/  BSSY B0, `(.L_x_1552) ;  /* 0x000003e000007945 */ /* 0x000fe20003800000 */
[----:B----4-:R-:W-:-:S13]  /*14ca0*/  LOP3.LUT P0, RZ, R0, 0x1, RZ, 0xc0, !PT ;  /* 0x0000000100ff7812 */ /* 0x010fda000780c0ff */
[----:B------:R-:W-:Y:S05]  /*14cb0*/  @!P0 BRA `(.L_x_1553) ;  /* 0x0000000000ec8947 */ /* 0x000fea0003800000 */
[----:B------:R-:W4:Y:S04]  /*14cc0*/  LDL R3, [R1] ;  /* 0x0000000001037983 */ /* 0x000f280000100800 */
[----:B------:R-:W4:Y:S04]  /*14cd0*/  LDL R0, [R1+0x4] ;  /* 0x0000040001007983 */ /* 0x000f280000100800 */
[----:B------:R-:W5:Y:S01]  /*14ce0*/  LDL R2, [R1+0x10] ;  /* 0x0000100001027983 */ /* 0x000f620000100800 */
[----:B------:R-:W-:Y:S01]  /*14cf0*/  BSSY B1, `(.L_x_1554) ;  /* 0x0000006000017945 */ /* 0x000fe20003800000 */
[----:B------:R-:W-:Y:S01]  /*14d00*/  ISETP.NE.AND P1, PT, R6, RZ, PT ;  /* 0x000000ff0600720c */ /* 0x000fe20003f25270 */
[----:B----4-:R-:W-:Y:S01]  /*14d10*/  IMAD R0, R0, 0x8, R3 ;  /* 0x0000000800007824 */ /* 0x010fe200078e0203 */
[----:B-----5:R-:W-:-:S04]  /*14d20*/  SHF.L.U32 R3, R2, 0x1f, RZ ;  /* 0x0000001f02037819 */ /* 0x020fc800000006ff */
[----:B------:R-:W4:Y:S02]  /*14d30*/  SYNCS.PHASECHK.TRANS64.TRYWAIT P0, [R0+URZ+0x28860], R3 ;  /* 0x02886003000075a7 */ /* 0x000f24000800017f */
[----:B----4-:R-:W-:Y:S05]  /*14d40*/  @!P0 BRA `(.L_x_1555) ;  /* 0x0000002400848947 */ /* 0x010fea0003800000 */
.L_x_1618:
[----:B------:R-:W-:Y:S05]  /*14d50*/  BSYNC B1 ;  /* 0x0000000000017941 */ /* 0x000fea0003800000 */
.L_x_1554:
[----:B------:R-:W-:Y:S04]  /*14d60*/  BSSY B1, `(.L_x_1556) ;  /* 0x0000009000017945 */ /* 0x000fe80003800000 */
[----:B------:R-:W-:Y:S05]  /*14d70*/  @P1 BRA `(.L_x_1557) ;  /* 0x00000000001c1947 */ /* 0x000fea0003800000 */
[----:B------:R-:W5:Y:S01]  /*14d80*/  S2R R2, SR_TID.X ;  /* 0x0000000000027919 */ /* 0x000f620000002100 */
[----:B----4-:R-:W-:-:S04]  /*14d90*/  IMAD.MOV.U32 R3, RZ, RZ, 0x8000 ;  /* 0x00008000ff037424 */ /* 0x010fc800078e00ff */
[----:B------:R4:W-:Y:S01]  /*14da0*/  SYNCS.ARRIVE.TRANS64 RZ, [R0+URZ+0x28850], R3 ;  /* 0x0288500300ff79a7 */ /* 0x0009e2000800003f */
[----:B-----5:R-:W-:-:S04]  /*14db0*/  LOP3.LUT R2, R2, 0x1f, RZ, 0xc0, !PT ;  /* 0x0000001f02027812 */ /* 0x020fc800078ec0ff */
[----:B------:R-:W-:-:S13]  /*14dc0*/  ISETP.NE.AND P0, PT, R2, RZ, PT ;  /* 0x000000ff0200720c */ /* 0x000fda0003f05270 */
[----:B----4-:R-:W-:Y:S05]  /*14dd0*/  @!P0 BRA `(.L_x_1557) ;  /* 0x0000000000048947 */ /* 0x010fea0003800000 */
[----:B------:R-:W-:Y:S01]  /*14de0*/  BPT.TRAP 0x1 ;  /* 0x000000040000795c */ /* 0x000fe20000300000 */
.L_x_1557:
[----:B------:R-:W-:Y:S05]  /*14df0*/  BSYNC B1 ;  /* 0x0000000000017941 */ /* 0x000fea0003800000 */
.L_x_1556:
[----:B------:R-:W5:Y:S04]  /*14e00*/  LDL.LU R5, [R1+0x14] ;  /* 0x0000140001057983 */ /* 0x000f680000300800 */
[----:B------:R-:W5:Y:S04]  /*14e10*/  LDL.LU R2, [R1+0x8] ;  /* 0x0000080001027983 */ /* 0x000f680000300800 */
[----:B--2---:R-:W2:Y:S04]  /*14e20*/  LDL R4, [R1] ;  /* 0x0000000001047983 */ /* 0x004ea80000100800 */
[----:B----4-:R-:W2:Y:S01]  /*14e30*/  LDL R3, [R1+0x4] ;  /* 0x0000040001037983 */ /* 0x010ea20000100800 */
[----:B------:R-:W-:Y:S01]  /*14e40*/  UIADD3 UR4, UP0, UR38, 0x470, URZ ;  /* 0x0000047026047890 */ /* 0x000fe2000ff1e03f */
[----:B------:R-:W-:Y:S01]  /*14e50*/  PLOP3.LUT P0, PT, PT, PT, PT, 0x80, 0x0 ;  /* 0x000000000000781c */ /* 0x000fe20003f0f070 */
[----:B------:R-:W-:Y:S01]  /*14e60*/  VIADD R0, R0, 0x28850 ;  /* 0x0002885000007836 */ /* 0x000fe20000000000 */
[----:B------:R-:W-:Y:S01]  /*14e70*/  UMOV UR6, 0x0 ;  /* 0x0000000000067882 */ /* 0x000fe20000000000 */
[----:B------:R-:W-:Y:S01]  /*14e80*/  UIADD3.X UR5, URZ, UR39, URZ, UP0, !UPT ;  /* 0x000000273f057290 */ /* 0x000fe200087fe43f */
[----:B------:R-:W-:Y:S01]  /*14e90*/  UMOV UR7, 0x14f00000 ;  /* 0x14f0000000077882 */ /* 0x000fe20000000000 */
[----:B------:R-:W-:Y:S01]  /*14ea0*/  UMOV UR10, URZ ;  /* 0x0000003f000a7c82 */ /* 0x000fe20008000000 */
[----:B-----5:R-:W-:-:S02]  /*14eb0*/  IMAD R2, R2, 0x80, R5 ;  /* 0x0000008002027824 */ /* 0x020fc400078e0205 */
[----:B--2---:R-:W-:-:S04]  /*14ec0*/  IMAD R3, R3, 0x8000, R4 ;  /* 0x0000800003037824 */ /* 0x004fc800078e0204 */
[----:B------:R-:W-:-:S07]  /*14ed0*/  VIADD R4, R3, 0x400 ;  /* 0x0000040003047836 */ /* 0x000fce0000000000 */
.L_x_1558:
        /* <DEDUP_REMOVED lines=10> */
[----:B------:R-:W-:Y:S01]  /*14f80*/  PLOP3.LUT P0, PT, PT, PT, PT, 0x80, 0x0 ;  /* 0x000000000000781c */ /* 0x000fe20003f0f070 */
[----:B------:R-:W-:Y:S01]  /*14f90*/  VIADD R3, R3, 0x4400 ;  /* 0x0000440003037836 */ /* 0x000fe20000000000 */
[----:B------:R-:W-:Y:S01]  /*14fa0*/  UMOV UR6, 0x0 ;  /* 0x0000000000067882 */ /* 0x000fe20000000000 */
[----:B------:R-:W-:Y:S01]  /*14fb0*/  UMOV UR7, 0x14f00000 ;  /* 0x14f0000000077882 */ /* 0x000fe20000000000 */
[----:B------:R-:W-:-:S09]  /*14fc0*/  UMOV UR10, 0x40 ;  /* 0x00000040000a7882 */ /* 0x000fd20000000000 */
.L_x_1559:
        /* <DEDUP_REMOVED lines=9> */
[----:B----4-:R-:W-:Y:S05]  /*15060*/  @P0 BRA.U.ANY `(.L_x_1559) ;  /* 0xfffffffd00d80947 */ /* 0x010fea000393ffff */
.L_x_1553:
[----:B------:R-:W-:Y:S05]  /*15070*/  BSYNC B0 ;  /* 0x0000000000007941 */ /* 0x000fea0003800000 */
.L_x_1552:
[----:B------:R-:W4:Y:S04]  /*15080*/  LDL.LU R5, [R1+0x4] ;  /* 0x0000040001057983 */ /* 0x000f280000300800 */
[----:B--2---:R-:W2:Y:S01]  /*15090*/  LDL.LU R4, [R1+0x10] ;  /* 0x0000100001047983 */ /* 0x004ea20000300800 */
[----:B----4-:R-:W-:-:S05]  /*150a0*/  VIADD R0, R5, 0x1 ;  /* 0x0000000105007836 */ /* 0x010fca0000000000 */
[----:B------:R-:W-:-:S04]  /*150b0*/  ISETP.NE.AND P0, PT, R0, 0x2, PT ;  /* 0x000000020000780c */ /* 0x000fc80003f05270 */
[----:B------:R-:W-:Y:S02]  /*150c0*/  SEL R2, RZ, 0x1, P0 ;  /* 0x00000001ff027807 */ /* 0x000fe40000000000 */
[----:B------:R-:W-:Y:S02]  /*150d0*/  SEL R0, R0, RZ, P0 ;  /* 0x000000ff00007207 */ /* 0x000fe40000000000 */
[----:B--2---:R-:W-:-:S03]  /*150e0*/  LOP3.LUT R4, R4, R2, RZ, 0x3c, !PT ;  /* 0x0000000204047212 */ /* 0x004fc600078e3cff */
[----:B------:R2:W-:Y:S04]  /*150f0*/  STL [R1+0x4], R0 ;  /* 0x0000040001007387 */ /* 0x0005e80000100800 */
[----:B------:R2:W-:Y:S02]  /*15100*/  STL [R1+0x10], R4 ;  /* 0x0000100401007387 */ /* 0x0005e40000100800 */
.L_x_1480:
[----:B------:R-:W-:Y:S05]  /*15110*/  BSYNC B7 ;  /* 0x0000000000077941 */ /* 0x000fea0003800000 */
.L_x_1478:
        /* <DEDUP_REMOVED lines=10> */
[----:B------:R2:W-:Y:S01]  /*151c0*/  STL [R1], R0 ;  /* 0x0000000001007387 */ /* 0x0005e20000100800 */
[----:B------:R-:W-:Y:S06]  /*151d0*/  BAR.ARV 0x4, 0x180 ;  /* 0x0106000000007b1d */ /* 0x000fec0000002000 */
[----:B------:R-:W-:Y:S05]  /*151e0*/  BRA `(.L_x_1561) ;  /* 0x0000000800d47947 */ /* 0x000fea0003800000 */
.L_x_1560:
[----:B------:R-:W2:Y:S01]  /*151f0*/  S2R R0, SR_TID.X ;  /* 0x0000000000007919 */ /* 0x000ea20000002100 */
[----:B------:R-:W-:Y:S01]  /*15200*/  UMOV UR4, 0xffffffff ;  /* 0xffffffff00047882 */ /* 0x000fe20000000000 */
[----:B--2---:R-:W-:-:S04]  /*15210*/  LOP3.LUT R4, R0, 0x1f, RZ, 0xc0, !PT ;  /* 0x0000001f00047812 */ /* 0x004fc800078ec0ff */
[----:B------:R-:W-:Y:S01]  /*15220*/  ISETP.NE.AND P0, PT, R4, 0x1f, PT ;  /* 0x0000001f0400780c */ /* 0x000fe20003f05270 */
[----:B------:R-:W-:-:S12]  /*15230*/  BRA.DIV UR4, `(.L_x_1562) ;  /* 0x00000022045c7947 */ /* 0x000fd8000b800000 */
[----:B------:R-:W-:Y:S01]  /*15240*/  IMAD.IADD R5, R19, 0x1, R4 ;  /* 0x0000000113057824 */ /* 0x000fe200078e0204 */
[----:B------:R-:W-:-:S04]  /*15250*/  ULDC UR4, c[0x0][0xc3c] ;  /* 0x00030f0000047ab9 */ /* 0x000fc80000000800 */
[----:B------:R-:W-:-:S13]  /*15260*/  ISETP.GE.OR P1, PT, R5, UR4, !P0 ;  /* 0x0000000405007c0c */ /* 0x000fda000c726670 */
[----:B------:R-:W2:Y:S02]  /*15270*/  @!P1 LDC.64 R2, c[0x0][0xc80] ;  /* 0x00032000ff029b82 */ /* 0x000ea40000000a00 */
[----:B--2---:R-:W-:-:S06]  /*15280*/  @!P1 IMAD.WIDE R2, R5, 0x4, R2 ;  /* 0x0000000405029825 */ /* 0x004fcc00078e0202 */
[----:B------:R2:W4:Y:S01]  /*15290*/  @!P1 LDG.E R3, desc[UR50][R2.64] ;  /* 0x0000003202039981 */ /* 0x000522000c1e1900 */
[C---:B------:R-:W-:Y:S02]  /*152a0*/  ISETP.GE.U32.AND P2, PT, R4.reuse, 0x2, PT ;  /* 0x000000020400780c */ /* 0x040fe40003f46070 */
[C---:B------:R-:W-:Y:S01]  /*152b0*/  ISETP.GE.U32.AND P3, PT, R4.reuse, 0x4, PT ;  /* 0x000000040400780c */ /* 0x040fe20003f66070 */
[----:B------:R-:W-:Y:S01]  /*152c0*/  SHFL.IDX PT, R0, R16, RZ, 0x1f ;  /* 0x00001fff10007589 */ /* 0x000fe200000e0000 */
[C---:B------:R-:W-:Y:S02]  /*152d0*/  ISETP.GE.U32.AND P4, PT, R4.reuse, 0x8, PT ;  /* 0x000000080400780c */ /* 0x040fe40003f86070 */
[C---:B------:R-:W-:Y:S01]  /*152e0*/  ISETP.GE.U32.AND P5, PT, R4.reuse, 0x10, PT ;  /* 0x000000100400780c */ /* 0x040fe20003fa6070 */
[----:B--2---:R-:W-:Y:S02]  /*152f0*/  IMAD.MOV.U32 R2, RZ, RZ, RZ ;  /* 0x000000ffff027224 */ /* 0x004fe400078e00ff */
[----:B----4-:R-:W-:Y:S01]  /*15300*/  @!P1 IMAD.MOV.U32 R2, RZ, RZ, R3 ;  /* 0x000000ffff029224 */ /* 0x010fe200078e0003 */
[----:B------:R-:W-:-:S04]  /*15310*/  ISETP.NE.AND P1, PT, R4, RZ, PT ;  /* 0x000000ff0400720c */ /* 0x000fc80003f25270 */
[----:B------:R-:W2:Y:S02]  /*15320*/  SHFL.UP PT, R14, R2, 0x1, RZ ;  /* 0x04200000020e7989 */ /* 0x000ea400000e00ff */
[----:B--2---:R-:W-:-:S05]  /*15330*/  SEL R5, R14, RZ, P1 ;  /* 0x000000ff0e057207 */ /* 0x004fca0000800000 */
[----:B------:R-:W-:Y:S02]  /*15340*/  IMAD.IADD R3, R2, 0x1, R5 ;  /* 0x0000000102037824 */ /* 0x000fe400078e0205 */
[----:B------:R-:W-:Y:S04]  /*15350*/  SHFL.IDX PT, R5, R16, 0x1, 0x1f ;  /* 0x00201f0010057f89 */ /* 0x000fe800000e0000 */
[----:B------:R-:W2:Y:S02]  /*15360*/  SHFL.UP PT, R14, R3, 0x2, RZ ;  /* 0x04400000030e7989 */ /* 0x000ea400000e00ff */
[----:B--2---:R-:W-:-:S05]  /*15370*/  SEL R14, R14, RZ, P2 ;  /* 0x000000ff0e0e7207 */ /* 0x004fca0001000000 */
[----:B------:R-:W-:-:S05]  /*15380*/  IMAD.IADD R3, R3, 0x1, R14 ;  /* 0x0000000103037824 */ /* 0x000fca00078e020e */
        /* <DEDUP_REMOVED lines=9> */
[----:B------:R2:W4:Y:S02]  /*15420*/  SHFL.IDX PT, R14, R3, 0x1f, 0x1f ;  /* 0x03e01f00030e7f89 */ /* 0x00052400000e0000 */
.L_x_1628:
[----:B------:R-:W-:Y:S02]  /*15430*/  ULDC UR4, c[0x0][0xc38] ;  /* 0x00030e0000047ab9 */ /* 0x000fe40000000800 */
[----:B------:R-:W-:-:S04]  /*15440*/  IMAD.U32 R4, RZ, RZ, UR4 ;  /* 0x00000004ff047e24 */ /* 0x000fc8000f8e00ff */
[----:B----4-:R-:W-:-:S04]  /*15450*/  IMAD R16, R14, R4, RZ ;  /* 0x000000040e107224 */ /* 0x010fc800078e02ff */
[----:B------:R-:W-:-:S05]  /*15460*/  IMAD.IADD R5, R5, 0x1, R16 ;  /* 0x0000000105057824 */ /* 0x000fca00078e0210 */
[----:B------:R-:W-:-:S13]  /*15470*/  ISETP.GT.AND P6, PT, R5, R0, PT ;  /* 0x000000000500720c */ /* 0x000fda0003fc4270 */
[----:B------:R-:W-:Y:S05]  /*15480*/  @P6 BRA `(.L_x_1563) ;  /* 0x00000000009c6947 */ /* 0x000fea0003800000 */
.L_x_1568:
[----:B------:R-:W4:Y:S01]  /*15490*/  LDC R4, c[0x0][0xc3c] ;  /* 0x00030f00ff047b82 */ /* 0x000f220000000800 */
[----:B------:R-:W-:-:S05]  /*154a0*/  VIADD R19, R19, 0x1f ;  /* 0x0000001f13137836 */ /* 0x000fca0000000000 */
[----:B----4-:R-:W-:-:S13]  /*154b0*/  ISETP.GE.AND P6, PT, R19, R4, PT ;  /* 0x000000041300720c */ /* 0x010fda0003fc6270 */
[----:B------:R-:W-:Y:S05]  /*154c0*/  @P6 BRA `(.L_x_1564) ;  /* 0x0000000400d06947 */ /* 0x000fea0003800000 */
[----:B------:R-:W4:Y:S01]  /*154d0*/  S2R R2, SR_TID.X ;  /* 0x0000000000027919 */ /* 0x000f220000002100 */
[----:B------:R-:W-:Y:S01]  /*154e0*/  BSSY B0, `(.L_x_1565) ;  /* 0x0000009000007945 */ /* 0x000fe20003800000 */
[----:B----4-:R-:W-:-:S05]  /*154f0*/  LOP3.LUT R2, R2, 0x1f, RZ, 0xc0, !PT ;  /* 0x0000001f02027812 */ /* 0x010fca00078ec0ff */
[----:B---3--:R-:W-:Y:S02]  /*15500*/  IMAD.IADD R7, R19, 0x1, R2 ;  /* 0x0000000113077824 */ /* 0x008fe400078e0202 */
[----:B------:R-:W-:-:S03]  /*15510*/  IMAD.MOV.U32 R2, RZ, RZ, RZ ;  /* 0x000000ffff027224 */ /* 0x000fc600078e00ff */
[----:B------:R-:W-:-:S13]  /*15520*/  ISETP.GE.OR P6, PT, R7, R4, !P0 ;  /* 0x000000040700720c */ /* 0x000fda00047c6670 */
[----:B------:R-:W-:Y:S05]  /*15530*/  @P6 BRA `(.L_x_1566) ;  /* 0x00000000000c6947 */ /* 0x000fea0003800000 */
[----:B--2---:R-:W2:Y:S02]  /*15540*/  LDC.64 R2, c[0x0][0xc80] ;  /* 0x00032000ff027b82 */ /* 0x004ea40000000a00 */
[----:B--2---:R-:W-:-:S06]  /*15550*/  IMAD.WIDE R2, R7, 0x4, R2 ;  /* 0x0000000407027825 */ /* 0x004fcc00078e0202 */
[----:B------:R3:W5:Y:S02]  /*15560*/  LDG.E R2, desc[UR50][R2.64] ;  /* 0x0000003202027981 */ /* 0x000764000c1e1900 */
.L_x_1566:
[----:B------:R-:W-:Y:S05]  /*15570*/  BSYNC B0 ;  /* 0x0000000000007941 */ /* 0x000fea0003800000 */
.L_x_1565:
[----:B------:R-:W-:-:S03]  /*15580*/  UMOV UR4, 0xffffffff ;  /* 0xffffffff00047882 */ /* 0x000fc60000000000 */
[----:B------:R-:W-:Y:S05]  /*15590*/  BRA.DIV UR4, `(.L_x_1567) ;  /* 0x0000002204a87947 */ /* 0x000fea000b800000 */
[----:B-----5:R-:W2:Y:S02]  /*155a0*/  SHFL.UP PT, R14, R2, 0x1, RZ ;  /* 0x04200000020e7989 */ /* 0x020ea400000e00ff */
[----:B--23--:R-:W-:-:S05]  /*155b0*/  SEL R3, R14, RZ, P1 ;  /* 0x000000ff0e037207 */ /* 0x00cfca0000800000 */
        /* <DEDUP_REMOVED lines=13> */
[----:B------:R2:W3:Y:S02]  /*15690*/  SHFL.IDX PT, R14, R3, 0x1f, 0x1f ;  /* 0x03e01f00030e7f89 */ /* 0x0004e400000e0000 */
.L_x_1636:
[----:B------:R-:W-:Y:S02]  /*156a0*/  ULDC UR4, c[0x0][0xc38] ;  /* 0x00030e0000047ab9 */ /* 0x000fe40000000800 */
[----:B------:R-:W-:-:S04]  /*156b0*/  IMAD.U32 R4, RZ, RZ, UR4 ;  /* 0x00000004ff047e24 */ /* 0x000fc8000f8e00ff */
[----:B---3--:R-:W-:-:S04]  /*156c0*/  IMAD R16, R14, R4, RZ ;  /* 0x000000040e107224 */ /* 0x008fc800078e02ff */
[----:B------:R-:W-:-:S05]  /*156d0*/  IMAD.IADD R5, R16, 0x1, R5 ;  /* 0x0000000110057824 */ /* 0x000fca00078e0205 */
[----:B------:R-:W-:-:S13]  /*156e0*/  ISETP.GT.AND P6, PT, R5, R0, PT ;  /* 0x000000000500720c */ /* 0x000fda0003fc4270 */
[----:B------:R-:W-:Y:S05]  /*156f0*/  @!P6 BRA `(.L_x_1568) ;  /* 0xfffffffc0064e947 */ /* 0x000fea000383ffff */
.L_x_1563:
[----:B------:R-:W-:Y:S01]  /*15700*/  IMAD.IADD R16, R5, 0x1, -R16 ;  /* 0x0000000105107824 */ /* 0x000fe200078e0a10 */
[----:B------:R-:W-:-:S03]  /*15710*/  UMOV UR4, 0xffffffff ;  /* 0xffffffff00047882 */ /* 0x000fc60000000000 */
[----:B------:R-:W-:-:S05]  /*15720*/  IMAD R5, R3, R4, R16 ;  /* 0x0000000403057224 */ /* 0x000fca00078e0210 */
[----:B------:R-:W-:Y:S01]  /*15730*/  ISETP.GT.AND P6, PT, R5, R0, PT ;  /* 0x000000000500720c */ /* 0x000fe20003fc4270 */
[----:B------:R-:W-:-:S12]  /*15740*/  BRA.DIV UR4, `(.L_x_1569) ;  /* 0x0000002204fc7947 */ /* 0x000fd8000b800000 */
[----:B------:R-:W-:-:S04]  /*15750*/  VOTE.ANY R5, PT, !P6 ;  /* 0x0000000000057806 */ /* 0x000fc800070e0100 */
[----:B------:R-:W4:Y:S02]  /*15760*/  POPC R6, R5 ;  /* 0x0000000500067309 */ /* 0x000f240000000000 */
[----:B----4-:R4:W0:Y:S02]  /*15770*/  SHFL.IDX PT, R17, R2, R6, 0x1f ;  /* 0x00001f0602117589 */ /* 0x01082400000e0000 */
.L_x_1640:
[----:B------:R-:W-:Y:S01]  /*15780*/  ISETP.NE.AND P0, PT, R5, RZ, PT ;  /* 0x000000ff0500720c */ /* 0x000fe20003f05270 */
[----:B------:R-:W-:-:S12]  /*15790*/  IMAD.MOV.U32 R5, RZ, RZ, RZ ;  /* 0x000000ffff057224 */ /* 0x000fd800078e00ff */
[----:B------:R-:W-:Y:S05]  /*157a0*/  @!P0 BRA `(.L_x_1570) ;  /* 0x0000000000108947 */ /* 0x000fea0003800000 */
[----:B------:R-:W-:Y:S01]  /*157b0*/  UMOV UR4, 0xffffffff ;  /* 0xffffffff00047882 */ /* 0x000fe20000000000 */
[----:B------:R-:W-:Y:S02]  /*157c0*/  VIADD R12, R6, 0xffffffff ;  /* 0xffffffff060c7836 */ /* 0x000fe40000000000 */
[----:B------:R-:W-:Y:S05]  /*157d0*/  BRA.DIV UR4, `(.L_x_1571) ;  /* 0x0000002604207947 */ /* 0x000fea000b800000 */
[----:B------:R0:W0:Y:S02]  /*157e0*/  SHFL.IDX PT, R5, R3, R12, 0x1f ;  /* 0x00001f0c03057589 */ /* 0x00002400000e0000 */
.L_x_1570:
[----:B0-2-4-:R-:W0:Y:S01]  /*157f0*/  LDC.64 R2, c[0x0][0xc90] ;  /* 0x00032400ff027b82 */ /* 0x015e220000000a00 */
[----:B------:R-:W-:-:S04]  /*15800*/  IMAD.IADD R19, R6, 0x1, R19 ;  /* 0x0000000106137824 */ /* 0x000fc800078e0213 */
[----:B0-----:R-:W-:-:S05]  /*15810*/  IMAD.WIDE R2, R19, 0x4, R2 ;  /* 0x0000000413027825 */ /* 0x001fca00078e0202 */
[----:B---3--:R-:W2:Y:S01]  /*15820*/  LDG.E R7, desc[UR50][R2.64] ;  /* 0x0000003202077981 */ /* 0x008ea2000c1e1900 */
[----:B------:R-:W-:-:S04]  /*15830*/  IMAD R16, R5, R4, R16 ;  /* 0x0000000405107224 */ /* 0x000fc800078e0210 */
[----:B------:R-:W-:Y:S02]  /*15840*/  IMAD.IADD R0, R0, 0x1, -R16 ;  /* 0x0000000100007824 */ /* 0x000fe400078e0a10 */
[----:B--2---:R-:W-:-:S05]  /*15850*/  IMAD R6, R17, R7, RZ ;  /* 0x0000000711067224 */ /* 0x004fca00078e02ff */
[----:B------:R-:W-:-:S04]  /*15860*/  IABS R8, R6 ;  /* 0x0000000600087213 */ /* 0x000fc80000000000 */
[----:B------:R-:W0:Y:S08]  /*15870*/  I2F.RP R2, R8 ;  /* 0x0000000800027306 */ /* 0x000e300000209400 */
[----:B0-----:R-:W0:Y:S02]  /*15880*/  MUFU.RCP R2, R2 ;  /* 0x0000000200027308 */ /* 0x001e240000001000 */
[----:B0-----:R-:W-:-:S06]  /*15890*/  VIADD R2, R2, 0xffffffe ;  /* 0x0ffffffe02027836 */ /* 0x001fcc0000000000 */
[----:B------:R-:W0:Y:S02]  /*158a0*/  F2I.FTZ.U32.TRUNC.NTZ R3, R2 ;  /* 0x0000000200037305 */ /* 0x000e24000021f000 */
[----:B0-----:R-:W-:-:S04]  /*158b0*/  IMAD.MOV R2, RZ, RZ, -R3 ;  /* 0x000000ffff027224 */ /* 0x001fc800078e0a03 */
[----:B------:R-:W-:Y:S02]  /*158c0*/  IMAD R5, R2, R8, RZ ;  /* 0x0000000802057224 */ /* 0x000fe400078e02ff */
[----:B------:R-:W-:-:S04]  /*158d0*/  IMAD.MOV.U32 R2, RZ, RZ, RZ ;  /* 0x000000ffff027224 */ /* 0x000fc800078e00ff */
[----:B------:R-:W-:Y:S01]  /*158e0*/  IMAD.HI.U32 R2, R3, R5, R2 ;  /* 0x0000000503027227 */ /* 0x000fe200078e0002 */
[----:B------:R-:W-:Y:S02]  /*158f0*/  IABS R3, R0 ;  /* 0x0000000000037213 */ /* 0x000fe40000000000 */
[----:B------:R-:W-:-:S03]  /*15900*/  IABS R5, R6 ;  /* 0x0000000600057213 */ /* 0x000fc60000000000 */
[----:B------:R-:W-:-:S04]  /*15910*/  IMAD.HI.U32 R2, R2, R3, RZ ;  /* 0x0000000302027227 */ /* 0x000fc800078e00ff */
[----:B------:R-:W-:-:S04]  /*15920*/  IMAD.MOV R5, RZ, RZ, -R5 ;  /* 0x000000ffff057224 */ /* 0x000fc800078e0a05 */
        /* <DEDUP_REMOVED lines=15> */
[----:B------:R-:W-:Y:S01]  /*15a20*/  VIADDMNMX R4, R3, R4, R7, PT ;  /* 0x0000000403047246 */ /* 0x000fe20003800107 */
[----:B------:R-:W-:-:S03]  /*15a30*/  IMAD.IADD R5, R0, 0x1, R5 ;  /* 0x0000000100057824 */ /* 0x000fc600078e0205 */
        /* <DEDUP_REMOVED lines=23> */
[----:B------:R-:W-:Y:S01]  /*15bb0*/  @!P1 LOP3.LUT R2, RZ, R4, RZ, 0x33, !PT ;  /* 0x00000004ff029212 */ /* 0x000fe200078e33ff */
[----:B------:R-:W-:-:S04]  /*15bc0*/  IMAD.MOV R4, RZ, RZ, -R4 ;  /* 0x000000ffff047224 */ /* 0x000fc800078e0a04 */
[----:B------:R-:W-:Y:S01]  /*15bd0*/  IMAD R18, R2, R4, R5 ;  /* 0x0000000402127224 */ /* 0x000fe200078e0205 */
[----:B------:R-:W-:-:S05]  /*15be0*/  LOP3.LUT R2, RZ, R2, RZ, 0x33, !PT ;  /* 0x00000002ff027212 */ /* 0x000fca00078e33ff */
[----:B------:R-:W-:Y:S01]  /*15bf0*/  IMAD.IADD R17, R17, 0x1, R2 ;  /* 0x0000000111117824 */ /* 0x000fe200078e0202 */
[----:B------:R-:W-:Y:S06]  /*15c00*/  BRA `(.L_x_1572) ;  /* 0x00000000001c7947 */ /* 0x000fec0003800000 */
.L_x_1564:
[----:B------:R-:W-:Y:S01]  /*15c10*/  UMOV UR4, URZ ;  /* 0x0000003f00047c82 */ /* 0x000fe20008000000 */
[----:B------:R-:W-:Y:S01]  /*15c20*/  UMOV UR5, URZ ;  /* 0x0000003f00057c82 */ /* 0x000fe20008000000 */
[----:B------:R-:W-:Y:S01]  /*15c30*/  ULDC UR6, c[0x0][0xc3c] ;  /* 0x00030f0000067ab9 */ /* 0x000fe20000000800 */
[----:B------:R-:W-:Y:S02]  /*15c40*/  IMAD.MOV.U32 R16, RZ, RZ, R0 ;  /* 0x000000ffff107224 */ /* 0x000fe400078e0000 */
[----:B------:R-:W-:Y:S02]  /*15c50*/  IMAD.U32 R17, RZ, RZ, UR4 ;  /* 0x00000004ff117e24 */ /* 0x000fe4000f8e00ff */
[----:B------:R-:W-:Y:S02]  /*15c60*/  IMAD.U32 R18, RZ, RZ, UR5 ;  /* 0x00000005ff127e24 */ /* 0x000fe4000f8e00ff */
[----:B------:R-:W-:-:S07]  /*15c70*/  IMAD.U32 R19, RZ, RZ, UR6 ;  /* 0x00000006ff137e24 */ /* 0x000fce000f8e00ff */
.L_x_1572:
[----:B------:R4:W5:Y:S01]  /*15c80*/  LDL R2, [R1] ;  /* 0x0000000001027983 */ /* 0x0009620000100800 */
[----:B------:R-:W0:Y:S01]  /*15c90*/  S2R R0, SR_TID.X ;  /* 0x0000000000007919 */ /* 0x000e220000002100 */
[----:B------:R-:W-:Y:S05]  /*15ca0*/  WARPSYNC.ALL ;  /* 0x0000000000007948 */ /* 0x000fea0003800000 */
[----:B0-----:R-:W-:Y:S01]  /*15cb0*/  LOP3.LUT R0, R0, 0x1f, RZ, 0xc0, !PT ;  /* 0x0000001f00007812 */ /* 0x001fe200078ec0ff */
[----:B------:R-:W-:Y:S03]  /*15cc0*/  BAR.SYNC.DEFER_BLOCKING 0x4, 0x180 ;  /* 0x0106000000007b1d */ /* 0x000fe60000010000 */
[----:B------:R-:W-:-:S13]  /*15cd0*/  ISETP.NE.AND P0, PT, R0, RZ, PT ;  /* 0x000000ff0000720c */ /* 0x000fda0003f05270 */
[----:B--2---:R-:W5:Y:S01]  /*15ce0*/  @!P0 S2R R3, SR_CgaCtaId ;  /* 0x0000000000038919 */ /* 0x004f620000008800 */
[----:B------:R-:W-:-:S04]  /*15cf0*/  @!P0 MOV R0, 0x400 ;  /* 0x0000040000008802 */ /* 0x000fc80000000f00 */
[----:B-----5:R-:W-:-:S05]  /*15d00*/  @!P0 LEA R2, R3, R0, 0x18 ;  /* 0x0000000003028211 */ /* 0x020fca00078ec0ff */
[----:B------:R4:W-:Y:S04]  /*15d10*/  @!P0 STS.128 [R2+0x288d0], R16 ;  /* 0x0288d01002008388 */ /* 0x0009e80000000c00 */
[----:B------:R4:W-:Y:S01]  /*15d20*/  @!P0 STL [R1], R2 ;  /* 0x0000000201008387 */ /* 0x0009e20000100800 */
[----:B------:R-:W-:Y:S06]  /*15d30*/  BAR.ARV 0x5, 0x180 ;  /* 0x0146000000007b1d */ /* 0x000fec0000002000 */
.L_x_1561:
[----:B------:R-:W-:Y:S02]  /*15d40*/  ULDC UR4, c[0x0][0xc3c] ;  /* 0x00030f0000047ab9 */ /* 0x000fe40000000800 */
[----:B----4-:R-:W-:-:S13]  /*15d50*/  ISETP.GE.AND P0, PT, R19, UR4, PT ;  /* 0x0000000413007c0c */ /* 0x010fda000bf06270 */
[----:B------:R-:W-:Y:S05]  /*15d60*/  @!P0 BRA `(.L_x_1573) ;  /* 0xffffffac004c8947 */ /* 0x000fea000383ffff */
[----:B------:R-:W-:Y:S05]  /*15d70*/  BSYNC B8 ;  /* 0x0000000000087941 */ /* 0x000fea0003800000 */
.L_x_1466:
[----:B--2---:R-:W2:Y:S01]  /*15d80*/  LDL.LU R0, [R1+0x3c] ;  /* 0x00003c0001007983 */ /* 0x004ea20000300800 */
[----:B------:R-:W-:Y:S01]  /*15d90*/  BSSY B0, `(.L_x_1574) ;  /* 0x000000b000007945 */ /* 0x000fe20003800000 */
[----:B------:R-:W4:Y:S01]  /*15da0*/  S2R R5, SR_CgaCtaId ;  /* 0x0000000000057919 */ /* 0x000f220000008800 */
[----:B--2---:R-:W-:-:S05]  /*15db0*/  VIADD R0, R0, 0x1 ;  /* 0x0000000100007836 */ /* 0x004fca0000000000 */
[----:B0-----:R-:W-:-:S04]  /*15dc0*/  LEA.HI R2, R0, R0, RZ, 0x1 ;  /* 0x0000000000027211 */ /* 0x001fc800078f08ff */
[----:B------:R-:W-:-:S05]  /*15dd0*/  LOP3.LUT R3, R2, 0xfffffffe, RZ, 0xc0, !PT ;  /* 0xfffffffe02037812 */ /* 0x000fca00078ec0ff */
[----:B------:R-:W-:Y:S01]  /*15de0*/  IMAD.IADD R3, R0, 0x1, -R3 ;  /* 0x0000000100037824 */ /* 0x000fe200078e0a03 */
[----:B------:R-:W-:-:S04]  /*15df0*/  MOV R0, 0x400 ;  /* 0x0000040000007802 */ /* 0x000fc80000000f00 */
[----:B----4-:R-:W-:Y:S02]  /*15e00*/  LEA R0, R5, R0, 0x18 ;  /* 0x0000000005007211 */ /* 0x010fe400078ec0ff */
[----:B------:R-:W-:-:S04]  /*15e10*/  SHF.L.U32 R3, R3, 0x1f, RZ ;  /* 0x0000001f03037819 */ /* 0x000fc800000006ff */
[----:B------:R-:W0:Y:S02]  /*15e20*/  SYNCS.PHASECHK.TRANS64.TRYWAIT P0, [R0+URZ+0x28820], R3 ;  /* 0x02882003000075a7 */ /* 0x000e24000800017f */
[----:B0-----:R-:W-:Y:S05]  /*15e30*/  @!P0 BRA `(.L_x_1575) ;  /* 0x0000001c00b08947 */ /* 0x001fea0003800000 */
.L_x_1643:
[----:B------:R-:W-:Y:S05]  /*15e40*/  BSYNC B0 ;  /* 0x0000000000007941 */ /* 0x000fea0003800000 */
.L_x_1574:
[----:B------:R-:W-:-:S03]  /*15e50*/  UMOV UR4, 0xffffffff ;  /* 0xffffffff00047882 */ /* 0x000fc60000000000 */
[----:B------:R-:W-:Y:S05]  /*15e60*/  BRA.DIV UR4, `(.L_x_1576) ;  /* 0x0000001e04b87947 */ /* 0x000fea000b800000 */
[----:B------:R-:W2:Y:S02]  /*15e70*/  S2R R2, SR_TID.X ;  /* 0x0000000000027919 */ /* 0x000ea40000002100 */
[----:B--2---:R-:W-:-:S04]  /*15e80*/  SHF.R.U32.HI R2, RZ, 0x5, R2 ;  /* 0x00000005ff027819 */ /* 0x004fc80000011602 */
[----:B------:R-:W-:-:S05]  /*15e90*/  LOP3.LUT R2, R2, 0x3, RZ, 0xc0, !PT ;  /* 0x0000000302027812 */ /* 0x000fca00078ec0ff */
[----:B------:R2:W4:Y:S02]  /*15ea0*/  SHFL.IDX PT, R14, R2, RZ, 0x1f ;  /* 0x00001fff020e7589 */ /* 0x00052400000e0000 */
.L_x_1646:
[----:B----4-:R-:W-:Y:S01]  /*15eb0*/  ISETP.NE.AND P0, PT, R14, RZ, PT ;  /* 0x000000ff0e00720c */ /* 0x010fe20003f05270 */
[----:B------:R-:W-:-:S12]  /*15ec0*/  BSSY B0, `(.L_x_1577) ;  /* 0x0000027000007945 */ /* 0x000fd80003800000 */
[----:B------:R-:W-:Y:S05]  /*15ed0*/  @P0 BRA `(.L_x_1578) ;  /* 0x0000000000940947 */ /* 0x000fea0003800000 */
[----:B------:R-:W-:-:S03]  /*15ee0*/  UMOV UR4, 0xffffffff ;  /* 0xffffffff00047882 */ /* 0x000fc60000000000 */
[----:B------:R-:W-:Y:S05]  /*15ef0*/  BRA.DIV UR4, `(.L_x_1579) ;  /* 0x0000001e04c87947 */ /* 0x000fea000b800000 */
[----:B------:R-:W-:-:S13]  /*15f00*/  ELECT P6, URZ, PT ;  /* 0x00000000003f782f */ /* 0x000fda00038c0000 */
.L_x_1649:
[----:B------:R-:W-:Y:S05]  /*15f10*/  @!P6 BRA `(.L_x_1578) ;  /* 0x000000000084e947 */ /* 0x000fea0003800000 */
[----:B------:R-:W-:-:S06]  /*15f20*/  ULOP3.LUT UR4, UR36, 0x2, URZ, 0xfc, !UPT ;  /* 0x0000000224047892 */ /* 0x000fcc000f8efc3f */
[----:B--2---:R-:W-:-:S05]  /*15f30*/  IMAD.U32 R2, RZ, RZ, UR4 ;  /* 0x00000004ff027e24 */ /* 0x004fca000f8e00ff */
[----:B------:R-:W-:-:S13]  /*15f40*/  ISETP.NE.AND P2, PT, R2, 0x3, PT ;  /* 0x000000030200780c */ /* 0x000fda0003f45270 */
[----:B------:R-:W-:Y:S05]  /*15f50*/  @!P2 BRA `(.L_x_1580) ;  /* 0x000000000004a947 */ /* 0x000fea0003800000 */
[----:B------:R-:W-:Y:S01]  /*15f60*/  BPT.TRAP 0x1 ;  /* 0x000000040000795c */ /* 0x000fe20000300000 */
.L_x_1580:
[----:B0-----:R-:W2:Y:S04]  /*15f70*/  LDL R3, [R1+0x4] ;  /* 0x0000040001037983 */ /* 0x001ea80000100800 */
[----:B---3--:R-:W3:Y:S01]  /*15f80*/  LDL.LU R7, [R1+0x10] ;  /* 0x0000100001077983 */ /* 0x008ee20000300800 */
[----:B------:R-:W-:-:S04]  /*15f90*/  VIADD R2, R0, 0x28840 ;  /* 0x0002884000027836 */ /* 0x000fc80000000000 */
[C---:B--2---:R-:W-:Y:S02]  /*15fa0*/  IMAD R6, R3.reuse, 0x8, R2 ;  /* 0x0000000803067824 */ /* 0x044fe400078e0202 */
[----:B------:R-:W-:Y:S01]  /*15fb0*/  VIADD R3, R3, 0x1 ;  /* 0x0000000103037836 */ /* 0x000fe20000000000 */
[----:B---3--:R-:W-:-:S04]  /*15fc0*/  SHF.L.U32 R5, R7, 0x1f, RZ ;  /* 0x0000001f07057819 */ /* 0x008fc800000006ff */
        /* <DEDUP_REMOVED lines=8> */
.L_x_1650:
[----:B------:R-:W2:Y:S02]  /*16050*/  SYNCS.PHASECHK.TRANS64.TRYWAIT P0, [R7+URZ], R2 ;  /* 0x00000002070075a7 */ /* 0x000ea4000800017f */
[----:B--2---:R-:W-:Y:S05]  /*16060*/  @!P0 BRA `(.L_x_1582) ;  /* 0x0000001c00a08947 */ /* 0x004fea0003800000 */
.L_x_1651:
[----:B------:R-:W-:Y:S05]  /*16070*/  @!P2 BRA `(.L_x_1583) ;  /* 0x000000000004a947 */ /* 0x000fea0003800000 */
[----:B------:R-:W-:Y:S01]  /*16080*/  BPT.TRAP 0x1 ;  /* 0x000000040000795c */ /* 0x000fe20000300000 */
.L_x_1583:
[----:B------:R-:W3:Y:S01]  /*16090*/  LDL.LU R4, [R1+0x4] ;  /* 0x0000040001047983 */ /* 0x000ee20000300800 */
[----:B------:R-:W-:-:S04]  /*160a0*/  VIADD R0, R0, 0x28860 ;  /* 0x0002886000007836 */ /* 0x000fc80000000000 */
[----:B---3--:R-:W-:-:S04]  /*160b0*/  IMAD R4, R4, 0x8, R0 ;  /* 0x0000000804047824 */ /* 0x008fc800078e0200 */
[----:B------:R-:W3:Y:S02]  /*160c0*/  SYNCS.PHASECHK.TRANS64.TRYWAIT P0, [R4+URZ], R5 ;  /* 0x00000005040075a7 */ /* 0x000ee4000800017f */
[----:B---3--:R-:W-:Y:S05]  /*160d0*/  @!P0 BRA `(.L_x_1584) ;  /* 0x0000001c00988947 */ /* 0x008fea0003800000 */
.L_x_1652:
[----:B------:R-:W-:-:S07]  /*160e0*/  IMAD R3, R3, 0x8, R0 ;  /* 0x0000000803037824 */ /* 0x000fce00078e0200 */
.L_x_1585:
[----:B----4-:R4:W0:Y:S02]  /*160f0*/  SYNCS.PHASECHK.TRANS64.TRYWAIT P0, [R3+URZ], R2 ;  /* 0x00000002030075a7 */ /* 0x010824000800017f */
[----:B0-----:R-:W-:Y:S05]  /*16100*/  @!P0 NANOSLEEP.SYNCS 0x989680 ;  /* 0x009896800000895d */ /* 0x001fea0003900000 */
[----:B------:R-:W0:Y:S02]  /*16110*/  @!P0 SYNCS.PHASECHK.TRANS64 P0, [R3+URZ], R2 ;  /* 0x00000002030085a7 */ /* 0x000e24000800007f */
[----:B0-----:R-:W-:Y:S05]  /*16120*/  @!P0 BRA `(.L_x_1585) ;  /* 0xfffffffc00f08947 */ /* 0x001fea000383ffff */
.L_x_1578:
[----:B------:R-:W-:Y:S05]  /*16130*/  BSYNC B0 ;  /* 0x0000000000007941 */ /* 0x000fea0003800000 */
.L_x_1577:
[----:B------:R-:W-:Y:S05]  /*16140*/  EXIT ;  /* 0x000000000000794d */ /* 0x000fea0003800000 */
.L_x_1368:
[----:B0-----:R-:W-:-:S04]  /*16150*/  IMAD.U32 R3, RZ, RZ, UR41 ;  /* 0x00000029ff037e24 */ /* 0x001fc8000f8e00ff */
[----:B------:R0:W1:Y:S03]  /*16160*/  SYNCS.PHASECHK.TRANS64.TRYWAIT P1, [R3+URZ+0x28800], R0 ;  /* 0x02880000030075a7 */ /* 0x000066000802017f */
[----:B-1----:R-:W-:Y:S05]  /*16170*/  @!P1 NANOSLEEP.SYNCS 0x989680 ;  /* 0x009896800000995d */ /* 0x002fea0003900000 */
[----:B------:R-:W1:Y:S02]  /*16180*/  @!P1 SYNCS.PHASECHK.TRANS64 P1, [R3+URZ+0x28800], R0 ;  /* 0x02880000030095a7 */ /* 0x000e64000802007f */
[----:B-1----:R-:W-:Y:S05]  /*16190*/  @!P1 BRA `(.L_x_1368) ;  /* 0xfffffffc00ec9947 */ /* 0x002fea000383ffff */
[----:B------:R-:W-:Y:S05]  /*161a0*/  BRA `(.L_x_1586) ;  /* 0xfffffeb800887947 */ /* 0x000fea000383ffff */
.L_x_1372:
[----:B-1----:R1:W2:Y:S02]  /*161b0*/  SYNCS.PHASECHK.TRANS64.TRYWAIT P2, [R5+URZ+0x28830], R0 ;  /* 0x02883000050075a7 */ /* 0x0022a4000804017f */
[----:B--2---:R-:W-:Y:S05]  /*161c0*/  @!P2 NANOSLEEP.SYNCS 0x989680 ;  /* 0x009896800000a95d */ /* 0x004fea0003900000 */
[----:B------:R-:W2:Y:S02]  /*161d0*/  @!P2 SYNCS.PHASECHK.TRANS64 P2, [R5+URZ+0x28830], R0 ;  /* 0x028830000500a5a7 */ /* 0x000ea4000804007f */
[----:B--2---:R-:W-:Y:S05]  /*161e0*/  @!P2 BRA `(.L_x_1372) ;  /* 0xfffffffc00f0a947 */ /* 0x004fea000383ffff */
[----:B------:R-:W-:Y:S05]  /*161f0*/  BRA `(.L_x_1371) ;  /* 0xfffffeb800ac7947 */ /* 0x000fea000383ffff */
.L_x_1388:
[----:B-1----:R-:W-:-:S04]  /*16200*/  IMAD.U32 R9, RZ, RZ, UR6 ;  /* 0x00000006ff097e24 */ /* 0x002fc8000f8e00ff */
[----:B------:R1:W2:Y:S03]  /*16210*/  SYNCS.PHASECHK.TRANS64.TRYWAIT P2, [R9+URZ+0x28830], R4 ;  /* 0x02883004090075a7 */ /* 0x0002a6000804017f */
[----:B--2---:R-:W-:Y:S05]  /*16220*/  @!P2 NANOSLEEP.SYNCS 0x989680 ;  /* 0x009896800000a95d */ /* 0x004fea0003900000 */
[----:B------:R-:W2:Y:S02]  /*16230*/  @!P2 SYNCS.PHASECHK.TRANS64 P2, [R9+URZ+0x28830], R4 ;  /* 0x028830040900a5a7 */ /* 0x000ea4000804007f */
[----:B--2---:R-:W-:Y:S05]  /*16240*/  @!P2 BRA `(.L_x_1388) ;  /* 0xfffffffc00eca947 */ /* 0x004fea000383ffff */
[----:B------:R-:W-:Y:S05]  /*16250*/  BRA `(.L_x_1385) ;  /* 0xfffffeec00507947 */ /* 0x000fea000383ffff */
.L_x_1392:
[----:B-1----:R-:W-:-:S04]  /*16260*/  IMAD.U32 R9, RZ, RZ, UR6 ;  /* 0x00000006ff097e24 */ /* 0x002fc8000f8e00ff */
[----:B------:R1:W2:Y:S03]  /*16270*/  SYNCS.PHASECHK.TRANS64.TRYWAIT P2, [R9+URZ+0x28850], R4 ;  /* 0x02885004090075a7 */ /* 0x0002a6000804017f */
[----:B--2---:R-:W-:Y:S05]  /*16280*/  @!P2 NANOSLEEP.SYNCS 0x989680 ;  /* 0x009896800000a95d */ /* 0x004fea0003900000 */
[----:B------:R-:W2:Y:S02]  /*16290*/  @!P2 SYNCS.PHASECHK.TRANS64 P2, [R9+URZ+0x28850], R4 ;  /* 0x028850040900a5a7 */ /* 0x000ea4000804007f */
[----:B--2---:R-:W-:Y:S05]  /*162a0*/  @!P2 BRA `(.L_x_1392) ;  /* 0xfffffffc00eca947 */ /* 0x004fea000383ffff */
[----:B------:R-:W-:Y:S05]  /*162b0*/  BRA `(.L_x_1389) ;  /* 0xfffffef000107947 */ /* 0x000fea000383ffff */
.L_x_1409:
[----:B-1----:R-:W-:-:S04]  /*162c0*/  IMAD.U32 R7, RZ, RZ, UR6 ;  /* 0x00000006ff077e24 */ /* 0x002fc8000f8e00ff */
[----:B------:R1:W2:Y:S03]  /*162d0*/  SYNCS.PHASECHK.TRANS64.TRYWAIT P2, [R7+URZ+0x28830], R0 ;  /* 0x02883000070075a7 */ /* 0x0002a6000804017f */
[----:B--2---:R-:W-:Y:S05]  /*162e0*/  @!P2 NANOSLEEP.SYNCS 0x989680 ;  /* 0x009896800000a95d */ /* 0x004fea0003900000 */
[----:B------:R-:W2:Y:S02]  /*162f0*/  @!P2 SYNCS.PHASECHK.TRANS64 P2, [R7+URZ+0x28830], R0 ;  /* 0x028830000700a5a7 */ /* 0x000ea4000804007f */
[----:B--2---:R-:W-:Y:S05]  /*16300*/  @!P2 BRA `(.L_x_1409) ;  /* 0xfffffffc00eca947 */ /* 0x004fea000383ffff */
[----:B------:R-:W-:Y:S05]  /*16310*/  BRA `(.L_x_1406) ;  /* 0xffffff1c00f87947 */ /* 0x000fea000383ffff */
.L_x_1413:
[----:B-1----:R-:W-:-:S04]  /*16320*/  IMAD.U32 R7, RZ, RZ, UR6 ;  /* 0x00000006ff077e24 */ /* 0x002fc8000f8e00ff */
[----:B------:R1:W2:Y:S03]  /*16330*/  SYNCS.PHASECHK.TRANS64.TRYWAIT P2, [R7+URZ+0x28850], R0 ;  /* 0x02885000070075a7 */ /* 0x0002a6000804017f */
[----:B--2---:R-:W-:Y:S05]  /*16340*/  @!P2 NANOSLEEP.SYNCS 0x989680 ;  /* 0x009896800000a95d */ /* 0x004fea0003900000 */
[----:B------:R-:W2:Y:S02]  /*16350*/  @!P2 SYNCS.PHASECHK.TRANS64 P2, [R7+URZ+0x28850], R0 ;  /* 0x028850000700a5a7 */ /* 0x000ea4000804007f */
[----:B--2---:R-:W-:Y:S05]  /*16360*/  @!P2 BRA `(.L_x_1413) ;  /* 0xfffffffc00eca947 */ /* 0x004fea000383ffff */
[----:B------:R-:W-:Y:S05]  /*16370*/  BRA `(.L_x_1410) ;  /* 0xffffff2000b87947 */ /* 0x000fea000383ffff */
.L_x_1419:
[----:B-1----:R-:W-:-:S04]  /*16380*/  IMAD.U32 R7, RZ, RZ, UR6 ;  /* 0x00000006ff077e24 */ /* 0x002fc8000f8e00ff */
[----:B------:R1:W2:Y:S03]  /*16390*/  SYNCS.PHASECHK.TRANS64.TRYWAIT P2, [R7+URZ+0x28830], R0 ;  /* 0x02883000070075a7 */ /* 0x0002a6000804017f */
[----:B--2---:R-:W-:Y:S05]  /*163a0*/  @!P2 NANOSLEEP.SYNCS 0x989680 ;  /* 0x009896800000a95d */ /* 0x004fea0003900000 */
[----:B------:R-:W2:Y:S02]  /*163b0*/  @!P2 SYNCS.PHASECHK.TRANS64 P2, [R7+URZ+0x28830], R0 ;  /* 0x028830000700a5a7 */ /* 0x000ea4000804007f */
[----:B--2---:R-:W-:Y:S05]  /*163c0*/  @!P2 BRA `(.L_x_1419) ;  /* 0xfffffffc00eca947 */ /* 0x004fea000383ffff */
[----:B------:R-:W-:Y:S05]  /*163d0*/  BRA `(.L_x_1416) ;  /* 0xffffff3c00d07947 */ /* 0x000fea000383ffff */
.L_x_1423:
[----:B-1----:R-:W-:-:S04]  /*163e0*/  IMAD.U32 R7, RZ, RZ, UR6 ;  /* 0x00000006ff077e24 */ /* 0x002fc8000f8e00ff */
[----:B------:R1:W2:Y:S03]  /*163f0*/  SYNCS.PHASECHK.TRANS64.TRYWAIT P2, [R7+URZ+0x28850], R0 ;  /* 0x02885000070075a7 */ /* 0x0002a6000804017f */
[----:B--2---:R-:W-:Y:S05]  /*16400*/  @!P2 NANOSLEEP.SYNCS 0x989680 ;  /* 0x009896800000a95d */ /* 0x004fea0003900000 */
[----:B------:R-:W2:Y:S02]  /*16410*/  @!P2 SYNCS.PHASECHK.TRANS64 P2, [R7+URZ+0x28850], R0 ;  /* 0x028850000700a5a7 */ /* 0x000ea4000804007f */
[----:B--2---:R-:W-:Y:S05]  /*16420*/  @!P2 BRA `(.L_x_1423) ;  /* 0xfffffffc00eca947 */ /* 0x004fea000383ffff */
[----:B------:R-:W-:Y:S05]  /*16430*/  BRA `(.L_x_1420) ;  /* 0xffffff4000907947 */ /* 0x000fea000383ffff */
.L_x_1436:
[----:B-1----:R-:W-:-:S04]  /*16440*/  IMAD.U32 R6, RZ, RZ, UR5 ;  /* 0x00000005ff067e24 */ /* 0x002fc8000f8e00ff */
[----:B------:R1:W2:Y:S03]  /*16450*/  SYNCS.PHASECHK.TRANS64.TRYWAIT P0, [R6+URZ+0x28850], R5 ;  /* 0x02885005060075a7 */ /* 0x0002a6000800017f */
[----:B--2---:R-:W-:Y:S05]  /*16460*/  @!P0 NANOSLEEP.SYNCS 0x989680 ;  /* 0x009896800000895d */ /* 0x004fea0003900000 */
[----:B------:R-:W2:Y:S02]  /*16470*/  @!P0 SYNCS.PHASECHK.TRANS64 P0, [R6+URZ+0x28850], R5 ;  /* 0x02885005060085a7 */ /* 0x000ea4000800007f */
[----:B--2---:R-:W-:Y:S05]  /*16480*/  @!P0 BRA `(.L_x_1436) ;  /* 0xfffffffc00ec8947 */ /* 0x004fea000383ffff */
[----:B------:R-:W-:Y:S05]  /*16490*/  BRA `(.L_x_1435) ;  /* 0xffffff6c00987947 */ /* 0x000fea000383ffff */
.L_x_1486:
[----:B------:R-:W3:Y:S01]  /*164a0*/  S2R R4, SR_TID.X ;  /* 0x0000000000047919 */ /* 0x000ee20000002100 */
[----:B------:R-:W-:Y:S01]  /*164b0*/  BSSY B0, `(.L_x_1587) ;  /* 0x000000a000007945 */ /* 0x000fe20003800000 */
[----:B------:R-:W-:Y:S02]  /*164c0*/  IMAD.MOV.U32 R12, RZ, RZ, RZ ;  /* 0x000000ffff0c7224 */ /* 0x000fe400078e00ff */
[----:B------:R-:W-:Y:S02]  /*164d0*/  IMAD.MOV.U32 R11, RZ, RZ, 0x1f ;  /* 0x0000001fff0b7424 */ /* 0x000fe400078e00ff */
[----:B------:R-:W-:Y:S01]  /*164e0*/  IMAD.MOV.U32 R15, RZ, RZ, -0x1 ;  /* 0xffffffffff0f7424 */ /* 0x000fe200078e00ff */
[----:B---3--:R-:W-:-:S04]  /*164f0*/  SHF.R.U32.HI R4, RZ, 0x5, R4 ;  /* 0x00000005ff047819 */ /* 0x008fc80000011604 */
[----:B------:R-:W-:-:S05]  /*16500*/  LOP3.LUT R4, R4, 0x3, RZ, 0xc0, !PT ;  /* 0x0000000304047812 */ /* 0x000fca00078ec0ff */
[----:B------:R-:W-:-:S07]  /*16510*/  IMAD.MOV.U32 R13, RZ, RZ, R4 ;  /* 0x000000ffff0d7224 */ /* 0x000fce00078e0004 */
[----:B012---:R-:W-:Y:S05]  /*16520*/  WARPSYNC.COLLECTIVE R15, `(.L_x_1588) ;  /* 0x000000000f087348 */ /* 0x007fea0003c00000 */
[----:B------:R3:W4:Y:S02]  /*16530*/  SHFL.IDX P6, R14, R13, R12, R11 ;  /* 0x0000000c0d0e7389 */ /* 0x00072400000c000b */
[----:B01234-:R-:W-:Y:S01]  /*16540*/  ENDCOLLECTIVE ;  /* 0x000000000000791b */ /* 0x01ffe20003800000 */
.L_x_1588:
[----:B------:R-:W-:Y:S05]  /*16550*/  BSYNC B0 ;  /* 0x0000000000007941 */ /* 0x000fea0003800000 */
.L_x_1587:
[----:B------:R-:W-:Y:S05]  /*16560*/  BRA `(.L_x_1589) ;  /* 0xffffffb000fc7947 */ /* 0x000fea000383ffff */
.L_x_1488:
[----:B------:R-:W-:Y:S01]  /*16570*/  BSSY B0, `(.L_x_1590) ;  /* 0x0000006000007945 */ /* 0x000fe20003800000 */
[----:B------:R-:W-:-:S07]  /*16580*/  IMAD.MOV.U32 R15, RZ, RZ, -0x1 ;  /* 0xffffffffff0f7424 */ /* 0x000fce00078e00ff */
[----:B012-4-:R-:W-:Y:S05]  /*16590*/  WARPSYNC.COLLECTIVE R15, `(.L_x_1591) ;  /* 0x000000000f0c7348 */ /* 0x017fea0003c00000 */
[----:B------:R-:W-:Y:S02]  /*165a0*/  ELECT P6, UR62, PT ;  /* 0x00000000003e782f */ /* 0x000fe400038c0000 */
[----:B------:R-:W-:Y:S01]  /*165b0*/  MOV R14, UR62 ;  /* 0x0000003e000e7c02 */ /* 0x000fe20008000f00 */
[----:B012-4-:R-:W-:Y:S10]  /*165c0*/  ENDCOLLECTIVE ;  /* 0x000000000000791b */ /* 0x017ff40003800000 */
.L_x_1591:
[----:B------:R-:W-:Y:S05]  /*165d0*/  BSYNC B0 ;  /* 0x0000000000007941 */ /* 0x000fea0003800000 */
.L_x_1590:
[----:B------:R-:W-:Y:S05]  /*165e0*/  BRA `(.L_x_1592) ;  /* 0xffffffb400087947 */ /* 0x000fea000383ffff */
.L_x_1490:
[----:B--2---:R2:W3:Y:S02]  /*165f0*/  SYNCS.PHASECHK.TRANS64.TRYWAIT P0, [R0+URZ+0x28840], R2 ;  /* 0x02884002000075a7 */ /* 0x0044e4000800017f */
[----:B---3--:R-:W-:Y:S05]  /*16600*/  @!P0 NANOSLEEP.SYNCS 0x989680 ;  /* 0x009896800000895d */ /* 0x008fea0003900000 */
[----:B------:R-:W3:Y:S02]  /*16610*/  @!P0 SYNCS.PHASECHK.TRANS64 P0, [R0+URZ+0x28840], R2 ;  /* 0x02884002000085a7 */ /* 0x000ee4000800007f */
[----:B---3--:R-:W-:Y:S05]  /*16620*/  @!P0 BRA `(.L_x_1490) ;  /* 0xfffffffc00f08947 */ /* 0x008fea000383ffff */
[----:B------:R-:W-:Y:S05]  /*16630*/  BRA `(.L_x_1593) ;  /* 0xffffffb400707947 */ /* 0x000fea000383ffff */
.L_x_1494:
        /* <DEDUP_REMOVED lines=14> */
.L_x_1594:
[----:B------:R-:W-:Y:S02]  /*16720*/  IMAD.MOV.U32 R13, RZ, RZ, R4 ;  /* 0x000000ffff0d7224 */ /* 0x000fe400078e0004 */
[----:B------:R-:W-:-:S07]  /*16730*/  IMAD.MOV.U32 R6, RZ, RZ, R14 ;  /* 0x000000ffff067224 */ /* 0x000fce00078e000e */
[----:B------:R-:W-:Y:S05]  /*16740*/  WARPSYNC.COLLECTIVE R15, `(.L_x_1595) ;  /* 0x000000000f087348 */ /* 0x000fea0003c00000 */
[----:B------:R0:W1:Y:S02]  /*16750*/  SHFL.IDX P6, R14, R13, R12, R11 ;  /* 0x0000000c0d0e7389 */ /* 0x00006400000c000b */
[----:B01----:R-:W-:Y:S01]  /*16760*/  ENDCOLLECTIVE ;  /* 0x000000000000791b */ /* 0x003fe20003800000 */
.L_x_1595:
[----:B------:R-:W-:Y:S02]  /*16770*/  IMAD.MOV.U32 R13, RZ, RZ, R3 ;  /* 0x000000ffff0d7224 */ /* 0x000fe400078e0003 */
[----:B------:R-:W-:Y:S02]  /*16780*/  IMAD.MOV.U32 R12, RZ, RZ, 0x1 ;  /* 0x00000001ff0c7424 */ /* 0x000fe400078e00ff */
[----:B------:R-:W-:-:S07]  /*16790*/  IMAD.MOV.U32 R7, RZ, RZ, R14 ;  /* 0x000000ffff077224 */ /* 0x000fce00078e000e */
[----:B------:R-:W-:Y:S05]  /*167a0*/  WARPSYNC.COLLECTIVE R15, `(.L_x_1596) ;  /* 0x000000000f087348 */ /* 0x000fea0003c00000 */
[----:B------:R0:W1:Y:S02]  /*167b0*/  SHFL.IDX P6, R14, R13, R12, R11 ;  /* 0x0000000c0d0e7389 */ /* 0x00006400000c000b */
[----:B01----:R-:W-:Y:S01]  /*167c0*/  ENDCOLLECTIVE ;  /* 0x000000000000791b */ /* 0x003fe20003800000 */
.L_x_1596:
        /* <DEDUP_REMOVED lines=10> */
.L_x_1597:
        /* <DEDUP_REMOVED lines=12> */
.L_x_1598:
[----:B------:R-:W-:Y:S01]  /*16930*/  @!P2 LEA R7, P3, R10, R5, 0x1 ;  /* 0x000000050a07a211 */ /* 0x000fe200078608ff */
[----:B------:R-:W-:-:S04]  /*16940*/  VIADD R5, R0, 0x20 ;  /* 0x0000002000057836 */ /* 0x000fc80000000000 */
[----:B------:R-:W-:-:S05]  /*16950*/  @!P2 IMAD.X R6, RZ, RZ, R8, P3 ;  /* 0x000000ffff06a224 */ /* 0x000fca00018e0608 */
        /* <DEDUP_REMOVED lines=14> */
.L_x_1599:
[----:B------:R-:W-:Y:S02]  /*16a40*/  IMAD.MOV.U32 R13, RZ, RZ, R3 ;  /* 0x000000ffff0d7224 */ /* 0x000fe400078e0003 */
[----:B------:R-:W-:Y:S02]  /*16a50*/  IMAD.MOV.U32 R12, RZ, RZ, 0x3 ;  /* 0x00000003ff0c7424 */ /* 0x000fe400078e00ff */
[----:B------:R-:W-:-:S07]  /*16a60*/  IMAD.MOV.U32 R5, RZ, RZ, R14 ;  /* 0x000000ffff057224 */ /* 0x000fce00078e000e */
[----:B------:R-:W-:Y:S05]  /*16a70*/  WARPSYNC.COLLECTIVE R15, `(.L_x_1600) ;  /* 0x000000000f087348 */ /* 0x000fea0003c00000 */
[----:B------:R0:W1:Y:S02]  /*16a80*/  SHFL.IDX P6, R14, R13, R12, R11 ;  /* 0x0000000c0d0e7389 */ /* 0x00006400000c000b */
[----:B01----:R-:W-:Y:S01]  /*16a90*/  ENDCOLLECTIVE ;  /* 0x000000000000791b */ /* 0x003fe20003800000 */
.L_x_1600:
        /* <DEDUP_REMOVED lines=16> */
.L_x_1601:
[----:B------:R-:W-:Y:S02]  /*16ba0*/  IMAD.MOV.U32 R13, RZ, RZ, R3 ;  /* 0x000000ffff0d7224 */ /* 0x000fe400078e0003 */
[----:B------:R-:W-:Y:S02]  /*16bb0*/  IMAD.MOV.U32 R12, RZ, RZ, 0x4 ;  /* 0x00000004ff0c7424 */ /* 0x000fe400078e00ff */
[----:B------:R-:W-:-:S07]  /*16bc0*/  IMAD.MOV.U32 R5, RZ, RZ, R14 ;  /* 0x000000ffff057224 */ /* 0x000fce00078e000e */
[----:B------:R-:W-:Y:S05]  /*16bd0*/  WARPSYNC.COLLECTIVE R15, `(.L_x_1602) ;  /* 0x000000000f087348 */ /* 0x000fea0003c00000 */
[----:B------:R0:W1:Y:S02]  /*16be0*/  SHFL.IDX P6, R14, R13, R12, R11 ;  /* 0x0000000c0d0e7389 */ /* 0x00006400000c000b */
[----:B01----:R-:W-:Y:S01]  /*16bf0*/  ENDCOLLECTIVE ;  /* 0x000000000000791b */ /* 0x003fe20003800000 */
.L_x_1602:
        /* <DEDUP_REMOVED lines=16> */
.L_x_1603:
[----:B------:R-:W-:Y:S02]  /*16d00*/  IMAD.MOV.U32 R13, RZ, RZ, R3 ;  /* 0x000000ffff0d7224 */ /* 0x000fe400078e0003 */
[----:B------:R-:W-:Y:S02]  /*16d10*/  IMAD.MOV.U32 R12, RZ, RZ, 0x5 ;  /* 0x00000005ff0c7424 */ /* 0x000fe400078e00ff */
[----:B------:R-:W-:-:S07]  /*16d20*/  IMAD.MOV.U32 R5, RZ, RZ, R14 ;  /* 0x000000ffff057224 */ /* 0x000fce00078e000e */
[----:B------:R-:W-:Y:S05]  /*16d30*/  WARPSYNC.COLLECTIVE R15, `(.L_x_1604) ;  /* 0x000000000f087348 */ /* 0x000fea0003c00000 */
[----:B------:R0:W1:Y:S02]  /*16d40*/  SHFL.IDX P6, R14, R13, R12, R11 ;  /* 0x0000000c0d0e7389 */ /* 0x00006400000c000b */
[----:B01----:R-:W-:Y:S01]  /*16d50*/  ENDCOLLECTIVE ;  /* 0x000000000000791b */ /* 0x003fe20003800000 */
.L_x_1604:
        /* <DEDUP_REMOVED lines=16> */
.L_x_1605:
[----:B------:R-:W-:Y:S02]  /*16e60*/  IMAD.MOV.U32 R13, RZ, RZ, R3 ;  /* 0x000000ffff0d7224 */ /* 0x000fe400078e0003 */
[----:B------:R-:W-:Y:S02]  /*16e70*/  IMAD.MOV.U32 R12, RZ, RZ, 0x6 ;  /* 0x00000006ff0c7424 */ /* 0x000fe400078e00ff */
[----:B------:R-:W-:-:S07]  /*16e80*/  IMAD.MOV.U32 R5, RZ, RZ, R14 ;  /* 0x000000ffff057224 */ /* 0x000fce00078e000e */
[----:B------:R-:W-:Y:S05]  /*16e90*/  WARPSYNC.COLLECTIVE R15, `(.L_x_1606) ;  /* 0x000000000f087348 */ /* 0x000fea0003c00000 */
[----:B------:R0:W1:Y:S02]  /*16ea0*/  SHFL.IDX P6, R14, R13, R12, R11 ;  /* 0x0000000c0d0e7389 */ /* 0x00006400000c000b */
[----:B01----:R-:W-:Y:S01]  /*16eb0*/  ENDCOLLECTIVE ;  /* 0x000000000000791b */ /* 0x003fe20003800000 */
.L_x_1606:
        /* <DEDUP_REMOVED lines=9> */
[----:B------:R0:W-:Y:S02]  /*16f50*/  @!P2 LDGSTS.E.BYPASS.LTC128B.128 [R9+0x16c00], desc[UR50][R6.64+0x80], !P1 ;  /* 0x16c000800609afae */ /* 0x0001e4000c901d72 */
[----:B0-----:R-:W-:-:S07]  /*16f60*/  IMAD.MOV.U32 R6, RZ, RZ, R14 ;  /* 0x000000ffff067224 */ /* 0x001fce00078e000e */
[----:B------:R-:W-:Y:S05]  /*16f70*/  WARPSYNC.COLLECTIVE R15, `(.L_x_1607) ;  /* 0x000000000f087348 */ /* 0x000fea0003c00000 */
[----:B------:R0:W1:Y:S02]  /*16f80*/  SHFL.IDX P6, R14, R13, R12, R11 ;  /* 0x0000000c0d0e7389 */ /* 0x00006400000c000b */
[----:B01----:R-:W-:Y:S01]  /*16f90*/  ENDCOLLECTIVE ;  /* 0x000000000000791b */ /* 0x003fe20003800000 */
.L_x_1607:
[----:B------:R-:W-:-:S05]  /*16fa0*/  VIADD R7, R0, 0x60 ;  /* 0x0000006000077836 */ /* 0x000fca0000000000 */
[----:B------:R-:W-:Y:S01]  /*16fb0*/  ISETP.GE.AND P2, PT, R7, R2, PT ;  /* 0x000000020700720c */ /* 0x000fe20003f46270 */
[----:B------:R-:W-:Y:S02]  /*16fc0*/  IMAD.MOV.U32 R13, RZ, RZ, R3 ;  /* 0x000000ffff0d7224 */ /* 0x000fe400078e0003 */
[----:B------:R-:W-:Y:S02]  /*16fd0*/  IMAD.MOV.U32 R12, RZ, RZ, 0x7 ;  /* 0x00000007ff0c7424 */ /* 0x000fe400078e00ff */
[----:B------:R-:W-:-:S08]  /*16fe0*/  IMAD.MOV.U32 R5, RZ, RZ, R14 ;  /* 0x000000ffff057224 */ /* 0x000fd000078e000e */
[----:B------:R-:W-:Y:S05]  /*16ff0*/  WARPSYNC.COLLECTIVE R15, `(.L_x_1608) ;  /* 0x000000000f087348 */ /* 0x000fea0003c00000 */
[----:B------:R0:W1:Y:S02]  /*17000*/  SHFL.IDX P6, R14, R13, R12, R11 ;  /* 0x0000000c0d0e7389 */ /* 0x00006400000c000b */
[----:B01----:R-:W-:Y:S01]  /*17010*/  ENDCOLLECTIVE ;  /* 0x000000000000791b */ /* 0x003fe20003800000 */
.L_x_1608:
        /* <DEDUP_REMOVED lines=14> */
.L_x_1609:
[----:B------:R-:W-:Y:S01]  /*17100*/  IMAD.MOV.U32 R4, RZ, RZ, R14 ;  /* 0x000000ffff047224 */ /* 0x000fe200078e000e */
[----:B------:R-:W-:Y:S06]  /*17110*/  BRA `(.L_x_1610) ;  /* 0xffffffb800287947 */ /* 0x000fec000383ffff */
.L_x_1499:
[----:B0-----:R-:W3:Y:S02]  /*17120*/  LDL R2, [R1] ;  /* 0x0000000001027983 */ /* 0x001ee40000100800 */
[----:B---3--:R0:W1:Y:S02]  /*17130*/  SYNCS.PHASECHK.TRANS64.TRYWAIT P0, [R2+URZ+0x28820], R0 ;  /* 0x02882000020075a7 */ /* 0x008064000800017f */
[----:B-1----:R-:W-:Y:S05]  /*17140*/  @!P0 NANOSLEEP.SYNCS 0x989680 ;  /* 0x009896800000895d */ /* 0x002fea0003900000 */
[----:B------:R-:W1:Y:S02]  /*17150*/  @!P0 SYNCS.PHASECHK.TRANS64 P0, [R2+URZ+0x28820], R0 ;  /* 0x02882000020085a7 */ /* 0x000e64000800007f */
[----:B-1----:R-:W-:Y:S05]  /*17160*/  @!P0 BRA `(.L_x_1499) ;  /* 0xfffffffc00ec8947 */ /* 0x002fea000383ffff */
[----:B------:R-:W-:Y:S05]  /*17170*/  BRA `(.L_x_1611) ;  /* 0xffffffb8009c7947 */ /* 0x000fea000383ffff */
.L_x_1508:
[----:B-1----:R1:W2:Y:S02]  /*17180*/  SYNCS.PHASECHK.TRANS64.TRYWAIT P0, [R3+URZ+0x28840], R2 ;  /* 0x02884002030075a7 */ /* 0x0022a4000800017f */
[----:B--2---:R-:W-:Y:S05]  /*17190*/  @!P0 NANOSLEEP.SYNCS 0x989680 ;  /* 0x009896800000895d */ /* 0x004fea0003900000 */
[----:B------:R-:W2:Y:S02]  /*171a0*/  @!P0 SYNCS.PHASECHK.TRANS64 P0, [R3+URZ+0x28840], R2 ;  /* 0x02884002030085a7 */ /* 0x000ea4000800007f */
[----:B--2---:R-:W-:Y:S05]  /*171b0*/  @!P0 BRA `(.L_x_1508) ;  /* 0xfffffffc00f08947 */ /* 0x004fea000383ffff */
[----:B------:R-:W-:Y:S05]  /*171c0*/  BRA `(.L_x_1612) ;  /* 0xffffffbc00687947 */ /* 0x000fea000383ffff */
.L_x_1514:
[----:B0-----:R0:W1:Y:S02]  /*171d0*/  SYNCS.PHASECHK.TRANS64.TRYWAIT P0, [R3+URZ+0x60], R2 ;  /* 0x00006002030075a7 */ /* 0x001064000800017f */
[----:B-1----:R-:W-:Y:S05]  /*171e0*/  @!P0 NANOSLEEP.SYNCS 0x989680 ;  /* 0x009896800000895d */ /* 0x002fea0003900000 */
[----:B------:R-:W1:Y:S02]  /*171f0*/  @!P0 SYNCS.PHASECHK.TRANS64 P0, [R3+URZ+0x60], R2 ;  /* 0x00006002030085a7 */ /* 0x000e64000800007f */
[----:B-1----:R-:W-:Y:S05]  /*17200*/  @!P0 BRA `(.L_x_1514) ;  /* 0xfffffffc00f08947 */ /* 0x002fea000383ffff */
[----:B------:R-:W-:Y:S05]  /*17210*/  BRA `(.L_x_1613) ;  /* 0xffffffc000447947 */ /* 0x000fea000383ffff */
.L_x_1523:
[----:B--2---:R2:W3:Y:S02]  /*17220*/  SYNCS.PHASECHK.TRANS64.TRYWAIT P0, [R3+URZ+0x28840], R2 ;  /* 0x02884002030075a7 */ /* 0x0044e4000800017f */
[----:B---3--:R-:W-:Y:S05]  /*17230*/  @!P0 NANOSLEEP.SYNCS 0x989680 ;  /* 0x009896800000895d */ /* 0x008fea0003900000 */
[----:B------:R-:W3:Y:S02]  /*17240*/  @!P0 SYNCS.PHASECHK.TRANS64 P0, [R3+URZ+0x28840], R2 ;  /* 0x02884002030085a7 */ /* 0x000ee4000800007f */
[----:B---3--:R-:W-:Y:S05]  /*17250*/  @!P0 BRA `(.L_x_1523) ;  /* 0xfffffffc00f08947 */ /* 0x008fea000383ffff */
[----:B------:R-:W-:Y:S05]  /*17260*/  BRA `(.L_x_1614) ;  /* 0xffffffc400ec7947 */ /* 0x000fea000383ffff */
.L_x_1529:
[----:B0-----:R0:W2:Y:S02]  /*17270*/  SYNCS.PHASECHK.TRANS64.TRYWAIT P0, [R2+URZ+0x60], R3 ;  /* 0x00006003020075a7 */ /* 0x0010a4000800017f */
[----:B--2---:R-:W-:Y:S05]  /*17280*/  @!P0 NANOSLEEP.SYNCS 0x989680 ;  /* 0x009896800000895d */ /* 0x004fea0003900000 */
[----:B------:R-:W2:Y:S02]  /*17290*/  @!P0 SYNCS.PHASECHK.TRANS64 P0, [R2+URZ+0x60], R3 ;  /* 0x00006003020085a7 */ /* 0x000ea4000800007f */
[----:B--2---:R-:W-:Y:S05]  /*172a0*/  @!P0 BRA `(.L_x_1529) ;  /* 0xfffffffc00f08947 */ /* 0x004fea000383ffff */
[----:B------:R-:W-:Y:S05]  /*172b0*/  BRA `(.L_x_1615) ;  /* 0xffffffc800c87947 */ /* 0x000fea000383ffff */
.L_x_1538:
[----:B----4-:R4:W0:Y:S02]  /*172c0*/  SYNCS.PHASECHK.TRANS64.TRYWAIT P0, [R2+URZ+0x28840], R3 ;  /* 0x02884003020075a7 */ /* 0x010824000800017f */
[----:B0-----:R-:W-:Y:S05]  /*172d0*/  @!P0 NANOSLEEP.SYNCS 0x989680 ;  /* 0x009896800000895d */ /* 0x001fea0003900000 */
[----:B------:R-:W0:Y:S02]  /*172e0*/  @!P0 SYNCS.PHASECHK.TRANS64 P0, [R2+URZ+0x28840], R3 ;  /* 0x02884003020085a7 */ /* 0x000e24000800007f */
[----:B0-----:R-:W-:Y:S05]  /*172f0*/  @!P0 BRA `(.L_x_1538) ;  /* 0xfffffffc00f08947 */ /* 0x001fea000383ffff */
[----:B------:R-:W-:Y:S05]  /*17300*/  BRA `(.L_x_1616) ;  /* 0xffffffd000387947 */ /* 0x000fea000383ffff */
.L_x_1544:
[----:B0-----:R0:W2:Y:S02]  /*17310*/  SYNCS.PHASECHK.TRANS64.TRYWAIT P0, [R2+URZ+0x60], R5 ;  /* 0x00006005020075a7 */ /* 0x0010a4000800017f */
[----:B--2---:R-:W-:Y:S05]  /*17320*/  @!P0 NANOSLEEP.SYNCS 0x989680 ;  /* 0x009896800000895d */ /* 0x004fea0003900000 */
[----:B------:R-:W2:Y:S02]  /*17330*/  @!P0 SYNCS.PHASECHK.TRANS64 P0, [R2+URZ+0x60], R5 ;  /* 0x00006005020085a7 */ /* 0x000ea4000800007f */
[----:B--2---:R-:W-:Y:S05]  /*17340*/  @!P0 BRA `(.L_x_1544) ;  /* 0xfffffffc00f08947 */ /* 0x004fea000383ffff */
[----:B------:R-:W-:Y:S05]  /*17350*/  BRA `(.L_x_1617) ;  /* 0xffffffd400147947 */ /* 0x000fea000383ffff */
.L_x_1555:
[----:B----4-:R4:W0:Y:S02]  /*17360*/  SYNCS.PHASECHK.TRANS64.TRYWAIT P0, [R0+URZ+0x28860], R3 ;  /* 0x02886003000075a7 */ /* 0x010824000800017f */
[----:B0-----:R-:W-:Y:S05]  /*17370*/  @!P0 NANOSLEEP.SYNCS 0x989680 ;  /* 0x009896800000895d */ /* 0x001fea0003900000 */
[----:B------:R-:W0:Y:S02]  /*17380*/  @!P0 SYNCS.PHASECHK.TRANS64 P0, [R0+URZ+0x28860], R3 ;  /* 0x02886003000085a7 */ /* 0x000e24000800007f */
[----:B0-----:R-:W-:Y:S05]  /*17390*/  @!P0 BRA `(.L_x_1555) ;  /* 0xfffffffc00f08947 */ /* 0x001fea000383ffff */
[----:B------:R-:W-:Y:S05]  /*173a0*/  BRA `(.L_x_1618) ;  /* 0xffffffd800687947 */ /* 0x000fea000383ffff */
.L_x_1562:
[----:B------:R-:W-:Y:S01]  /*173b0*/  BSSY B0, `(.L_x_1619) ;  /* 0x0000008000007945 */ /* 0x000fe20003800000 */
[----:B------:R-:W-:Y:S02]  /*173c0*/  IMAD.MOV.U32 R13, RZ, RZ, R16 ;  /* 0x000000ffff0d7224 */ /* 0x000fe400078e0010 */
[----:B------:R-:W-:Y:S02]  /*173d0*/  IMAD.MOV.U32 R12, RZ, RZ, RZ ;  /* 0x000000ffff0c7224 */ /* 0x000fe400078e00ff */
[----:B------:R-:W-:Y:S02]  /*173e0*/  IMAD.MOV.U32 R11, RZ, RZ, 0x1f ;  /* 0x0000001fff0b7424 */ /* 0x000fe400078e00ff */
[----:B------:R-:W-:-:S07]  /*173f0*/  IMAD.MOV.U32 R15, RZ, RZ, -0x1 ;  /* 0xffffffffff0f7424 */ /* 0x000fce00078e00ff */
[----:B01-3--:R-:W-:Y:S05]  /*17400*/  WARPSYNC.COLLECTIVE R15, `(.L_x_1620) ;  /* 0x000000000f087348 */ /* 0x00bfea0003c00000 */
[----:B------:R2:W4:Y:S02]  /*17410*/  SHFL.IDX P6, R14, R13, R12, R11 ;  /* 0x0000000c0d0e7389 */ /* 0x00052400000c000b */
[----:B01234-:R-:W-:Y:S01]  /*17420*/  ENDCOLLECTIVE ;  /* 0x000000000000791b */ /* 0x01ffe20003800000 */
.L_x_1620:
[----:B------:R-:W-:Y:S05]  /*17430*/  BSYNC B0 ;  /* 0x0000000000007941 */ /* 0x000fea0003800000 */
.L_x_1619:
        /* <DEDUP_REMOVED lines=9> */
.L_x_1621:
        /* <DEDUP_REMOVED lines=18> */
.L_x_1622:
[----:B------:R-:W-:Y:S01]  /*175f0*/  IMAD.MOV.U32 R12, RZ, RZ, 0x2 ;  /* 0x00000002ff0c7424 */ /* 0x000fe200078e00ff */
[----:B------:R-:W-:-:S05]  /*17600*/  SEL R7, R14, RZ, P1 ;  /* 0x000000ff0e077207 */ /* 0x000fca0000800000 */
[----:B------:R-:W-:-:S04]  /*17610*/  IMAD.IADD R3, R2, 0x1, R7 ;  /* 0x0000000102037824 */ /* 0x000fc800078e0207 */
[----:B------:R-:W-:-:S07]  /*17620*/  IMAD.MOV.U32 R13, RZ, RZ, R3 ;  /* 0x000000ffff0d7224 */ /* 0x000fce00078e0003 */
[----:B------:R-:W-:Y:S05]  /*17630*/  WARPSYNC.COLLECTIVE R15, `(.L_x_1623) ;  /* 0x000000000f087348 */ /* 0x000fea0003c00000 */
[----:B------:R0:W1:Y:S02]  /*17640*/  SHFL.UP P6, R14, R13, R12, R11 ;  /* 0x0400000c0d0e7389 */ /* 0x00006400000c000b */
[----:B01----:R-:W-:Y:S01]  /*17650*/  ENDCOLLECTIVE ;  /* 0x000000000000791b */ /* 0x003fe20003800000 */
.L_x_1623:
[----:B------:R-:W-:Y:S01]  /*17660*/  IMAD.MOV.U32 R12, RZ, RZ, 0x4 ;  /* 0x00000004ff0c7424 */ /* 0x000fe200078e00ff */
[----:B------:R-:W-:-:S05]  /*17670*/  SEL R14, R14, RZ, P2 ;  /* 0x000000ff0e0e7207 */ /* 0x000fca0001000000 */
[----:B------:R-:W-:-:S04]  /*17680*/  IMAD.IADD R3, R3, 0x1, R14 ;  /* 0x0000000103037824 */ /* 0x000fc800078e020e */
[----:B------:R-:W-:-:S07]  /*17690*/  IMAD.MOV.U32 R13, RZ, RZ, R3 ;  /* 0x000000ffff0d7224 */ /* 0x000fce00078e0003 */
[----:B------:R-:W-:Y:S05]  /*176a0*/  WARPSYNC.COLLECTIVE R15, `(.L_x_1624) ;  /* 0x000000000f087348 */ /* 0x000fea0003c00000 */
[----:B------:R0:W1:Y:S02]  /*176b0*/  SHFL.UP P6, R14, R13, R12, R11 ;  /* 0x0400000c0d0e7389 */ /* 0x00006400000c000b */
[----:B01----:R-:W-:Y:S01]  /*176c0*/  ENDCOLLECTIVE ;  /* 0x000000000000791b */ /* 0x003fe20003800000 */
.L_x_1624:
[----:B------:R-:W-:Y:S01]  /*176d0*/  IMAD.MOV.U32 R12, RZ, RZ, 0x8 ;  /* 0x00000008ff0c7424 */ /* 0x000fe200078e00ff */
[----:B------:R-:W-:-:S05]  /*176e0*/  SEL R14, R14, RZ, P3 ;  /* 0x000000ff0e0e7207 */ /* 0x000fca0001800000 */
[----:B------:R-:W-:-:S04]  /*176f0*/  IMAD.IADD R3, R3, 0x1, R14 ;  /* 0x0000000103037824 */ /* 0x000fc800078e020e */
[----:B------:R-:W-:-:S07]  /*17700*/  IMAD.MOV.U32 R13, RZ, RZ, R3 ;  /* 0x000000ffff0d7224 */ /* 0x000fce00078e0003 */
[----:B------:R-:W-:Y:S05]  /*17710*/  WARPSYNC.COLLECTIVE R15, `(.L_x_1625) ;  /* 0x000000000f087348 */ /* 0x000fea0003c00000 */
[----:B------:R0:W1:Y:S02]  /*17720*/  SHFL.UP P6, R14, R13, R12, R11 ;  /* 0x0400000c0d0e7389 */ /* 0x00006400000c000b */
[----:B01----:R-:W-:Y:S01]  /*17730*/  ENDCOLLECTIVE ;  /* 0x000000000000791b */ /* 0x003fe20003800000 */
.L_x_1625:
[----:B------:R-:W-:Y:S01]  /*17740*/  IMAD.MOV.U32 R12, RZ, RZ, 0x10 ;  /* 0x00000010ff0c7424 */ /* 0x000fe200078e00ff */
[----:B------:R-:W-:-:S05]  /*17750*/  SEL R14, R14, RZ, P4 ;  /* 0x000000ff0e0e7207 */ /* 0x000fca0002000000 */
[----:B------:R-:W-:-:S04]  /*17760*/  IMAD.IADD R3, R3, 0x1, R14 ;  /* 0x0000000103037824 */ /* 0x000fc800078e020e */
[----:B------:R-:W-:-:S07]  /*17770*/  IMAD.MOV.U32 R13, RZ, RZ, R3 ;  /* 0x000000ffff0d7224 */ /* 0x000fce00078e0003 */
[----:B------:R-:W-:Y:S05]  /*17780*/  WARPSYNC.COLLECTIVE R15, `(.L_x_1626) ;  /* 0x000000000f087348 */ /* 0x000fea0003c00000 */
[----:B------:R0:W1:Y:S02]  /*17790*/  SHFL.UP P6, R14, R13, R12, R11 ;  /* 0x0400000c0d0e7389 */ /* 0x00006400000c000b */
[----:B01----:R-:W-:Y:S01]  /*177a0*/  ENDCOLLECTIVE ;  /* 0x000000000000791b */ /* 0x003fe20003800000 */
.L_x_1626:
        /* <DEDUP_REMOVED lines=8> */
.L_x_1627:
[----:B------:R-:W-:Y:S05]  /*17830*/  BRA `(.L_x_1628) ;  /* 0xffffffd800fc7947 */ /* 0x000fea000383ffff */
.L_x_1567:
[----:B------:R-:W-:Y:S01]  /*17840*/  BSSY B0, `(.L_x_1629) ;  /* 0x0000008000007945 */ /* 0x000fe20003800000 */
[----:B-----5:R-:W-:Y:S02]  /*17850*/  IMAD.MOV.U32 R13, RZ, RZ, R2 ;  /* 0x000000ffff0d7224 */ /* 0x020fe400078e0002 */
[----:B------:R-:W-:Y:S02]  /*17860*/  IMAD.MOV.U32 R12, RZ, RZ, 0x1 ;  /* 0x00000001ff0c7424 */ /* 0x000fe400078e00ff */
[----:B------:R-:W-:Y:S02]  /*17870*/  IMAD.MOV.U32 R11, RZ, RZ, RZ ;  /* 0x000000ffff0b7224 */ /* 0x000fe400078e00ff */
[----:B------:R-:W-:-:S07]  /*17880*/  IMAD.MOV.U32 R15, RZ, RZ, -0x1 ;  /* 0xffffffffff0f7424 */ /* 0x000fce00078e00ff */
[----:B0123--:R-:W-:Y:S05]  /*17890*/  WARPSYNC.COLLECTIVE R15, `(.L_x_1630) ;  /* 0x000000000f087348 */ /* 0x00ffea0003c00000 */
[----:B------:R4:W0:Y:S02]  /*178a0*/  SHFL.UP P6, R14, R13, R12, R11 ;  /* 0x0400000c0d0e7389 */ /* 0x00082400000c000b */
[----:B01234-:R-:W-:Y:S01]  /*178b0*/  ENDCOLLECTIVE ;  /* 0x000000000000791b */ /* 0x01ffe20003800000 */
.L_x_1630:
[----:B------:R-:W-:Y:S05]  /*178c0*/  BSYNC B0 ;  /* 0x0000000000007941 */ /* 0x000fea0003800000 */
.L_x_1629:
        /* <DEDUP_REMOVED lines=9> */
.L_x_1631:
[----:B------:R-:W-:Y:S01]  /*17960*/  IMAD.MOV.U32 R12, RZ, RZ, 0x4 ;  /* 0x00000004ff0c7424 */ /* 0x000fe200078e00ff */
[----:B------:R-:W-:-:S05]  /*17970*/  SEL R14, R14, RZ, P2 ;  /* 0x000000ff0e0e7207 */ /* 0x000fca0001000000 */
[----:B------:R-:W-:-:S04]  /*17980*/  IMAD.IADD R3, R3, 0x1, R14 ;  /* 0x0000000103037824 */ /* 0x000fc800078e020e */
[----:B------:R-:W-:-:S07]  /*17990*/  IMAD.MOV.U32 R13, RZ, RZ, R3 ;  /* 0x000000ffff0d7224 */ /* 0x000fce00078e0003 */
[----:B------:R-:W-:Y:S05]  /*179a0*/  WARPSYNC.COLLECTIVE R15, `(.L_x_1632) ;  /* 0x000000000f087348 */ /* 0x000fea0003c00000 */
[----:B------:R0:W1:Y:S02]  /*179b0*/  SHFL.UP P6, R14, R13, R12, R11 ;  /* 0x0400000c0d0e7389 */ /* 0x00006400000c000b */
[----:B01----:R-:W-:Y:S01]  /*179c0*/  ENDCOLLECTIVE ;  /* 0x000000000000791b */ /* 0x003fe20003800000 */
.L_x_1632:
[----:B------:R-:W-:Y:S01]  /*179d0*/  IMAD.MOV.U32 R12, RZ, RZ, 0x8 ;  /* 0x00000008ff0c7424 */ /* 0x000fe200078e00ff */
[----:B------:R-:W-:-:S05]  /*179e0*/  SEL R14, R14, RZ, P3 ;  /* 0x000000ff0e0e7207 */ /* 0x000fca0001800000 */
[----:B------:R-:W-:-:S04]  /*179f0*/  IMAD.IADD R3, R3, 0x1, R14 ;  /* 0x0000000103037824 */ /* 0x000fc800078e020e */
[----:B------:R-:W-:-:S07]  /*17a00*/  IMAD.MOV.U32 R13, RZ, RZ, R3 ;  /* 0x000000ffff0d7224 */ /* 0x000fce00078e0003 */
[----:B------:R-:W-:Y:S05]  /*17a10*/  WARPSYNC.COLLECTIVE R15, `(.L_x_1633) ;  /* 0x000000000f087348 */ /* 0x000fea0003c00000 */
[----:B------:R0:W1:Y:S02]  /*17a20*/  SHFL.UP P6, R14, R13, R12, R11 ;  /* 0x0400000c0d0e7389 */ /* 0x00006400000c000b */
[----:B01----:R-:W-:Y:S01]  /*17a30*/  ENDCOLLECTIVE ;  /* 0x000000000000791b */ /* 0x003fe20003800000 */
.L_x_1633:
[----:B------:R-:W-:Y:S01]  /*17a40*/  IMAD.MOV.U32 R12, RZ, RZ, 0x10 ;  /* 0x00000010ff0c7424 */ /* 0x000fe200078e00ff */
[----:B------:R-:W-:-:S05]  /*17a50*/  SEL R14, R14, RZ, P4 ;  /* 0x000000ff0e0e7207 */ /* 0x000fca0002000000 */
[----:B------:R-:W-:-:S04]  /*17a60*/  IMAD.IADD R3, R3, 0x1, R14 ;  /* 0x0000000103037824 */ /* 0x000fc800078e020e */
[----:B------:R-:W-:-:S07]  /*17a70*/  IMAD.MOV.U32 R13, RZ, RZ, R3 ;  /* 0x000000ffff0d7224 */ /* 0x000fce00078e0003 */
[----:B------:R-:W-:Y:S05]  /*17a80*/  WARPSYNC.COLLECTIVE R15, `(.L_x_1634) ;  /* 0x000000000f087348 */ /* 0x000fea0003c00000 */
[----:B------:R0:W1:Y:S02]  /*17a90*/  SHFL.UP P6, R14, R13, R12, R11 ;  /* 0x0400000c0d0e7389 */ /* 0x00006400000c000b */
[----:B01----:R-:W-:Y:S01]  /*17aa0*/  ENDCOLLECTIVE ;  /* 0x000000000000791b */ /* 0x003fe20003800000 */
.L_x_1634:
        /* <DEDUP_REMOVED lines=8> */
.L_x_1635:
[----:B------:R-:W-:Y:S05]  /*17b30*/  BRA `(.L_x_1636) ;  /* 0xffffffd800d87947 */ /* 0x000fea000383ffff */
.L_x_1569:
[----:B------:R-:W-:Y:S01]  /*17b40*/  BSSY B0, `(.L_x_1637) ;  /* 0x0000006000007945 */ /* 0x000fe20003800000 */
[----:B------:R-:W-:Y:S01]  /*17b50*/  PLOP3.LUT P6, PT, P6, PT, PT, 0x8, 0x0 ;  /* 0x000000000000781c */ /* 0x000fe200037ce170 */
[----:B------:R-:W-:-:S12]  /*17b60*/  IMAD.MOV.U32 R15, RZ, RZ, -0x1 ;  /* 0xffffffffff0f7424 */ /* 0x000fd800078e00ff */
[----:B0123--:R-:W-:Y:S05]  /*17b70*/  WARPSYNC.COLLECTIVE R15, `(.L_x_1638) ;  /* 0x000000000f087348 */ /* 0x00ffea0003c00000 */
[----:B------:R-:W-:Y:S01]  /*17b80*/  VOTE.ANY R14, PT, P6 ;  /* 0x00000000000e7806 */ /* 0x000fe200030e0100 */
[----:B0123--:R-:W-:Y:S06]  /*17b90*/  ENDCOLLECTIVE ;  /* 0x000000000000791b */ /* 0x00ffec0003800000 */
.L_x_1638:
[----:B------:R-:W-:Y:S05]  /*17ba0*/  BSYNC B0 ;  /* 0x0000000000007941 */ /* 0x000fea0003800000 */
.L_x_1637:
        /* <DEDUP_REMOVED lines=9> */
.L_x_1639:
[----:B------:R-:W-:Y:S01]  /*17c40*/  IMAD.MOV.U32 R17, RZ, RZ, R14 ;  /* 0x000000ffff117224 */ /* 0x000fe200078e000e */
[----:B------:R-:W-:Y:S06]  /*17c50*/  BRA `(.L_x_1640) ;  /* 0xffffffd800c87947 */ /* 0x000fec000383ffff */
.L_x_1571:
[----:B------:R-:W-:Y:S01]  /*17c60*/  BSSY B0, `(.L_x_1641) ;  /* 0x0000007000007945 */ /* 0x000fe20003800000 */
[----:B------:R-:W-:Y:S02]  /*17c70*/  IMAD.MOV.U32 R13, RZ, RZ, R3 ;  /* 0x000000ffff0d7224 */ /* 0x000fe400078e0003 */
[----:B------:R-:W-:Y:S02]  /*17c80*/  IMAD.MOV.U32 R11, RZ, RZ, 0x1f ;  /* 0x0000001fff0b7424 */ /* 0x000fe400078e00ff */
[----:B------:R-:W-:-:S07]  /*17c90*/  IMAD.MOV.U32 R15, RZ, RZ, -0x1 ;  /* 0xffffffffff0f7424 */ /* 0x000fce00078e00ff */
[----:B01234-:R-:W-:Y:S05]  /*17ca0*/  WARPSYNC.COLLECTIVE R15, `(.L_x_1642) ;  /* 0x000000000f087348 */ /* 0x01ffea0003c00000 */
[----:B------:R0:W0:Y:S02]  /*17cb0*/  SHFL.IDX P6, R14, R13, R12, R11 ;  /* 0x0000000c0d0e7389 */ /* 0x00002400000c000b */
[----:B01234-:R-:W-:Y:S01]  /*17cc0*/  ENDCOLLECTIVE ;  /* 0x000000000000791b */ /* 0x01ffe20003800000 */
.L_x_1642:
[----:B------:R-:W-:Y:S05]  /*17cd0*/  BSYNC B0 ;  /* 0x0000000000007941 */ /* 0x000fea0003800000 */
.L_x_1641:
[----:B------:R-:W-:Y:S01]  /*17ce0*/  IMAD.MOV.U32 R5, RZ, RZ, R14 ;  /* 0x000000ffff057224 */ /* 0x000fe200078e000e */
[----:B------:R-:W-:Y:S06]  /*17cf0*/  BRA `(.L_x_1570) ;  /* 0xffffffd800bc7947 */ /* 0x000fec000383ffff */
.L_x_1575:
[----:B0-----:R0:W2:Y:S02]  /*17d00*/  SYNCS.PHASECHK.TRANS64.TRYWAIT P0, [R0+URZ+0x28820], R3 ;  /* 0x02882003000075a7 */ /* 0x0010a4000800017f */
[----:B--2---:R-:W-:Y:S05]  /*17d10*/  @!P0 NANOSLEEP.SYNCS 0x989680 ;  /* 0x009896800000895d */ /* 0x004fea0003900000 */
[----:B------:R-:W2:Y:S02]  /*17d20*/  @!P0 SYNCS.PHASECHK.TRANS64 P0, [R0+URZ+0x28820], R3 ;  /* 0x02882003000085a7 */ /* 0x000ea4000800007f */
[----:B--2---:R-:W-:Y:S05]  /*17d30*/  @!P0 BRA `(.L_x_1575) ;  /* 0xfffffffc00f08947 */ /* 0x004fea000383ffff */
[----:B------:R-:W-:Y:S05]  /*17d40*/  BRA `(.L_x_1643) ;  /* 0xffffffe0003c7947 */ /* 0x000fea000383ffff */
.L_x_1576:
        /* <DEDUP_REMOVED lines=8> */
[----:B01-3--:R-:W-:Y:S05]  /*17dd0*/  WARPSYNC.COLLECTIVE R15, `(.L_x_1645) ;  /* 0x000000000f087348 */ /* 0x00bfea0003c00000 */
[----:B------:R2:W4:Y:S02]  /*17de0*/  SHFL.IDX P6, R14, R13, R12, R11 ;  /* 0x0000000c0d0e7389 */ /* 0x00052400000c000b */
[----:B01234-:R-:W-:Y:S01]  /*17df0*/  ENDCOLLECTIVE ;  /* 0x000000000000791b */ /* 0x01ffe20003800000 */
.L_x_1645:
[----:B------:R-:W-:Y:S05]  /*17e00*/  BSYNC B0 ;  /* 0x0000000000007941 */ /* 0x000fea0003800000 */
.L_x_1644:
[----:B------:R-:W-:Y:S05]  /*17e10*/  BRA `(.L_x_1646) ;  /* 0xffffffe000247947 */ /* 0x000fea000383ffff */
.L_x_1579:
[----:B------:R-:W-:Y:S01]  /*17e20*/  BSSY B1, `(.L_x_1647) ;  /* 0x0000006000017945 */ /* 0x000fe20003800000 */
[----:B------:R-:W-:-:S07]  /*17e30*/  IMAD.MOV.U32 R15, RZ, RZ, -0x1 ;  /* 0xffffffffff0f7424 */ /* 0x000fce00078e00ff */
[----:B0123--:R-:W-:Y:S05]  /*17e40*/  WARPSYNC.COLLECTIVE R15, `(.L_x_1648) ;  /* 0x000000000f0c7348 */ /* 0x00ffea0003c00000 */
[----:B------:R-:W-:Y:S02]  /*17e50*/  ELECT P6, UR62, PT ;  /* 0x00000000003e782f */ /* 0x000fe400038c0000 */
[----:B------:R-:W-:Y:S01]  /*17e60*/  MOV R14, UR62 ;  /* 0x0000003e000e7c02 */ /* 0x000fe20008000f00 */
[----:B0123--:R-:W-:Y:S10]  /*17e70*/  ENDCOLLECTIVE ;  /* 0x000000000000791b */ /* 0x00fff40003800000 */
.L_x_1648:
[----:B------:R-:W-:Y:S05]  /*17e80*/  BSYNC B1 ;  /* 0x0000000000017941 */ /* 0x000fea0003800000 */
.L_x_1647:
[----:B------:R-:W-:Y:S05]  /*17e90*/  BRA `(.L_x_1649) ;  /* 0xffffffe0001c7947 */ /* 0x000fea000383ffff */
.L_x_1581:
[----:B0-----:R0:W2:Y:S02]  /*17ea0*/  SYNCS.PHASECHK.TRANS64.TRYWAIT P0, [R6+URZ], R5 ;  /* 0x00000005060075a7 */ /* 0x0010a4000800017f */
[----:B--2---:R-:W-:Y:S05]  /*17eb0*/  @!P0 NANOSLEEP.SYNCS 0x989680 ;  /* 0x009896800000895d */ /* 0x004fea0003900000 */
[----:B------:R-:W2:Y:S02]  /*17ec0*/  @!P0 SYNCS.PHASECHK.TRANS64 P0, [R6+URZ], R5 ;  /* 0x00000005060085a7 */ /* 0x000ea4000800007f */
[----:B--2---:R-:W-:Y:S05]  /*17ed0*/  @!P0 BRA `(.L_x_1581) ;  /* 0xfffffffc00f08947 */ /* 0x004fea000383ffff */
[----:B------:R-:W-:Y:S05]  /*17ee0*/  BRA `(.L_x_1650) ;  /* 0xffffffe000587947 */ /* 0x000fea000383ffff */
.L_x_1582:
[----:B--2---:R2:W3:Y:S02]  /*17ef0*/  SYNCS.PHASECHK.TRANS64.TRYWAIT P0, [R7+URZ], R2 ;  /* 0x00000002070075a7 */ /* 0x0044e4000800017f */
[----:B---3--:R-:W-:Y:S05]  /*17f00*/  @!P0 NANOSLEEP.SYNCS 0x989680 ;  /* 0x009896800000895d */ /* 0x008fea0003900000 */
[----:B------:R-:W3:Y:S02]  /*17f10*/  @!P0 SYNCS.PHASECHK.TRANS64 P0, [R7+URZ], R2 ;  /* 0x00000002070085a7 */ /* 0x000ee4000800007f */
[----:B---3--:R-:W-:Y:S05]  /*17f20*/  @!P0 BRA `(.L_x_1582) ;  /* 0xfffffffc00f08947 */ /* 0x008fea000383ffff */
[----:B------:R-:W-:Y:S05]  /*17f30*/  BRA `(.L_x_1651) ;  /* 0xffffffe0004c7947 */ /* 0x000fea000383ffff */
.L_x_1584:
[----:B---3--:R3:W4:Y:S02]  /*17f40*/  SYNCS.PHASECHK.TRANS64.TRYWAIT P0, [R4+URZ], R5 ;  /* 0x00000005040075a7 */ /* 0x008724000800017f */
[----:B----4-:R-:W-:Y:S05]  /*17f50*/  @!P0 NANOSLEEP.SYNCS 0x989680 ;  /* 0x009896800000895d */ /* 0x010fea0003900000 */
[----:B------:R-:W4:Y:S02]  /*17f60*/  @!P0 SYNCS.PHASECHK.TRANS64 P0, [R4+URZ], R5 ;  /* 0x00000005040085a7 */ /* 0x000f24000800007f */
[----:B----4-:R-:W-:Y:S05]  /*17f70*/  @!P0 BRA `(.L_x_1584) ;  /* 0xfffffffc00f08947 */ /* 0x010fea000383ffff */
[----:B------:R-:W-:Y:S05]  /*17f80*/  BRA `(.L_x_1652) ;  /* 0xffffffe000547947 */ /* 0x000fea000383ffff */
.L_x_1653:
        /* <DEDUP_REMOVED lines=15> */
.L_x_3222:


//--------------------- .text._ZN7cutlass13device_kernelIN5flash11enable_sm90INS1_16FlashAttnFwdSm90INS1_25CollectiveMainloopFwdSm90ILi2EN4cute5tupleIJNS5_1CILi1EEES8_S8_EEENS6_IJNS7_ILi128EEESA_SA_EEELi128ENS_10bfloat16_tEfNS_4arch4Sm90ELb0ELb1ELb0ELb1ELb0ELb1ELb0ELb1ELb1ELb1ELb0ELb0EEENS1_21CollectiveEpilogueFwdISB_S9_SC_SE_Li256ELb1ELb1ELb0ELb0EEENS1_36VarlenDynamicPersistentTileSchedulerILi128ELi128ELi256ELi128ELb0ELb1ELb1ELb1ELb0ELb1EEEEEEEEEvNT_6ParamsE --------------------------
	.section	.text._ZN7cutlass13device_kernelIN5flash11enable_sm90INS1_16FlashAttnFwdSm90INS1_25CollectiveMainloopFwdSm90ILi2EN4cute5tupleIJNS5_1CILi1EEES8_S8_EEENS6_IJNS7_ILi128EEESA_SA_EEELi128ENS_10bfloat16_tEfNS_4arch4Sm90ELb0ELb1ELb0ELb1ELb0ELb1ELb0ELb1ELb1ELb1ELb0ELb0EEENS1_21CollectiveEpilogueFwdISB_S9_SC_SE_Li256ELb1ELb1ELb0ELb0EEENS1_36VarlenDynamicPersistentTileSchedulerILi128ELi128ELi256ELi128ELb0ELb1ELb1ELb1ELb0ELb1EEEEEEEEEvNT_6ParamsE,"ax",@progbits
	.align	128
.text._ZN7cutlass13device_kernelIN5flash11enable_sm90INS1_16FlashAttnFwdSm90INS1_25CollectiveMainloopFwdSm90ILi2EN4cute5tupleIJNS5_1CILi1EEES8_S8_EEENS6_IJNS7_ILi128EEESA_SA_EEELi128ENS_10bfloat16_tEfNS_4arch4Sm90ELb0ELb1ELb0ELb1ELb0ELb1ELb0ELb1ELb1ELb1ELb0ELb0EEENS1_21CollectiveEpilogueFwdISB_S9_SC_SE_Li256ELb1ELb1ELb0ELb0EEENS1_36VarlenDynamicPersistentTileSchedulerILi128ELi128ELi256ELi128ELb0ELb1ELb1ELb1ELb0ELb1EEEEEEEEEvNT_6ParamsE:
        .type           _ZN7cutlass13device_kernelIN5flash11enable_sm90INS1_16FlashAttnFwdSm90INS1_25CollectiveMainloopFwdSm90ILi2EN4cute5tupleIJNS5_1CILi1EEES8_S8_EEENS6_IJNS7_ILi128EEESA_SA_EEELi128ENS_10bfloat16_tEfNS_4arch4Sm90ELb0ELb1ELb0ELb1ELb0ELb1ELb0ELb1ELb1ELb1ELb0ELb0EEENS1_21CollectiveEpilogueFwdISB_S9_SC_SE_Li256ELb1ELb1ELb0ELb0EEENS1_36VarlenDynamicPersistentTileSchedulerILi128ELi128ELi256ELi128ELb0ELb1ELb1ELb1ELb0ELb1EEEEEEEEEvNT_6ParamsE,@function
        .size           _ZN7cutlass13device_kernelIN5flash11enable_sm90INS1_16FlashAttnFwdSm90INS1_25CollectiveMainloopFwdSm90ILi2EN4cute5tupleIJNS5_1CILi1EEES8_S8_EEENS6_IJNS7_ILi128EEESA_SA_EEELi128ENS_10bfloat16_tEfNS_4arch4Sm90ELb0ELb1ELb0ELb1ELb0ELb1ELb0ELb1ELb1ELb1ELb0ELb0EEENS1_21CollectiveEpilogueFwdISB_S9_SC_SE_Li256ELb1ELb1ELb0ELb0EEENS1_36VarlenDynamicPersistentTileSchedulerILi128ELi128ELi256ELi128ELb0ELb1ELb1ELb1ELb0ELb1EEEEEEEEEvNT_6ParamsE,(.L_x_3223 - _ZN7cutlass13device_kernelIN5flash11enable_sm90INS1_16FlashAttnFwdSm90INS1_25CollectiveMainloopFwdSm90ILi2EN4cute5tupleIJNS5_1CILi1EEES8_S8_EEENS6_IJNS7_ILi128EEESA_SA_EEELi128ENS_10bfloat16_tEfNS_4arch4Sm90ELb0ELb1ELb0ELb1ELb0ELb1ELb0ELb1ELb1ELb1ELb0ELb0EEENS1_21CollectiveEpilogueFwdISB_S9_SC_SE_Li256ELb1ELb1ELb0ELb0EEENS1_36VarlenDynamicPersistentTileSchedulerILi128ELi128ELi256ELi128ELb0ELb1ELb1ELb1ELb0ELb1EEEEEEEEEvNT_6ParamsE)
        .other          _ZN7cutlass13device_kernelIN5flash11enable_sm90INS1_16FlashAttnFwdSm90INS1_25CollectiveMainloopFwdSm90ILi2EN4cute5tupleIJNS5_1CILi1EEES8_S8_EEENS6_IJNS7_ILi128EEESA_SA_EEELi128ENS_10bfloat16_tEfNS_4arch4Sm90ELb0ELb1ELb0ELb1ELb0ELb1ELb0ELb1ELb1ELb1ELb0ELb0EEENS1_21CollectiveEpilogueFwdISB_S9_SC_SE_Li256ELb1ELb1ELb0ELb0EEENS1_36VarlenDynamicPersistentTileSchedulerILi128ELi128ELi256ELi128ELb0ELb1ELb1ELb1ELb0ELb1EEEEEEEEEvNT_6ParamsE,@"STO_CUDA_ENTRY STV_DEFAULT"
_ZN7cutlass13device_kernelIN5flash11enable_sm90INS1_16FlashAttnFwdSm90INS1_25CollectiveMainloopFwdSm90ILi2EN4cute5tupleIJNS5_1CILi1EEES8_S8_EEENS6_IJNS7_ILi128EEESA_SA_EEELi128ENS_10bfloat16_tEfNS_4arch4Sm90ELb0ELb1ELb0ELb1ELb0ELb1ELb0ELb1ELb1ELb1ELb0ELb0EEENS1_21CollectiveEpilogueFwdISB_S9_SC_SE_Li256ELb1ELb1ELb0ELb0EEENS1_36VarlenDynamicPersistentTileSchedulerILi128ELi128ELi256ELi128ELb0ELb1ELb1ELb1ELb0ELb1EEEEEEEEEvNT_6ParamsE:
        /* <DEDUP_REMOVED lines=23> */
.L_x_1655:
[----:B------:R-:W-:Y:S05]  /*0170*/  BSYNC B0 ;  /* 0x0000000000007941 */ /* 0x000fea0003800000 */
.L_x_1654:
        /* <DEDUP_REMOVED lines=40> */
.L_x_1656:
        /* <DEDUP_REMOVED lines=22> */
.L_x_1657:
        /* <DEDUP_REMOVED lines=18> */
.L_x_1658:
        /* <DEDUP_REMOVED lines=22> */
.L_x_1659:
        /* <DEDUP_REMOVED lines=22> */
.L_x_1660:
[----:B--2---:R-:W-:Y:S01]  /*0940*/  ISETP.NE.AND P0, PT, R2, RZ, PT ;  /* 0x000000ff0200720c */ /* 0x004fe20003f05270 */
[----:B------:R-:W-:Y:S01]  /*0950*/  IMAD.MOV.U32 R2, RZ, RZ, 0x1 ;  /* 0x00000001ff027424 */ /* 0x000fe200078e00ff */
[----:B------:R-:W-:Y:S01]  /*0960*/  NOP ;  /* 0x0000000000007918 */ /* 0x000fe20000000000 */
[----:B------:R-:W-:Y:S01]  /*0970*/  ULDC.64 UR38, c[0x0][0x208] ;  /* 0x0000820000267ab9 */ /* 0x000fe20000000a00 */
[----:B------:R-:W-:Y:S02]  /*0980*/  BSSY B9, `(.L_x_1661) ;  /* 0x0002447000097945 */ /* 0x000fe40003800000 */
[----:B------:R-:W-:-:S05]  /*0990*/  SEL R2, R2, 0x2, !P0 ;  /* 0x0000000202027807 */ /* 0x000fca0004000000 */
[----:B------:R2:W-:Y:S01]  /*09a0*/  STL [R1+0x50], R2 ;  /* 0x0000500201007387 */ /* 0x0005e20000100800 */
[----:B01-34-:R-:W-:Y:S06]  /*09b0*/  BAR.SYNC.DEFER_BLOCKING 0x0 ;  /* 0x0000000000007b1d */ /* 0x01bfec0000010000 */
[----:B------:R-:W-:Y:S05]  /*09c0*/  @!P0 BRA `(.L_x_1662) ;  /* 0x000001c800308947 */ /* 0x000fea0003800000 */
.L_x_1663:
[----:B------:R-:W-:-:S08]  /*09d0*/  NOP ;  /* 0x0000000000007918 */ /* 0x000fd00000000000 */
[----:B------:R-:W0:Y:S02]  /*09e0*/  USETMAXREG.TRY_ALLOC.CTAPOOL UP0, 0xf0 ;  /* 0x000000f0000079c8 */ /* 0x000e240008000600 */
[----:B0-----:R-:W-:-:S13]  /*09f0*/  PLOP3.LUT P0, PT, PT, PT, UP0, 0x80, 0x0 ;  /* 0x000000000000781c */ /* 0x001fda0003f0f008 */
[----:B------:R-:W-:Y:S05]  /*0a00*/  @!P0 BRA `(.L_x_1663) ;  /* 0xfffffffc00f08947 */ /* 0x000fea000383ffff */
[----:B------:R-:W-:Y:S01]  /*0a10*/  SHF.R.U32.HI R0, RZ, 0x7, R4 ;  /* 0x00000007ff007819 */ /* 0x000fe20000011604 */
[----:B------:R-:W0:Y:S08]  /*0a20*/  S2UR UR5, SR_CgaCtaId ;  /* 0x00000000000579c3 */ /* 0x000e300000008800 */
[----:B------:R-:W-:Y:S06]  /*0a30*/  BAR.ARV 0x8, 0x180 ;  /* 0x0206000000007b1d */ /* 0x000fec0000002000 */
[----:B------:R-:W-:Y:S01]  /*0a40*/  ISETP.NE.AND P0, PT, R0, 0x1, PT ;  /* 0x000000010000780c */ /* 0x000fe20003f05270 */
[----:B------:R-:W-:-:S12]  /*0a50*/  UMOV UR4, 0x400 ;  /* 0x0000040000047882 */ /* 0x000fd80000000000 */
[----:B------:R-:W-:Y:S06]  /*0a60*/  @!P0 BAR.ARV 0x9, 0x100 ;  /* 0x0244000000008b1d */ /* 0x000fec0000002000 */
[----:B0-----:R-:W-:Y:S02]  /*0a70*/  ULEA UR4, UR5, UR4, 0x18 ;  /* 0x0000000405047291 */ /* 0x001fe4000f8ec03f */
[----:B------:R-:W-:Y:S04]  /*0a80*/  BAR.SYNC.DEFER_BLOCKING 0x5, 0x180 ;  /* 0x0146000000007b1d */ /* 0x000fe80000010000 */
[----:B--2---:R-:W-:-:S02]  /*0a90*/  IMAD.U32 R2, RZ, RZ, UR4 ;  /* 0x00000004ff027e24 */ /* 0x004fc4000f8e00ff */
[----:B------:R-:W-:-:S03]  /*0aa0*/  ULDC UR4, c[0x0][0xc3c] ;  /* 0x00030f0000047ab9 */ /* 0x000fc60000000800 */
[----:B------:R-:W0:Y:S01]  /*0ab0*/  LDS.128 R28, [R2+0x288d0] ;  /* 0x0288d000021c7984 */ /* 0x000e220000000c00 */
[----:B------:R-:W-:Y:S06]  /*0ac0*/  BAR.ARV 0x4, 0x180 ;  /* 0x0106000000007b1d */ /* 0x000fec0000002000 */
[----:B0-----:R-:W-:-:S13]  /*0ad0*/  ISETP.GE.AND P0, PT, R31, UR4, PT ;  /* 0x000000041f007c0c */ /* 0x001fda000bf06270 */
[----:B------:R-:W-:Y:S05]  /*0ae0*/  @P0 BRA `(.L_x_1664) ;  /* 0x0000024000c00947 */ /* 0x000fea0003800000 */
[----:B------:R-:W2:Y:S01]  /*0af0*/  LDL.LU R13, [R1+0x50] ;  /* 0x00005000010d7983 */ /* 0x000ea20000300800 */
[----:B------:R-:W-:Y:S02]  /*0b00*/  VIADD R229, R4, 0xffffff80 ;  /* 0xffffff8004e57836 */ /* 0x000fe40000000000 */
[----:B------:R-:W-:Y:S02]  /*0b10*/  VIADD R217, R2, 0x10400 ;  /* 0x0001040002d97836 */ /* 0x000fe40000000000 */
[----:B------:R-:W-:Y:S01]  /*0b20*/  IMAD.MOV.U32 R213, RZ, RZ, RZ ;  /* 0x000000ffffd57224 */ /* 0x000fe200078e00ff */
[----:B------:R-:W-:Y:S01]  /*0b30*/  SHF.R.S32.HI R0, RZ, 0x1f, R229 ;  /* 0x0000001fff007819 */ /* 0x000fe200000114e5 */
[----:B------:R-:W-:Y:S02]  /*0b40*/  IMAD.MOV.U32 R184, RZ, RZ, RZ ;  /* 0x000000ffffb87224 */ /* 0x000fe400078e00ff */
[----:B------:R-:W-:Y:S01]  /*0b50*/  IMAD.MOV.U32 R192, RZ, RZ, RZ ;  /* 0x000000ffffc07224 */ /* 0x000fe200078e00ff */
[CC--:B------:R-:W-:Y:S01]  /*0b60*/  LEA.HI R3, R0.reuse, R229.reuse, RZ, 0x7 ;  /* 0x000000e500037211 */ /* 0x0c0fe200078f38ff */
[----:B------:R-:W-:Y:S01]  /*0b70*/  IMAD.MOV.U32 R186, RZ, RZ, RZ ;  /* 0x000000ffffba7224 */ /* 0x000fe200078e00ff */
[----:B------:R-:W-:Y:S01]  /*0b80*/  LEA.HI R5, R0, R229, RZ, 0x5 ;  /* 0x000000e500057211 */ /* 0x000fe200078f28ff */
[----:B------:R-:W-:Y:S01]  /*0b90*/  IMAD.MOV.U32 R22, RZ, RZ, RZ ;  /* 0x000000ffff167224 */ /* 0x000fe200078e00ff */
[----:B------:R-:W-:-:S02]  /*0ba0*/  LOP3.LUT R218, R3, 0xffffff80, RZ, 0xc0, !PT ;  /* 0xffffff8003da7812 */ /* 0x000fc400078ec0ff */
[----:B------:R-:W-:Y:S01]  /*0bb0*/  LEA.HI R4, R0, R229, RZ, 0x4 ;  /* 0x000000e500047211 */ /* 0x000fe200078f20ff */
[----:B------:R-:W-:Y:S01]  /*0bc0*/  IMAD.SHL.U32 R5, R5, 0x20, RZ ;  /* 0x0000002005057824 */ /* 0x000fe200078e00ff */
[----:B------:R-:W-:Y:S01]  /*0bd0*/  SHF.R.S32.HI R222, RZ, 0x7, R3 ;  /* 0x00000007ffde7819 */ /* 0x000fe20000011403 */
[----:B------:R-:W-:Y:S01]  /*0be0*/  IMAD.IADD R218, R229, 0x1, -R218 ;  /* 0x00000001e5da7824 */ /* 0x000fe200078e0ada */
[----:B------:R-:W-:Y:S02]  /*0bf0*/  LOP3.LUT R6, R4, 0x3fffff0, RZ, 0xc0, !PT ;  /* 0x03fffff004067812 */ /* 0x000fe400078ec0ff */
[----:B------:R-:W-:Y:S02]  /*0c00*/  LOP3.LUT R5, R5, 0xfffffc00, RZ, 0xc0, !PT ;  /* 0xfffffc0005057812 */ /* 0x000fe400078ec0ff */
[----:B------:R-:W-:Y:S01]  /*0c10*/  SHF.R.S32.HI R9, RZ, 0x1f, R218 ;  /* 0x0000001fff097819 */ /* 0x000fe200000114da */
[----:B------:R-:W-:Y:S01]  /*0c20*/  IMAD.IADD R6, R229, 0x1, -R6 ;  /* 0x00000001e5067824 */ /* 0x000fe200078e0a06 */
[----:B------:R-:W-:-:S02]  /*0c30*/  LEA.HI R3, R3, R222, RZ, 0x1 ;  /* 0x000000de03037211 */ /* 0x000fc400078f08ff */
[CC--:B------:R-:W-:Y:S02]  /*0c40*/  LEA.HI R8, R9.reuse, R218.reuse, RZ, 0x2 ;  /* 0x000000da09087211 */ /* 0x0c0fe400078f10ff */
[----:B------:R-:W-:Y:S02]  /*0c50*/  LEA.HI R9, R9, R218, RZ, 0x5 ;  /* 0x000000da09097211 */ /* 0x000fe400078f28ff */
[--C-:B------:R-:W-:Y:S02]  /*0c60*/  SHF.R.S32.HI R10, RZ, 0x2, R8.reuse ;  /* 0x00000002ff0a7819 */ /* 0x100fe40000011408 */
[----:B------:R-:W-:Y:S02]  /*0c70*/  SHF.R.S32.HI R7, RZ, 0x1f, R8 ;  /* 0x0000001fff077819 */ /* 0x000fe40000011408 */
[----:B------:R-:W-:Y:S02]  /*0c80*/  LEA.HI R12, R0, R229, RZ, 0x2 ;  /* 0x000000e5000c7211 */ /* 0x000fe400078f10ff */
[----:B------:R-:W-:-:S02]  /*0c90*/  LEA.HI R7, R7, R10, RZ, 0x3 ;  /* 0x0000000a07077211 */ /* 0x000fc400078f18ff */
[----:B------:R-:W-:Y:S02]  /*0ca0*/  SHF.R.S32.HI R9, RZ, 0x5, R9 ;  /* 0x00000005ff097819 */ /* 0x000fe40000011409 */
[----:B------:R-:W-:Y:S01]  /*0cb0*/  LOP3.LUT R11, R7, 0xfffffff8, RZ, 0xc0, !PT ;  /* 0xfffffff8070b7812 */ /* 0x000fe200078ec0ff */
[----:B------:R-:W-:Y:S01]  /*0cc0*/  IMAD R7, R6, 0x40, R5 ;  /* 0x0000004006077824 */ /* 0x000fe200078e0205 */
[----:B------:R-:W-:Y:S02]  /*0cd0*/  LOP3.LUT R3, R3, 0x3fffffe, RZ, 0xc0, !PT ;  /* 0x03fffffe03037812 */ /* 0x000fe400078ec0ff */
[----:B------:R-:W-:Y:S01]  /*0ce0*/  SHF.R.S32.HI R5, RZ, 0x4, R4 ;  /* 0x00000004ff057819 */ /* 0x000fe20000011404 */
[----:B------:R-:W-:Y:S01]  /*0cf0*/  IMAD.IADD R10, R10, 0x1, -R11 ;  /* 0x000000010a0a7824 */ /* 0x000fe200078e0a0b */
[----:B------:R-:W-:Y:S01]  /*0d00*/  LOP3.LUT R12, R12, 0xfffffffc, RZ, 0xc0, !PT ;  /* 0xfffffffc0c0c7812 */ /* 0x000fe200078ec0ff */
[----:B------:R-:W-:Y:S01]  /*0d10*/  IMAD.IADD R3, R222, 0x1, -R3 ;  /* 0x00000001de037824 */ /* 0x000fe200078e0a03 */
[----:B------:R-:W-:Y:S01]  /*0d20*/  LEA.HI R4, R4, R5, RZ, 0x1 ;  /* 0x0000000504047211 */ /* 0x000fe200078f08ff */
[----:B------:R-:W-:Y:S01]  /*0d30*/  IMAD R10, R9, 0x10, R10 ;  /* 0x00000010090a7824 */ /* 0x000fe200078e020a */
[-C--:B------:R-:W-:Y:S01]  /*0d40*/  LEA.HI R23, R0, R229.reuse, RZ, 0x3 ;  /* 0x000000e500177211 */ /* 0x080fe200078f18ff */
[----:B------:R-:W-:Y:S01]  /*0d50*/  IMAD.IADD R12, R229, 0x1, -R12 ;  /* 0x00000001e50c7824 */ /* 0x000fe200078e0a0c */
[----:B------:R-:W-:Y:S01]  /*0d60*/  LOP3.LUT R4, R4, 0x1ffffffe, RZ, 0xc0, !PT ;  /* 0x1ffffffe04047812 */ /* 0x000fe200078ec0ff */
[----:B------:R-:W-:Y:S01]  /*0d70*/  IMAD R223, R3, 0x40, R10 ;  /* 0x0000004003df7824 */ /* 0x000fe200078e020a */
[----:B------:R-:W-:-:S02]  /*0d80*/  LEA.HI R3, R0, R229, RZ, 0x6 ;  /* 0x000000e500037211 */ /* 0x000fc400078f30ff */
[----:B------:R-:W-:Y:S01]  /*0d90*/  LOP3.LUT R0, R23, 0xfffffff8, RZ, 0xc0, !PT ;  /* 0xfffffff817007812 */ /* 0x000fe200078ec0ff */
[----:B------:R-:W-:Y:S01]  /*0da0*/  IMAD.IADD R4, R5, 0x1, -R4 ;  /* 0x0000000105047824 */ /* 0x000fe200078e0a04 */
[----:B------:R-:W-:Y:S01]  /*0db0*/  LEA.HI R6, R12, R12, RZ, 0x1 ;  /* 0x0000000c0c067211 */ /* 0x000fe200078f08ff */
[----:B------:R-:W-:Y:S01]  /*0dc0*/  IMAD.SHL.U32 R3, R3, 0x8, RZ ;  /* 0x0000000803037824 */ /* 0x000fe200078e00ff */
[----:B------:R-:W-:Y:S01]  /*0dd0*/  SHF.R.S32.HI R23, RZ, 0x3, R23 ;  /* 0x00000003ff177819 */ /* 0x000fe20000011417 */
[----:B------:R-:W-:Y:S01]  /*0de0*/  IMAD R224, R4, 0x8, R7 ;  /* 0x0000000804e07824 */ /* 0x000fe200078e0207 */
[----:B------:R-:W-:Y:S01]  /*0df0*/  LOP3.LUT R5, R6, 0x1ffffffe, RZ, 0xc0, !PT ;  /* 0x1ffffffe06057812 */ /* 0x000fe200078ec0ff */
[----:B------:R-:W-:Y:S01]  /*0e00*/  IMAD.IADD R207, R229, 0x1, -R0 ;  /* 0x00000001e5cf7824 */ /* 0x000fe200078e0a00 */
[----:B------:R-:W-:Y:S01]  /*0e10*/  LOP3.LUT R204, R3, 0xfffffe00, RZ, 0xc0, !PT ;  /* 0xfffffe0003cc7812 */ /* 0x000fe200078ec0ff */
[C---:B------:R-:W-:Y:S01]  /*0e20*/  VIADD R212, R23.reuse, 0x20 ;  /* 0x0000002017d47836 */ /* 0x040fe20000000000 */
[----:B------:R-:W-:Y:S01]  /*0e30*/  LOP3.LUT R189, R8, 0x7ffffffc, RZ, 0xc0, !PT ;  /* 0x7ffffffc08bd7812 */ /* 0x000fe200078ec0ff */
[C---:B------:R-:W-:Y:S01]  /*0e40*/  VIADD R211, R23.reuse, 0x40 ;  /* 0x0000004017d37836 */ /* 0x040fe20000000000 */
[----:B------:R-:W-:Y:S01]  /*0e50*/  SHF.R.S32.HI R215, RZ, 0x1f, R23 ;  /* 0x0000001fffd77819 */ /* 0x000fe20000011417 */
[----:B------:R-:W-:-:S02]  /*0e60*/  VIADD R210, R23, 0x60 ;  /* 0x0000006017d27836 */ /* 0x000fc40000000000 */
[----:B------:R-:W-:Y:S01]  /*0e70*/  IMAD.IADD R12, R12, 0x1, -R5 ;  /* 0x000000010c0c7824 */ /* 0x000fe200078e0a05 */
[----:B------:R-:W-:Y:S01]  /*0e80*/  SHF.R.S32.HI R5, RZ, 0x1f, R212 ;  /* 0x0000001fff057819 */ /* 0x000fe200000114d4 */
[----:B------:R-:W-:Y:S01]  /*0e90*/  IMAD.SHL.U32 R225, R23, 0x40, RZ ;  /* 0x0000004017e17824 */ /* 0x000fe200078e00ff */
[----:B------:R-:W-:Y:S01]  /*0ea0*/  SHF.R.S32.HI R0, RZ, 0x1f, R211 ;  /* 0x0000001fff007819 */ /* 0x000fe200000114d3 */
[----:B------:R-:W-:Y:S01]  /*0eb0*/  IMAD.SHL.U32 R199, R212, 0x40, RZ ;  /* 0x00000040d4c77824 */ /* 0x000fe200078e00ff */
[----:B------:R-:W-:Y:S01]  /*0ec0*/  SHF.R.S32.HI R7, RZ, 0x1f, R210 ;  /* 0x0000001fff077819 */ /* 0x000fe200000114d2 */
[----:B------:R-:W-:Y:S01]  /*0ed0*/  IMAD.SHL.U32 R198, R211, 0x40, RZ ;  /* 0x00000040d3c67824 */ /* 0x000fe200078e00ff */
[----:B------:R-:W-:Y:S01]  /*0ee0*/  LEA.HI R5, R5, R212, RZ, 0x3 ;  /* 0x000000d405057211 */ /* 0x000fe200078f18ff */
[----:B------:R-:W-:Y:S01]  /*0ef0*/  IMAD.SHL.U32 R197, R210, 0x40, RZ ;  /* 0x00000040d2c57824 */ /* 0x000fe200078e00ff */
[----:B------:R-:W-:Y:S01]  /*0f00*/  LEA.HI R0, R0, R211, RZ, 0x3 ;  /* 0x000000d300007211 */ /* 0x000fe200078f18ff */
[----:B------:R-:W-:Y:S01]  /*0f10*/  IMAD.SHL.U32 R16, R207, 0x8, RZ ;  /* 0x00000008cf107824 */ /* 0x000fe200078e00ff */
[----:B------:R-:W-:Y:S01]  /*0f20*/  LEA.HI R7, R7, R210, RZ, 0x3 ;  /* 0x000000d207077211 */ /* 0x000fe200078f18ff */
[----:B------:R-:W-:Y:S01]  /*0f30*/  IMAD.SHL.U32 R5, R5, 0x40, RZ ;  /* 0x0000004005057824 */ /* 0x000fe200078e00ff */
[----:B------:R-:W-:Y:S01]  /*0f40*/  LOP3.LUT R3, R225, 0x1c0, RZ, 0xc0, !PT ;  /* 0x000001c0e1037812 */ /* 0x000fe200078ec0ff */
[----:B------:R-:W-:Y:S01]  /*0f50*/  IMAD.SHL.U32 R0, R0, 0x40, RZ ;  /* 0x0000004000007824 */ /* 0x000fe200078e00ff */
[----:B------:R-:W-:Y:S01]  /*0f60*/  LOP3.LUT R199, R199, 0x1c0, RZ, 0xc0, !PT ;  /* 0x000001c0c7c77812 */ /* 0x000fe200078ec0ff */
[----:B------:R-:W-:Y:S01]  /*0f70*/  IMAD.SHL.U32 R7, R7, 0x40, RZ ;  /* 0x0000004007077824 */ /* 0x000fe200078e00ff */
[----:B------:R-:W-:Y:S01]  /*0f80*/  LOP3.LUT R198, R198, 0x1c0, RZ, 0xc0, !PT ;  /* 0x000001c0c6c67812 */ /* 0x000fe200078ec0ff */
[----:B------:R-:W-:Y:S01]  /*0f90*/  IMAD.SHL.U32 R18, R207, 0x4, RZ ;  /* 0x00000004cf127824 */ /* 0x000fe200078e00ff */
[----:B------:R-:W-:Y:S01]  /*0fa0*/  LOP3.LUT R197, R197, 0x1c0, RZ, 0xc0, !PT ;  /* 0x000001c0c5c57812 */ /* 0x000fe200078ec0ff */
[----:B------:R-:W-:Y:S01]  /*0fb0*/  VIADD R190, R16, 0x40 ;  /* 0x0000004010be7836 */ /* 0x000fe20000000000 */
[----:B------:R-:W-:Y:S01]  /*0fc0*/  SHF.R.U32.HI R203, RZ, 0x3, R3 ;  /* 0x00000003ffcb7819 */ /* 0x000fe20000011603 */
[----:B------:R-:W-:Y:S01]  /*0fd0*/  VIADD R185, R18, 0x20 ;  /* 0x0000002012b97836 */ /* 0x000fe20000000000 */
[--C-:B------:R-:W-:Y:S01]  /*0fe0*/  LOP3.LUT R206, R3, 0x38, R16.reuse, 0xf8, !PT ;  /* 0x0000003803ce7812 */ /* 0x100fe200078ef810 */
[----:B------:R-:W-:Y:S01]  /*0ff0*/  IMAD.IADD R189, R218, 0x1, -R189 ;  /* 0x00000001dabd7824 */ /* 0x000fe200078e0abd */
[----:B------:R-:W-:Y:S01]  /*1000*/  SHF.R.U32.HI R228, RZ, 0x3, R199 ;  /* 0x00000003ffe47819 */ /* 0x000fe200000116c7 */
[----:B------:R-:W-:Y:S01]  /*1010*/  IMAD R195, R12, 0x8, R223 ;  /* 0x000000080cc37824 */ /* 0x000fe200078e02df */
[----:B------:R-:W-:-:S02]  /*1020*/  LOP3.LUT R3, R199, 0x38, R16, 0xf8, !PT ;  /* 0x00000038c7037812 */ /* 0x000fc400078ef810 */
[----:B------:R-:W-:Y:S02]  /*1030*/  SHF.R.U32.HI R227, RZ, 0x3, R198 ;  /* 0x00000003ffe37819 */ /* 0x000fe400000116c6 */
[--C-:B------:R-:W-:Y:S02]  /*1040*/  LOP3.LUT R4, R198, 0x38, R16.reuse, 0xf8, !PT ;  /* 0x00000038c6047812 */ /* 0x100fe400078ef810 */
[----:B------:R-:W-:Y:S02]  /*1050*/  SHF.R.U32.HI R226, RZ, 0x3, R197 ;  /* 0x00000003ffe27819 */ /* 0x000fe400000116c5 */
[----:B------:R-:W-:Y:S02]  /*1060*/  LOP3.LUT R9, R197, 0x38, R16, 0xf8, !PT ;  /* 0x00000038c5097812 */ /* 0x000fe400078ef810 */
[----:B------:R-:W-:Y:S02]  /*1070*/  LOP3.LUT R202, R5, 0xfffffe00, RZ, 0xc0, !PT ;  /* 0xfffffe0005ca7812 */ /* 0x000fe400078ec0ff */
[----:B------:R-:W-:-:S02]  /*1080*/  LOP3.LUT R201, R0, 0xfffffe00, RZ, 0xc0, !PT ;  /* 0xfffffe0000c97812 */ /* 0x000fc400078ec0ff */
[----:B------:R-:W-:Y:S02]  /*1090*/  LOP3.LUT R200, R7, 0xfffffe00, RZ, 0xc0, !PT ;  /* 0xfffffe0007c87812 */ /* 0x000fe400078ec0ff */
[----:B------:R-:W-:Y:S02]  /*10a0*/  LOP3.LUT R206, R204, R206, R203, 0xf6, !PT ;  /* 0x000000ceccce7212 */ /* 0x000fe400078ef6cb */
[----:B------:R-:W-:Y:S02]  /*10b0*/  LOP3.LUT R0, R202, R3, R228, 0xf6, !PT ;  /* 0x00000003ca007212 */ /* 0x000fe400078ef6e4 */
[----:B------:R-:W-:Y:S01]  /*10c0*/  LOP3.LUT R4, R201, R4, R227, 0xf6, !PT ;  /* 0x00000004c9047212 */ /* 0x000fe200078ef6e3 */
[--C-:B------:R-:W-:Y:S01]  /*10d0*/  IMAD R205, R206, 0x2, R217.reuse ;  /* 0x00000002cecd7824 */ /* 0x100fe200078e02d9 */
[----:B------:R-:W-:Y:S01]  /*10e0*/  LOP3.LUT R6, R200, R9, R226, 0xf6, !PT ;  /* 0x00000009c8067212 */ /* 0x000fe200078ef6e2 */
[--C-:B------:R-:W-:Y:S01]  /*10f0*/  IMAD R221, R0, 0x2, R217.reuse ;  /* 0x0000000200dd7824 */ /* 0x100fe200078e02d9 */
[----:B------:R-:W-:Y:S01]  /*1100*/  SHF.R.S32.HI R17, RZ, 0x1f, R16 ;  /* 0x0000001fff117819 */ /* 0x000fe20000011410 */
[--C-:B------:R-:W-:Y:S01]  /*1110*/  IMAD R220, R4, 0x2, R217.reuse ;  /* 0x0000000204dc7824 */ /* 0x100fe200078e02d9 */
[----:B------:R-:W-:Y:S01]  /*1120*/  SHF.R.S32.HI R19, RZ, 0x1f, R18 ;  /* 0x0000001fff137819 */ /* 0x000fe20000011412 */
[----:B------:R-:W-:Y:S01]  /*1130*/  IMAD R219, R6, 0x2, R217 ;  /* 0x0000000206db7824 */ /* 0x000fe200078e02d9 */
[----:B------:R-:W-:-:S02]  /*1140*/  SHF.R.S32.HI R216, RZ, 0x1f, R185 ;  /* 0x0000001fffd87819 */ /* 0x000fc400000114b9 */
[----:B------:R-:W-:Y:S02]  /*1150*/  SHF.R.S32.HI R214, RZ, 0x1f, R190 ;  /* 0x0000001fffd67819 */ /* 0x000fe400000114be */
[----:B--2---:R-:W-:-:S07]  /*1160*/  LOP3.LUT R191, R13, 0x1, RZ, 0xfc, !PT ;  /* 0x000000010dbf7812 */ /* 0x004fce00078efcff */
.L_x_1926:
[----:B------:R-:W-:Y:S05]  /*1170*/  YIELD ;  /* 0x0000000000007946 */ /* 0x000fea0003800000 */
[----:B------:R-:W-:Y:S01]  /*1180*/  ULDC.64 UR4, c[0x0][0xa28] ;  /* 0x00028a0000047ab9 */ /* 0x000fe20000000a00 */
[----:B0---4-:R-:W0:Y:S01]  /*1190*/  LDC.64 R6, c[0x0][0xa08] ;  /* 0x00028200ff067b82 */ /* 0x011e220000000a00 */
[----:B------:R-:W-:Y:S01]  /*11a0*/  ISETP.NE.U32.AND P1, PT, RZ, UR4, PT ;  /* 0x00000004ff007c0c */ /* 0x000fe2000bf25070 */
[----:B------:R-:W-:Y:S02]  /*11b0*/  IMAD.MOV.U32 R0, RZ, RZ, RZ ;  /* 0x000000ffff007224 */ /* 0x000fe400078e00ff */
[----:B------:R-:W-:Y:S01]  /*11c0*/  IMAD.MOV.U32 R28, RZ, RZ, RZ ;  /* 0x000000ffff1c7224 */ /* 0x000fe200078e00ff */
[----:B------:R-:W-:Y:S01]  /*11d0*/  ISETP.NE.AND.EX P1, PT, RZ, UR5, PT, P1 ;  /* 0x00000005ff007c0c */ /* 0x000fe2000bf25310 */
[----:B------:R-:W-:-:S02]  /*11e0*/  ULDC.64 UR4, c[0x0][0xa18] ;  /* 0x0002860000047ab9 */ /* 0x000fc40000000a00 */
[----:B------:R-:W-:-:S04]  /*11f0*/  ISETP.NE.U32.AND P2, PT, RZ, UR4, PT ;  /* 0x00000004ff007c0c */ /* 0x000fc8000bf45070 */
[----:B------:R-:W-:Y:S01]  /*1200*/  ISETP.NE.AND.EX P2, PT, RZ, UR5, PT, P2 ;  /* 0x00000005ff007c0c */ /* 0x000fe2000bf45320 */
[----:B------:R-:W-:Y:S02]  /*1210*/  ULDC.64 UR4, c[0x0][0xa08] ;  /* 0x0002820000047ab9 */ /* 0x000fe40000000a00 */
[----:B------:R-:W-:-:S03]  /*1220*/  ISETP.NE.U32.AND P0, PT, RZ, UR4, PT ;  /* 0x00000004ff007c0c */ /* 0x000fc6000bf05070 */
[----:B---3--:R-:W1:Y:S01]  /*1230*/  @P1 LDC.64 R4, c[0x0][0xa28] ;  /* 0x00028a00ff041b82 */ /* 0x008e620000000a00 */
[----:B------:R-:W-:Y:S01]  /*1240*/  ISETP.NE.AND.EX P0, PT, RZ, UR5, PT, P0 ;  /* 0x00000005ff007c0c */ /* 0x000fe2000bf05300 */
[----:B0-----:R-:W-:-:S06]  /*1250*/  IMAD.WIDE R10, R31, 0x4, R6 ;  /* 0x000000041f0a7825 */ /* 0x001fcc00078e0206 */
[----:B------:R-:W0:Y:S01]  /*1260*/  @P2 LDC.64 R8, c[0x0][0xa18] ;  /* 0x00028600ff082b82 */ /* 0x000e220000000a00 */
[----:B------:R-:W-:Y:S02]  /*1270*/  ULDC UR4, c[0x0][0x288] ;  /* 0x0000a20000047ab9 */ /* 0x000fe40000000800 */
[----:B------:R-:W-:Y:S01]  /*1280*/  IMAD.U32 R187, RZ, RZ, UR4 ;  /* 0x00000004ffbb7e24 */ /* 0x000fe2000f8e00ff */
[----:B------:R-:W-:Y:S02]  /*1290*/  ULDC.64 UR4, c[0x0][0x418] ;  /* 0x0001060000047ab9 */ /* 0x000fe40000000a00 */
[----:B--2---:R2:W5:Y:S01]  /*12a0*/  @P0 LDG.E R28, desc[UR38][R10.64] ;  /* 0x000000260a1c0981 */ /* 0x004562000c1e1900 */
[----:B-1----:R-:W-:-:S05]  /*12b0*/  @P1 IMAD.WIDE R4, R31, 0x4, R4 ;  /* 0x000000041f041825 */ /* 0x002fca00078e0204 */
[----:B------:R2:W5:Y:S01]  /*12c0*/  @P1 LDG.E R0, desc[UR38][R4.64] ;  /* 0x0000002604001981 */ /* 0x000562000c1e1900 */
[----:B0-----:R-:W-:-:S05]  /*12d0*/  @P2 IMAD.WIDE R6, R31, 0x4, R8 ;  /* 0x000000041f062825 */ /* 0x001fca00078e0208 */
[----:B------:R2:W5:Y:S01]  /*12e0*/  @P2 LDG.E R187, desc[UR38][R6.64] ;  /* 0x0000002606bb2981 */ /* 0x000562000c1e1900 */
[----:B------:R-:W-:-:S03]  /*12f0*/  UISETP.NE.U32.AND UP0, UPT, UR4, URZ, UPT ;  /* 0x0000003f0400728c */ /* 0x000fc6000bf05070 */
[----:B------:R-:W-:Y:S01]  /*1300*/  ULDC UR4, c[0x0][0x424] ;  /* 0x0001090000047ab9 */ /* 0x000fe20000000800 */
[----:B------:R-:W-:-:S03]  /*1310*/  UISETP.NE.AND.EX UP0, UPT, UR5, URZ, UPT, UP0 ;  /* 0x0000003f0500728c */ /* 0x000fc6000bf05300 */
[----:B------:R-:W-:Y:S01]  /*1320*/  ULDC UR5, c[0x0][0x2f0] ;  /* 0x0000bc0000057ab9 */ /* 0x000fe20000000800 */
[----:B------:R-:W-:-:S04]  /*1330*/  USEL UR4, UR4, 0x1, UP0 ;  /* 0x0000000104047887 */ /* 0x000fc80008000000 */
[----:B------:R-:W-:-:S03]  /*1340*/  UIMAD UR4, UR4, UR5, URZ ;  /* 0x00000005040472a4 */ /* 0x000fc6000f8e023f */
[----:B------:R-:W-:Y:S02]  /*1350*/  ULDC UR5, c[0x0][0x348] ;  /* 0x0000d20000057ab9 */ /* 0x000fe40000000800 */
[----:B------:R-:W-:Y:S02]  /*1360*/  IMAD.U32 R24, RZ, RZ, UR5 ;  /* 0x00000005ff187e24 */ /* 0x000fe4000f8e00ff */
[----:B------:R-:W-:Y:S01]  /*1370*/  IMAD.U32 R27, RZ, RZ, UR4 ;  /* 0x00000004ff1b7e24 */ /* 0x000fe2000f8e00ff */
[----:B--2---:R-:W-:Y:S06]  /*1380*/  @P2 BRA `(.L_x_1665) ;  /* 0x0000000000242947 */ /* 0x004fec0003800000 */
[----:B------:R-:W-:Y:S02]  /*1390*/  ULDC.64 UR4, c[0x0][0xa00] ;  /* 0x0002800000047ab9 */ /* 0x000fe40000000a00 */
[----:B------:R-:W-:-:S04]  /*13a0*/  ISETP.NE.U32.AND P1, PT, RZ, UR4, PT ;  /* 0x00000004ff007c0c */ /* 0x000fc8000bf25070 */
[----:B------:R-:W-:-:S13]  /*13b0*/  ISETP.NE.AND.EX P1, PT, RZ, UR5, PT, P1 ;  /* 0x00000005ff007c0c */ /* 0x000fda000bf25310 */
[----:B------:R-:W-:Y:S05]  /*13c0*/  @!P1 BRA `(.L_x_1665) ;  /* 0x0000000000149947 */ /* 0x000fea0003800000 */
[----:B------:R-:W0:Y:S02]  /*13d0*/  LDC.64 R4, c[0x0][0xa00] ;  /* 0x00028000ff047b82 */ /* 0x000e240000000a00 */
[----:B0-----:R-:W-:-:S05]  /*13e0*/  IMAD.WIDE R4, R31, 0x4, R4 ;  /* 0x000000041f047825 */ /* 0x001fca00078e0204 */
[----:B-----5:R-:W2:Y:S04]  /*13f0*/  LDG.E R187, desc[UR38][R4.64] ;  /* 0x0000002604bb7981 */ /* 0x020ea8000c1e1900 */
[----:B------:R-:W2:Y:S02]  /*1400*/  LDG.E R6, desc[UR38][R4.64+0x4] ;  /* 0x0000042604067981 */ /* 0x000ea4000c1e1900 */
[----:B--2---:R-:W-:-:S07]  /*1410*/  IMAD.IADD R187, R6, 0x1, -R187 ;  /* 0x0000000106bb7824 */ /* 0x004fce00078e0abb */
.L_x_1665:
[----:B------:R-:W-:Y:S01]  /*1420*/  ULDC.64 UR4, c[0x0][0xa20] ;  /* 0x0002880000047ab9 */ /* 0x000fe20000000a00 */
[----:B------:R-:W-:Y:S01]  /*1430*/  IMAD.MOV.U32 R208, RZ, RZ, R30 ;  /* 0x000000ffffd07224 */ /* 0x000fe200078e001e */
[----:B------:R-:W-:Y:S01]  /*1440*/  ISETP.NE.U32.AND P1, PT, RZ, UR4, PT ;  /* 0x00000004ff007c0c */ /* 0x000fe2000bf25070 */
[----:B------:R-:W-:-:S03]  /*1450*/  IMAD.MOV.U32 R209, RZ, RZ, R31 ;  /* 0x000000ffffd17224 */ /* 0x000fc600078e001f */
[----:B------:R-:W-:-:S13]  /*1460*/  ISETP.NE.AND.EX P1, PT, RZ, UR5, PT, P1 ;  /* 0x00000005ff007c0c */ /* 0x000fda000bf25310 */
[----:B------:R-:W-:Y:S05]  /*1470*/  @!P1 BRA `(.L_x_1666) ;  /* 0x0000000000109947 */ /* 0x000fea0003800000 */
[----:B------:R-:W0:Y:S02]  /*1480*/  LDC.64 R4, c[0x0][0xa20] ;  /* 0x00028800ff047b82 */ /* 0x000e240000000a00 */
[----:B0-----:R-:W-:-:S05]  /*1490*/  IMAD.WIDE R4, R31, 0x4, R4 ;  /* 0x000000041f047825 */ /* 0x001fca00078e0204 */
[----:B------:R0:W5:Y:S01]  /*14a0*/  LDG.E R27, desc[UR38][R4.64] ;  /* 0x00000026041b7981 */ /* 0x000162000c1e1900 */
[----:B------:R-:W-:Y:S05]  /*14b0*/  BRA `(.L_x_1667) ;  /* 0x0000000000107947 */ /* 0x000fea0003800000 */
.L_x_1666:
[----:B------:R-:W-:Y:S05]  /*14c0*/  @!P0 BRA `(.L_x_1667) ;  /* 0x00000000000c8947 */ /* 0x000fea0003800000 */
[----:B------:R-:W2:Y:S04]  /*14d0*/  LDG.E R4, desc[UR38][R10.64] ;  /* 0x000000260a047981 */ /* 0x000ea8000c1e1900 */
[----:B------:R-:W2:Y:S02]  /*14e0*/  LDG.E R27, desc[UR38][R10.64+0x4] ;  /* 0x000004260a1b7981 */ /* 0x000ea4000c1e1900 */
[----:B--2---:R-:W-:-:S07]  /*14f0*/  IMAD.IADD R27, R27, 0x1, -R4 ;  /* 0x000000011b1b7824 */ /* 0x004fce00078e0a04 */
.L_x_1667:
[----:B------:R-:W-:Y:S01]  /*1500*/  ULDC.64 UR4, c[0x0][0xa10] ;  /* 0x0002840000047ab9 */ /* 0x000fe20000000a00 */
[----:B------:R-:W1:Y:S01]  /*1510*/  LDC R9, c[0x0][0x448] ;  /* 0x00011200ff097b82 */ /* 0x000e620000000800 */
[----:B------:R-:W-:-:S04]  /*1520*/  ISETP.NE.U32.AND P0, PT, RZ, UR4, PT ;  /* 0x00000004ff007c0c */ /* 0x000fc8000bf05070 */
[----:B------:R-:W-:Y:S01]  /*1530*/  ISETP.NE.AND.EX P0, PT, RZ, UR5, PT, P0 ;  /* 0x00000005ff007c0c */ /* 0x000fe2000bf05300 */
[----:B------:R-:W-:Y:S02]  /*1540*/  ULDC.64 UR4, c[0x0][0xa30] ;  /* 0x00028c0000047ab9 */ /* 0x000fe40000000a00 */
[----:B------:R-:W-:Y:S01]  /*1550*/  ISETP.NE.U32.AND P1, PT, RZ, UR4, PT ;  /* 0x00000004ff007c0c */ /* 0x000fe2000bf25070 */
[----:B-----5:R-:W-:Y:S01]  /*1560*/  IMAD.MOV.U32 R115, RZ, RZ, R27 ;  /* 0x000000ffff737224 */ /* 0x020fe200078e001b */
[----:B------:R-:W2:Y:S02]  /*1570*/  LDC.64 R12, c[0x0][0x9e0] ;  /* 0x00027800ff0c7b82 */ /* 0x000ea40000000a00 */
[----:B------:R-:W-:-:S06]  /*1580*/  ISETP.NE.AND.EX P1, PT, RZ, UR5, PT, P1 ;  /* 0x00000005ff007c0c */ /* 0x000fcc000bf25310 */
[----:B0-----:R-:W0:Y:S08]  /*1590*/  @P0 LDC.64 R4, c[0x0][0xa10] ;  /* 0x00028400ff040b82 */ /* 0x001e300000000a00 */
[----:B------:R-:W3:Y:S01]  /*15a0*/  @P1 LDC.64 R6, c[0x0][0xa30] ;  /* 0x00028c00ff061b82 */ /* 0x000ee20000000a00 */
[----:B0-----:R-:W-:-:S05]  /*15b0*/  @P0 IMAD.WIDE R4, R31, 0x4, R4 ;  /* 0x000000041f040825 */ /* 0x001fca00078e0204 */
[----:B------:R-:W4:Y:S04]  /*15c0*/  @P0 LDG.E R3, desc[UR38][R4.64] ;  /* 0x0000002604030981 */ /* 0x000f28000c1e1900 */
[----:B------:R0:W4:Y:S01]  /*15d0*/  @P0 LDG.E R8, desc[UR38][R4.64+0x4] ;  /* 0x0000042604080981 */ /* 0x000122000c1e1900 */
[----:B---3--:R-:W-:-:S05]  /*15e0*/  @P1 IMAD.WIDE R6, R31, 0x4, R6 ;  /* 0x000000041f061825 */ /* 0x008fca00078e0206 */
[----:B------:R3:W5:Y:S01]  /*15f0*/  @P1 LDG.E R115, desc[UR38][R6.64] ;  /* 0x0000002606731981 */ /* 0x000762000c1e1900 */
[----:B-1----:R-:W-:Y:S01]  /*1600*/  ISETP.NE.AND P1, PT, R9, 0x1, PT ;  /* 0x000000010900780c */ /* 0x002fe20003f25270 */
[----:B------:R-:W-:Y:S01]  /*1610*/  IMAD.SHL.U32 R193, R29, 0x80, RZ ;  /* 0x000000801dc17824 */ /* 0x000fe200078e00ff */
[----:B--2---:R-:W-:Y:S01]  /*1620*/  ISETP.GE.AND P2, PT, R13, 0x1, PT ;  /* 0x000000010d00780c */ /* 0x004fe20003f46270 */
[----:B------:R-:W-:Y:S02]  /*1630*/  IMAD.IADD R11, R27, 0x1, -R0 ;  /* 0x000000011b0b7824 */ /* 0x000fe400078e0a00 */
[----:B------:R-:W-:-:S04]  /*1640*/  VIADD R0, R193, 0x7f ;  /* 0x0000007fc1007836 */ /* 0x000fc80000000000 */
[----:B0-----:R-:W-:-:S04]  /*1650*/  IMAD.MOV.U32 R4, RZ, RZ, R0 ;  /* 0x000000ffff047224 */ /* 0x001fc800078e0000 */
[----:B------:R-:W0:Y:S08]  /*1660*/  @P1 LDC R9, c[0x0][0x44c] ;  /* 0x00011300ff091b82 */ /* 0x000e300000000800 */
[----:B------:R-:W1:Y:S01]  /*1670*/  @P1 LDC R10, c[0x0][0x450] ;  /* 0x00011400ff0a1b82 */ /* 0x000e620000000800 */
[----:B----4-:R-:W-:Y:S02]  /*1680*/  @P0 IMAD.IADD R24, R8, 0x1, -R3 ;  /* 0x0000000108180824 */ /* 0x010fe400078e0a03 */
[----:B0-----:R-:W-:-:S04]  /*1690*/  @P1 IMAD.HI.U32 R3, R0, R9, RZ ;  /* 0x0000000900031227 */ /* 0x001fc800078e00ff */
[----:B------:R-:W-:Y:S01]  /*16a0*/  IMAD.IADD R188, R11, 0x1, R24 ;  /* 0x000000010bbc7824 */ /* 0x000fe200078e0218 */
[----:B-1----:R-:W-:-:S03]  /*16b0*/  @P1 SHF.R.U32.HI R4, RZ, R10, R3 ;  /* 0x0000000aff041219 */ /* 0x002fc60000011603 */
[C---:B------:R-:W-:Y:S01]  /*16c0*/  VIADD R0, R188.reuse, 0x7f ;  /* 0x0000007fbc007836 */ /* 0x040fe20000000000 */
[----:B------:R-:W-:-:S04]  /*16d0*/  IADD3 R5, R188, 0x1, -R187 ;  /* 0x00000001bc057810 */ /* 0x000fc80007ffe8bb */
[----:B------:R-:W-:Y:S01]  /*16e0*/  SHF.R.S32.HI R3, RZ, 0x1f, R0 ;  /* 0x0000001fff037819 */ /* 0x000fe20000011400 */
[----:B---3--:R-:W-:-:S03]  /*16f0*/  IMAD.IADD R7, R5, 0x1, R4 ;  /* 0x0000000105077824 */ /* 0x008fc600078e0204 */
[----:B------:R-:W-:Y:S01]  /*1700*/  LEA.HI R3, R3, R0, RZ, 0x7 ;  /* 0x0000000003037211 */ /* 0x000fe200078f38ff */
[----:B------:R-:W-:-:S03]  /*1710*/  IMAD.IADD R0, R7, 0x1, R12 ;  /* 0x0000000107007824 */ /* 0x000fc600078e020c */
[----:B------:R-:W-:Y:S01]  /*1720*/  SHF.R.S32.HI R129, RZ, 0x7, R3 ;  /* 0x00000007ff817819 */ /* 0x000fe20000011403 */
[----:B------:R-:W-:Y:S06]  /*1730*/  @!P2 BRA `(.L_x_1668) ;  /* 0x000000000048a947 */ /* 0x000fec0003800000 */
[C---:B------:R-:W-:Y:S01]  /*1740*/  ISETP.GT.AND P0, PT, R7.reuse, RZ, PT ;  /* 0x000000ff0700720c */ /* 0x040fe20003f04270 */
[----:B------:R-:W-:Y:S01]  /*1750*/  BSSY B0, `(.L_x_1669) ;  /* 0x000000e000007945 */ /* 0x000fe20003800000 */
[----:B------:R-:W-:-:S11]  /*1760*/  VIADD R3, R7, 0xffffffff ;  /* 0xffffffff07037836 */ /* 0x000fd60000000000 */
[----:B------:R-:W-:Y:S05]  /*1770*/  @P0 BRA `(.L_x_1670) ;  /* 0x00000000001c0947 */ /* 0x000fea0003800000 */
[----:B------:R-:W-:Y:S01]  /*1780*/  ISETP.NE.AND P0, PT, R13, 0x1, PT ;  /* 0x000000010d00780c */ /* 0x000fe20003f05270 */
[----:B------:R-:W-:-:S12]  /*1790*/  IMAD.MOV R3, RZ, RZ, -R7 ;  /* 0x000000ffff037224 */ /* 0x000fd800078e0a07 */
[----:B------:R-:W0:Y:S02]  /*17a0*/  @P0 LDC.64 R4, c[0x0][0x9e8] ;  /* 0x00027a00ff040b82 */ /* 0x000e240000000a00 */
[----:B0-----:R-:W-:-:S05]  /*17b0*/  @P0 IMAD.HI.U32 R4, R3, R4, RZ ;  /* 0x0000000403040227 */ /* 0x001fca00078e00ff */
[----:B------:R-:W-:-:S04]  /*17c0*/  @P0 SHF.R.U32.HI R3, RZ, R5, R4 ;  /* 0x00000005ff030219 */ /* 0x000fc80000011604 */
[----:B------:R-:W-:Y:S01]  /*17d0*/  LOP3.LUT R3, RZ, R3, RZ, 0x33, !PT ;  /* 0x00000003ff037212 */ /* 0x000fe200078e33ff */
[----:B------:R-:W-:Y:S06]  /*17e0*/  BRA `(.L_x_1671) ;  /* 0x0000000000107947 */ /* 0x000fec0003800000 */
.L_x_1670:
[----:B------:R-:W-:-:S13]  /*17f0*/  ISETP.NE.AND P0, PT, R13, 0x1, PT ;  /* 0x000000010d00780c */ /* 0x000fda0003f05270 */
[----:B------:R-:W0:Y:S02]  /*1800*/  @P0 LDC.64 R4, c[0x0][0x9e8] ;  /* 0x00027a00ff040b82 */ /* 0x000e240000000a00 */
[----:B0-----:R-:W-:-:S05]  /*1810*/  @P0 IMAD.HI.U32 R4, R3, R4, RZ ;  /* 0x0000000403040227 */ /* 0x001fca00078e00ff */
[----:B------:R-:W-:-:S07]  /*1820*/  @P0 SHF.R.U32.HI R3, RZ, R5, R4 ;  /* 0x00000005ff030219 */ /* 0x000fce0000011604 */
.L_x_1671:
[----:B------:R-:W-:Y:S05]  /*1830*/  BSYNC B0 ;  /* 0x0000000000007941 */ /* 0x000fea0003800000 */
.L_x_1669:
[----:B------:R-:W-:-:S05]  /*1840*/  IMAD R3, R3, R13, R13 ;  /* 0x0000000d03037224 */ /* 0x000fca00078e020d */
[----:B------:R-:W-:-:S07]  /*1850*/  VIMNMX R0, R0, R3, PT ;  /* 0x0000000300007248 */ /* 0x000fce0003fe0100 */
.L_x_1668:
[----:B------:R-:W0:Y:S01]  /*1860*/  @P1 LDC R4, c[0x0][0x44c] ;  /* 0x00011300ff041b82 */ /* 0x000e220000000800 */
[----:B------:R-:W-:Y:S01]  /*1870*/  IMAD.IADD R127, R188, 0x1, -R187 ;  /* 0x00000001bc7f7824 */ /* 0x000fe200078e0abb */
[----:B------:R-:W-:-:S06]  /*1880*/  ULDC UR4, c[0x0][0x9dc] ;  /* 0x0002770000047ab9 */ /* 0x000fcc0000000800 */
[----:B------:R-:W1:Y:S01]  /*1890*/  @P1 LDC R6, c[0x0][0x450] ;  /* 0x00011400ff061b82 */ /* 0x000e620000000800 */
[----:B0-----:R-:W-:-:S04]  /*18a0*/  @P1 IMAD.HI.U32 R3, R193, R4, RZ ;  /* 0x00000004c1031227 */ /* 0x001fc800078e00ff */
[----:B------:R-:W-:Y:S01]  /*18b0*/  IMAD.MOV.U32 R4, RZ, RZ, R193 ;  /* 0x000000ffff047224 */ /* 0x000fe200078e00c1 */
[----:B-1----:R-:W-:-:S05]  /*18c0*/  @P1 SHF.R.U32.HI R4, RZ, R6, R3 ;  /* 0x00000006ff041219 */ /* 0x002fca0000011603 */
[----:B------:R-:W-:-:S04]  /*18d0*/  IMAD.IADD R3, R127, 0x1, R4 ;  /* 0x000000017f037824 */ /* 0x000fc800078e0204 */
[----:B------:R-:W-:Y:S01]  /*18e0*/  VIADD R4, R3, -UR4 ;  /* 0x8000000403047c36 */ /* 0x000fe20008000000 */
[----:B------:R-:W-:Y:S06]  /*18f0*/  @!P2 BRA `(.L_x_1672) ;  /* 0x000000000044a947 */ /* 0x000fec0003800000 */
[----:B------:R-:W-:Y:S01]  /*1900*/  ISETP.GT.AND P0, PT, R3, -0x1, PT ;  /* 0xffffffff0300780c */ /* 0x000fe20003f04270 */
[----:B------:R-:W-:-:S12]  /*1910*/  BSSY B0, `(.L_x_1673) ;  /* 0x000000d000007945 */ /* 0x000fd80003800000 */
        /* <DEDUP_REMOVED lines=8> */
.L_x_1674:
[----:B------:R-:W-:-:S13]  /*19a0*/  ISETP.NE.AND P0, PT, R13, 0x1, PT ;  /* 0x000000010d00780c */ /* 0x000fda0003f05270 */
[----:B------:R-:W0:Y:S02]  /*19b0*/  @P0 LDC.64 R6, c[0x0][0x9e8] ;  /* 0x00027a00ff060b82 */ /* 0x000e240000000a00 */
[----:B0-----:R-:W-:-:S05]  /*19c0*/  @P0 IMAD.HI.U32 R6, R3, R6, RZ ;  /* 0x0000000603060227 */ /* 0x001fca00078e00ff */
[----:B------:R-:W-:-:S07]  /*19d0*/  @P0 SHF.R.U32.HI R3, RZ, R7, R6 ;  /* 0x00000007ff030219 */ /* 0x000fce0000011606 */
.L_x_1675:
[----:B------:R-:W-:Y:S05]  /*19e0*/  BSYNC B0 ;  /* 0x0000000000007941 */ /* 0x000fea0003800000 */
.L_x_1673:
[----:B------:R-:W-:-:S05]  /*19f0*/  IMAD R3, R3, R13, RZ ;  /* 0x0000000d03037224 */ /* 0x000fca00078e02ff */
[----:B------:R-:W-:-:S07]  /*1a00*/  VIMNMX R4, R4, R3, !PT ;  /* 0x0000000304047248 */ /* 0x000fce0007fe0100 */
.L_x_1672:
[----:B------:R-:W-:Y:S01]  /*1a10*/  VIADD R0, R0, 0x7f ;  /* 0x0000007f00007836 */ /* 0x000fe20000000000 */
[----:B------:R-:W-:-:S04]  /*1a20*/  SHF.R.S32.HI R5, RZ, 0x1f, R4 ;  /* 0x0000001fff057819 */ /* 0x000fc80000011404 */
[----:B------:R-:W-:Y:S02]  /*1a30*/  SHF.R.S32.HI R3, RZ, 0x1f, R0 ;  /* 0x0000001fff037819 */ /* 0x000fe40000011400 */
[----:B------:R-:W-:Y:S02]  /*1a40*/  LEA.HI R5, R5, R4, RZ, 0x7 ;  /* 0x0000000405057211 */ /* 0x000fe400078f38ff */
[----:B------:R-:W-:Y:S02]  /*1a50*/  LEA.HI R3, R3, R0, RZ, 0x7 ;  /* 0x0000000003037211 */ /* 0x000fe400078f38ff */
[----:B------:R-:W-:Y:S02]  /*1a60*/  SHF.R.S32.HI R5, RZ, 0x7, R5 ;  /* 0x00000007ff057819 */ /* 0x000fe40000011405 */
[----:B------:R-:W-:Y:S02]  /*1a70*/  SHF.R.S32.HI R0, RZ, 0x7, R3 ;  /* 0x00000007ff007819 */ /* 0x000fe40000011403 */
[----:B------:R-:W-:-:S02]  /*1a80*/  VIMNMX R5, RZ, R5, !PT ;  /* 0x00000005ff057248 */ /* 0x000fc40007fe0100 */
[----:B------:R-:W-:-:S03]  /*1a90*/  VIMNMX R0, R129, R0, PT ;  /* 0x0000000081007248 */ /* 0x000fc60003fe0100 */
[--C-:B------:R-:W-:Y:S02]  /*1aa0*/  IMAD R5, R5, 0x80, -R11.reuse ;  /* 0x0000008005057824 */ /* 0x100fe400078e0a0b */
[----:B------:R-:W-:-:S03]  /*1ab0*/  IMAD R3, R0, 0x80, -R11 ;  /* 0x0000008000037824 */ /* 0x000fc600078e0a0b */
[----:B------:R-:W-:Y:S02]  /*1ac0*/  VIMNMX R5, RZ, R5, !PT ;  /* 0x00000005ff057248 */ /* 0x000fe40007fe0100 */
[----:B------:R-:W-:Y:S02]  /*1ad0*/  VIMNMX R0, R3, R24, PT ;  /* 0x0000001803007248 */ /* 0x000fe40003fe0100 */
[----:B------:R-:W-:Y:S02]  /*1ae0*/  SHF.R.U32.HI R25, RZ, 0x7, R5 ;  /* 0x00000007ff197819 */ /* 0x000fe40000011605 */
[----:B------:R-:W-:-:S03]  /*1af0*/  ISETP.GT.AND P0, PT, R0, R5, PT ;  /* 0x000000050000720c */ /* 0x000fc60003f04270 */
[----:B------:R-:W-:-:S10]  /*1b00*/  IMAD.MOV.U32 R26, RZ, RZ, R25 ;  /* 0x000000ffff1a7224 */ /* 0x000fd400078e0019 */
[----:B------:R-:W-:-:S05]  /*1b10*/  @P0 VIADD R0, R0, 0x7f ;  /* 0x0000007f00000836 */ /* 0x000fca0000000000 */
[----:B------:R-:W-:-:S04]  /*1b20*/  @P0 SHF.R.S32.HI R3, RZ, 0x1f, R0 ;  /* 0x0000001fff030819 */ /* 0x000fc80000011400 */
[----:B------:R-:W-:-:S04]  /*1b30*/  @P0 LEA.HI R3, R3, R0, RZ, 0x7 ;  /* 0x0000000003030211 */ /* 0x000fc800078f38ff */
[----:B------:R-:W-:Y:S02]  /*1b40*/  @P0 SHF.R.S32.HI R26, RZ, 0x7, R3 ;  /* 0x00000007ff1a0819 */ /* 0x000fe40000011403 */
[----:B------:R-:W-:Y:S02]  /*1b50*/  PLOP3.LUT P0, PT, PT, PT, PT, 0x80, 0x0 ;  /* 0x000000000000781c */ /* 0x000fe40003f0f070 */
[----:B------:R-:W-:-:S13]  /*1b60*/  ISETP.GT.AND P1, PT, R26, R25, PT ;  /* 0x000000191a00720c */ /* 0x000fda0003f24270 */
[----:B------:R-:W-:Y:S05]  /*1b70*/  @!P1 BRA `(.L_x_1676) ;  /* 0x0000007000689947 */ /* 0x000fea0003800000 */
        /* <DEDUP_REMOVED lines=20> */
.L_x_1678:
[----:B------:R-:W-:Y:S05]  /*1cc0*/  BSYNC B6 ;  /* 0x0000000000067941 */ /* 0x000fea0003800000 */
.L_x_1677:
        /* <DEDUP_REMOVED lines=20> */
.L_x_1680:
[----:B------:R-:W-:Y:S05]  /*1e10*/  BSYNC B6 ;  /* 0x0000000000067941 */ /* 0x000fea0003800000 */
.L_x_1679:
[----:B------:R-:W-:Y:S01]  /*1e20*/  ULDC.64 UR4, c[0x0][0x9f8] ;  /* 0x00027e0000047ab9 */ /* 0x000fe20000000a00 */
[----:B------:R-:W0:Y:S01]  /*1e30*/  S2R R29, SR_TID.X ;  /* 0x00000000001d7919 */ /* 0x000e220000002100 */
[----:B------:R-:W-:Y:S01]  /*1e40*/  ISETP.NE.U32.AND P0, PT, RZ, UR4, PT ;  /* 0x00000004ff007c0c */ /* 0x000fe2000bf05070 */
[----:B------:R-:W1:Y:S01]  /*1e50*/  LDC.64 R98, c[0x0][0x300] ;  /* 0x0000c000ff627b82 */ /* 0x000e620000000a00 */
[----:B------:R-:W-:Y:S01]  /*1e60*/  IMAD.IADD R42, R28, 0x1, R27 ;  /* 0x000000011c2a7824 */ /* 0x000fe200078e021b */
[----:B------:R-:W-:Y:S01]  /*1e70*/  ULDC.64 UR6, c[0x0][0xa08] ;  /* 0x0002820000067ab9 */ /* 0x000fe20000000a00 */
[----:B------:R-:W-:Y:S01]  /*1e80*/  ISETP.NE.AND.EX P0, PT, RZ, UR5, PT, P0 ;  /* 0x00000005ff007c0c */ /* 0x000fe2000bf05300 */
[----:B------:R-:W-:Y:S01]  /*1e90*/  ULDC.64 UR4, c[0x0][0x308] ;  /* 0x0000c20000047ab9 */ /* 0x000fe20000000a00 */
[----:B------:R-:W-:-:S03]  /*1ea0*/  SHF.R.S32.HI R8, RZ, 0x1f, R30 ;  /* 0x0000001fff087819 */ /* 0x000fc6000001141e */
[----:B------:R-:W2:Y:S08]  /*1eb0*/  LDC R113, c[0x0][0x3f4] ;  /* 0x0000fd00ff717b82 */ /* 0x000eb00000000800 */
[----:B------:R-:W3:Y:S08]  /*1ec0*/  @P0 LDC.64 R4, c[0x0][0x9f8] ;  /* 0x00027e00ff040b82 */ /* 0x000ef00000000a00 */
[----:B------:R-:W4:Y:S01]  /*1ed0*/  LDC.64 R12, c[0x0][0x3f8] ;  /* 0x0000fe00ff0c7b82 */ /* 0x000f220000000a00 */
[----:B---3--:R-:W-:-:S05]  /*1ee0*/  @P0 IMAD.WIDE R4, R31, 0x4, R4 ;  /* 0x000000041f040825 */ /* 0x008fca00078e0204 */
[----:B------:R3:W3:Y:S01]  /*1ef0*/  @P0 LDG.E R31, desc[UR38][R4.64] ;  /* 0x00000026041f0981 */ /* 0x0006e2000c1e1900 */
[----:B------:R-:W-:Y:S01]  /*1f00*/  SHF.R.S32.HI R32, RZ, 0x1f, R42 ;  /* 0x0000001fff207819 */ /* 0x000fe2000001142a */
[-C--:B-1----:R-:W-:Y:S01]  /*1f10*/  IMAD.WIDE.U32 R6, R42, R98.reuse, RZ ;  /* 0x000000622a067225 */ /* 0x082fe200078e00ff */
[----:B------:R-:W-:Y:S02]  /*1f20*/  ISETP.NE.U32.AND P0, PT, RZ, UR6, PT ;  /* 0x00000006ff007c0c */ /* 0x000fe4000bf05070 */
[----:B0-----:R-:W-:Y:S01]  /*1f30*/  SHF.R.U32.HI R29, RZ, 0x7, R29 ;  /* 0x00000007ff1d7819 */ /* 0x001fe2000001161d */
[----:B------:R-:W-:Y:S01]  /*1f40*/  IMAD R0, R32, R98, RZ ;  /* 0x0000006220007224 */ /* 0x000fe200078e02ff */
[----:B------:R-:W-:Y:S01]  /*1f50*/  ISETP.NE.AND.EX P0, PT, RZ, UR7, PT, P0 ;  /* 0x00000007ff007c0c */ /* 0x000fe2000bf05300 */
[-C--:B----4-:R-:W-:Y:S01]  /*1f60*/  IMAD.WIDE.U32 R10, R23, R12.reuse, R16 ;  /* 0x0000000c170a7225 */ /* 0x090fe200078e0010 */
[----:B------:R-:W-:Y:S02]  /*1f70*/  ISETP.NE.AND P6, PT, R29, 0x1, PT ;  /* 0x000000011d00780c */ /* 0x000fe40003fc5270 */
[----:B--2---:R-:W-:Y:S01]  /*1f80*/  ISETP.GE.AND P1, PT, R16, R113, PT ;  /* 0x000000711000720c */ /* 0x004fe20003f26270 */
[----:B------:R-:W-:Y:S01]  /*1f90*/  IMAD R3, R42, R99, R0 ;  /* 0x000000632a037224 */ /* 0x000fe200078e0200 */
[----:B-----5:R-:W-:Y:S01]  /*1fa0*/  SHF.R.S32.HI R27, RZ, 0x1f, R115 ;  /* 0x0000001fff1b7819 */ /* 0x020fe20000011473 */
[C---:B------:R-:W-:Y:S01]  /*1fb0*/  IMAD.SHL.U32 R88, R98.reuse, 0x20, RZ ;  /* 0x0000002062587824 */ /* 0x040fe200078e00ff */
[----:B------:R-:W-:Y:S01]  /*1fc0*/  SHF.L.U64.HI R89, R98, 0x5, R99 ;  /* 0x0000000562597819 */ /* 0x000fe20000010263 */
[----:B------:R-:W-:Y:S01]  /*1fd0*/  IMAD.IADD R7, R7, 0x1, R3 ;  /* 0x0000000107077824 */ /* 0x000fe200078e0203 */
[----:B------:R-:W-:Y:S01]  /*1fe0*/  SHF.L.U64.HI R21, R12, 0x5, R13 ;  /* 0x000000050c157819 */ /* 0x000fe2000001020d */
[----:B------:R-:W-:Y:S01]  /*1ff0*/  IMAD R3, R8, UR4, RZ ;  /* 0x0000000408037c24 */ /* 0x000fe2000f8e02ff */
[----:B------:R-:W-:Y:S01]  /*2000*/  SHF.R.S32.HI R118, RZ, 0x1f, R212 ;  /* 0x0000001fff767819 */ /* 0x000fe200000114d4 */
[C---:B---3--:R-:W-:Y:S01]  /*2010*/  IMAD.WIDE.U32 R4, R30.reuse, UR4, R6 ;  /* 0x000000041e047c25 */ /* 0x048fe2000f8e0006 */
[----:B------:R-:W-:Y:S01]  /*2020*/  SHF.R.S32.HI R117, RZ, 0x1f, R211 ;  /* 0x0000001fff757819 */ /* 0x000fe200000114d3 */
[----:B------:R-:W0:Y:S01]  /*2030*/  LDC.64 R6, c[0x0][0x408] ;  /* 0x00010200ff067b82 */ /* 0x000e220000000a00 */
[----:B------:R-:W-:Y:S01]  /*2040*/  SHF.R.S32.HI R116, RZ, 0x1f, R210 ;  /* 0x0000001fff747819 */ /* 0x000fe200000114d2 */
[----:B------:R-:W-:Y:S01]  /*2050*/  IMAD R3, R30, UR5, R3 ;  /* 0x000000051e037c24 */ /* 0x000fe2000f8e0203 */
[----:B------:R-:W-:Y:S01]  /*2060*/  ULDC.64 UR4, c[0x0][0x310] ;  /* 0x0000c40000047ab9 */ /* 0x000fe20000000a00 */
[----:B------:R-:W-:-:S02]  /*2070*/  IMAD R28, R27, R12, RZ ;  /* 0x0000000c1b1c7224 */ /* 0x000fc400078e02ff */
[----:B------:R-:W-:Y:S02]  /*2080*/  IMAD.IADD R5, R5, 0x1, R3 ;  /* 0x0000000105057824 */ /* 0x000fe400078e0203 */
[----:B------:R-:W-:Y:S02]  /*2090*/  IMAD R33, R115, R13, R28 ;  /* 0x0000000d73217224 */ /* 0x000fe400078e021c */
[-C--:B------:R-:W-:Y:S02]  /*20a0*/  IMAD R28, R215, R98.reuse, RZ ;  /* 0x00000062d71c7224 */ /* 0x080fe400078e02ff */
[----:B------:R-:W-:-:S04]  /*20b0*/  IMAD.WIDE.U32 R130, R23, R98, R88 ;  /* 0x0000006217827225 */ /* 0x000fc800078e0058 */
[----:B------:R-:W-:-:S04]  /*20c0*/  IMAD.WIDE.U32 R40, R23, R98, R16 ;  /* 0x0000006217287225 */ /* 0x000fc800078e0010 */
[----:B------:R-:W-:Y:S02]  /*20d0*/  VIADD R126, R29, 0x8 ;  /* 0x000000081d7e7836 */ /* 0x000fe40000000000 */
[----:B------:R-:W-:Y:S02]  /*20e0*/  IMAD.SHL.U32 R128, R98, 0x80, RZ ;  /* 0x0000008062807824 */ /* 0x000fe400078e00ff */
[----:B0-----:R-:W-:-:S04]  /*20f0*/  IMAD R14, R215, R6, RZ ;  /* 0x00000006d70e7224 */ /* 0x001fc800078e02ff */
[----:B------:R-:W-:Y:S01]  /*2100*/  IMAD R85, R23, R7, R14 ;  /* 0x0000000717557224 */ /* 0x000fe200078e020e */
[----:B------:R-:W-:Y:S02]  /*2110*/  SHF.R.S32.HI R0, RZ, 0x1f, R31 ;  /* 0x0000001fff007819 */ /* 0x000fe4000001141f */
[----:B------:R-:W-:Y:S02]  /*2120*/  SEL R31, R31, RZ, !P0 ;  /* 0x000000ff1f1f7207 */ /* 0x000fe40004000000 */
[----:B------:R-:W-:Y:S02]  /*2130*/  SEL R9, R0, RZ, !P0 ;  /* 0x000000ff00097207 */ /* 0x000fe40004000000 */
[----:B------:R-:W-:Y:S01]  /*2140*/  IADD3 R42, P0, R23, R42, RZ ;  /* 0x0000002a172a7210 */ /* 0x000fe20007f1e0ff */
[----:B------:R-:W-:-:S04]  /*2150*/  IMAD.WIDE.U32 R96, R31, UR4, R4 ;  /* 0x000000041f607c25 */ /* 0x000fc8000f8e0004 */
[----:B------:R-:W-:Y:S01]  /*2160*/  IMAD R0, R9, UR4, RZ ;  /* 0x0000000409007c24 */ /* 0x000fe2000f8e02ff */
[C---:B------:R-:W-:Y:S01]  /*2170*/  IADD3 R38, P3, R96.reuse, 0x40, RZ ;  /* 0x0000004060267810 */ /* 0x040fe20007f7e0ff */
[----:B------:R-:W-:Y:S01]  /*2180*/  IMAD.X R43, R215, 0x1, R32, P0 ;  /* 0x00000001d72b7824 */ /* 0x000fe200000e0620 */
[----:B------:R-:W-:Y:S01]  /*2190*/  IADD3 R36, P0, R96, R40, RZ ;  /* 0x0000002860247210 */ /* 0x000fe20007f1e0ff */
[----:B------:R-:W-:Y:S01]  /*21a0*/  IMAD R35, R31, UR5, R0 ;  /* 0x000000051f237c24 */ /* 0x000fe2000f8e0200 */
[----:B------:R-:W-:Y:S05]  /*21b0*/  @!P6 WARPSYNC.ALL ;  /* 0x000000000000e948 */ /* 0x000fea0003800000 */
[----:B------:R-:W-:Y:S01]  /*21c0*/  ULDC.64 UR4, c[0x0][0x330] ;  /* 0x0000cc0000047ab9 */ /* 0x000fe20000000a00 */
[----:B------:R-:W-:-:S02]  /*21d0*/  IMAD.IADD R35, R97, 0x1, R35 ;  /* 0x0000000161237824 */ /* 0x000fc400078e0223 */
[----:B------:R-:W-:Y:S02]  /*21e0*/  IMAD R3, R8, UR4, RZ ;  /* 0x0000000408037c24 */ /* 0x000fe4000f8e02ff */
[----:B------:R-:W-:-:S04]  /*21f0*/  IMAD.WIDE.U32 R4, R30, UR4, R16 ;  /* 0x000000041e047c25 */ /* 0x000fc8000f8e0010 */
[----:B------:R-:W-:Y:S01]  /*2200*/  IMAD R3, R30, UR5, R3 ;  /* 0x000000051e037c24 */ /* 0x000fe2000f8e0203 */
[----:B------:R-:W-:Y:S01]  /*2210*/  ULDC.64 UR4, c[0x0][0x338] ;  /* 0x0000ce0000047ab9 */ /* 0x000fe20000000a00 */
[----:B------:R-:W-:Y:S02]  /*2220*/  IMAD.X R103, RZ, RZ, R35, P3 ;  /* 0x000000ffff677224 */ /* 0x000fe400018e0623 */
[----:B------:R-:W-:Y:S01]  /*2230*/  IMAD.IADD R5, R5, 0x1, R3 ;  /* 0x0000000105057824 */ /* 0x000fe200078e0203 */
[----:B------:R-:W-:Y:S01]  /*2240*/  SEL R3, R113, RZ, P1 ;  /* 0x000000ff71037207 */ /* 0x000fe20000800000 */
[----:B------:R-:W-:Y:S02]  /*2250*/  IMAD R0, R9, UR4, RZ ;  /* 0x0000000409007c24 */ /* 0x000fe4000f8e02ff */
[----:B------:R-:W-:-:S04]  /*2260*/  IMAD.WIDE.U32 R8, R23, R6, R18 ;  /* 0x0000000617087225 */ /* 0x000fc800078e0012 */
[----:B------:R-:W-:Y:S02]  /*2270*/  IMAD.IADD R3, R16, 0x1, R3 ;  /* 0x0000000110037824 */ /* 0x000fe400078e0203 */
[----:B------:R-:W-:Y:S02]  /*2280*/  IMAD R105, R31, UR5, R0 ;  /* 0x000000051f697c24 */ /* 0x000fe4000f8e0200 */
[-C--:B------:R-:W-:Y:S01]  /*2290*/  IMAD R0, R215, R12.reuse, RZ ;  /* 0x0000000cd7007224 */ /* 0x080fe200078e02ff */
[----:B------:R-:W-:Y:S01]  /*22a0*/  SHF.R.S32.HI R20, RZ, 0x1f, R3 ;  /* 0x0000001fff147819 */ /* 0x000fe20000011403 */
[----:B------:R-:W-:Y:S01]  /*22b0*/  IMAD.WIDE.U32 R94, R31, UR4, R4 ;  /* 0x000000041f5e7c25 */ /* 0x000fe2000f8e0004 */
[----:B------:R-:W-:Y:S02]  /*22c0*/  ULDC UR4, c[0x0][0x2f4] ;  /* 0x0000bd0000047ab9 */ /* 0x000fe40000000800 */
[----:B------:R-:W-:Y:S01]  /*22d0*/  LEA.HI R44, R20, R3, RZ, 0x3 ;  /* 0x00000003142c7211 */ /* 0x000fe200078f18ff */
[----:B------:R-:W-:Y:S01]  /*22e0*/  IMAD.WIDE.U32 R4, R23, R12, R18 ;  /* 0x0000000c17047225 */ /* 0x000fe200078e0012 */
[----:B------:R-:W-:-:S02]  /*22f0*/  ISETP.GE.AND P2, PT, R16, UR4, PT ;  /* 0x0000000410007c0c */ /* 0x000fc4000bf46270 */
[----:B------:R-:W-:Y:S01]  /*2300*/  LOP3.LUT R37, R44, 0xfffffff8, RZ, 0xc0, !PT ;  /* 0xfffffff82c257812 */ /* 0x000fe200078ec0ff */
[----:B------:R-:W-:Y:S01]  /*2310*/  IMAD R15, R23, R13, R0 ;  /* 0x0000000d170f7224 */ /* 0x000fe200078e0200 */
[----:B------:R-:W-:Y:S01]  /*2320*/  P2R R0, PR, RZ, 0x2 ;  /* 0x00000002ff007803 */ /* 0x000fe20000000000 */
[----:B------:R-:W-:Y:S01]  /*2330*/  IMAD.MOV.U32 R86, RZ, RZ, R8 ;  /* 0x000000ffff567224 */ /* 0x000fe200078e0008 */
[----:B------:R-:W-:Y:S01]  /*2340*/  LEA.HI R8, R20, R3, RZ, 0x6 ;  /* 0x0000000314087211 */ /* 0x000fe200078f30ff */
[----:B------:R-:W-:Y:S01]  /*2350*/  IMAD.IADD R5, R5, 0x1, R15 ;  /* 0x0000000105057824 */ /* 0x000fe200078e020f */
[----:B------:R-:W-:Y:S01]  /*2360*/  SHF.L.U64.HI R20, R12, 0x6, R13 ;  /* 0x000000060c147819 */ /* 0x000fe2000001020d */
[----:B------:R-:W-:Y:S01]  /*2370*/  IMAD.IADD R11, R15, 0x1, R11 ;  /* 0x000000010f0b7824 */ /* 0x000fe200078e020b */
[----:B------:R-:W-:Y:S01]  /*2380*/  SHF.R.S32.HI R101, RZ, 0x3, R44 ;  /* 0x00000003ff657819 */ /* 0x000fe2000001142c */
[----:B------:R-:W-:Y:S01]  /*2390*/  IMAD.WIDE.U32 R14, R23, R6, R16 ;  /* 0x00000006170e7225 */ /* 0x000fe200078e0010 */
[----:B------:R-:W-:-:S03]  /*23a0*/  SHF.R.S32.HI R102, RZ, 0x1f, R37 ;  /* 0x0000001fff667819 */ /* 0x000fc60000011425 */
[----:B------:R-:W-:Y:S01]  /*23b0*/  IMAD.SHL.U32 R3, R8, 0x80, RZ ;  /* 0x0000008008037824 */ /* 0x000fe200078e00ff */
[----:B------:R-:W-:Y:S01]  /*23c0*/  LOP3.LUT R8, R44, 0x38, RZ, 0xc0, !PT ;  /* 0x000000382c087812 */ /* 0x000fe200078ec0ff */
[----:B------:R-:W-:-:S03]  /*23d0*/  IMAD.WIDE.U32 R92, R115, R12, R4 ;  /* 0x0000000c735c7225 */ /* 0x000fc600078e0004 */
[----:B------:R-:W-:Y:S01]  /*23e0*/  LOP3.LUT R8, R8, 0x1c0, R225, 0xf8, !PT ;  /* 0x000001c008087812 */ /* 0x000fe200078ef8e1 */
[----:B------:R-:W-:Y:S01]  /*23f0*/  IMAD.IADD R87, R9, 0x1, R85 ;  /* 0x0000000109577824 */ /* 0x000fe200078e0255 */
[--C-:B------:R-:W-:Y:S01]  /*2400*/  LOP3.LUT R9, R199, 0x38, R44.reuse, 0xf8, !PT ;  /* 0x00000038c7097812 */ /* 0x100fe200078ef82c */
[----:B------:R-:W-:Y:S01]  /*2410*/  IMAD R4, R27, R6, RZ ;  /* 0x000000061b047224 */ /* 0x000fe200078e02ff */
[----:B------:R-:W-:Y:S01]  /*2420*/  LOP3.LUT R3, R3, 0xffffe000, RZ, 0xc0, !PT ;  /* 0xffffe00003037812 */ /* 0x000fe200078ec0ff */
[----:B------:R-:W-:Y:S01]  /*2430*/  IMAD.IADD R85, R85, 0x1, R15 ;  /* 0x0000000155557824 */ /* 0x000fe200078e020f */
[----:B------:R-:W-:Y:S01]  /*2440*/  LOP3.LUT R15, R197, 0x38, R44, 0xf8, !PT ;  /* 0x00000038c50f7812 */ /* 0x000fe200078ef82c */
[----:B------:R-:W-:Y:S01]  /*2450*/  IMAD.MOV.U32 R84, RZ, RZ, R14 ;  /* 0x000000ffff547224 */ /* 0x000fe200078e000e */
[----:B------:R-:W-:Y:S01]  /*2460*/  LOP3.LUT R14, R198, 0x38, R44, 0xf8, !PT ;  /* 0x00000038c60e7812 */ /* 0x000fe200078ef82c */
[----:B------:R-:W-:Y:S01]  /*2470*/  IMAD R31, R23, R99, R28 ;  /* 0x00000063171f7224 */ /* 0x000fe200078e021c */
[----:B------:R-:W-:Y:S01]  /*2480*/  LOP3.LUT R9, R9, R228, RZ, 0x3c, !PT ;  /* 0x000000e409097212 */ /* 0x000fe200078e3cff */
[----:B------:R-:W-:Y:S01]  /*2490*/  IMAD R45, R115, R7, R4 ;  /* 0x00000007732d7224 */ /* 0x000fe200078e0204 */
[----:B------:R-:W-:Y:S01]  /*24a0*/  IADD3 R4, P1, R88, R130, RZ ;  /* 0x0000008258047210 */ /* 0x000fe20007f3e0ff */
[----:B------:R-:W-:Y:S01]  /*24b0*/  IMAD.IADD R5, R31, 0x1, R131 ;  /* 0x000000011f057824 */ /* 0x000fe200078e0283 */
[----:B------:R-:W-:Y:S01]  /*24c0*/  LOP3.LUT R14, R14, R227, RZ, 0x3c, !PT ;  /* 0x000000e30e0e7212 */ /* 0x000fe200078e3cff */
[----:B------:R-:W-:Y:S01]  /*24d0*/  IMAD.IADD R30, R41, 0x1, R31 ;  /* 0x00000001291e7824 */ /* 0x000fe200078e021f */
[----:B------:R-:W-:Y:S01]  /*24e0*/  LOP3.LUT R15, R15, R226, RZ, 0x3c, !PT ;  /* 0x000000e20f0f7212 */ /* 0x000fe200078e3cff */
[----:B------:R-:W-:Y:S01]  /*24f0*/  IMAD.X R28, R5, 0x1, R89, P1 ;  /* 0x00000001051c7824 */ /* 0x000fe200008e0659 */
[----:B------:R-:W-:Y:S01]  /*2500*/  LOP3.LUT R8, R8, R203, RZ, 0x3c, !PT ;  /* 0x000000cb08087212 */ /* 0x000fe200078e3cff */
[----:B------:R-:W-:Y:S01]  /*2510*/  IMAD.X R39, R30, 0x1, R35, P0 ;  /* 0x000000011e277824 */ /* 0x000fe200000e0623 */
[-C--:B------:R-:W-:Y:S01]  /*2520*/  IADD3 R110, R9, R3.reuse, R202 ;  /* 0x00000003096e7210 */ /* 0x080fe20007ffe0ca */
[----:B------:R-:W-:Y:S01]  /*2530*/  IMAD.WIDE.U32 R90, R115, R12, R10 ;  /* 0x0000000c735a7225 */ /* 0x000fe200078e000a */
[----:B------:R-:W-:-:S02]  /*2540*/  IADD3 R109, R14, R3, R201 ;  /* 0x000000030e6d7210 */ /* 0x000fc40007ffe0c9 */
[-C--:B------:R-:W-:Y:S01]  /*2550*/  IADD3 R108, R15, R3.reuse, R200 ;  /* 0x000000030f6c7210 */ /* 0x080fe20007ffe0c8 */
[CC--:B------:R-:W-:Y:S01]  /*2560*/  IMAD.WIDE.U32 R86, R115.reuse, R6.reuse, R86 ;  /* 0x0000000673567225 */ /* 0x0c0fe200078e0056 */
[----:B------:R-:W-:Y:S02]  /*2570*/  IADD3 R112, R8, R3, R204 ;  /* 0x0000000308707210 */ /* 0x000fe40007ffe0cc */
[C---:B------:R-:W-:Y:S01]  /*2580*/  SHF.L.U64.HI R3, R98.reuse, 0x7, R99 ;  /* 0x0000000762037819 */ /* 0x040fe20000010263 */
[----:B------:R-:W-:Y:S01]  /*2590*/  IMAD.WIDE.U32 R84, R115, R6, R84 ;  /* 0x0000000673547225 */ /* 0x000fe200078e0054 */
[----:B------:R-:W-:Y:S02]  /*25a0*/  SHF.L.U64.HI R27, R98, 0x6, R99 ;  /* 0x00000006621b7819 */ /* 0x000fe40000010263 */
[----:B------:R-:W-:Y:S01]  /*25b0*/  IADD3 R29, P1, R4, R88, RZ ;  /* 0x00000058041d7210 */ /* 0x000fe20007f3e0ff */
[----:B------:R-:W-:Y:S01]  /*25c0*/  IMAD.SHL.U32 R14, R12, 0x20, RZ ;  /* 0x000000200c0e7824 */ /* 0x000fe200078e00ff */
[----:B------:R-:W-:Y:S01]  /*25d0*/  IADD3 R99, P0, R36, 0x40, RZ ;  /* 0x0000004024637810 */ /* 0x000fe20007f1e0ff */
[----:B------:R-:W-:Y:S01]  /*25e0*/  IMAD.SHL.U32 R8, R6, 0x20, RZ ;  /* 0x0000002006087824 */ /* 0x000fe200078e00ff */
[C---:B------:R-:W-:Y:S01]  /*25f0*/  SHF.L.U64.HI R15, R12.reuse, 0x7, R13 ;  /* 0x000000070c0f7819 */ /* 0x040fe2000001020d */
[----:B------:R-:W-:Y:S01]  /*2600*/  IMAD.SHL.U32 R13, R12, 0x40, RZ ;  /* 0x000000400c0d7824 */ /* 0x000fe200078e00ff */
[----:B------:R-:W-:Y:S01]  /*2610*/  SHF.L.U64.HI R11, R6, 0x5, R7 ;  /* 0x00000005060b7819 */ /* 0x000fe20000010207 */
[----:B------:R-:W-:Y:S01]  /*2620*/  IMAD.X R31, R28, 0x1, R89, P1 ;  /* 0x000000011c1f7824 */ /* 0x000fe200008e0659 */
[C---:B------:R-:W-:Y:S01]  /*2630*/  SHF.L.U64.HI R10, R6.reuse, 0x6, R7 ;  /* 0x00000006060a7819 */ /* 0x040fe20000010207 */
[----:B------:R-:W-:Y:S01]  /*2640*/  IMAD.IADD R32, R93, 0x1, R33 ;  /* 0x000000015d207824 */ /* 0x000fe200078e0221 */
[C---:B------:R-:W-:Y:S01]  /*2650*/  SHF.L.U64.HI R9, R6.reuse, 0x7, R7 ;  /* 0x0000000706097819 */ /* 0x040fe20000010207 */
[----:B------:R-:W-:Y:S01]  /*2660*/  IMAD.SHL.U32 R7, R6, 0x40, RZ ;  /* 0x0000004006077824 */ /* 0x000fe200078e00ff */
[----:B------:R-:W-:Y:S01]  /*2670*/  ISETP.GE.AND P1, PT, R190, UR4, PT ;  /* 0x00000004be007c0c */ /* 0x000fe2000bf26270 */
[----:B------:R-:W-:-:S02]  /*2680*/  IMAD.SHL.U32 R12, R12, 0x80, RZ ;  /* 0x000000800c0c7824 */ /* 0x000fc400078e00ff */
[----:B------:R-:W-:Y:S02]  /*2690*/  IMAD.SHL.U32 R6, R6, 0x80, RZ ;  /* 0x0000008006067824 */ /* 0x000fe400078e00ff */
[----:B------:R-:W-:Y:S02]  /*26a0*/  IMAD.SHL.U32 R113, R113, 0x2, RZ ;  /* 0x0000000271717824 */ /* 0x000fe400078e00ff */
[----:B------:R-:W-:Y:S02]  /*26b0*/  IMAD.IADD R33, R33, 0x1, R91 ;  /* 0x0000000121217824 */ /* 0x000fe400078e025b */
[----:B------:R-:W-:Y:S02]  /*26c0*/  IMAD.IADD R34, R87, 0x1, R45 ;  /* 0x0000000157227824 */ /* 0x000fe400078e022d */
[----:B------:R-:W-:Y:S02]  /*26d0*/  IMAD.IADD R100, R45, 0x1, R85 ;  /* 0x000000012d647824 */ /* 0x000fe400078e0255 */
[----:B------:R-:W-:-:S02]  /*26e0*/  IMAD.X R104, RZ, RZ, R39, P0 ;  /* 0x000000ffff687224 */ /* 0x000fc400000e0627 */
[----:B------:R-:W-:Y:S01]  /*26f0*/  IMAD.IADD R105, R95, 0x1, R105 ;  /* 0x000000015f697824 */ /* 0x000fe200078e0269 */
[----:B------:R-:W-:Y:S06]  /*2700*/  @!P6 BAR.SYNC.DEFER_BLOCKING 0x9, 0x100 ;  /* 0x024400000000eb1d */ /* 0x000fec0000010000 */
.L_x_1766:
[----:B0-----:R-:W0:Y:S01]  /*2710*/  LDC R123, c[0x0][0x3f4] ;  /* 0x0000fd00ff7b7b82 */ /* 0x001e220000000800 */
[----:B------:R-:W-:Y:S01]  /*2720*/  VIADD R26, R26, 0xffffffff ;  /* 0xffffffff1a1a7836 */ /* 0x000fe20000000000 */
[----:B------:R-:W-:Y:S05]  /*2730*/  YIELD ;  /* 0x0000000000007946 */ /* 0x000fea0003800000 */
[----:B------:R-:W-:Y:S01]  /*2740*/  IMAD R111, R184, 0x4000, R206 ;  /* 0x00004000b86f7824 */ /* 0x000fe200078e02ce */
[----:B------:R-:W-:Y:S01]  /*2750*/  ISETP.GT.AND P3, PT, R26, R25, PT ;  /* 0x000000191a00720c */ /* 0x000fe20003f64270 */
[----:B------:R-:W-:Y:S02]  /*2760*/  BSSY B0, `(.L_x_1681) ;  /* 0x00005dd000007945 */ /* 0x000fe40003800000 */
[----:B------:R-:W-:Y:S01]  /*2770*/  IMAD R111, R111, 0x2, R2 ;  /* 0x000000026f6f7824 */ /* 0x000fe200078e0202 */
[----:B------:R-:W-:-:S02]  /*2780*/  P2R R107, PR, RZ, 0x8 ;  /* 0x00000008ff6b7803 */ /* 0x000fc40000000000 */
[----:B0-----:R-:W-:-:S13]  /*2790*/  ISETP.GE.AND P0, PT, R123, 0x1, PT ;  /* 0x000000017b00780c */ /* 0x001fda0003f06270 */
[----:B------:R-:W-:Y:S05]  /*27a0*/  @!P0 BRA `(.L_x_1682) ;  /* 0x0000005400e48947 */ /* 0x000fea0003800000 */
[----:B------:R-:W-:Y:S01]  /*27b0*/  ULDC.U8 UR4, c[0x0][0x410] ;  /* 0x0001040000047ab9 */ /* 0x000fe20000000000 */
[----:B------:R-:W-:Y:S01]  /*27c0*/  SHF.R.S32.HI R45, RZ, 0x1f, R26 ;  /* 0x0000001fff2d7819 */ /* 0x000fe2000001141a */
[-C--:B------:R-:W-:Y:S01]  /*27d0*/  IMAD R44, R3, R26.reuse, RZ ;  /* 0x0000001a032c7224 */ /* 0x080fe200078e02ff */
[----:B------:R-:W-:Y:S01]  /*27e0*/  ISETP.NE.AND P0, PT, RZ, UR4, PT ;  /* 0x00000004ff007c0c */ /* 0x000fe2000bf05270 */
[-C--:B------:R-:W-:Y:S02]  /*27f0*/  IMAD R46, R15, R26.reuse, RZ ;  /* 0x0000001a0f2e7224 */ /* 0x080fe400078e02ff */
[----:B------:R-:W-:Y:S02]  /*2800*/  IMAD R48, R9, R26, RZ ;  /* 0x0000001a09307224 */ /* 0x000fe400078e02ff */
[C---:B------:R-:W-:Y:S02]  /*2810*/  IMAD R47, R45.reuse, R128, R44 ;  /* 0x000000802d2f7224 */ /* 0x040fe400078e022c */
[----:B------:R-:W-:-:S02]  /*2820*/  IMAD R119, R45, R12, R46 ;  /* 0x0000000c2d777224 */ /* 0x000fc400078e022e */
[----:B------:R-:W-:Y:S02]  /*2830*/  IMAD R114, R26, -0x80, R24 ;  /* 0xffffff801a727824 */ /* 0x000fe400078e0218 */
[----:B------:R-:W-:Y:S02]  /*2840*/  IMAD R45, R45, R6, R48 ;  /* 0x000000062d2d7224 */ /* 0x000fe400078e0230 */
[----:B------:R-:W-:Y:S01]  /*2850*/  IMAD.WIDE.U32 R120, R128, R26, RZ ;  /* 0x0000001a80787225 */ /* 0x000fe200078e00ff */
[----:B------:R-:W-:-:S03]  /*2860*/  VIMNMX R114, R114, 0x80, PT ;  /* 0x0000008072727848 */ /* 0x000fc60003fe0100 */
        /* <DEDUP_REMOVED lines=34> */
.L_x_1685:
[----:B------:R-:W-:Y:S05]  /*2a90*/  BSYNC B1 ;  /* 0x0000000000017941 */ /* 0x000fea0003800000 */
.L_x_1684:
[----:B------:R-:W-:Y:S01]  /*2aa0*/  ISETP.GE.AND P4, PT, R212, R114, PT ;  /* 0x00000072d400720c */ /* 0x000fe20003f86270 */
[----:B0----5:R-:W-:Y:S01]  /*2ab0*/  IMAD.MOV.U32 R44, RZ, RZ, R72 ;  /* 0x000000ffff2c7224 */ /* 0x021fe200078e0048 */
[----:B------:R-:W-:Y:S01]  /*2ac0*/  BSSY B1, `(.L_x_1686) ;  /* 0x0000028000017945 */ /* 0x000fe20003800000 */
[----:B------:R-:W-:Y:S01]  /*2ad0*/  IMAD.MOV.U32 R45, RZ, RZ, R73 ;  /* 0x000000ffff2d7224 */ /* 0x000fe200078e0049 */
[----:B------:R-:W-:Y:S01]  /*2ae0*/  CS2R R68, SRZ ;  /* 0x0000000000447805 */ /* 0x000fe2000001ff00 */
        /* <DEDUP_REMOVED lines=15> */
[----:B------:R-:W-:Y:S01]  /*2be0*/  PRMT R159, R47, 0x7610, R159 ;  /* 0x000076102f9f7816 */ /* 0x000fe2000000009f */
[----:B------:R-:W-:Y:S06]  /*2bf0*/  @P4 BRA `(.L_x_1687) ;  /* 0x0000000000504947 */ /* 0x000fec0003800000 */
[----:B------:R-:W-:Y:S01]  /*2c00*/  IADD3 R45, P0, P5, R92, R78, R14 ;  /* 0x0000004e5c2d7210 */ /* 0x000fe20007d1e00e */
[----:B------:R-:W-:Y:S01]  /*2c10*/  ULDC.64 UR4, c[0x0][0x3e8] ;  /* 0x0000fa0000047ab9 */ /* 0x000fe20000000a00 */
[----:B------:R-:W-:Y:S02]  /*2c20*/  CS2R R68, SRZ ;  /* 0x0000000000447805 */ /* 0x000fe4000001ff00 */
[----:B------:R-:W-:Y:S02]  /*2c30*/  CS2R R70, SRZ ;  /* 0x0000000000467805 */ /* 0x000fe4000001ff00 */
[----:B------:R-:W-:Y:S02]  /*2c40*/  IADD3.X R46, R32, R119, R21, P0, P5 ;  /* 0x00000077202e7210 */ /* 0x000fe400007ea415 */
        /* <DEDUP_REMOVED lines=15> */
.L_x_1687:
[----:B------:R-:W-:Y:S05]  /*2d40*/  BSYNC B1 ;  /* 0x0000000000017941 */ /* 0x000fea0003800000 */
.L_x_1686:
        /* <DEDUP_REMOVED lines=22> */
[----:B------:R-:W-:-:S02]  /*2eb0*/  CS2R R62, SRZ ;  /* 0x00000000003e7805 */ /* 0x000fc4000001ff00 */
[----:B------:R-:W-:Y:S02]  /*2ec0*/  CS2R R52, SRZ ;  /* 0x0000000000347805 */ /* 0x000fe4000001ff00 */
[----:B------:R-:W-:Y:S02]  /*2ed0*/  CS2R R50, SRZ ;  /* 0x0000000000327805 */ /* 0x000fe4000001ff00 */
[----:B------:R-:W-:Y:S02]  /*2ee0*/  CS2R R54, SRZ ;  /* 0x0000000000367805 */ /* 0x000fe4000001ff00 */
[----:B------:R-:W-:Y:S01]  /*2ef0*/  P2R R147, PR, RZ, 0x1 ;  /* 0x00000001ff937803 */ /* 0x000fe20000000000 */
        /* <DEDUP_REMOVED lines=21> */
.L_x_1689:
[----:B------:R-:W-:Y:S05]  /*3050*/  BSYNC B1 ;  /* 0x0000000000017941 */ /* 0x000fea0003800000 */
.L_x_1688:
[----:B------:R-:W-:Y:S01]  /*3060*/  ISETP.GE.AND P5, PT, R210, R114, PT ;  /* 0x00000072d200720c */ /* 0x000fe20003fa6270 */
[----:B------:R-:W-:-:S12]  /*3070*/  BSSY B1, `(.L_x_1690) ;  /* 0x000001e000017945 */ /* 0x000fd80003800000 */
[----:B------:R-:W-:Y:S05]  /*3080*/  @P5 BRA `(.L_x_1691) ;  /* 0x0000000000705947 */ /* 0x000fea0003800000 */
[----:B0-----:R-:W0:Y:S01]  /*3090*/  LDC.64 R44, c[0x0][0x3f8] ;  /* 0x0000fe00ff2c7b82 */ /* 0x001e220000000a00 */
[----:B------:R-:W-:Y:S01]  /*30a0*/  IMAD.MOV.U32 R79, RZ, RZ, R119 ;  /* 0x000000ffff4f7224 */ /* 0x000fe200078e0077 */
[----:B------:R-:W-:Y:S01]  /*30b0*/  ULDC.64 UR4, c[0x0][0x3e8] ;  /* 0x0000fa0000047ab9 */ /* 0x000fe20000000a00 */
[----:B------:R-:W-:Y:S01]  /*30c0*/  IMAD.MOV.U32 R77, RZ, RZ, R106 ;  /* 0x000000ffff4d7224 */ /* 0x000fe200078e006a */
[----:B------:R-:W-:Y:S02]  /*30d0*/  CS2R R52, SRZ ;  /* 0x0000000000347805 */ /* 0x000fe4000001ff00 */
[----:B------:R-:W-:Y:S01]  /*30e0*/  CS2R R54, SRZ ;  /* 0x0000000000367805 */ /* 0x000fe2000001ff00 */
[----:B0-----:R-:W-:-:S04]  /*30f0*/  IMAD.WIDE.U32 R78, R44, 0x60, R78 ;  /* 0x000000602c4e7825 */ /* 0x001fc800078e004e */
[----:B------:R-:W-:Y:S01]  /*3100*/  IMAD R45, R45, 0x60, RZ ;  /* 0x000000602d2d7824 */ /* 0x000fe200078e02ff */
[----:B------:R-:W-:-:S04]  /*3110*/  IADD3 R46, P0, R92, R78, RZ ;  /* 0x0000004e5c2e7210 */ /* 0x000fc80007f1e0ff */
[----:B------:R-:W-:Y:S02]  /*3120*/  IADD3.X R79, R32, R79, R45, P0, !PT ;  /* 0x0000004f204f7210 */ /* 0x000fe400007fe42d */
[----:B------:R-:W0:Y:S02]  /*3130*/  LDC.64 R44, c[0x0][0x408] ;  /* 0x00010200ff2c7b82 */ /* 0x000e240000000a00 */
[----:B0-----:R-:W-:-:S04]  /*3140*/  IMAD.WIDE.U32 R76, R44, 0x60, R76 ;  /* 0x000000602c4c7825 */ /* 0x001fc800078e004c */
        /* <DEDUP_REMOVED lines=16> */
.L_x_1691:
[----:B------:R-:W-:Y:S05]  /*3250*/  BSYNC B1 ;  /* 0x0000000000017941 */ /* 0x000fea0003800000 */
.L_x_1690:
[----:B01---5:R-:W-:Y:S01]  /*3260*/  IMAD.MOV.U32 R44, RZ, RZ, R56 ;  /* 0x000000ffff2c7224 */ /* 0x023fe200078e0038 */
[----:B------:R-:W-:Y:S01]  /*3270*/  ISETP.NE.AND P0, PT, R191, 0x3, PT ;  /* 0x00000003bf00780c */ /* 0x000fe20003f05270 */
[----:B------:R-:W-:Y:S02]  /*3280*/  IMAD.MOV.U32 R45, RZ, RZ, R57 ;  /* 0x000000ffff2d7224 */ /* 0x000fe400078e0039 */
        /* <DEDUP_REMOVED lines=28> */
[----:B------:R-:W-:Y:S02]  /*3450*/  PRMT R142, R46, 0x7610, R142 ;  /* 0x000076102e8e7816 */ /* 0x000fe4000000008e */
[----:B------:R-:W-:Y:S01]  /*3460*/  PRMT R143, R47, 0x7610, R143 ;  /* 0x000076102f8f7816 */ /* 0x000fe2000000008f */
[----:B------:R-:W-:Y:S06]  /*3470*/  @!P0 BRA `(.L_x_1692) ;  /* 0x0000000000048947 */ /* 0x000fec0003800000 */
[----:B------:R-:W-:Y:S01]  /*3480*/  BPT.TRAP 0x1 ;  /* 0x000000040000795c */ /* 0x000fe20000300000 */
.L_x_1692:
[----:B------:R-:W-:Y:S01]  /*3490*/  IMAD R106, R184, 0x8, R2 ;  /* 0x00000008b86a7824 */ /* 0x000fe200078e0202 */
[----:B------:R-:W-:Y:S01]  /*34a0*/  SHF.L.U32 R119, R192, 0x1f, RZ ;  /* 0x0000001fc0777819 */ /* 0x000fe200000006ff */
[----:B------:R-:W-:Y:S03]  /*34b0*/  BSSY B1, `(.L_x_1693) ;  /* 0x0000003000017945 */ /* 0x000fe60003800000 */
[----:B------:R-:W0:Y:S02]  /*34c0*/  SYNCS.PHASECHK.TRANS64.TRYWAIT P6, [R106+URZ+0x28890], R119 ;  /* 0x028890776a0075a7 */ /* 0x000e2400080c017f */
[----:B0-----:R-:W-:Y:S05]  /*34d0*/  @!P6 BRA `(.L_x_1694) ;  /* 0x00000218004ce947 */ /* 0x001fea0003800000 */
.L_x_2098:
[----:B------:R-:W-:Y:S05]  /*34e0*/  BSYNC B1 ;  /* 0x0000000000017941 */ /* 0x000fea0003800000 */
.L_x_1693:
[----:B------:R-:W-:Y:S04]  /*34f0*/  BSSY B1, `(.L_x_1695) ;  /* 0x0000079000017945 */ /* 0x000fe80003800000 */
[----:B------:R-:W-:Y:S05]  /*3500*/  @P3 BRA `(.L_x_1696) ;  /* 0x0000000400dc3947 */ /* 0x000fea0003800000 */
[----:B------:R-:W-:Y:S01]  /*3510*/  IADD3 R157, P3, R40, R120, RZ ;  /* 0x00000078289d7210 */ /* 0x000fe20007f7e0ff */
[----:B------:R-:W-:Y:S04]  /*3520*/  BSSY B2, `(.L_x_1697) ;  /* 0x000003b000027945 */ /* 0x000fe80003800000 */
[----:B------:R-:W-:Y:S01]  /*3530*/  IMAD.X R158, R122, 0x1, R30, P3 ;  /* 0x000000017a9e7824 */ /* 0x000fe200018e061e */
[----:B------:R-:W-:Y:S07]  /*3540*/  @P2 BRA `(.L_x_1698) ;  /* 0x0000000000e02947 */ /* 0x000fee0003800000 */
[----:B------:R1:W2:Y:S01]  /*3550*/  LDS.128 R44, [R111+0x18400] ;  /* 0x018400006f2c7984 */ /* 0x0002a20000000c00 */
[----:B------:R-:W-:Y:S01]  /*3560*/  IADD3 R77, P3, R157, R96, RZ ;  /* 0x000000609d4d7210 */ /* 0x000fe20007f7e0ff */
[----:B------:R-:W-:Y:S04]  /*3570*/  BSSY B3, `(.L_x_1699) ;  /* 0x0000031000037945 */ /* 0x000fe80003800000 */
[----:B------:R-:W-:Y:S01]  /*3580*/  IMAD.X R160, R158, 0x1, R35, P3 ;  /* 0x000000019ea07824 */ /* 0x000fe200018e0623 */
[----:B------:R-:W-:-:S13]  /*3590*/  ISETP.GE.AND P3, PT, R18, R123, PT ;  /* 0x0000007b1200720c */ /* 0x000fda0003f66270 */
[----:B-1----:R-:W-:Y:S05]  /*35a0*/  @P3 BRA `(.L_x_1700) ;  /* 0x0000000000b43947 */ /* 0x002fea0003800000 */
[----:B------:R-:W-:Y:S01]  /*35b0*/  SHF.R.U64 R165, R80, 0x10, R81 ;  /* 0x0000001050a57819 */ /* 0x000fe20000001251 */
[----:B--2---:R-:W-:Y:S01]  /*35c0*/  IMAD.U32 R80, R46, 0x10000, RZ ;  /* 0x000100002e507824 */ /* 0x004fe200078e00ff */
[--C-:B------:R-:W-:Y:S02]  /*35d0*/  SHF.R.U64 R164, R82, 0x10, R83.reuse ;  /* 0x0000001052a47819 */ /* 0x100fe40000001253 */
[----:B------:R-:W-:Y:S02]  /*35e0*/  SHF.R.U32.HI R76, RZ, 0x10, R83 ;  /* 0x00000010ff4c7819 */ /* 0x000fe40000011653 */
[----:B------:R-:W-:Y:S02]  /*35f0*/  SHF.R.U32.HI R166, RZ, 0x10, R81 ;  /* 0x00000010ffa67819 */ /* 0x000fe40000011651 */
[----:B------:R-:W-:Y:S02]  /*3600*/  PRMT R162, R162, 0x5410, R165 ;  /* 0x00005410a2a27816 */ /* 0x000fe400000000a5 */
[----:B------:R-:W-:-:S02]  /*3610*/  PRMT R161, R161, 0x5410, R164 ;  /* 0x00005410a1a17816 */ /* 0x000fc400000000a4 */
[----:B------:R-:W-:Y:S02]  /*3620*/  PRMT R165, R159, 0x5410, R76 ;  /* 0x000054109fa57816 */ /* 0x000fe4000000004c */
[----:B------:R-:W-:Y:S01]  /*3630*/  LOP3.LUT R81, R46, 0xffff0000, RZ, 0xc0, !PT ;  /* 0xffff00002e517812 */ /* 0x000fe200078ec0ff */
[----:B------:R-:W-:Y:S01]  /*3640*/  IMAD.U32 R46, R47, 0x10000, RZ ;  /* 0x000100002f2e7824 */ /* 0x000fe200078e00ff */
        /* <DEDUP_REMOVED lines=9> */
[-C--:B------:R-:W-:Y:S01]  /*36e0*/  FMUL.FTZ R168, R76, R164.reuse ;  /* 0x000000a44ca87220 */ /* 0x080fe20000410000 */
[C---:B------:R-:W-:Y:S01]  /*36f0*/  IMAD.U32 R45, R44.reuse, 0x10000, RZ ;  /* 0x000100002c2d7824 */ /* 0x040fe200078e00ff */
[----:B------:R-:W-:Y:S01]  /*3700*/  LOP3.LUT R44, R44, 0xffff0000, RZ, 0xc0, !PT ;  /* 0xffff00002c2c7812 */ /* 0x000fe200078ec0ff */
[-C--:B------:R-:W-:Y:S01]  /*3710*/  FMUL.FTZ R167, R76, R83.reuse ;  /* 0x000000534ca77220 */ /* 0x080fe20000410000 */
[----:B------:R-:W-:Y:S01]  /*3720*/  LOP3.LUT R165, R165, 0xffff0000, RZ, 0xc0, !PT ;  /* 0xffff0000a5a57812 */ /* 0x000fe200078ec0ff */
[----:B------:R-:W-:Y:S01]  /*3730*/  IMAD.U32 R162, R162, 0x10000, RZ ;  /* 0x00010000a2a27824 */ /* 0x000fe200078e00ff */
[----:B------:R-:W-:Y:S01]  /*3740*/  LOP3.LUT R163, R163, 0xffff0000, RZ, 0xc0, !PT ;  /* 0xffff0000a3a37812 */ /* 0x000fe200078ec0ff */
[C---:B------:R-:W-:Y:S01]  /*3750*/  FFMA.FTZ R168, R47.reuse, R83, -R168 ;  /* 0x000000532fa87223 */ /* 0x040fe200000108a8 */
[----:B------:R-:W-:Y:S01]  /*3760*/  FFMA.FTZ R167, R47, R164, R167 ;  /* 0x000000a42fa77223 */ /* 0x000fe200000100a7 */
[----:B------:R-:W-:Y:S01]  /*3770*/  FMUL.FTZ R76, R44, R161 ;  /* 0x000000a12c4c7220 */ /* 0x000fe20000410000 */
[C---:B------:R-:W-:Y:S01]  /*3780*/  FMUL.FTZ R169, R81.reuse, R166 ;  /* 0x000000a651a97220 */ /* 0x040fe20000410000 */
[----:B------:R-:W-:Y:S01]  /*3790*/  FMUL.FTZ R47, R82, R165 ;  /* 0x000000a5522f7220 */ /* 0x000fe20000410000 */
[-C--:B------:R-:W-:Y:S01]  /*37a0*/  FMUL.FTZ R44, R44, R162.reuse ;  /* 0x000000a22c2c7220 */ /* 0x080fe20000410000 */
[----:B------:R-:W-:Y:S01]  /*37b0*/  FMUL.FTZ R81, R81, R159 ;  /* 0x0000009f51517220 */ /* 0x000fe20000410000 */
[----:B------:R-:W-:Y:S01]  /*37c0*/  FMUL.FTZ R82, R82, R163 ;  /* 0x000000a352527220 */ /* 0x000fe20000410000 */
[C---:B------:R-:W-:Y:S01]  /*37d0*/  FFMA.FTZ R76, R45.reuse, R162, -R76 ;  /* 0x000000a22d4c7223 */ /* 0x040fe2000001084c */
[C---:B------:R-:W-:Y:S01]  /*37e0*/  FFMA.FTZ R169, R80.reuse, R159, -R169 ;  /* 0x0000009f50a97223 */ /* 0x040fe200000108a9 */
[----:B------:R-:W-:Y:S01]  /*37f0*/  FFMA.FTZ R45, R45, R161, R44 ;  /* 0x000000a12d2d7223 */ /* 0x000fe2000001002c */
[----:B------:R-:W-:Y:S01]  /*3800*/  FFMA.FTZ R80, R80, R166, R81 ;  /* 0x000000a650507223 */ /* 0x000fe20000010051 */
[C---:B------:R-:W-:Y:S01]  /*3810*/  FFMA.FTZ R47, R46.reuse, R163, -R47 ;  /* 0x000000a32e2f7223 */ /* 0x040fe2000001082f */
[----:B------:R-:W-:Y:S01]  /*3820*/  FFMA.FTZ R82, R46, R165, R82 ;  /* 0x000000a52e527223 */ /* 0x000fe20000010052 */
[----:B------:R-:W-:-:S02]  /*3830*/  F2FP.BF16.F32.PACK_AB R167, R167, R168 ;  /* 0x000000a8a7a7723e */ /* 0x000fc400000010ff */
[----:B------:R-:W-:Y:S02]  /*3840*/  F2FP.BF16.F32.PACK_AB R44, R45, R76 ;  /* 0x0000004c2d2c723e */ /* 0x000fe400000010ff */
[----:B------:R-:W-:Y:S01]  /*3850*/  F2FP.BF16.F32.PACK_AB R47, R82, R47 ;  /* 0x0000002f522f723e */ /* 0x000fe200000010ff */
[----:B------:R-:W-:Y:S01]  /*3860*/  IMAD.MOV.U32 R45, RZ, RZ, R167 ;  /* 0x000000ffff2d7224 */ /* 0x000fe200078e00a7 */
[----:B------:R-:W-:-:S07]  /*3870*/  F2FP.BF16.F32.PACK_AB R46, R80, R169 ;  /* 0x000000a9502e723e */ /* 0x000fce00000010ff */
.L_x_1700:
[----:B------:R-:W-:Y:S05]  /*3880*/  BSYNC B3 ;  /* 0x0000000000037941 */ /* 0x000fea0003800000 */
.L_x_1699:
[----:B------:R-:W-:Y:S02]  /*3890*/  ULDC.64 UR4, c[0x0][0x2e8] ;  /* 0x0000ba0000047ab9 */ /* 0x000fe40000000a00 */
[----:B------:R-:W-:-:S04]  /*38a0*/  LEA R76, P3, R77, UR4, 0x1 ;  /* 0x000000044d4c7c11 */ /* 0x000fc8000f8608ff */
[----:B------:R-:W-:-:S05]  /*38b0*/  LEA.HI.X R77, R77, UR5, R160, 0x1, P3 ;  /* 0x000000054d4d7c11 */ /* 0x000fca00098f0ca0 */
[----:B--2---:R1:W-:Y:S04]  /*38c0*/  STG.E.128 desc[UR38][R76.64], R44 ;  /* 0x0000002c4c007986 */ /* 0x0043e8000c101d26 */
.L_x_1698:
[----:B------:R-:W-:Y:S05]  /*38d0*/  BSYNC B2 ;  /* 0x0000000000027941 */ /* 0x000fea0003800000 */
.L_x_1697:
[----:B------:R-:W-:Y:S05]  /*38e0*/  @P1 BRA `(.L_x_1696) ;  /* 0x0000000000e41947 */ /* 0x000fea0003800000 */
[----:B-1----:R1:W2:Y:S01]  /*38f0*/  LDS.128 R44, [R111+0x1c400] ;  /* 0x01c400006f2c7984 */ /* 0x0022a20000000c00 */
[----:B------:R-:W-:Y:S01]  /*3900*/  IADD3 R157, P3, R157, R38, RZ ;  /* 0x000000269d9d7210 */ /* 0x000fe20007f7e0ff */
[----:B------:R-:W-:Y:S04]  /*3910*/  BSSY B2, `(.L_x_1701) ;  /* 0x0000032000027945 */ /* 0x000fe80003800000 */
[----:B------:R-:W-:Y:S01]  /*3920*/  IMAD.X R158, R158, 0x1, R103, P3 ;  /* 0x000000019e9e7824 */ /* 0x000fe200018e0667 */
[----:B------:R-:W-:-:S13]  /*3930*/  ISETP.GE.AND P3, PT, R185, R123, PT ;  /* 0x0000007bb900720c */ /* 0x000fda0003f66270 */
[----:B-1----:R-:W-:Y:S05]  /*3940*/  @P3 BRA `(.L_x_1702) ;  /* 0x0000000000b83947 */ /* 0x002fea0003800000 */
[----:B------:R-:W-:Y:S02]  /*3950*/  SHF.R.U32.HI R77, RZ, 0x10, R75 ;  /* 0x00000010ff4d7819 */ /* 0x000fe4000001164b */
[----:B------:R-:W-:Y:S02]  /*3960*/  SHF.R.U32.HI R76, RZ, 0x10, R73 ;  /* 0x00000010ff4c7819 */ /* 0x000fe40000011649 */
[----:B------:R-:W-:Y:S01]  /*3970*/  SHF.R.U64 R81, R74, 0x10, R75 ;  /* 0x000000104a517819 */ /* 0x000fe2000000124b */
[----:B--2---:R-:W-:Y:S01]  /*3980*/  IMAD.U32 R74, R47, 0x10000, RZ ;  /* 0x000100002f4a7824 */ /* 0x004fe200078e00ff */
[----:B------:R-:W-:Y:S02]  /*3990*/  PRMT R148, R148, 0x5410, R77 ;  /* 0x0000541094947816 */ /* 0x000fe4000000004d */
[----:B------:R-:W-:Y:S02]  /*39a0*/  PRMT R145, R145, 0x5410, R76 ;  /* 0x0000541091917816 */ /* 0x000fe4000000004c */
[----:B------:R-:W-:Y:S01]  /*39b0*/  SHF.R.U64 R83, R72, 0x10, R73 ;  /* 0x0000001048537819 */ /* 0x000fe20000001249 */
[C---:B------:R-:W-:Y:S01]  /*39c0*/  IMAD.U32 R72, R46.reuse, 0x10000, RZ ;  /* 0x000100002e487824 */ /* 0x040fe200078e00ff */
[----:B------:R-:W-:Y:S01]  /*39d0*/  LOP3.LUT R73, R46, 0xffff0000, RZ, 0xc0, !PT ;  /* 0xffff00002e497812 */ /* 0x000fe200078ec0ff */
[----:B------:R-:W-:Y:S01]  /*39e0*/  IMAD.U32 R77, R145, 0x10000, RZ ;  /* 0x00010000914d7824 */ /* 0x000fe200078e00ff */
[----:B------:R-:W-:Y:S01]  /*39f0*/  PRMT R146, R146, 0x5410, R81 ;  /* 0x0000541092927816 */ /* 0x000fe20000000051 */
[----:B------:R-:W-:Y:S01]  /*3a00*/  IMAD.U32 R81, R148, 0x10000, RZ ;  /* 0x0001000094517824 */ /* 0x000fe200078e00ff */
[----:B------:R-:W-:Y:S01]  /*3a10*/  PRMT R144, R144, 0x5410, R83 ;  /* 0x0000541090907816 */ /* 0x000fe20000000053 */
[----:B------:R-:W-:Y:S01]  /*3a20*/  IMAD.U32 R46, R45, 0x10000, RZ ;  /* 0x000100002d2e7824 */ /* 0x000fe200078e00ff */
[----:B------:R-:W-:Y:S01]  /*3a30*/  LOP3.LUT R75, R47, 0xffff0000, RZ, 0xc0, !PT ;  /* 0xffff00002f4b7812 */ /* 0x000fe200078ec0ff */
        /* <DEDUP_REMOVED lines=8> */
[----:B------:R-:W-:Y:S01]  /*3ac0*/  FMUL.FTZ R83, R47, R80 ;  /* 0x000000502f537220 */ /* 0x000fe20000410000 */
[----:B------:R-:W-:Y:S01]  /*3ad0*/  LOP3.LUT R145, R145, 0xffff0000, RZ, 0xc0, !PT ;  /* 0xffff000091917812 */ /* 0x000fe200078ec0ff */
[----:B------:R-:W-:Y:S01]  /*3ae0*/  FFMA.FTZ R72, R72, R81, R73 ;  /* 0x0000005148487223 */ /* 0x000fe20000010049 */
[----:B------:R-:W-:Y:S01]  /*3af0*/  FMUL.FTZ R47, R47, R76 ;  /* 0x0000004c2f2f7220 */ /* 0x000fe20000410000 */
[----:B------:R-:W-:Y:S01]  /*3b00*/  LOP3.LUT R44, R44, 0xffff0000, RZ, 0xc0, !PT ;  /* 0xffff00002c2c7812 */ /* 0x000fe200078ec0ff */
[----:B------:R-:W-:Y:S01]  /*3b10*/  FMUL.FTZ R73, R75, R148 ;  /* 0x000000944b497220 */ /* 0x000fe20000410000 */
[----:B------:R-:W-:-:S02]  /*3b20*/  IMAD.U32 R146, R146, 0x10000, RZ ;  /* 0x0001000092927824 */ /* 0x000fc400078e00ff */
[-C--:B------:R-:W-:Y:S01]  /*3b30*/  FMUL.FTZ R75, R75, R145.reuse ;  /* 0x000000914b4b7220 */ /* 0x080fe20000410000 */
[----:B------:R-:W-:Y:S02]  /*3b40*/  IMAD.U32 R144, R144, 0x10000, RZ ;  /* 0x0001000090907824 */ /* 0x000fe400078e00ff */
[C---:B------:R-:W-:Y:S01]  /*3b50*/  FFMA.FTZ R83, R46.reuse, R76, -R83 ;  /* 0x0000004c2e537223 */ /* 0x040fe20000010853 */
[----:B------:R-:W-:Y:S01]  /*3b60*/  FFMA.FTZ R80, R46, R80, R47 ;  /* 0x000000502e507223 */ /* 0x000fe2000001002f */
[----:B------:R-:W-:Y:S01]  /*3b70*/  FFMA.FTZ R73, R74, R145, -R73 ;  /* 0x000000914a497223 */ /* 0x000fe20000010849 */
[C---:B------:R-:W-:Y:S01]  /*3b80*/  FMUL.FTZ R46, R44.reuse, R146 ;  /* 0x000000922c2e7220 */ /* 0x040fe20000410000 */
[----:B------:R-:W-:Y:S01]  /*3b90*/  FMUL.FTZ R47, R44, R144 ;  /* 0x000000902c2f7220 */ /* 0x000fe20000410000 */
[----:B------:R-:W-:Y:S01]  /*3ba0*/  FFMA.FTZ R74, R74, R148, R75 ;  /* 0x000000944a4a7223 */ /* 0x000fe2000001004b */
[----:B------:R-:W-:Y:S01]  /*3bb0*/  F2FP.BF16.F32.PACK_AB R72, R72, R159 ;  /* 0x0000009f4848723e */ /* 0x000fe200000010ff */
[C---:B------:R-:W-:Y:S01]  /*3bc0*/  FFMA.FTZ R46, R45.reuse, R144, -R46 ;  /* 0x000000902d2e7223 */ /* 0x040fe2000001082e */
[----:B------:R-:W-:Y:S01]  /*3bd0*/  FFMA.FTZ R47, R45, R146, R47 ;  /* 0x000000922d2f7223 */ /* 0x000fe2000001002f */
[----:B------:R-:W-:-:S02]  /*3be0*/  F2FP.BF16.F32.PACK_AB R45, R80, R83 ;  /* 0x00000053502d723e */ /* 0x000fc400000010ff */
[----:B------:R-:W-:Y:S02]  /*3bf0*/  F2FP.BF16.F32.PACK_AB R73, R74, R73 ;  /* 0x000000494a49723e */ /* 0x000fe400000010ff */
[----:B------:R-:W-:Y:S01]  /*3c00*/  F2FP.BF16.F32.PACK_AB R44, R47, R46 ;  /* 0x0000002e2f2c723e */ /* 0x000fe200000010ff */
[----:B------:R-:W-:Y:S02]  /*3c10*/  IMAD.MOV.U32 R46, RZ, RZ, R72 ;  /* 0x000000ffff2e7224 */ /* 0x000fe400078e0048 */
[----:B------:R-:W-:-:S07]  /*3c20*/  IMAD.MOV.U32 R47, RZ, RZ, R73 ;  /* 0x000000ffff2f7224 */ /* 0x000fce00078e0049 */
.L_x_1702:
[----:B------:R-:W-:Y:S05]  /*3c30*/  BSYNC B2 ;  /* 0x0000000000027941 */ /* 0x000fea0003800000 */
.L_x_1701:
[----:B------:R-:W-:Y:S02]  /*3c40*/  ULDC.64 UR4, c[0x0][0x2e8] ;  /* 0x0000ba0000047ab9 */ /* 0x000fe40000000a00 */
[----:B------:R-:W-:-:S04]  /*3c50*/  LEA R72, P3, R157, UR4, 0x1 ;  /* 0x000000049d487c11 */ /* 0x000fc8000f8608ff */
[----:B------:R-:W-:-:S05]  /*3c60*/  LEA.HI.X R73, R157, UR5, R158, 0x1, P3 ;  /* 0x000000059d497c11 */ /* 0x000fca00098f0c9e */
[----:B--2---:R2:W-:Y:S04]  /*3c70*/  STG.E.128 desc[UR38][R72.64], R44 ;  /* 0x0000002c48007986 */ /* 0x0045e8000c101d26 */
.L_x_1696:
[----:B------:R-:W-:Y:S05]  /*3c80*/  BSYNC B1 ;  /* 0x0000000000017941 */ /* 0x000fea0003800000 */
.L_x_1695:
[----:B------:R-:W-:Y:S04]  /*3c90*/  BSSY B1, `(.L_x_1703) ;  /* 0x000007a000017945 */ /* 0x000fe80003800000 */
[----:B------:R-:W-:Y:S05]  /*3ca0*/  @P4 BRA `(.L_x_1704) ;  /* 0x0000000400e04947 */ /* 0x000fea0003800000 */
[----:B--2---:R-:W-:Y:S01]  /*3cb0*/  IADD3 R73, P3, P4, R130, R120, R16 ;  /* 0x0000007882497210 */ /* 0x004fe20007c7e010 */
[----:B------:R-:W-:Y:S03]  /*3cc0*/  BSSY B2, `(.L_x_1705) ;  /* 0x000003c000027945 */ /* 0x000fe60003800000 */
[----:B------:R-:W-:Y:S01]  /*3cd0*/  IADD3.X R72, R5, R122, R17, P3, P4 ;  /* 0x0000007a05487210 */ /* 0x000fe20001fe8411 */
[----:B------:R-:W-:Y:S08]  /*3ce0*/  @P2 BRA `(.L_x_1706) ;  /* 0x0000000000e42947 */ /* 0x000ff00003800000 */
        /* <DEDUP_REMOVED lines=10> */
[----:B------:R-:W-:Y:S01]  /*3d90*/  SHF.R.U64 R81, R68, 0x10, R69 ;  /* 0x0000001044517819 */ /* 0x000fe20000001245 */
[----:B------:R-:W-:Y:S01]  /*3da0*/  IMAD.U32 R68, R46, 0x10000, RZ ;  /* 0x000100002e447824 */ /* 0x000fe200078e00ff */
[----:B------:R-:W-:Y:S02]  /*3db0*/  PRMT R139, R139, 0x5410, R76 ;  /* 0x000054108b8b7816 */ /* 0x000fe4000000004c */
[----:B------:R-:W-:-:S02]  /*3dc0*/  PRMT R137, R137, 0x5410, R80 ;  /* 0x0000541089897816 */ /* 0x000fc40000000050 */
[----:B------:R-:W-:Y:S02]  /*3dd0*/  PRMT R138, R138, 0x5410, R77 ;  /* 0x000054108a8a7816 */ /* 0x000fe4000000004d */
[----:B------:R-:W-:Y:S01]  /*3de0*/  LOP3.LUT R69, R46, 0xffff0000, RZ, 0xc0, !PT ;  /* 0xffff00002e457812 */ /* 0x000fe200078ec0ff */
[----:B------:R-:W-:Y:S01]  /*3df0*/  IMAD.U32 R77, R137, 0x10000, RZ ;  /* 0x00010000894d7824 */ /* 0x000fe200078e00ff */
[----:B------:R-:W-:Y:S01]  /*3e00*/  LOP3.LUT R71, R47, 0xffff0000, RZ, 0xc0, !PT ;  /* 0xffff00002f477812 */ /* 0x000fe200078ec0ff */
[----:B------:R-:W-:Y:S01]  /*3e10*/  IMAD.U32 R46, R45, 0x10000, RZ ;  /* 0x000100002d2e7824 */ /* 0x000fe200078e00ff */
[----:B------:R-:W-:Y:S01]  /*3e20*/  PRMT R136, R136, 0x5410, R81 ;  /* 0x0000541088887816 */ /* 0x000fe20000000051 */
[----:B------:R-:W-:Y:S01]  /*3e30*/  IMAD.U32 R81, R139, 0x10000, RZ ;  /* 0x000100008b517824 */ /* 0x000fe200078e00ff */
[----:B------:R-:W-:Y:S01]  /*3e40*/  LOP3.LUT R47, R45, 0xffff0000, RZ, 0xc0, !PT ;  /* 0xffff00002d2f7812 */ /* 0x000fe200078ec0ff */
[----:B------:R-:W-:Y:S01]  /*3e50*/  IMAD.U32 R45, R44, 0x10000, RZ ;  /* 0x000100002c2d7824 */ /* 0x000fe200078e00ff */
[----:B------:R-:W-:Y:S01]  /*3e60*/  LOP3.LUT R80, R138, 0xffff0000, RZ, 0xc0, !PT ;  /* 0xffff00008a507812 */ /* 0x000fe200078ec0ff */
[C---:B------:R-:W-:Y:S01]  /*3e70*/  FMUL.FTZ R145, R69.reuse, R81 ;  /* 0x0000005145917220 */ /* 0x040fe20000410000 */
[----:B------:R-:W-:Y:S01]  /*3e80*/  LOP3.LUT R76, R136, 0xffff0000, RZ, 0xc0, !PT ;  /* 0xffff0000884c7812 */ /* 0x000fe200078ec0ff */
[-C--:B------:R-:W-:Y:S01]  /*3e90*/  FMUL.FTZ R69, R69, R77.reuse ;  /* 0x0000004d45457220 */ /* 0x080fe20000410000 */
[----:B------:R-:W-:Y:S01]  /*3ea0*/  LOP3.LUT R139, R139, 0xffff0000, RZ, 0xc0, !PT ;  /* 0xffff00008b8b7812 */ /* 0x000fe200078ec0ff */
[----:B------:R-:W-:Y:S01]  /*3eb0*/  FMUL.FTZ R83, R47, R80 ;  /* 0x000000502f537220 */ /* 0x000fe20000410000 */
[----:B------:R-:W-:Y:S01]  /*3ec0*/  LOP3.LUT R137, R137, 0xffff0000, RZ, 0xc0, !PT ;  /* 0xffff000089897812 */ /* 0x000fe200078ec0ff */
[----:B------:R-:W-:Y:S01]  /*3ed0*/  FFMA.FTZ R145, R68, R77, -R145 ;  /* 0x0000004d44917223 */ /* 0x000fe20000010891 */
[-C--:B------:R-:W-:Y:S01]  /*3ee0*/  FMUL.FTZ R47, R47, R76.reuse ;  /* 0x0000004c2f2f7220 */ /* 0x080fe20000410000 */
[----:B------:R-:W-:Y:S01]  /*3ef0*/  LOP3.LUT R44, R44, 0xffff0000, RZ, 0xc0, !PT ;  /* 0xffff00002c2c7812 */ /* 0x000fe200078ec0ff */
[----:B------:R-:W-:Y:S01]  /*3f00*/  FFMA.FTZ R83, R46, R76, -R83 ;  /* 0x0000004c2e537223 */ /* 0x000fe20000010853 */
[----:B------:R-:W-:Y:S01]  /*3f10*/  FFMA.FTZ R68, R68, R81, R69 ;  /* 0x0000005144447223 */ /* 0x000fe20000010045 */
[----:B------:R-:W-:-:S02]  /*3f20*/  IMAD.U32 R138, R138, 0x10000, RZ ;  /* 0x000100008a8a7824 */ /* 0x000fc400078e00ff */
[C---:B------:R-:W-:Y:S01]  /*3f30*/  FMUL.FTZ R69, R71.reuse, R139 ;  /* 0x0000008b47457220 */ /* 0x040fe20000410000 */
[----:B------:R-:W-:Y:S02]  /*3f40*/  IMAD.U32 R136, R136, 0x10000, RZ ;  /* 0x0001000088887824 */ /* 0x000fe400078e00ff */
[-C--:B------:R-:W-:Y:S01]  /*3f50*/  FMUL.FTZ R76, R71, R137.reuse ;  /* 0x00000089474c7220 */ /* 0x080fe20000410000 */
        /* <DEDUP_REMOVED lines=13> */
.L_x_1708:
[----:B------:R-:W-:Y:S05]  /*4030*/  BSYNC B3 ;  /* 0x0000000000037941 */ /* 0x000fea0003800000 */
.L_x_1707:
[----:B------:R-:W-:Y:S02]  /*4040*/  ULDC.64 UR4, c[0x0][0x2e8] ;  /* 0x0000ba0000047ab9 */ /* 0x000fe40000000a00 */
[----:B------:R-:W-:-:S04]  /*4050*/  LEA R68, P3, R74, UR4, 0x1 ;  /* 0x000000044a447c11 */ /* 0x000fc8000f8608ff */
[----:B------:R-:W-:-:S05]  /*4060*/  LEA.HI.X R69, R74, UR5, R75, 0x1, P3 ;  /* 0x000000054a457c11 */ /* 0x000fca00098f0c4b */
[----:B--2---:R2:W-:Y:S04]  /*4070*/  STG.E.128 desc[UR38][R68.64], R44 ;  /* 0x0000002c44007986 */ /* 0x0045e8000c101d26 */
.L_x_1706:
[----:B------:R-:W-:Y:S05]  /*4080*/  BSYNC B2 ;  /* 0x0000000000027941 */ /* 0x000fea0003800000 */
.L_x_1705:
[----:B------:R-:W-:Y:S05]  /*4090*/  @P1 BRA `(.L_x_1704) ;  /* 0x0000000000e41947 */ /* 0x000fea0003800000 */
[----:B-12---:R1:W2:Y:S01]  /*40a0*/  LDS.128 R44, [R111+0x1d400] ;  /* 0x01d400006f2c7984 */ /* 0x0062a20000000c00 */
        /* <DEDUP_REMOVED lines=51> */
.L_x_1710:
[----:B------:R-:W-:Y:S05]  /*43e0*/  BSYNC B2 ;  /* 0x0000000000027941 */ /* 0x000fea0003800000 */
.L_x_1709:
[----:B------:R-:W-:Y:S02]  /*43f0*/  ULDC.64 UR4, c[0x0][0x2e8] ;  /* 0x0000ba0000047ab9 */ /* 0x000fe40000000a00 */
[----:B------:R-:W-:-:S04]  /*4400*/  LEA R64, P3, R74, UR4, 0x1 ;  /* 0x000000044a407c11 */ /* 0x000fc8000f8608ff */
[----:B------:R-:W-:-:S05]  /*4410*/  LEA.HI.X R65, R74, UR5, R77, 0x1, P3 ;  /* 0x000000054a417c11 */ /* 0x000fca00098f0c4d */
[----:B--2---:R3:W-:Y:S04]  /*4420*/  STG.E.128 desc[UR38][R64.64], R44 ;  /* 0x0000002c40007986 */ /* 0x0047e8000c101d26 */
.L_x_1704:
[----:B------:R-:W-:Y:S05]  /*4430*/  BSYNC B1 ;  /* 0x0000000000017941 */ /* 0x000fea0003800000 */
.L_x_1703:
[----:B------:R-:W-:Y:S01]  /*4440*/  ISETP.NE.AND P3, PT, R147, RZ, PT ;  /* 0x000000ff9300720c */ /* 0x000fe20003f65270 */
[----:B------:R-:W-:-:S12]  /*4450*/  BSSY B1, `(.L_x_1711) ;  /* 0x000007a000017945 */ /* 0x000fd80003800000 */
[----:B------:R-:W-:Y:S05]  /*4460*/  @P3 BRA `(.L_x_1712) ;  /* 0x0000000400e03947 */ /* 0x000fea0003800000 */
[----:B------:R-:W-:Y:S01]  /*4470*/  IADD3 R75, P3, P4, R4, R120, R16 ;  /* 0x00000078044b7210 */ /* 0x000fe20007c7e010 */
[----:B------:R-:W-:Y:S03]  /*4480*/  BSSY B2, `(.L_x_1713) ;  /* 0x000003c000027945 */ /* 0x000fe60003800000 */
[----:B------:R-:W-:Y:S01]  /*4490*/  IADD3.X R70, R28, R122, R17, P3, P4 ;  /* 0x0000007a1c467210 */ /* 0x000fe20001fe8411 */
[----:B------:R-:W-:Y:S08]  /*44a0*/  @P2 BRA `(.L_x_1714) ;  /* 0x0000000000e42947 */ /* 0x000ff00003800000 */
[----:B-123--:R1:W2:Y:S01]  /*44b0*/  LDS.128 R44, [R111+0x1a400] ;  /* 0x01a400006f2c7984 */ /* 0x00e2a20000000c00 */
[----:B------:R-:W-:Y:S01]  /*44c0*/  IADD3 R68, P3, R75, R96, RZ ;  /* 0x000000604b447210 */ /* 0x000fe20007f7e0ff */
[----:B------:R-:W-:Y:S04]  /*44d0*/  BSSY B3, `(.L_x_1715) ;  /* 0x0000032000037945 */ /* 0x000fe80003800000 */
[----:B------:R-:W-:Y:S01]  /*44e0*/  IMAD.X R73, R70, 0x1, R35, P3 ;  /* 0x0000000146497824 */ /* 0x000fe200018e0623 */
[----:B------:R-:W-:-:S13]  /*44f0*/  ISETP.GE.AND P3, PT, R18, R123, PT ;  /* 0x0000007b1200720c */ /* 0x000fda0003f66270 */
[----:B-1----:R-:W-:Y:S05]  /*4500*/  @P3 BRA `(.L_x_1716) ;  /* 0x0000000000b83947 */ /* 0x002fea0003800000 */
        /* <DEDUP_REMOVED lines=46> */
.L_x_1716:
[----:B------:R-:W-:Y:S05]  /*47f0*/  BSYNC B3 ;  /* 0x0000000000037941 */ /* 0x000fea0003800000 */
.L_x_1715:
[----:B------:R-:W-:Y:S02]  /*4800*/  ULDC.64 UR4, c[0x0][0x2e8] ;  /* 0x0000ba0000047ab9 */ /* 0x000fe40000000a00 */
[----:B------:R-:W-:-:S04]  /*4810*/  LEA R60, P3, R68, UR4, 0x1 ;  /* 0x00000004443c7c11 */ /* 0x000fc8000f8608ff */
[----:B------:R-:W-:-:S05]  /*4820*/  LEA.HI.X R61, R68, UR5, R73, 0x1, P3 ;  /* 0x00000005443d7c11 */ /* 0x000fca00098f0c49 */
[----:B--2---:R4:W-:Y:S04]  /*4830*/  STG.E.128 desc[UR38][R60.64], R44 ;  /* 0x0000002c3c007986 */ /* 0x0049e8000c101d26 */
.L_x_1714:
[----:B------:R-:W-:Y:S05]  /*4840*/  BSYNC B2 ;  /* 0x0000000000027941 */ /* 0x000fea0003800000 */
.L_x_1713:
[----:B------:R-:W-:Y:S05]  /*4850*/  @P1 BRA `(.L_x_1712) ;  /* 0x0000000000e41947 */ /* 0x000fea0003800000 */
[----:B-1234-:R1:W2:Y:S01]  /*4860*/  LDS.128 R44, [R111+0x1e400] ;  /* 0x01e400006f2c7984 */ /* 0x01e2a20000000c00 */
        /* <DEDUP_REMOVED lines=51> */
.L_x_1718:
[----:B------:R-:W-:Y:S05]  /*4ba0*/  BSYNC B2 ;  /* 0x0000000000027941 */ /* 0x000fea0003800000 */
.L_x_1717:
[----:B------:R-:W-:Y:S02]  /*4bb0*/  ULDC.64 UR4, c[0x0][0x2e8] ;  /* 0x0000ba0000047ab9 */ /* 0x000fe40000000a00 */
[----:B------:R-:W-:-:S04]  /*4bc0*/  LEA R56, P3, R64, UR4, 0x1 ;  /* 0x0000000440387c11 */ /* 0x000fc8000f8608ff */
[----:B------:R-:W-:-:S05]  /*4bd0*/  LEA.HI.X R57, R64, UR5, R69, 0x1, P3 ;  /* 0x0000000540397c11 */ /* 0x000fca00098f0c45 */
[----:B--2---:R1:W-:Y:S04]  /*4be0*/  STG.E.128 desc[UR38][R56.64], R44 ;  /* 0x0000002c38007986 */ /* 0x0043e8000c101d26 */
.L_x_1712:
[----:B------:R-:W-:Y:S05]  /*4bf0*/  BSYNC B1 ;  /* 0x0000000000017941 */ /* 0x000fea0003800000 */
.L_x_1711:
[----:B------:R-:W-:Y:S05]  /*4c00*/  @P5 BRA `(.L_x_1719) ;  /* 0x0000003800485947 */ /* 0x000fea0003800000 */
[----:B------:R-:W-:Y:S01]  /*4c10*/  IADD3 R121, P3, P4, R29, R120, R16 ;  /* 0x000000781d797210 */ /* 0x000fe20007c7e010 */
[----:B------:R-:W-:Y:S03]  /*4c20*/  BSSY B1, `(.L_x_1720) ;  /* 0x000003c000017945 */ /* 0x000fe60003800000 */
[----:B------:R-:W-:Y:S01]  /*4c30*/  IADD3.X R122, R31, R122, R17, P3, P4 ;  /* 0x0000007a1f7a7210 */ /* 0x000fe20001fe8411 */
[----:B------:R-:W-:Y:S08]  /*4c40*/  @P2 BRA `(.L_x_1721) ;  /* 0x0000000000e42947 */ /* 0x000ff00003800000 */
[----:B-1234-:R1:W2:Y:S01]  /*4c50*/  LDS.128 R44, [R111+0x1b400] ;  /* 0x01b400006f2c7984 */ /* 0x01e2a20000000c00 */
[----:B------:R-:W-:Y:S01]  /*4c60*/  ISETP.GE.AND P4, PT, R18, R123, PT ;  /* 0x0000007b1200720c */ /* 0x000fe20003f86270 */
[----:B------:R-:W-:Y:S01]  /*4c70*/  BSSY B2, `(.L_x_1722) ;  /* 0x0000031000027945 */ /* 0x000fe20003800000 */
[----:B------:R-:W-:-:S11]  /*4c80*/  IADD3 R60, P3, R121, R96, RZ ;  /* 0x00000060793c7210 */ /* 0x000fd60007f7e0ff */
        /* <DEDUP_REMOVED lines=47> */
.L_x_1723:
[----:B------:R-:W-:Y:S05]  /*4f80*/  BSYNC B2 ;  /* 0x0000000000027941 */ /* 0x000fea0003800000 */
.L_x_1722:
[----:B------:R-:W-:Y:S01]  /*4f90*/  ULDC.64 UR4, c[0x0][0x2e8] ;  /* 0x0000ba0000047ab9 */ /* 0x000fe20000000a00 */
[----:B------:R-:W-:Y:S01]  /*4fa0*/  IMAD.X R53, R122, 0x1, R35, P3 ;  /* 0x000000017a357824 */ /* 0x000fe200018e0623 */
[----:B------:R-:W-:-:S04]  /*4fb0*/  LEA R52, P3, R60, UR4, 0x1 ;  /* 0x000000043c347c11 */ /* 0x000fc8000f8608ff */
[----:B------:R-:W-:-:S05]  /*4fc0*/  LEA.HI.X R53, R60, UR5, R53, 0x1, P3 ;  /* 0x000000053c357c11 */ /* 0x000fca00098f0c35 */
[----:B--2---:R1:W-:Y:S04]  /*4fd0*/  STG.E.128 desc[UR38][R52.64], R44 ;  /* 0x0000002c34007986 */ /* 0x0043e8000c101d26 */
.L_x_1721:
[----:B------:R-:W-:Y:S05]  /*4fe0*/  BSYNC B1 ;  /* 0x0000000000017941 */ /* 0x000fea0003800000 */
.L_x_1720:
[----:B------:R-:W-:Y:S05]  /*4ff0*/  @P1 BRA `(.L_x_1719) ;  /* 0x00000034004c1947 */ /* 0x000fea0003800000 */
        /* <DEDUP_REMOVED lines=51> */
.L_x_1725:
[----:B------:R-:W-:Y:S05]  /*5330*/  BSYNC B1 ;  /* 0x0000000000017941 */ /* 0x000fea0003800000 */
.L_x_1724:
[----:B------:R-:W-:Y:S01]  /*5340*/  ULDC.64 UR4, c[0x0][0x2e8] ;  /* 0x0000ba0000047ab9 */ /* 0x000fe20000000a00 */
[----:B------:R-:W-:Y:S01]  /*5350*/  IMAD.X R49, R122, 0x1, R103, P3 ;  /* 0x000000017a317824 */ /* 0x000fe200018e0667 */
[----:B------:R-:W-:-:S04]  /*5360*/  LEA R48, P3, R56, UR4, 0x1 ;  /* 0x0000000438307c11 */ /* 0x000fc8000f8608ff */
[----:B------:R-:W-:-:S05]  /*5370*/  LEA.HI.X R49, R56, UR5, R49, 0x1, P3 ;  /* 0x0000000538317c11 */ /* 0x000fca00098f0c31 */
[----:B--2---:R1:W-:Y:S01]  /*5380*/  STG.E.128 desc[UR38][R48.64], R44 ;  /* 0x0000002c30007986 */ /* 0x0043e2000c101d26 */
[----:B------:R-:W-:Y:S05]  /*5390*/  BRA `(.L_x_1719) ;  /* 0x0000003000647947 */ /* 0x000fea0003800000 */
.L_x_1683:
[----:B------:R-:W-:Y:S02]  /*53a0*/  ISETP.GE.AND P3, PT, R212, R114, PT ;  /* 0x00000072d400720c */ /* 0x000fe40003f66270 */
[----:B------:R-:W-:Y:S02]  /*53b0*/  CS2R R50, SRZ ;  /* 0x0000000000327805 */ /* 0x000fe4000001ff00 */
[----:B------:R-:W-:-:S13]  /*53c0*/  ISETP.GE.OR P3, PT, R16, R123, P3 ;  /* 0x0000007b1000720c */ /* 0x000fda0001f66670 */
[----:B------:R-:W-:Y:S01]  /*53d0*/  @!P3 IADD3 R46, P0, P4, R90, R78, R14 ;  /* 0x0000004e5a2eb210 */ /* 0x000fe20007c1e00e */
[----:B------:R-:W0:Y:S03]  /*53e0*/  @!P3 LDC.64 R60, c[0x0][0x3e8] ;  /* 0x0000fa00ff3cbb82 */ /* 0x000e260000000a00 */
[----:B------:R-:W-:Y:S02]  /*53f0*/  @!P3 IADD3.X R47, R33, R119, R21, P0, P4 ;  /* 0x00000077212fb210 */ /* 0x000fe400007e8415 */
[----:B------:R-:W-:-:S03]  /*5400*/  @!P3 IADD3 R44, P0, P4, R84, R76, R8 ;  /* 0x0000004c542cb210 */ /* 0x000fc60007c1e008 */
[----:B------:R-:W1:Y:S01]  /*5410*/  @!P3 LDC.64 R62, c[0x0][0x400] ;  /* 0x00010000ff3ebb82 */ /* 0x000e620000000a00 */
        /* <DEDUP_REMOVED lines=11> */
[----:B------:R-:W4:Y:S01]  /*54d0*/  @!P4 LDC.64 R52, c[0x0][0x3e8] ;  /* 0x0000fa00ff34cb82 */ /* 0x000f220000000a00 */
[----:B------:R-:W-:-:S05]  /*54e0*/  @!P4 IADD3 R48, P5, R90, R78, RZ ;  /* 0x0000004e5a30c210 */ /* 0x000fca0007fbe0ff */
[----:B------:R-:W-:Y:S02]  /*54f0*/  @!P4 IMAD.X R49, R119, 0x1, R33, P5 ;  /* 0x000000017731c824 */ /* 0x000fe400028e0621 */
[----:B------:R-:W0:Y:S01]  /*5500*/  @!P4 LDC.64 R54, c[0x0][0x400] ;  /* 0x00010000ff36cb82 */ /* 0x000e220000000a00 */
[----:B----4-:R-:W-:-:S04]  /*5510*/  @!P4 LEA R52, P5, R48, R52, 0x1 ;  /* 0x000000343034c211 */ /* 0x010fc800078a08ff */
[----:B------:R-:W-:Y:S02]  /*5520*/  @!P4 LEA.HI.X R53, R48, R53, R49, 0x1, P5 ;  /* 0x000000353035c211 */ /* 0x000fe400028f0c31 */
[----:B------:R-:W-:-:S05]  /*5530*/  @!P4 IADD3 R48, P5, R84, R76, RZ ;  /* 0x0000004c5430c210 */ /* 0x000fca0007fbe0ff */
[----:B------:R-:W-:Y:S01]  /*5540*/  @!P4 IMAD.X R49, R106, 0x1, R100, P5 ;  /* 0x000000016a31c824 */ /* 0x000fe200028e0664 */
[----:B0-----:R-:W-:-:S04]  /*5550*/  @!P4 LEA R54, P5, R48, R54, 0x1 ;  /* 0x000000363036c211 */ /* 0x001fc800078a08ff */
[----:B------:R-:W-:Y:S02]  /*5560*/  @!P4 LEA.HI.X R55, R48, R55, R49, 0x1, P5 ;  /* 0x000000373037c211 */ /* 0x000fe400028f0c31 */
[----:B------:R-:W-:Y:S02]  /*5570*/  CS2R R48, SRZ ;  /* 0x0000000000307805 */ /* 0x000fe4000001ff00 */
[----:B------:R-:W-:-:S04]  /*5580*/  @!P3 LEA R60, P5, R46, R60, 0x1 ;  /* 0x0000003c2e3cb211 */ /* 0x000fc800078a08ff */
[----:B------:R-:W-:Y:S02]  /*5590*/  @!P3 LEA.HI.X R61, R46, R61, R47, 0x1, P5 ;  /* 0x0000003d2e3db211 */ /* 0x000fe400028f0c2f */
[----:B------:R-:W-:Y:S02]  /*55a0*/  CS2R R46, SRZ ;  /* 0x00000000002e7805 */ /* 0x000fe4000001ff00 */
[C---:B-1----:R-:W-:Y:S01]  /*55b0*/  @!P3 LEA R62, P5, R44.reuse, R62, 0x1 ;  /* 0x0000003e2c3eb211 */ /* 0x042fe200078a08ff */
[----:B------:R0:W5:Y:S03]  /*55c0*/  @!P4 LDG.E.128 R48, desc[UR38][R54.64] ;  /* 0x000000263630c981 */ /* 0x000166000c1e1d00 */
[----:B------:R-:W-:Y:S02]  /*55d0*/  @!P3 LEA.HI.X R63, R44, R63, R45, 0x1, P5 ;  /* 0x0000003f2c3fb211 */ /* 0x000fe400028f0c2d */
[----:B------:R-:W-:-:S02]  /*55e0*/  CS2R R44, SRZ ;  /* 0x00000000002c7805 */ /* 0x000fc4000001ff00 */
[----:B------:R-:W-:Y:S02]  /*55f0*/  CS2R R58, SRZ ;  /* 0x00000000003a7805 */ /* 0x000fe4000001ff00 */
[----:B------:R-:W-:Y:S02]  /*5600*/  CS2R R56, SRZ ;  /* 0x0000000000387805 */ /* 0x000fe4000001ff00 */
[----:B------:R1:W5:Y:S01]  /*5610*/  @!P4 LDG.E.128 R44, desc[UR38][R52.64] ;  /* 0x00000026342cc981 */ /* 0x000362000c1e1d00 */
[----:B0-----:R-:W-:-:S03]  /*5620*/  CS2R R54, SRZ ;  /* 0x0000000000367805 */ /* 0x001fc6000001ff00 */
[----:B------:R0:W5:Y:S01]  /*5630*/  @!P3 LDG.E.128 R56, desc[UR38][R62.64] ;  /* 0x000000263e38b981 */ /* 0x000162000c1e1d00 */
[----:B-1----:R-:W-:-:S06]  /*5640*/  CS2R R52, SRZ ;  /* 0x0000000000347805 */ /* 0x002fcc000001ff00 */
[----:B------:R1:W5:Y:S01]  /*5650*/  @!P3 LDG.E.128 R52, desc[UR38][R60.64] ;  /* 0x000000263c34b981 */ /* 0x000362000c1e1d00 */
[----:B--2---:R-:W-:-:S04]  /*5660*/  @!P0 LEA R68, P3, R66, R68, 0x1 ;  /* 0x0000004442448211 */ /* 0x004fc800078608ff */
[----:B------:R-:W-:Y:S02]  /*5670*/  @!P0 LEA.HI.X R69, R66, R69, R67, 0x1, P3 ;  /* 0x0000004542458211 */ /* 0x000fe400018f0c43 */
[C---:B---3--:R-:W-:Y:S02]  /*5680*/  @!P0 LEA R70, P3, R64.reuse, R70, 0x1 ;  /* 0x0000004640468211 */ /* 0x048fe400078608ff */
[----:B0-----:R-:W-:Y:S02]  /*5690*/  CS2R R62, SRZ ;  /* 0x00000000003e7805 */ /* 0x001fe4000001ff00 */
[----:B------:R-:W-:Y:S02]  /*56a0*/  CS2R R66, SRZ ;  /* 0x0000000000427805 */ /* 0x000fe4000001ff00 */
[----:B-1----:R-:W-:Y:S02]  /*56b0*/  CS2R R60, SRZ ;  /* 0x00000000003c7805 */ /* 0x002fe4000001ff00 */
[----:B------:R-:W-:-:S02]  /*56c0*/  @!P0 LEA.HI.X R71, R64, R71, R65, 0x1, P3 ;  /* 0x0000004740478211 */ /* 0x000fc400018f0c41 */
[----:B------:R-:W-:Y:S02]  /*56d0*/  CS2R R64, SRZ ;  /* 0x0000000000407805 */ /* 0x000fe4000001ff00 */
[----:B------:R0:W5:Y:S04]  /*56e0*/  @!P0 LDG.E.128 R60, desc[UR38][R68.64] ;  /* 0x00000026443c8981 */ /* 0x000168000c1e1d00 */
[----:B------:R1:W5:Y:S01]  /*56f0*/  @!P0 LDG.E.128 R64, desc[UR38][R70.64] ;  /* 0x0000002646408981 */ /* 0x000362000c1e1d00 */
[----:B------:R-:W-:-:S04]  /*5700*/  ISETP.GE.AND P0, PT, R210, R114, PT ;  /* 0x00000072d200720c */ /* 0x000fc80003f06270 */
[CC--:B------:R-:W-:Y:S01]  /*5710*/  ISETP.GE.OR P0, PT, R16.reuse, R123.reuse, P0 ;  /* 0x0000007b1000720c */ /* 0x0c0fe20000706670 */
[----:B------:R-:W-:Y:S01]  /*5720*/  BSSY B1, `(.L_x_1726) ;  /* 0x000001c000017945 */ /* 0x000fe20003800000 */
[----:B------:R-:W-:Y:S02]  /*5730*/  ISETP.GE.AND P3, PT, R16, R123, PT ;  /* 0x0000007b1000720c */ /* 0x000fe40003f66270 */
[----:B0-----:R-:W-:Y:S02]  /*5740*/  CS2R R68, SRZ ;  /* 0x0000000000447805 */ /* 0x001fe4000001ff00 */
[----:B------:R-:W-:Y:S02]  /*5750*/  CS2R R74, SRZ ;  /* 0x00000000004a7805 */ /* 0x000fe4000001ff00 */
[----:B-1----:R-:W-:Y:S02]  /*5760*/  CS2R R70, SRZ ;  /* 0x0000000000467805 */ /* 0x002fe4000001ff00 */
[----:B------:R-:W-:-:S03]  /*5770*/  CS2R R72, SRZ ;  /* 0x0000000000487805 */ /* 0x000fc6000001ff00 */
[----:B------:R-:W-:Y:S05]  /*5780*/  @P0 BRA `(.L_x_1727) ;  /* 0x0000000000540947 */ /* 0x000fea0003800000 */
[----:B------:R-:W0:Y:S01]  /*5790*/  LDC.64 R68, c[0x0][0x3f8] ;  /* 0x0000fe00ff447b82 */ /* 0x000e220000000a00 */
[----:B------:R-:W-:Y:S01]  /*57a0*/  IMAD.MOV.U32 R72, RZ, RZ, R78 ;  /* 0x000000ffff487224 */ /* 0x000fe200078e004e */
[----:B------:R-:W-:Y:S01]  /*57b0*/  ULDC.64 UR4, c[0x0][0x3e8] ;  /* 0x0000fa0000047ab9 */ /* 0x000fe20000000a00 */
[----:B------:R-:W-:Y:S01]  /*57c0*/  IMAD.MOV.U32 R73, RZ, RZ, R119 ;  /* 0x000000ffff497224 */ /* 0x000fe200078e0077 */
[----:B------:R-:W-:Y:S01]  /*57d0*/  ULDC.64 UR6, c[0x0][0x400] ;  /* 0x0001000000067ab9 */ /* 0x000fe20000000a00 */
[----:B------:R-:W-:-:S03]  /*57e0*/  IMAD.MOV.U32 R77, RZ, RZ, R106 ;  /* 0x000000ffff4d7224 */ /* 0x000fc600078e006a */
        /* <DEDUP_REMOVED lines=15> */
.L_x_1727:
[----:B------:R-:W-:Y:S05]  /*58e0*/  BSYNC B1 ;  /* 0x0000000000017941 */ /* 0x000fea0003800000 */
.L_x_1726:
[----:B-----5:R-:W-:Y:S01]  /*58f0*/  IMAD.MOV.U32 R76, RZ, RZ, R70 ;  /* 0x000000ffff4c7224 */ /* 0x020fe200078e0046 */
        /* <DEDUP_REMOVED lines=66> */
.L_x_1728:
[----:B------:R-:W-:Y:S01]  /*5d20*/  IMAD R106, R184, 0x8, R2 ;  /* 0x00000008b86a7824 */ /* 0x000fe200078e0202 */
[----:B------:R-:W-:Y:S01]  /*5d30*/  SHF.L.U32 R119, R192, 0x1f, RZ ;  /* 0x0000001fc0777819 */ /* 0x000fe200000006ff */
[----:B------:R-:W0:Y:S01]  /*5d40*/  LDC R132, c[0x0][0x2f4] ;  /* 0x0000bd00ff847b82 */ /* 0x000e220000000800 */
[----:B------:R-:W-:Y:S01]  /*5d50*/  IMAD.MOV.U32 R121, RZ, RZ, R122 ;  /* 0x000000ffff797224 */ /* 0x000fe200078e007a */
[----:B------:R-:W-:Y:S01]  /*5d60*/  BSSY B1, `(.L_x_1729) ;  /* 0x0000005000017945 */ /* 0x000fe20003800000 */
[----:B------:R-:W1:Y:S05]  /*5d70*/  SYNCS.PHASECHK.TRANS64.TRYWAIT P4, [R106+URZ+0x28890], R119 ;  /* 0x028890776a0075a7 */ /* 0x000e6a000808017f */
[----:B------:R-:W2:Y:S01]  /*5d80*/  LDC.64 R122, c[0x0][0x300] ;  /* 0x0000c000ff7a7b82 */ /* 0x000ea20000000a00 */
[----:B0-----:R-:W-:Y:S01]  /*5d90*/  IMAD.IADD R134, R132, 0x1, -R113 ;  /* 0x0000000184867824 */ /* 0x001fe200078e0a71 */
[----:B-1----:R-:W-:Y:S06]  /*5da0*/  @!P4 BRA `(.L_x_1730) ;  /* 0x000001f0002cc947 */ /* 0x002fec0003800000 */
.L_x_2099:
[----:B------:R-:W-:Y:S05]  /*5db0*/  BSYNC B1 ;  /* 0x0000000000017941 */ /* 0x000fea0003800000 */
.L_x_1729:
[----:B------:R-:W-:Y:S01]  /*5dc0*/  ISETP.GE.OR P4, PT, R23, R114, P2 ;  /* 0x000000721700720c */ /* 0x000fe20001786670 */
[----:B------:R-:W-:-:S12]  /*5dd0*/  BSSY B1, `(.L_x_1731) ;  /* 0x0000087000017945 */ /* 0x000fd80003800000 */
[----:B------:R-:W-:Y:S05]  /*5de0*/  @P4 BRA `(.L_x_1732) ;  /* 0x0000000800144947 */ /* 0x000fea0003800000 */
[-C--:B--2---:R-:W-:Y:S01]  /*5df0*/  IMAD R76, R215, R122.reuse, RZ ;  /* 0x0000007ad74c7224 */ /* 0x084fe200078e02ff */
[----:B------:R-:W-:Y:S01]  /*5e00*/  ISETP.NE.AND P6, PT, R0, RZ, PT ;  /* 0x000000ff0000720c */ /* 0x000fe20003fc5270 */
[C---:B------:R-:W-:Y:S01]  /*5e10*/  IMAD.WIDE.U32 R124, R23.reuse, R122, R120 ;  /* 0x0000007a177c7225 */ /* 0x040fe200078e0078 */
[----:B------:R-:W-:Y:S03]  /*5e20*/  BSSY B2, `(.L_x_1733) ;  /* 0x0000076000027945 */ /* 0x000fe60003800000 */
[----:B------:R-:W-:Y:S01]  /*5e30*/  IMAD R77, R23, R123, R76 ;  /* 0x0000007b174d7224 */ /* 0x000fe200078e024c */
[----:B------:R-:W-:Y:S02]  /*5e40*/  SEL R76, R113, R134, !P6 ;  /* 0x00000086714c7207 */ /* 0x000fe40007000000 */
[----:B------:R-:W-:Y:S01]  /*5e50*/  IADD3 R150, P4, P5, R96, R124, R37 ;  /* 0x0000007c60967210 */ /* 0x000fe20007d9e025 */
[----:B------:R-:W-:Y:S01]  /*5e60*/  IMAD.IADD R152, R77, 0x1, R125 ;  /* 0x000000014d987824 */ /* 0x000fe200078e027d */
[----:B------:R-:W-:-:S04]  /*5e70*/  SHF.R.S32.HI R77, RZ, 0x1f, R76 ;  /* 0x0000001fff4d7819 */ /* 0x000fc8000001144c */
[----:B------:R-:W-:Y:S02]  /*5e80*/  LEA.HI R76, R77, R76, RZ, 0x4 ;  /* 0x0000004c4d4c7211 */ /* 0x000fe400078f20ff */
[----:B------:R-:W-:Y:S02]  /*5e90*/  IADD3.X R151, R35, R152, R102, P4, P5 ;  /* 0x0000009823977210 */ /* 0x000fe400027ea466 */
[----:B------:R-:W-:-:S04]  /*5ea0*/  LEA.HI.SX32 R76, R76, R101, 0x1c ;  /* 0x000000654c4c7211 */ /* 0x000fc800078fe2ff */
[----:B------:R-:W-:Y:S01]  /*5eb0*/  SHF.R.S32.HI R77, RZ, 0x1f, R76 ;  /* 0x0000001fff4d7819 */ /* 0x000fe2000001144c */
[----:B------:R-:W-:-:S03]  /*5ec0*/  IMAD.SHL.U32 R153, R76, 0x8, RZ ;  /* 0x000000084c997824 */ /* 0x000fc600078e00ff */
[----:B------:R-:W-:Y:S02]  /*5ed0*/  LEA.HI R77, R77, R76, RZ, 0x3 ;  /* 0x0000004c4d4d7211 */ /* 0x000fe400078f18ff */
[----:B------:R-:W-:-:S03]  /*5ee0*/  LOP3.LUT R76, R153, 0x38, RZ, 0xc0, !PT ;  /* 0x00000038994c7812 */ /* 0x000fc600078ec0ff */
[----:B------:R-:W-:Y:S01]  /*5ef0*/  IMAD.SHL.U32 R77, R77, 0x400, RZ ;  /* 0x000004004d4d7824 */ /* 0x000fe200078e00ff */
[----:B------:R-:W-:-:S04]  /*5f00*/  LOP3.LUT R76, R76, 0x1c0, R225, 0xf8, !PT ;  /* 0x000001c04c4c7812 */ /* 0x000fc800078ef8e1 */
[----:B------:R-:W-:Y:S02]  /*5f10*/  LOP3.LUT R77, R77, 0x7fffe000, RZ, 0xc0, !PT ;  /* 0x7fffe0004d4d7812 */ /* 0x000fe400078ec0ff */
[----:B------:R-:W-:-:S04]  /*5f20*/  LOP3.LUT R76, R76, R203, RZ, 0x3c, !PT ;  /* 0x000000cb4c4c7212 */ /* 0x000fc800078e3cff */
[----:B------:R-:W-:Y:S01]  /*5f30*/  IADD3 R79, R76, R77, R204 ;  /* 0x0000004d4c4f7210 */ /* 0x000fe20007ffe0cc */
[----:B------:R-:W-:-:S04]  /*5f40*/  IMAD R77, R184, 0x4000, R112 ;  /* 0x00004000b84d7824 */ /* 0x000fc800078e0270 */
[----:B------:R-:W-:Y:S02]  /*5f50*/  IMAD R79, R184, 0x4000, R79 ;  /* 0x00004000b84f7824 */ /* 0x000fe400078e024f */
[--C-:B------:R-:W-:Y:S02]  /*5f60*/  IMAD R77, R77, 0x2, R2.reuse ;  /* 0x000000024d4d7824 */ /* 0x100fe400078e0202 */
[----:B------:R-:W-:-:S04]  /*5f70*/  IMAD R80, R79, 0x2, R2 ;  /* 0x000000024f507824 */ /* 0x000fc800078e0202 */
[----:B------:R-:W1:Y:S04]  /*5f80*/  LDS.128 R76, [R77+0x18400] ;  /* 0x018400004d4c7984 */ /* 0x000e680000000c00 */
[----:B------:R-:W2:Y:S01]  /*5f90*/  LDS.128 R80, [R80+0x18400] ;  /* 0x0184000050507984 */ /* 0x000ea20000000c00 */
[----:B------:R-:W-:Y:S05]  /*5fa0*/  @P3 BRA `(.L_x_1734) ;  /* 0x0000000400743947 */ /* 0x000fea0003800000 */
[----:B------:R-:W-:Y:S01]  /*5fb0*/  SHF.R.U32.HI R174, RZ, 0x10, R49 ;  /* 0x00000010ffae7819 */ /* 0x000fe20000011631 */
[----:B--2---:R-:W-:Y:S01]  /*5fc0*/  IMAD.U32 R169, R81, 0x10000, RZ ;  /* 0x0001000051a97824 */ /* 0x004fe200078e00ff */
[----:B------:R-:W-:Y:S02]  /*5fd0*/  SHF.R.U32.HI R172, RZ, 0x10, R45 ;  /* 0x00000010ffac7819 */ /* 0x000fe4000001162d */
[----:B------:R-:W-:Y:S02]  /*5fe0*/  PRMT R173, R173, 0x5410, R174 ;  /* 0x00005410adad7816 */ /* 0x000fe400000000ae */
[----:B------:R-:W-:Y:S01]  /*5ff0*/  SHF.R.U64 R163, R48, 0x10, R49 ;  /* 0x0000001030a37819 */ /* 0x000fe20000001231 */
[----:B------:R-:W-:Y:S01]  /*6000*/  IMAD.U32 R49, R82, 0x10000, RZ ;  /* 0x0001000052317824 */ /* 0x000fe200078e00ff */
[----:B------:R-:W-:Y:S01]  /*6010*/  PRMT R172, R137, 0x5432, R172 ;  /* 0x0000543289ac7816 */ /* 0x000fe200000000ac */
[----:B------:R-:W-:Y:S01]  /*6020*/  IMAD.U32 R174, R173, 0x10000, RZ ;  /* 0x00010000adae7824 */ /* 0x000fe200078e00ff */
[----:B------:R-:W-:Y:S01]  /*6030*/  SHF.R.U32.HI R168, RZ, 0x10, R51 ;  /* 0x00000010ffa87819 */ /* 0x000fe20000011633 */
[----:B-1----:R-:W-:Y:S01]  /*6040*/  IMAD.U32 R48, R78, 0x10000, RZ ;  /* 0x000100004e307824 */ /* 0x002fe200078e00ff */
[----:B------:R-:W-:Y:S01]  /*6050*/  PRMT R163, R170, 0x5410, R163 ;  /* 0x00005410aaa37816 */ /* 0x000fe200000000a3 */
[----:B------:R-:W-:Y:S01]  /*6060*/  IMAD.U32 R170, R172, 0x10000, RZ ;  /* 0x00010000acaa7824 */ /* 0x000fe200078e00ff */
[----:B------:R-:W-:Y:S01]  /*6070*/  SHF.R.U32.HI R167, RZ, 0x10, R47 ;  /* 0x00000010ffa77819 */ /* 0x000fe2000001162f */
[----:B------:R-:W-:Y:S01]  /*6080*/  FMUL.FTZ R176, R169, R174 ;  /* 0x000000aea9b07220 */ /* 0x000fe20000410000 */
[----:B------:R-:W-:Y:S01]  /*6090*/  LOP3.LUT R81, R81, 0xffff0000, RZ, 0xc0, !PT ;  /* 0xffff000051517812 */ /* 0x000fe200078ec0ff */
[----:B------:R-:W-:Y:S01]  /*60a0*/  FMUL.FTZ R178, R169, R170 ;  /* 0x000000aaa9b27220 */ /* 0x000fe20000410000 */
[----:B------:R-:W-:-:S02]  /*60b0*/  LOP3.LUT R173, R173, 0xffff0000, RZ, 0xc0, !PT ;  /* 0xffff0000adad7812 */ /* 0x000fc400078ec0ff */
[----:B------:R-:W-:Y:S02]  /*60c0*/  PRMT R165, R165, 0x5410, R168 ;  /* 0x00005410a5a57816 */ /* 0x000fe400000000a8 */
[----:B------:R-:W-:Y:S01]  /*60d0*/  SHF.R.U64 R164, R46, 0x10, R47 ;  /* 0x000000102ea47819 */ /* 0x000fe2000000122f */
[----:B------:R-:W-:Y:S01]  /*60e0*/  FMUL.FTZ R169, R81, R173 ;  /* 0x000000ad51a97220 */ /* 0x000fe20000410000 */
[----:B------:R-:W-:Y:S01]  /*60f0*/  SHF.R.U64 R166, R50, 0x10, R51 ;  /* 0x0000001032a67819 */ /* 0x000fe20000001233 */
[----:B------:R-:W-:Y:S01]  /*6100*/  IMAD.U32 R51, R77, 0x10000, RZ ;  /* 0x000100004d337824 */ /* 0x000fe200078e00ff */
[----:B------:R-:W-:Y:S01]  /*6110*/  LOP3.LUT R168, R172, 0xffff0000, RZ, 0xc0, !PT ;  /* 0xffff0000aca87812 */ /* 0x000fe200078ec0ff */
[----:B------:R-:W-:Y:S01]  /*6120*/  IMAD.U32 R172, R165, 0x10000, RZ ;  /* 0x00010000a5ac7824 */ /* 0x000fe200078e00ff */
[----:B------:R-:W-:Y:S01]  /*6130*/  LOP3.LUT R46, R77, 0xffff0000, RZ, 0xc0, !PT ;  /* 0xffff00004d2e7812 */ /* 0x000fe200078ec0ff */
[----:B------:R-:W-:Y:S01]  /*6140*/  IMAD.U32 R77, R79, 0x10000, RZ ;  /* 0x000100004f4d7824 */ /* 0x000fe200078e00ff */
[----:B------:R-:W-:Y:S01]  /*6150*/  PRMT R167, R171, 0x5410, R167 ;  /* 0x00005410aba77816 */ /* 0x000fe200000000a7 */
[----:B------:R-:W-:Y:S01]  /*6160*/  FMUL.FTZ R81, R81, R168 ;  /* 0x000000a851517220 */ /* 0x000fe20000410000 */
[----:B------:R-:W-:Y:S01]  /*6170*/  LOP3.LUT R47, R79, 0xffff0000, RZ, 0xc0, !PT ;  /* 0xffff00004f2f7812 */ /* 0x000fe200078ec0ff */
[C---:B------:R-:W-:Y:S01]  /*6180*/  IMAD.U32 R79, R83.reuse, 0x10000, RZ ;  /* 0x00010000534f7824 */ /* 0x040fe200078e00ff */
[----:B------:R-:W-:Y:S01]  /*6190*/  LOP3.LUT R50, R83, 0xffff0000, RZ, 0xc0, !PT ;  /* 0xffff000053327812 */ /* 0x000fe200078ec0ff */
[C---:B------:R-:W-:Y:S01]  /*61a0*/  FFMA.FTZ R83, R51.reuse, R170, -R176 ;  /* 0x000000aa33537223 */ /* 0x040fe200000108b0 */
[----:B------:R-:W-:Y:S01]  /*61b0*/  FFMA.FTZ R51, R51, R174, R178 ;  /* 0x000000ae33337223 */ /* 0x000fe200000100b2 */
[----:B------:R-:W-:-:S02]  /*61c0*/  IMAD.U32 R170, R167, 0x10000, RZ ;  /* 0x00010000a7aa7824 */ /* 0x000fc400078e00ff */
[----:B------:R-:W-:Y:S01]  /*61d0*/  FFMA.FTZ R168, R46, R168, -R169 ;  /* 0x000000a82ea87223 */ /* 0x000fe200000108a9 */
[----:B------:R-:W-:Y:S01]  /*61e0*/  SHF.R.U64 R162, R44, 0x10, R45 ;  /* 0x000000102ca27819 */ /* 0x000fe2000000122d */
[----:B------:R-:W-:Y:S01]  /*61f0*/  FMUL.FTZ R174, R79, R172 ;  /* 0x000000ac4fae7220 */ /* 0x000fe20000410000 */
[----:B------:R-:W-:Y:S01]  /*6200*/  LOP3.LUT R169, R165, 0xffff0000, RZ, 0xc0, !PT ;  /* 0xffff0000a5a97812 */ /* 0x000fe200078ec0ff */
[-C--:B------:R-:W-:Y:S01]  /*6210*/  FMUL.FTZ R165, R79, R170.reuse ;  /* 0x000000aa4fa57220 */ /* 0x080fe20000410000 */
[----:B------:R-:W-:Y:S01]  /*6220*/  LOP3.LUT R167, R167, 0xffff0000, RZ, 0xc0, !PT ;  /* 0xffff0000a7a77812 */ /* 0x000fe200078ec0ff */
[C---:B------:R-:W-:Y:S01]  /*6230*/  FFMA.FTZ R79, R77.reuse, R170, -R174 ;  /* 0x000000aa4d4f7223 */ /* 0x040fe200000108ae */
[----:B------:R-:W-:Y:S01]  /*6240*/  PRMT R162, R136, 0x5432, R162 ;  /* 0x0000543288a27816 */ /* 0x000fe200000000a2 */
[----:B------:R-:W-:Y:S01]  /*6250*/  FMUL.FTZ R170, R50, R169 ;  /* 0x000000a932aa7220 */ /* 0x000fe20000410000 */
[----:B------:R-:W-:Y:S01]  /*6260*/  FFMA.FTZ R77, R77, R172, R165 ;  /* 0x000000ac4d4d7223 */ /* 0x000fe200000100a5 */
[----:B------:R-:W-:Y:S01]  /*6270*/  FFMA.FTZ R46, R46, R173, R81 ;  /* 0x000000ad2e2e7223 */ /* 0x000fe20000010051 */
[----:B------:R-:W-:Y:S01]  /*6280*/  FMUL.FTZ R172, R50, R167 ;  /* 0x000000a732ac7220 */ /* 0x000fe20000410000 */
[----:B------:R-:W-:-:S02]  /*6290*/  IMAD.U32 R45, R80, 0x10000, RZ ;  /* 0x00010000502d7824 */ /* 0x000fc400078e00ff */
[----:B------:R-:W-:Y:S01]  /*62a0*/  FFMA.FTZ R50, R47, R167, -R170 ;  /* 0x000000a72f327223 */ /* 0x000fe200000108aa */
[----:B------:R-:W-:Y:S01]  /*62b0*/  IMAD.U32 R81, R162, 0x10000, RZ ;  /* 0x00010000a2517824 */ /* 0x000fe200078e00ff */
[----:B------:R-:W-:Y:S01]  /*62c0*/  LOP3.LUT R80, R80, 0xffff0000, RZ, 0xc0, !PT ;  /* 0xffff000050507812 */ /* 0x000fe200078ec0ff */
[C---:B------:R-:W-:Y:S01]  /*62d0*/  IMAD.U32 R165, R163.reuse, 0x10000, RZ ;  /* 0x00010000a3a57824 */ /* 0x040fe200078e00ff */
[----:B------:R-:W-:Y:S01]  /*62e0*/  LOP3.LUT R167, R163, 0xffff0000, RZ, 0xc0, !PT ;  /* 0xffff0000a3a77812 */ /* 0x000fe200078ec0ff */
[----:B------:R-:W-:Y:S01]  /*62f0*/  IMAD.U32 R44, R76, 0x10000, RZ ;  /* 0x000100004c2c7824 */ /* 0x000fe200078e00ff */
[----:B------:R-:W-:Y:S01]  /*6300*/  LOP3.LUT R163, R162, 0xffff0000, RZ, 0xc0, !PT ;  /* 0xffff0000a2a37812 */ /* 0x000fe200078ec0ff */
[C---:B------:R-:W-:Y:S01]  /*6310*/  FMUL.FTZ R162, R45.reuse, R81 ;  /* 0x000000512da27220 */ /* 0x040fe20000410000 */
[----:B------:R-:W-:Y:S01]  /*6320*/  LOP3.LUT R76, R76, 0xffff0000, RZ, 0xc0, !PT ;  /* 0xffff00004c4c7812 */ /* 0x000fe200078ec0ff */
[----:B------:R-:W-:Y:S01]  /*6330*/  FMUL.FTZ R171, R45, R165 ;  /* 0x000000a52dab7220 */ /* 0x000fe20000410000 */
[----:B------:R-:W-:Y:S01]  /*6340*/  PRMT R164, R135, 0x5432, R164 ;  /* 0x0000543287a47816 */ /* 0x000fe200000000a4 */
[----:B------:R-:W-:Y:S01]  /*6350*/  FMUL.FTZ R45, R80, R167 ;  /* 0x000000a7502d7220 */ /* 0x000fe20000410000 */
[----:B------:R-:W-:Y:S01]  /*6360*/  PRMT R166, R133, 0x5432, R166 ;  /* 0x0000543285a67816 */ /* 0x000fe200000000a6 */
[C---:B------:R-:W-:Y:S01]  /*6370*/  FFMA.FTZ R162, R44.reuse, R165, R162 ;  /* 0x000000a52ca27223 */ /* 0x040fe200000100a2 */
[----:B------:R-:W-:Y:S01]  /*6380*/  FFMA.FTZ R172, R47, R169, R172 ;  /* 0x000000a92fac7223 */ /* 0x000fe200000100ac */
[----:B------:R-:W-:Y:S01]  /*6390*/  FFMA.FTZ R171, R44, R81, -R171 ;  /* 0x000000512cab7223 */ /* 0x000fe200000108ab */
[-C--:B------:R-:W-:Y:S01]  /*63a0*/  FMUL.FTZ R165, R80, R163.reuse ;  /* 0x000000a350a57220 */ /* 0x080fe20000410000 */
[----:B------:R-:W-:Y:S01]  /*63b0*/  LOP3.LUT R82, R82, 0xffff0000, RZ, 0xc0, !PT ;  /* 0xffff000052527812 */ /* 0x000fe200078ec0ff */
[----:B------:R-:W-:Y:S01]  /*63c0*/  FFMA.FTZ R80, R76, R163, -R45 ;  /* 0x000000a34c507223 */ /* 0x000fe2000001082d */
[C---:B------:R-:W-:Y:S01]  /*63d0*/  IMAD.U32 R47, R166.reuse, 0x10000, RZ ;  /* 0x00010000a62f7824 */ /* 0x040fe200078e00ff */
[----:B------:R-:W-:Y:S01]  /*63e0*/  LOP3.LUT R81, R166, 0xffff0000, RZ, 0xc0, !PT ;  /* 0xffff0000a6517812 */ /* 0x000fe200078ec0ff */
[C---:B------:R-:W-:Y:S01]  /*63f0*/  IMAD.U32 R44, R164.reuse, 0x10000, RZ ;  /* 0x00010000a42c7824 */ /* 0x040fe200078e00ff */
[----:B------:R-:W-:Y:S01]  /*6400*/  LOP3.LUT R45, R164, 0xffff0000, RZ, 0xc0, !PT ;  /* 0xffff0000a42d7812 */ /* 0x000fe200078ec0ff */
[----:B------:R-:W-:Y:S01]  /*6410*/  FFMA.FTZ R165, R76, R167, R165 ;  /* 0x000000a74ca57223 */ /* 0x000fe200000100a5 */
[C---:B------:R-:W-:Y:S01]  /*6420*/  FMUL.FTZ R163, R49.reuse, R47 ;  /* 0x0000002f31a37220 */ /* 0x040fe20000410000 */
[-C--:B------:R-:W-:Y:S01]  /*6430*/  FMUL.FTZ R76, R49, R44.reuse ;  /* 0x0000002c314c7220 */ /* 0x080fe20000410000 */
[----:B------:R-:W-:Y:S01]  /*6440*/  LOP3.LUT R78, R78, 0xffff0000, RZ, 0xc0, !PT ;  /* 0xffff00004e4e7812 */ /* 0x000fe200078ec0ff */
[C---:B------:R-:W-:Y:S01]  /*6450*/  FMUL.FTZ R49, R82.reuse, R81 ;  /* 0x0000005152317220 */ /* 0x040fe20000410000 */
[----:B------:R-:W-:Y:S01]  /*6460*/  FMUL.FTZ R82, R82, R45 ;  /* 0x0000002d52527220 */ /* 0x000fe20000410000 */
[C---:B------:R-:W-:Y:S01]  /*6470*/  FFMA.FTZ R76, R48.reuse, R47, R76 ;  /* 0x0000002f304c7223 */ /* 0x040fe2000001004c */
[----:B------:R-:W-:Y:S01]  /*6480*/  FFMA.FTZ R163, R48, R44, -R163 ;  /* 0x0000002c30a37223 */ /* 0x000fe200000108a3 */
        /* <DEDUP_REMOVED lines=12> */
[----:B------:R-:W-:Y:S01]  /*6550*/  IMAD.MOV.U32 R82, RZ, RZ, R45 ;  /* 0x000000ffff527224 */ /* 0x000fe200078e002d */
[----:B------:R-:W-:Y:S01]  /*6560*/  F2FP.BF16.F32.PACK_AB R78, R44, R163 ;  /* 0x000000a32c4e723e */ /* 0x000fe200000010ff */
[----:B------:R-:W-:-:S07]  /*6570*/  IMAD.MOV.U32 R83, RZ, RZ, R172 ;  /* 0x000000ffff537224 */ /* 0x000fce00078e00ac */
.L_x_1734:
[----:B------:R-:W-:Y:S05]  /*6580*/  BSYNC B2 ;  /* 0x0000000000027941 */ /* 0x000fea0003800000 */
.L_x_1733:
[----:B------:R-:W-:Y:S01]  /*6590*/  ISETP.GE.AND P4, PT, R153, R132, PT ;  /* 0x000000849900720c */ /* 0x000fe20003f86270 */
[----:B------:R-:W-:-:S12]  /*65a0*/  ULDC.64 UR4, c[0x0][0x2e8] ;  /* 0x0000ba0000047ab9 */ /* 0x000fd80000000a00 */
[--C-:B------:R-:W-:Y:S02]  /*65b0*/  @!P4 SHF.R.S32.HI R44, RZ, 0x1f, R153.reuse ;  /* 0x0000001fff2cc819 */ /* 0x100fe40000011499 */
[----:B------:R-:W-:-:S04]  /*65c0*/  @!P4 IADD3 R124, P5, P6, R96, R124, R153 ;  /* 0x0000007c607cc210 */ /* 0x000fc80007ebe099 */
[----:B------:R-:W-:Y:S02]  /*65d0*/  @!P4 IADD3.X R47, R35, R152, R44, P5, P6 ;  /* 0x00000098232fc210 */ /* 0x000fe40002fec42c */
[----:B------:R-:W-:-:S04]  /*65e0*/  LEA R44, P5, R150, UR4, 0x1 ;  /* 0x00000004962c7c11 */ /* 0x000fc8000f8a08ff */
[----:B------:R-:W-:Y:S02]  /*65f0*/  LEA.HI.X R45, R150, UR5, R151, 0x1, P5 ;  /* 0x00000005962d7c11 */ /* 0x000fe4000a8f0c97 */
[----:B------:R-:W-:-:S03]  /*6600*/  @!P4 LEA R46, P5, R124, UR4, 0x1 ;  /* 0x000000047c2ecc11 */ /* 0x000fc6000f8a08ff */
[----:B-1----:R1:W-:Y:S01]  /*6610*/  STG.E.128 desc[UR38][R44.64], R76 ;  /* 0x0000004c2c007986 */ /* 0x0023e2000c101d26 */
[----:B------:R-:W-:-:S05]  /*6620*/  @!P4 LEA.HI.X R47, R124, UR5, R47, 0x1, P5 ;  /* 0x000000057c2fcc11 */ /* 0x000fca000a8f0c2f */
[----:B--2---:R1:W-:Y:S04]  /*6630*/  @!P4 STG.E.128 desc[UR38][R46.64], R80 ;  /* 0x000000502e00c986 */ /* 0x0043e8000c101d26 */
.L_x_1732:
[----:B------:R-:W-:Y:S05]  /*6640*/  BSYNC B1 ;  /* 0x0000000000017941 */ /* 0x000fea0003800000 */
.L_x_1731:
[----:B------:R-:W-:Y:S01]  /*6650*/  ISETP.GE.OR P4, PT, R212, R114, P2 ;  /* 0x00000072d400720c */ /* 0x000fe20001786670 */
[----:B------:R-:W-:-:S12]  /*6660*/  BSSY B1, `(.L_x_1735) ;  /* 0x0000082000017945 */ /* 0x000fd80003800000 */
[----:B------:R-:W-:Y:S05]  /*6670*/  @P4 BRA `(.L_x_1736) ;  /* 0x0000000800004947 */ /* 0x000fea0003800000 */
[-C--:B-12---:R-:W-:Y:S01]  /*6680*/  IMAD R44, R118, R122.reuse, RZ ;  /* 0x0000007a762c7224 */ /* 0x086fe200078e02ff */
        /* <DEDUP_REMOVED lines=14> */
[----:B------:R-:W-:-:S03]  /*6770*/  LOP3.LUT R45, R199, 0x38, R81, 0xf8, !PT ;  /* 0x00000038c72d7812 */ /* 0x000fc600078ef851 */
[----:B------:R-:W-:Y:S01]  /*6780*/  IMAD.SHL.U32 R44, R44, 0x400, RZ ;  /* 0x000004002c2c7824 */ /* 0x000fe200078e00ff */
[----:B------:R-:W-:-:S04]  /*6790*/  LOP3.LUT R45, R45, R228, RZ, 0x3c, !PT ;  /* 0x000000e42d2d7212 */ /* 0x000fc800078e3cff */
[----:B------:R-:W-:-:S04]  /*67a0*/  LOP3.LUT R44, R44, 0x7fffe000, RZ, 0xc0, !PT ;  /* 0x7fffe0002c2c7812 */ /* 0x000fc800078ec0ff */
        /* <DEDUP_REMOVED lines=12> */
[----:B------:R-:W-:Y:S02]  /*6870*/  PRMT R154, R154, 0x5410, R151 ;  /* 0x000054109a9a7816 */ /* 0x000fe40000000097 */
[--C-:B------:R-:W-:Y:S02]  /*6880*/  SHF.R.U64 R152, R54, 0x10, R55.reuse ;  /* 0x0000001036987819 */ /* 0x100fe40000001237 */
[----:B------:R-:W-:-:S02]  /*6890*/  SHF.R.U32.HI R153, RZ, 0x10, R55 ;  /* 0x00000010ff997819 */ /* 0x000fc40000011637 */
[--C-:B------:R-:W-:Y:S01]  /*68a0*/  SHF.R.U64 R124, R58, 0x10, R59.reuse ;  /* 0x000000103a7c7819 */ /* 0x100fe2000000123b */
[----:B-1----:R-:W-:Y:S01]  /*68b0*/  IMAD.U32 R58, R45, 0x10000, RZ ;  /* 0x000100002d3a7824 */ /* 0x002fe200078e00ff */
[----:B------:R-:W-:Y:S01]  /*68c0*/  SHF.R.U32.HI R125, RZ, 0x10, R59 ;  /* 0x00000010ff7d7819 */ /* 0x000fe2000001163b */
[C---:B------:R-:W-:Y:S01]  /*68d0*/  IMAD.U32 R59, R49.reuse, 0x10000, RZ ;  /* 0x00010000313b7824 */ /* 0x040fe200078e00ff */
[----:B------:R-:W-:Y:S01]  /*68e0*/  LOP3.LUT R82, R49, 0xffff0000, RZ, 0xc0, !PT ;  /* 0xffff000031527812 */ /* 0x000fe200078ec0ff */
[----:B------:R-:W-:Y:S01]  /*68f0*/  IMAD.U32 R49, R158, 0x10000, RZ ;  /* 0x000100009e317824 */ /* 0x000fe200078e00ff */
[----:B------:R-:W-:Y:S01]  /*6900*/  LOP3.LUT R55, R51, 0xffff0000, RZ, 0xc0, !PT ;  /* 0xffff000033377812 */ /* 0x000fe200078ec0ff */
[----:B------:R-:W-:Y:S01]  /*6910*/  IMAD.U32 R51, R154, 0x10000, RZ ;  /* 0x000100009a337824 */ /* 0x000fe200078e00ff */
[----:B------:R-:W-:Y:S01]  /*6920*/  PRMT R160, R160, 0x5410, R153 ;  /* 0x00005410a0a07816 */ /* 0x000fe20000000099 */
[C---:B------:R-:W-:Y:S01]  /*6930*/  FMUL.FTZ R153, R59.reuse, R49 ;  /* 0x000000313b997220 */ /* 0x040fe20000410000 */
[----:B------:R-:W-:Y:S01]  /*6940*/  PRMT R156, R156, 0x5410, R125 ;  /* 0x000054109c9c7816 */ /* 0x000fe2000000007d */
[-C--:B------:R-:W-:Y:S01]  /*6950*/  FMUL.FTZ R151, R59, R51.reuse ;  /* 0x000000333b977220 */ /* 0x080fe20000410000 */
[----:B------:R-:W-:Y:S01]  /*6960*/  PRMT R157, R157, 0x5410, R124 ;  /* 0x000054109d9d7816 */ /* 0x000fe2000000007c */
[----:B------:R-:W-:Y:S01]  /*6970*/  FFMA.FTZ R51, R58, R51, R153 ;  /* 0x000000333a337223 */ /* 0x000fe20000010099 */
[----:B------:R-:W-:Y:S01]  /*6980*/  LOP3.LUT R125, R154, 0xffff0000, RZ, 0xc0, !PT ;  /* 0xffff00009a7d7812 */ /* 0x000fe200078ec0ff */
[----:B------:R-:W-:Y:S01]  /*6990*/  FFMA.FTZ R49, R58, R49, -R151 ;  /* 0x000000313a317223 */ /* 0x000fe20000010897 */
[----:B------:R-:W-:Y:S01]  /*69a0*/  LOP3.LUT R59, R158, 0xffff0000, RZ, 0xc0, !PT ;  /* 0xffff00009e3b7812 */ /* 0x000fe200078ec0ff */
[----:B------:R-:W-:Y:S01]  /*69b0*/  IMAD.U32 R124, R156, 0x10000, RZ ;  /* 0x000100009c7c7824 */ /* 0x000fe200078e00ff */
[----:B------:R-:W-:Y:S01]  /*69c0*/  SHF.R.U64 R162, R52, 0x10, R53 ;  /* 0x0000001034a27819 */ /* 0x000fe20000001235 */
[----:B------:R-:W-:Y:S01]  /*69d0*/  IMAD.U32 R58, R160, 0x10000, RZ ;  /* 0x00010000a03a7824 */ /* 0x000fe200078e00ff */
[----:B------:R-:W-:Y:S01]  /*69e0*/  SHF.R.U64 R150, R56, 0x10, R57 ;  /* 0x0000001038967819 */ /* 0x000fe20000001239 */
[----:B------:R-:W-:Y:S01]  /*69f0*/  IMAD.U32 R57, R47, 0x10000, RZ ;  /* 0x000100002f397824 */ /* 0x000fe200078e00ff */
[----:B------:R-:W-:Y:S01]  /*6a00*/  PRMT R161, R161, 0x5410, R152 ;  /* 0x00005410a1a17816 */ /* 0x000fe20000000098 */
[----:B------:R-:W-:Y:S01]  /*6a10*/  FMUL.FTZ R152, R83, R124 ;  /* 0x0000007c53987220 */ /* 0x000fe20000410000 */
[----:B------:R-:W-:Y:S01]  /*6a20*/  LOP3.LUT R56, R45, 0xffff0000, RZ, 0xc0, !PT ;  /* 0xffff00002d387812 */ /* 0x000fe200078ec0ff */
[C---:B------:R-:W-:Y:S01]  /*6a30*/  FMUL.FTZ R151, R82.reuse, R125 ;  /* 0x0000007d52977220 */ /* 0x040fe20000410000 */
[----:B------:R-:W-:Y:S01]  /*6a40*/  PRMT R159, R159, 0x5410, R162 ;  /* 0x000054109f9f7816 */ /* 0x000fe200000000a2 */
[-C--:B------:R-:W-:Y:S01]  /*6a50*/  FMUL.FTZ R153, R82, R59.reuse ;  /* 0x0000003b52997220 */ /* 0x080fe20000410000 */
[----:B------:R-:W-:Y:S01]  /*6a60*/  PRMT R155, R155, 0x5410, R150 ;  /* 0x000054109b9b7816 */ /* 0x000fe20000000096 */
[-C--:B------:R-:W-:Y:S01]  /*6a70*/  FMUL.FTZ R83, R83, R58.reuse ;  /* 0x0000003a53537220 */ /* 0x080fe20000410000 */
[----:B------:R-:W-:Y:S01]  /*6a80*/  LOP3.LUT R156, R156, 0xffff0000, RZ, 0xc0, !PT ;  /* 0xffff00009c9c7812 */ /* 0x000fe200078ec0ff */
[----:B------:R-:W-:Y:S01]  /*6a90*/  FFMA.FTZ R82, R56, R59, -R151 ;  /* 0x0000003b38527223 */ /* 0x000fe20000010897 */
[----:B------:R-:W-:Y:S01]  /*6aa0*/  LOP3.LUT R160, R160, 0xffff0000, RZ, 0xc0, !PT ;  /* 0xffff0000a0a07812 */ /* 0x000fe200078ec0ff */
[----:B------:R-:W-:Y:S01]  /*6ab0*/  FFMA.FTZ R150, R56, R125, R153 ;  /* 0x0000007d38967223 */ /* 0x000fe20000010099 */
[C---:B------:R-:W-:Y:S01]  /*6ac0*/  FFMA.FTZ R152, R57.reuse, R58, -R152 ;  /* 0x0000003a39987223 */ /* 0x040fe20000010898 */
[----:B------:R-:W-:Y:S01]  /*6ad0*/  FFMA.FTZ R83, R57, R124, R83 ;  /* 0x0000007c39537223 */ /* 0x000fe20000010053 */
[----:B------:R-:W-:-:S02]  /*6ae0*/  IMAD.U32 R53, R48, 0x10000, RZ ;  /* 0x0001000030357824 */ /* 0x000fc400078e00ff */
[----:B------:R-:W-:Y:S01]  /*6af0*/  FMUL.FTZ R59, R55, R156 ;  /* 0x0000009c373b7220 */ /* 0x000fe20000410000 */
[----:B------:R-:W-:Y:S02]  /*6b00*/  IMAD.U32 R56, R159, 0x10000, RZ ;  /* 0x000100009f387824 */ /* 0x000fe400078e00ff */
[----:B------:R-:W-:Y:S01]  /*6b10*/  FMUL.FTZ R125, R55, R160 ;  /* 0x000000a0377d7220 */ /* 0x000fe20000410000 */
[C---:B------:R-:W-:Y:S01]  /*6b20*/  IMAD.U32 R57, R155.reuse, 0x10000, RZ ;  /* 0x000100009b397824 */ /* 0x040fe200078e00ff */
[----:B------:R-:W-:Y:S01]  /*6b30*/  LOP3.LUT R48, R48, 0xffff0000, RZ, 0xc0, !PT ;  /* 0xffff000030307812 */ /* 0x000fe200078ec0ff */
[----:B------:R-:W-:Y:S01]  /*6b40*/  IMAD.U32 R52, R44, 0x10000, RZ ;  /* 0x000100002c347824 */ /* 0x000fe200078e00ff */
[----:B------:R-:W-:Y:S01]  /*6b50*/  LOP3.LUT R155, R155, 0xffff0000, RZ, 0xc0, !PT ;  /* 0xffff00009b9b7812 */ /* 0x000fe200078ec0ff */
[-C--:B------:R-:W-:Y:S01]  /*6b60*/  FMUL.FTZ R55, R53, R57.reuse ;  /* 0x0000003935377220 */ /* 0x080fe20000410000 */
[----:B------:R-:W-:Y:S01]  /*6b70*/  LOP3.LUT R159, R159, 0xffff0000, RZ, 0xc0, !PT ;  /* 0xffff00009f9f7812 */ /* 0x000fe200078ec0ff */
[-C--:B------:R-:W-:Y:S01]  /*6b80*/  FMUL.FTZ R58, R53, R56.reuse ;  /* 0x00000038353a7220 */ /* 0x080fe20000410000 */
[----:B------:R-:W-:Y:S01]  /*6b90*/  LOP3.LUT R54, R47, 0xffff0000, RZ, 0xc0, !PT ;  /* 0xffff00002f367812 */ /* 0x000fe200078ec0ff */
[----:B------:R-:W-:Y:S01]  /*6ba0*/  IMAD.U32 R45, R46, 0x10000, RZ ;  /* 0x000100002e2d7824 */ /* 0x000fe200078e00ff */
        /* <DEDUP_REMOVED lines=9> */
[----:B------:R-:W-:Y:S01]  /*6c40*/  IMAD.U32 R48, R161, 0x10000, RZ ;  /* 0x00010000a1307824 */ /* 0x000fe200078e00ff */
[----:B------:R-:W-:Y:S01]  /*6c50*/  LOP3.LUT R157, R157, 0xffff0000, RZ, 0xc0, !PT ;  /* 0xffff00009d9d7812 */ /* 0x000fe200078ec0ff */
[C---:B------:R-:W-:Y:S01]  /*6c60*/  FFMA.FTZ R59, R54.reuse, R160, -R59 ;  /* 0x000000a0363b7223 */ /* 0x040fe2000001083b */
[----:B------:R-:W-:Y:S01]  /*6c70*/  LOP3.LUT R161, R161, 0xffff0000, RZ, 0xc0, !PT ;  /* 0xffff0000a1a17812 */ /* 0x000fe200078ec0ff */
[----:B------:R-:W-:Y:S01]  /*6c80*/  FFMA.FTZ R156, R54, R156, R125 ;  /* 0x0000009c369c7223 */ /* 0x000fe2000001007d */
        /* <DEDUP_REMOVED lines=15> */
[----:B------:R-:W-:Y:S02]  /*6d80*/  F2FP.BF16.F32.PACK_AB R47, R59, R152 ;  /* 0x000000983b2f723e */ /* 0x000fe400000010ff */
[----:B------:R-:W-:Y:S02]  /*6d90*/  F2FP.BF16.F32.PACK_AB R51, R156, R83 ;  /* 0x000000539c33723e */ /* 0x000fe400000010ff */
[----:B------:R-:W-:-:S02]  /*6da0*/  F2FP.BF16.F32.PACK_AB R48, R57, R58 ;  /* 0x0000003a3930723e */ /* 0x000fc400000010ff */
[----:B------:R-:W-:-:S07]  /*6db0*/  F2FP.BF16.F32.PACK_AB R50, R50, R53 ;  /* 0x000000353232723e */ /* 0x000fce00000010ff */
.L_x_1738:
[----:B------:R-:W-:Y:S05]  /*6dc0*/  BSYNC B2 ;  /* 0x0000000000027941 */ /* 0x000fea0003800000 */
.L_x_1737:
        /* <DEDUP_REMOVED lines=11> */
.L_x_1736:
[----:B------:R-:W-:Y:S05]  /*6e80*/  BSYNC B1 ;  /* 0x0000000000017941 */ /* 0x000fea0003800000 */
.L_x_1735:
[----:B------:R-:W-:Y:S01]  /*6e90*/  ISETP.GE.OR P4, PT, R211, R114, P2 ;  /* 0x00000072d300720c */ /* 0x000fe20001786670 */
[----:B------:R-:W-:-:S12]  /*6ea0*/  BSSY B1, `(.L_x_1739) ;  /* 0x0000083000017945 */ /* 0x000fd80003800000 */
[----:B------:R-:W-:Y:S05]  /*6eb0*/  @P4 BRA `(.L_x_1740) ;  /* 0x0000000800044947 */ /* 0x000fea0003800000 */
[-C--:B-123--:R-:W-:Y:S01]  /*6ec0*/  IMAD R44, R117, R122.reuse, RZ ;  /* 0x0000007a752c7224 */ /* 0x08efe200078e02ff */
        /* <DEDUP_REMOVED lines=27> */
[----:B-1----:R-:W-:Y:S01]  /*7080*/  IMAD.U32 R59, R45, 0x10000, RZ ;  /* 0x000100002d3b7824 */ /* 0x002fe200078e00ff */
[----:B------:R-:W-:Y:S01]  /*7090*/  SHF.R.U32.HI R76, RZ, 0x10, R65 ;  /* 0x00000010ff4c7819 */ /* 0x000fe20000011641 */
[----:B------:R-:W-:Y:S01]  /*70a0*/  IMAD.U32 R58, R44, 0x10000, RZ ;  /* 0x000100002c3a7824 */ /* 0x000fe200078e00ff */
[----:B------:R-:W-:Y:S02]  /*70b0*/  PRMT R145, R145, 0x5410, R82 ;  /* 0x0000541091917816 */ /* 0x000fe40000000052 */
[----:B------:R-:W-:Y:S02]  /*70c0*/  PRMT R149, R149, 0x5410, R76 ;  /* 0x0000541095957816 */ /* 0x000fe4000000004c */
[--C-:B------:R-:W-:Y:S02]  /*70d0*/  SHF.R.U64 R81, R62, 0x10, R63.reuse ;  /* 0x000000103e517819 */ /* 0x100fe4000000123f */
[----:B------:R-:W-:Y:S01]  /*70e0*/  SHF.R.U32.HI R78, RZ, 0x10, R63 ;  /* 0x00000010ff4e7819 */ /* 0x000fe2000001163f */
[----:B--2---:R-:W-:Y:S01]  /*70f0*/  IMAD.U32 R63, R49, 0x10000, RZ ;  /* 0x00010000313f7824 */ /* 0x004fe200078e00ff */
[--C-:B------:R-:W-:Y:S01]  /*7100*/  SHF.R.U64 R77, R66, 0x10, R67.reuse ;  /* 0x00000010424d7819 */ /* 0x100fe20000001243 */
[----:B------:R-:W-:Y:S01]  /*7110*/  IMAD.U32 R76, R149, 0x10000, RZ ;  /* 0x00010000954c7824 */ /* 0x000fe200078e00ff */
[----:B------:R-:W-:Y:S01]  /*7120*/  SHF.R.U32.HI R80, RZ, 0x10, R67 ;  /* 0x00000010ff507819 */ /* 0x000fe20000011643 */
[----:B------:R-:W-:Y:S01]  /*7130*/  IMAD.U32 R66, R145, 0x10000, RZ ;  /* 0x0001000091427824 */ /* 0x000fe200078e00ff */
[----:B------:R-:W-:Y:S01]  /*7140*/  PRMT R143, R143, 0x5410, R78 ;  /* 0x000054108f8f7816 */ /* 0x000fe2000000004e */
[----:B------:R-:W-:Y:S01]  /*7150*/  FMUL.FTZ R78, R63, R76 ;  /* 0x0000004c3f4e7220 */ /* 0x000fe20000410000 */
[----:B------:R-:W-:Y:S01]  /*7160*/  PRMT R147, R147, 0x5410, R80 ;  /* 0x0000541093937816 */ /* 0x000fe20000000050 */
[-C--:B------:R-:W-:Y:S01]  /*7170*/  FMUL.FTZ R80, R63, R66.reuse ;  /* 0x000000423f507220 */ /* 0x080fe20000410000 */
[----:B------:R-:W-:Y:S01]  /*7180*/  SHF.R.U64 R79, R64, 0x10, R65 ;  /* 0x00000010404f7819 */ /* 0x000fe20000001241 */
[----:B------:R-:W-:Y:S01]  /*7190*/  FFMA.FTZ R78, R59, R66, -R78 ;  /* 0x000000423b4e7223 */ /* 0x000fe2000001084e */
[----:B------:R-:W-:Y:S01]  /*71a0*/  LOP3.LUT R64, R49, 0xffff0000, RZ, 0xc0, !PT ;  /* 0xffff000031407812 */ /* 0x000fe200078ec0ff */
[----:B------:R-:W-:Y:S01]  /*71b0*/  FFMA.FTZ R80, R59, R76, R80 ;  /* 0x0000004c3b507223 */ /* 0x000fe20000010050 */
[----:B------:R-:W-:Y:S01]  /*71c0*/  LOP3.LUT R149, R149, 0xffff0000, RZ, 0xc0, !PT ;  /* 0xffff000095957812 */ /* 0x000fe200078ec0ff */
[----:B------:R-:W-:Y:S01]  /*71d0*/  IMAD.U32 R65, R51, 0x10000, RZ ;  /* 0x0001000033417824 */ /* 0x000fe200078e00ff */
[----:B------:R-:W-:Y:S01]  /*71e0*/  LOP3.LUT R145, R145, 0xffff0000, RZ, 0xc0, !PT ;  /* 0xffff000091917812 */ /* 0x000fe200078ec0ff */
[----:B------:R-:W-:Y:S01]  /*71f0*/  IMAD.U32 R59, R143, 0x10000, RZ ;  /* 0x000100008f3b7824 */ /* 0x000fe200078e00ff */
[----:B------:R-:W-:Y:S01]  /*7200*/  SHF.R.U64 R83, R60, 0x10, R61 ;  /* 0x000000103c537819 */ /* 0x000fe2000000123d */
[----:B------:R-:W-:Y:S01]  /*7210*/  IMAD.U32 R63, R147, 0x10000, RZ ;  /* 0x00010000933f7824 */ /* 0x000fe200078e00ff */
[----:B------:R-:W-:Y:S01]  /*7220*/  LOP3.LUT R60, R45, 0xffff0000, RZ, 0xc0, !PT ;  /* 0xffff00002d3c7812 */ /* 0x000fe200078ec0ff */
[----:B------:R-:W-:Y:S01]  /*7230*/  IMAD.U32 R61, R48, 0x10000, RZ ;  /* 0x00010000303d7824 */ /* 0x000fe200078e00ff */
[----:B------:R-:W-:Y:S01]  /*7240*/  PRMT R146, R146, 0x5410, R77 ;  /* 0x0000541092927816 */ /* 0x000fe2000000004d */
[----:B------:R-:W-:Y:S01]  /*7250*/  FMUL.FTZ R67, R64, R149 ;  /* 0x0000009540437220 */ /* 0x000fe20000410000 */
[----:B------:R-:W-:Y:S01]  /*7260*/  LOP3.LUT R62, R48, 0xffff0000, RZ, 0xc0, !PT ;  /* 0xffff0000303e7812 */ /* 0x000fe200078ec0ff */
[----:B------:R-:W-:Y:S01]  /*7270*/  FMUL.FTZ R77, R64, R145 ;  /* 0x00000091404d7220 */ /* 0x000fe20000410000 */
[----:B------:R-:W-:Y:S01]  /*7280*/  IMAD.U32 R48, R47, 0x10000, RZ ;  /* 0x000100002f307824 */ /* 0x000fe200078e00ff */
[----:B------:R-:W-:Y:S01]  /*7290*/  LOP3.LUT R51, R51, 0xffff0000, RZ, 0xc0, !PT ;  /* 0xffff000033337812 */ /* 0x000fe200078ec0ff */
[C---:B------:R-:W-:Y:S01]  /*72a0*/  FMUL.FTZ R66, R65.reuse, R59 ;  /* 0x0000003b41427220 */ /* 0x040fe20000410000 */
[----:B------:R-:W-:Y:S01]  /*72b0*/  PRMT R148, R148, 0x5410, R79 ;  /* 0x0000541094947816 */ /* 0x000fe2000000004f */
[----:B------:R-:W-:Y:S01]  /*72c0*/  FMUL.FTZ R79, R65, R63 ;  /* 0x0000003f414f7220 */ /* 0x000fe20000410000 */
[----:B------:R-:W-:Y:S01]  /*72d0*/  LOP3.LUT R64, R147, 0xffff0000, RZ, 0xc0, !PT ;  /* 0xffff000093407812 */ /* 0x000fe200078ec0ff */
[----:B------:R-:W-:Y:S01]  /*72e0*/  FFMA.FTZ R67, R60, R145, -R67 ;  /* 0x000000913c437223 */ /* 0x000fe20000010843 */
[----:B------:R-:W-:Y:S01]  /*72f0*/  PRMT R144, R144, 0x5410, R83 ;  /* 0x0000541090907816 */ /* 0x000fe20000000053 */
[----:B------:R-:W-:Y:S01]  /*7300*/  FFMA.FTZ R77, R60, R149, R77 ;  /* 0x000000953c4d7223 */ /* 0x000fe2000001004d */
[----:B------:R-:W-:Y:S01]  /*7310*/  LOP3.LUT R49, R47, 0xffff0000, RZ, 0xc0, !PT ;  /* 0xffff00002f317812 */ /* 0x000fe200078ec0ff */
[C---:B------:R-:W-:Y:S01]  /*7320*/  FFMA.FTZ R65, R48.reuse, R63, R66 ;  /* 0x0000003f30417223 */ /* 0x040fe20000010042 */
[----:B------:R-:W-:Y:S01]  /*7330*/  LOP3.LUT R60, R143, 0xffff0000, RZ, 0xc0, !PT ;  /* 0xffff00008f3c7812 */ /* 0x000fe200078ec0ff */
[----:B------:R-:W-:Y:S01]  /*7340*/  FFMA.FTZ R79, R48, R59, -R79 ;  /* 0x0000003b304f7223 */ /* 0x000fe2000001084f */
[----:B------:R-:W-:Y:S01]  /*7350*/  FMUL.FTZ R66, R51, R64 ;  /* 0x0000004033427220 */ /* 0x000fe20000410000 */
[----:B------:R-:W-:Y:S01]  /*7360*/  IMAD.U32 R48, R144, 0x10000, RZ ;  /* 0x0001000090307824 */ /* 0x000fe200078e00ff */
[----:B------:R-:W-:Y:S01]  /*7370*/  PRMT R142, R142, 0x5410, R81 ;  /* 0x000054108e8e7816 */ /* 0x000fe20000000051 */
[----:B------:R-:W-:-:S02]  /*7380*/  IMAD.U32 R59, R148, 0x10000, RZ ;  /* 0x00010000943b7824 */ /* 0x000fc400078e00ff */
[-C--:B------:R-:W-:Y:S01]  /*7390*/  FMUL.FTZ R82, R51, R60.reuse ;  /* 0x0000003c33527220 */ /* 0x080fe20000410000 */
[----:B------:R-:W-:Y:S01]  /*73a0*/  FFMA.FTZ R76, R49, R60, -R66 ;  /* 0x0000003c314c7223 */ /* 0x000fe20000010842 */
[CC--:B------:R-:W-:Y:S01]  /*73b0*/  FMUL.FTZ R66, R61.reuse, R48.reuse ;  /* 0x000000303d427220 */ /* 0x0c0fe20000410000 */
[-C--:B------:R-:W-:Y:S01]  /*73c0*/  FMUL.FTZ R51, R61, R59.reuse ;  /* 0x0000003b3d337220 */ /* 0x080fe20000410000 */
[----:B------:R-:W-:Y:S01]  /*73d0*/  LOP3.LUT R148, R148, 0xffff0000, RZ, 0xc0, !PT ;  /* 0xffff000094947812 */ /* 0x000fe200078ec0ff */
[----:B------:R-:W-:Y:S02]  /*73e0*/  IMAD.U32 R47, R50, 0x10000, RZ ;  /* 0x00010000322f7824 */ /* 0x000fe400078e00ff */
[C---:B------:R-:W-:Y:S01]  /*73f0*/  FFMA.FTZ R66, R58.reuse, R59, R66 ;  /* 0x0000003b3a427223 */ /* 0x040fe20000010042 */
[----:B------:R-:W-:Y:S01]  /*7400*/  FFMA.FTZ R60, R58, R48, -R51 ;  /* 0x000000303a3c7223 */ /* 0x000fe20000010833 */
[----:B------:R-:W-:Y:S01]  /*7410*/  LOP3.LUT R45, R44, 0xffff0000, RZ, 0xc0, !PT ;  /* 0xffff00002c2d7812 */ /* 0x000fe200078ec0ff */
[----:B------:R-:W-:Y:S01]  /*7420*/  FFMA.FTZ R82, R49, R64, R82 ;  /* 0x0000004031527223 */ /* 0x000fe20000010052 */
[----:B------:R-:W-:Y:S01]  /*7430*/  LOP3.LUT R50, R50, 0xffff0000, RZ, 0xc0, !PT ;  /* 0xffff000032327812 */ /* 0x000fe200078ec0ff */
[----:B------:R-:W-:Y:S01]  /*7440*/  IMAD.U32 R51, R146, 0x10000, RZ ;  /* 0x0001000092337824 */ /* 0x000fe200078e00ff */
[----:B------:R-:W-:Y:S01]  /*7450*/  LOP3.LUT R144, R144, 0xffff0000, RZ, 0xc0, !PT ;  /* 0xffff000090907812 */ /* 0x000fe200078ec0ff */
[----:B------:R-:W-:Y:S01]  /*7460*/  IMAD.U32 R48, R142, 0x10000, RZ ;  /* 0x000100008e307824 */ /* 0x000fe200078e00ff */
[----:B------:R-:W-:Y:S01]  /*7470*/  LOP3.LUT R59, R146, 0xffff0000, RZ, 0xc0, !PT ;  /* 0xffff0000923b7812 */ /* 0x000fe200078ec0ff */
[----:B------:R-:W-:Y:S01]  /*7480*/  FMUL.FTZ R64, R62, R148 ;  /* 0x000000943e407220 */ /* 0x000fe20000410000 */
[----:B------:R-:W-:Y:S01]  /*7490*/  LOP3.LUT R49, R142, 0xffff0000, RZ, 0xc0, !PT ;  /* 0xffff00008e317812 */ /* 0x000fe200078ec0ff */
[C---:B------:R-:W-:Y:S01]  /*74a0*/  IMAD.U32 R44, R46.reuse, 0x10000, RZ ;  /* 0x000100002e2c7824 */ /* 0x040fe200078e00ff */
[----:B------:R-:W-:Y:S01]  /*74b0*/  LOP3.LUT R46, R46, 0xffff0000, RZ, 0xc0, !PT ;  /* 0xffff00002e2e7812 */ /* 0x000fe200078ec0ff */
[C---:B------:R-:W-:Y:S01]  /*74c0*/  FMUL.FTZ R63, R47.reuse, R51 ;  /* 0x000000332f3f7220 */ /* 0x040fe20000410000 */
[----:B------:R-:W-:Y:S01]  /*74d0*/  FMUL.FTZ R58, R47, R48 ;  /* 0x000000302f3a7220 */ /* 0x000fe20000410000 */
[-C--:B------:R-:W-:Y:S01]  /*74e0*/  FMUL.FTZ R62, R62, R144.reuse ;  /* 0x000000903e3e7220 */ /* 0x080fe20000410000 */
[C---:B------:R-:W-:Y:S01]  /*74f0*/  FFMA.FTZ R61, R45.reuse, R144, -R64 ;  /* 0x000000902d3d7223 */ /* 0x040fe20000010840 */
[C---:B------:R-:W-:Y:S01]  /*7500*/  FMUL.FTZ R47, R50.reuse, R59 ;  /* 0x0000003b322f7220 */ /* 0x040fe20000410000 */
[----:B------:R-:W-:Y:S01]  /*7510*/  FMUL.FTZ R50, R50, R49 ;  /* 0x0000003132327220 */ /* 0x000fe20000410000 */
        /* <DEDUP_REMOVED lines=15> */
.L_x_1742:
[----:B------:R-:W-:Y:S05]  /*7610*/  BSYNC B2 ;  /* 0x0000000000027941 */ /* 0x000fea0003800000 */
.L_x_1741:
        /* <DEDUP_REMOVED lines=11> */
.L_x_1740:
[----:B------:R-:W-:Y:S05]  /*76d0*/  BSYNC B1 ;  /* 0x0000000000017941 */ /* 0x000fea0003800000 */
.L_x_1739:
[----:B------:R-:W-:Y:S01]  /*76e0*/  ISETP.GE.OR P4, PT, R210, R114, P2 ;  /* 0x00000072d200720c */ /* 0x000fe20001786670 */
[-C--:B-1234-:R-:W-:Y:S02]  /*76f0*/  IMAD R44, R116, R122.reuse, RZ ;  /* 0x0000007a742c7224 */ /* 0x09efe400078e02ff */
[----:B------:R-:W-:-:S04]  /*7700*/  IMAD.WIDE.U32 R120, R210, R122, R120 ;  /* 0x0000007ad2787225 */ /* 0x000fc800078e0078 */
[----:B------:R-:W-:-:S06]  /*7710*/  IMAD R123, R210, R123, R44 ;  /* 0x0000007bd27b7224 */ /* 0x000fcc00078e022c */
[----:B------:R-:W-:Y:S05]  /*7720*/  @P4 BRA `(.L_x_1719) ;  /* 0x0000000c00804947 */ /* 0x000fea0003800000 */
[----:B------:R-:W1:Y:S01]  /*7730*/  LDC.64 R52, c[0x0][0x2e8] ;  /* 0x0000ba00ff347b82 */ /* 0x000e620000000a00 */
[----:B------:R-:W-:Y:S01]  /*7740*/  IMAD.IADD R56, R121, 0x1, R123 ;  /* 0x0000000179387824 */ /* 0x000fe200078e027b */
[----:B------:R-:W-:Y:S01]  /*7750*/  IADD3 R44, P4, P5, R96, R120, R37 ;  /* 0x00000078602c7210 */ /* 0x000fe20007d9e025 */
[----:B------:R-:W-:Y:S01]  /*7760*/  BSSY B1, `(.L_x_1743) ;  /* 0x0000073000017945 */ /* 0x000fe20003800000 */
[----:B------:R-:W-:Y:S02]  /*7770*/  ISETP.NE.AND P6, PT, R0, RZ, PT ;  /* 0x000000ff0000720c */ /* 0x000fe40003fc5270 */
[----:B------:R-:W-:Y:S02]  /*7780*/  IADD3.X R45, R35, R56, R102, P4, P5 ;  /* 0x00000038232d7210 */ /* 0x000fe400027ea466 */
[----:B------:R-:W-:Y:S02]  /*7790*/  SEL R134, R113, R134, !P6 ;  /* 0x0000008671867207 */ /* 0x000fe40007000000 */
[----:B-1----:R-:W-:-:S04]  /*77a0*/  LEA R54, P4, R44, R52, 0x1 ;  /* 0x000000342c367211 */ /* 0x002fc800078808ff */
[----:B------:R-:W-:Y:S02]  /*77b0*/  LEA.HI.X R55, R44, R53, R45, 0x1, P4 ;  /* 0x000000352c377211 */ /* 0x000fe400020f0c2d */
[----:B------:R-:W-:-:S04]  /*77c0*/  SHF.R.S32.HI R45, RZ, 0x1f, R134 ;  /* 0x0000001fff2d7819 */ /* 0x000fc80000011486 */
[----:B------:R-:W-:-:S04]  /*77d0*/  LEA.HI R134, R45, R134, RZ, 0x4 ;  /* 0x000000862d867211 */ /* 0x000fc800078f20ff */
        /* <DEDUP_REMOVED lines=16> */
[----:B------:R-:W-:Y:S01]  /*78e0*/  SHF.R.U64 R67, R72, 0x10, R73 ;  /* 0x0000001048437819 */ /* 0x000fe20000001249 */
[----:B--2---:R-:W-:Y:S01]  /*78f0*/  IMAD.U32 R62, R49, 0x10000, RZ ;  /* 0x00010000313e7824 */ /* 0x004fe200078e00ff */
[----:B------:R-:W-:Y:S01]  /*7900*/  SHF.R.U64 R77, R68, 0x10, R69 ;  /* 0x00000010444d7819 */ /* 0x000fe20000001245 */
[----:B-1----:R-:W-:Y:S01]  /*7910*/  IMAD.U32 R58, R45, 0x10000, RZ ;  /* 0x000100002d3a7824 */ /* 0x002fe200078e00ff */
[----:B------:R-:W-:Y:S01]  /*7920*/  SHF.R.U32.HI R72, RZ, 0x10, R73 ;  /* 0x00000010ff487819 */ /* 0x000fe20000011649 */
[----:B------:R-:W-:Y:S01]  /*7930*/  IMAD.U32 R64, R51, 0x10000, RZ ;  /* 0x0001000033407824 */ /* 0x000fe200078e00ff */
[----:B------:R-:W-:Y:S01]  /*7940*/  SHF.R.U32.HI R68, RZ, 0x10, R69 ;  /* 0x00000010ff447819 */ /* 0x000fe20000011645 */
[----:B------:R-:W-:Y:S01]  /*7950*/  IMAD.U32 R60, R48, 0x10000, RZ ;  /* 0x00010000303c7824 */ /* 0x000fe200078e00ff */
[----:B------:R-:W-:Y:S02]  /*7960*/  PRMT R141, R141, 0x5410, R72 ;  /* 0x000054108d8d7816 */ /* 0x000fe40000000048 */
[----:B------:R-:W-:-:S02]  /*7970*/  PRMT R137, R137, 0x5410, R68 ;  /* 0x0000541089897816 */ /* 0x000fc40000000044 */
[--C-:B------:R-:W-:Y:S01]  /*7980*/  SHF.R.U64 R66, R70, 0x10, R71.reuse ;  /* 0x0000001046427819 */ /* 0x100fe20000001247 */
[----:B------:R-:W-:Y:S01]  /*7990*/  IMAD.U32 R69, R141, 0x10000, RZ ;  /* 0x000100008d457824 */ /* 0x000fe200078e00ff */
[----:B------:R-:W-:Y:S02]  /*79a0*/  SHF.R.U32.HI R70, RZ, 0x10, R71 ;  /* 0x00000010ff467819 */ /* 0x000fe40000011647 */
[--C-:B------:R-:W-:Y:S02]  /*79b0*/  SHF.R.U64 R71, R74, 0x10, R75.reuse ;  /* 0x000000104a477819 */ /* 0x100fe4000000124b */
[----:B------:R-:W-:Y:S02]  /*79c0*/  SHF.R.U32.HI R74, RZ, 0x10, R75 ;  /* 0x00000010ff4a7819 */ /* 0x000fe4000001164b */
[----:B------:R-:W-:Y:S01]  /*79d0*/  PRMT R140, R140, 0x5410, R67 ;  /* 0x000054108c8c7816 */ /* 0x000fe20000000043 */
[----:B------:R-:W-:Y:S01]  /*79e0*/  IMAD.U32 R67, R137, 0x10000, RZ ;  /* 0x0001000089437824 */ /* 0x000fe200078e00ff */
[----:B------:R-:W-:-:S02]  /*79f0*/  PRMT R133, R133, 0x5410, R66 ;  /* 0x0000541085857816 */ /* 0x000fc40000000042 */
[----:B------:R-:W-:Y:S01]  /*7a00*/  LOP3.LUT R63, R49, 0xffff0000, RZ, 0xc0, !PT ;  /* 0xffff0000313f7812 */ /* 0x000fe200078ec0ff */
[----:B------:R-:W-:Y:S01]  /*7a10*/  FMUL.FTZ R73, R62, R67 ;  /* 0x000000433e497220 */ /* 0x000fe20000410000 */
[----:B------:R-:W-:Y:S02]  /*7a20*/  LOP3.LUT R66, R141, 0xffff0000, RZ, 0xc0, !PT ;  /* 0xffff00008d427812 */ /* 0x000fe400078ec0ff */
[----:B------:R-:W-:Y:S01]  /*7a30*/  PRMT R138, R138, 0x5410, R71 ;  /* 0x000054108a8a7816 */ /* 0x000fe20000000047 */
[-C--:B------:R-:W-:Y:S01]  /*7a40*/  FMUL.FTZ R71, R62, R69.reuse ;  /* 0x000000453e477220 */ /* 0x080fe20000410000 */
[----:B------:R-:W-:Y:S01]  /*7a50*/  PRMT R139, R139, 0x5410, R74 ;  /* 0x000054108b8b7816 */ /* 0x000fe2000000004a */
[C---:B------:R-:W-:Y:S01]  /*7a60*/  FFMA.FTZ R73, R58.reuse, R69, R73 ;  /* 0x000000453a497223 */ /* 0x040fe20000010049 */
[----:B------:R-:W-:Y:S01]  /*7a70*/  PRMT R135, R135, 0x5410, R70 ;  /* 0x0000541087877816 */ /* 0x000fe20000000046 */
[----:B------:R-:W-:Y:S01]  /*7a80*/  FMUL.FTZ R70, R63, R66 ;  /* 0x000000423f467220 */ /* 0x000fe20000410000 */
[----:B------:R-:W-:Y:S01]  /*7a90*/  LOP3.LUT R59, R45, 0xffff0000, RZ, 0xc0, !PT ;  /* 0xffff00002d3b7812 */ /* 0x000fe200078ec0ff */
[----:B------:R-:W-:Y:S01]  /*7aa0*/  FFMA.FTZ R68, R58, R67, -R71 ;  /* 0x000000433a447223 */ /* 0x000fe20000010847 */
[----:B------:R-:W-:Y:S01]  /*7ab0*/  LOP3.LUT R62, R137, 0xffff0000, RZ, 0xc0, !PT ;  /* 0xffff0000893e7812 */ /* 0x000fe200078ec0ff */
[----:B------:R-:W-:Y:S01]  /*7ac0*/  IMAD.U32 R71, R139, 0x10000, RZ ;  /* 0x000100008b477824 */ /* 0x000fe200078e00ff */
[----:B------:R-:W-:Y:S01]  /*7ad0*/  LOP3.LUT R65, R51, 0xffff0000, RZ, 0xc0, !PT ;  /* 0xffff000033417812 */ /* 0x000fe200078ec0ff */
[----:B------:R-:W-:Y:S01]  /*7ae0*/  IMAD.U32 R67, R135, 0x10000, RZ ;  /* 0x0001000087437824 */ /* 0x000fe200078e00ff */
[----:B------:R-:W-:Y:S01]  /*7af0*/  LOP3.LUT R61, R48, 0xffff0000, RZ, 0xc0, !PT ;  /* 0xffff0000303d7812 */ /* 0x000fe200078ec0ff */
[-C--:B------:R-:W-:Y:S01]  /*7b00*/  FMUL.FTZ R58, R63, R62.reuse ;  /* 0x0000003e3f3a7220 */ /* 0x080fe20000410000 */
[----:B------:R-:W-:Y:S01]  /*7b10*/  FFMA.FTZ R69, R59, R62, -R70 ;  /* 0x0000003e3b457223 */ /* 0x000fe20000010846 */
[----:B------:R-:W-:Y:S01]  /*7b20*/  LOP3.LUT R62, R139, 0xffff0000, RZ, 0xc0, !PT ;  /* 0xffff00008b3e7812 */ /* 0x000fe200078ec0ff */
[----:B------:R-:W-:Y:S01]  /*7b30*/  FMUL.FTZ R63, R64, R71 ;  /* 0x00000047403f7220 */ /* 0x000fe20000410000 */
[----:B------:R-:W-:Y:S01]  /*7b40*/  IMAD.U32 R48, R47, 0x10000, RZ ;  /* 0x000100002f307824 */ /* 0x000fe200078e00ff */
[----:B------:R-:W-:Y:S01]  /*7b50*/  PRMT R136, R136, 0x5410, R77 ;  /* 0x0000541088887816 */ /* 0x000fe2000000004d */
[-C--:B------:R-:W-:Y:S01]  /*7b60*/  FMUL.FTZ R64, R64, R67.reuse ;  /* 0x0000004340407220 */ /* 0x080fe20000410000 */
[----:B------:R-:W-:Y:S01]  /*7b70*/  FFMA.FTZ R66, R59, R66, R58 ;  /* 0x000000423b427223 */ /* 0x000fe2000001003a */
[----:B------:R-:W-:Y:S01]  /*7b80*/  LOP3.LUT R49, R47, 0xffff0000, RZ, 0xc0, !PT ;  /* 0xffff00002f317812 */ /* 0x000fe200078ec0ff */
[----:B------:R-:W-:Y:S01]  /*7b90*/  FMUL.FTZ R70, R65, R62 ;  /* 0x0000003e41467220 */ /* 0x000fe20000410000 */
[----:B------:R-:W-:Y:S01]  /*7ba0*/  LOP3.LUT R58, R135, 0xffff0000, RZ, 0xc0, !PT ;  /* 0xffff0000873a7812 */ /* 0x000fe200078ec0ff */
[C---:B------:R-:W-:Y:S01]  /*7bb0*/  FFMA.FTZ R67, R48.reuse, R67, -R63 ;  /* 0x0000004330437223 */ /* 0x040fe2000001083f */
[----:B------:R-:W-:Y:S01]  /*7bc0*/  FFMA.FTZ R64, R48, R71, R64 ;  /* 0x0000004730407223 */ /* 0x000fe20000010040 */
[C---:B------:R-:W-:Y:S01]  /*7bd0*/  IMAD.U32 R59, R140.reuse, 0x10000, RZ ;  /* 0x000100008c3b7824 */ /* 0x040fe200078e00ff */
[----:B------:R-:W-:Y:S01]  /*7be0*/  LOP3.LUT R140, R140, 0xffff0000, RZ, 0xc0, !PT ;  /* 0xffff00008c8c7812 */ /* 0x000fe200078ec0ff */
[----:B------:R-:W-:-:S02]  /*7bf0*/  IMAD.U32 R48, R136, 0x10000, RZ ;  /* 0x0001000088307824 */ /* 0x000fc400078e00ff */
[-C--:B------:R-:W-:Y:S01]  /*7c00*/  FMUL.FTZ R72, R65, R58.reuse ;  /* 0x0000003a41487220 */ /* 0x080fe20000410000 */
[C---:B------:R-:W-:Y:S01]  /*7c10*/  FFMA.FTZ R70, R49.reuse, R58, -R70 ;  /* 0x0000003a31467223 */ /* 0x040fe20000010846 */
[-C--:B------:R-:W-:Y:S01]  /*7c20*/  FMUL.FTZ R58, R60, R59.reuse ;  /* 0x0000003b3c3a7220 */ /* 0x080fe20000410000 */
[----:B------:R-:W-:Y:S01]  /*7c30*/  IMAD.U32 R45, R44, 0x10000, RZ ;  /* 0x000100002c2d7824 */ /* 0x000fe200078e00ff */
[----:B------:R-:W-:Y:S01]  /*7c40*/  LOP3.LUT R136, R136, 0xffff0000, RZ, 0xc0, !PT ;  /* 0xffff000088887812 */ /* 0x000fe200078ec0ff */
[----:B------:R-:W-:Y:S01]  /*7c50*/  FMUL.FTZ R60, R60, R48 ;  /* 0x000000303c3c7220 */ /* 0x000fe20000410000 */
[----:B------:R-:W-:Y:S01]  /*7c60*/  FFMA.FTZ R65, R49, R62, R72 ;  /* 0x0000003e31417223 */ /* 0x000fe20000010048 */
[----:B------:R-:W-:Y:S01]  /*7c70*/  LOP3.LUT R44, R44, 0xffff0000, RZ, 0xc0, !PT ;  /* 0xffff00002c2c7812 */ /* 0x000fe200078ec0ff */
[C---:B------:R-:W-:Y:S02]  /*7c80*/  IMAD.U32 R51, R50.reuse, 0x10000, RZ ;  /* 0x0001000032337824 */ /* 0x040fe400078e00ff */
[----:B------:R-:W-:Y:S01]  /*7c90*/  FMUL.FTZ R63, R61, R140 ;  /* 0x0000008c3d3f7220 */ /* 0x000fe20000410000 */
[C---:B------:R-:W-:Y:S01]  /*7ca0*/  FFMA.FTZ R49, R45.reuse, R48, -R58 ;  /* 0x000000302d317223 */ /* 0x040fe2000001083a */
[----:B------:R-:W-:Y:S01]  /*7cb0*/  FFMA.FTZ R60, R45, R59, R60 ;  /* 0x0000003b2d3c7223 */ /* 0x000fe2000001003c */
[----:B------:R-:W-:Y:S01]  /*7cc0*/  LOP3.LUT R50, R50, 0xffff0000, RZ, 0xc0, !PT ;  /* 0xffff000032327812 */ /* 0x000fe200078ec0ff */
[----:B------:R-:W-:Y:S01]  /*7cd0*/  FMUL.FTZ R61, R61, R136 ;  /* 0x000000883d3d7220 */ /* 0x000fe20000410000 */
[C---:B------:R-:W-:Y:S01]  /*7ce0*/  IMAD.U32 R48, R133.reuse, 0x10000, RZ ;  /* 0x0001000085307824 */ /* 0x040fe200078e00ff */
[C---:B------:R-:W-:Y:S01]  /*7cf0*/  LOP3.LUT R45, R138.reuse, 0xffff0000, RZ, 0xc0, !PT ;  /* 0xffff00008a2d7812 */ /* 0x040fe200078ec0ff */
[----:B------:R-:W-:Y:S01]  /*7d00*/  IMAD.U32 R58, R138, 0x10000, RZ ;  /* 0x000100008a3a7824 */ /* 0x000fe200078e00ff */
[----:B------:R-:W-:Y:S01]  /*7d10*/  LOP3.LUT R133, R133, 0xffff0000, RZ, 0xc0, !PT ;  /* 0xffff000085857812 */ /* 0x000fe200078ec0ff */
[----:B------:R-:W-:-:S02]  /*7d20*/  IMAD.U32 R47, R46, 0x10000, RZ ;  /* 0x000100002e2f7824 */ /* 0x000fc400078e00ff */
[C---:B------:R-:W-:Y:S01]  /*7d30*/  FFMA.FTZ R136, R44.reuse, R136, -R63 ;  /* 0x000000882c887223 */ /* 0x040fe2000001083f */
[----:B------:R-:W-:Y:S01]  /*7d40*/  FFMA.FTZ R61, R44, R140, R61 ;  /* 0x0000008c2c3d7223 */ /* 0x000fe2000001003d */
[----:B------:R-:W-:Y:S01]  /*7d50*/  LOP3.LUT R46, R46, 0xffff0000, RZ, 0xc0, !PT ;  /* 0xffff00002e2e7812 */ /* 0x000fe200078ec0ff */
[C---:B------:R-:W-:Y:S01]  /*7d60*/  FMUL.FTZ R44, R51.reuse, R58 ;  /* 0x0000003a332c7220 */ /* 0x040fe20000410000 */
        /* <DEDUP_REMOVED lines=16> */
[----:B------:R-:W-:-:S02]  /*7e70*/  F2FP.BF16.F32.PACK_AB R47, R70, R67 ;  /* 0x00000043462f723e */ /* 0x000fc400000010ff */
[----:B------:R-:W-:-:S07]  /*7e80*/  F2FP.BF16.F32.PACK_AB R48, R61, R60 ;  /* 0x0000003c3d30723e */ /* 0x000fce00000010ff */
.L_x_1744:
[----:B------:R-:W-:Y:S05]  /*7e90*/  BSYNC B1 ;  /* 0x0000000000017941 */ /* 0x000fea0003800000 */
.L_x_1743:
[----:B-1----:R1:W-:Y:S01]  /*7ea0*/  STG.E.128 desc[UR38][R54.64], R44 ;  /* 0x0000002c36007986 */ /* 0x0023e2000c101d26 */
[----:B------:R-:W-:-:S13]  /*7eb0*/  ISETP.GE.AND P3, PT, R57, R132, PT ;  /* 0x000000843900720c */ /* 0x000fda0003f66270 */
[----:B------:R-:W-:Y:S05]  /*7ec0*/  @P3 BRA `(.L_x_1719) ;  /* 0x0000000400983947 */ /* 0x000fea0003800000 */
[--C-:B-1----:R-:W-:Y:S02]  /*7ed0*/  SHF.R.S32.HI R44, RZ, 0x1f, R57.reuse ;  /* 0x0000001fff2c7819 */ /* 0x102fe40000011439 */
[----:B------:R-:W-:-:S04]  /*7ee0*/  IADD3 R57, P3, P4, R96, R120, R57 ;  /* 0x0000007860397210 */ /* 0x000fc80007c7e039 */
[----:B------:R-:W-:Y:S02]  /*7ef0*/  IADD3.X R56, R35, R56, R44, P3, P4 ;  /* 0x0000003823387210 */ /* 0x000fe40001fe842c */
[----:B------:R-:W-:-:S04]  /*7f00*/  LEA R52, P3, R57, R52, 0x1 ;  /* 0x0000003439347211 */ /* 0x000fc800078608ff */
[----:B------:R-:W-:-:S05]  /*7f10*/  LEA.HI.X R53, R57, R53, R56, 0x1, P3 ;  /* 0x0000003539357211 */ /* 0x000fca00018f0c38 */
[----:B--2---:R1:W-:Y:S01]  /*7f20*/  STG.E.128 desc[UR38][R52.64], R48 ;  /* 0x0000003034007986 */ /* 0x0043e2000c101d26 */
[----:B------:R-:W-:Y:S05]  /*7f30*/  BRA `(.L_x_1719) ;  /* 0x00000004007c7947 */ /* 0x000fea0003800000 */
.L_x_1682:
[----:B------:R-:W-:-:S13]  /*7f40*/  ISETP.NE.AND P0, PT, R191, 0x3, PT ;  /* 0x00000003bf00780c */ /* 0x000fda0003f05270 */
[----:B------:R-:W-:Y:S05]  /*7f50*/  @!P0 BRA `(.L_x_1745) ;  /* 0x0000000000048947 */ /* 0x000fea0003800000 */
[----:B------:R-:W-:Y:S01]  /*7f60*/  BPT.TRAP 0x1 ;  /* 0x000000040000795c */ /* 0x000fe20000300000 */
.L_x_1745:
[----:B------:R-:W-:Y:S01]  /*7f70*/  IMAD R106, R184, 0x8, R2 ;  /* 0x00000008b86a7824 */ /* 0x000fe200078e0202 */
[----:B------:R-:W-:Y:S01]  /*7f80*/  SHF.L.U32 R119, R192, 0x1f, RZ ;  /* 0x0000001fc0777819 */ /* 0x000fe200000006ff */
[----:B------:R-:W-:Y:S01]  /*7f90*/  IMAD R114, R26, -0x80, R24 ;  /* 0xffffff801a727824 */ /* 0x000fe200078e0218 */
[----:B------:R-:W-:Y:S01]  /*7fa0*/  BSSY B1, `(.L_x_1746) ;  /* 0x0000006000017945 */ /* 0x000fe20003800000 */
[----:B------:R-:W-:Y:S01]  /*7fb0*/  SHF.R.S32.HI R45, RZ, 0x1f, R26 ;  /* 0x0000001fff2d7819 */ /* 0x000fe2000001141a */
[----:B------:R-:W0:Y:S01]  /*7fc0*/  SYNCS.PHASECHK.TRANS64.TRYWAIT P3, [R106+URZ+0x28890], R119 ;  /* 0x028890776a0075a7 */ /* 0x000e22000806017f */
[----:B------:R-:W-:Y:S01]  /*7fd0*/  IMAD R44, R3, R26, RZ ;  /* 0x0000001a032c7224 */ /* 0x000fe200078e02ff */
[----:B------:R-:W-:Y:S01]  /*7fe0*/  VIMNMX R114, R114, 0x80, PT ;  /* 0x0000008072727848 */ /* 0x000fe20003fe0100 */
[----:B0-----:R-:W-:Y:S06]  /*7ff0*/  @!P3 BRA `(.L_x_1747) ;  /* 0x000001cc00acb947 */ /* 0x001fec0003800000 */
.L_x_2100:
[----:B------:R-:W-:Y:S05]  /*8000*/  BSYNC B1 ;  /* 0x0000000000017941 */ /* 0x000fea0003800000 */
.L_x_1746:
[----:B------:R-:W-:Y:S01]  /*8010*/  ISETP.GE.AND P3, PT, R23, R114, PT ;  /* 0x000000721700720c */ /* 0x000fe20003f66270 */
[----:B------:R-:W-:Y:S01]  /*8020*/  IMAD R45, R45, R128, R44 ;  /* 0x000000802d2d7224 */ /* 0x000fe200078e022c */
[----:B------:R-:W-:Y:S01]  /*8030*/  BSSY B1, `(.L_x_1748) ;  /* 0x0000012000017945 */ /* 0x000fe20003800000 */
[----:B------:R-:W-:-:S04]  /*8040*/  IMAD.WIDE.U32 R52, R128, R26, RZ ;  /* 0x0000001a80347225 */ /* 0x000fc800078e00ff */
[----:B------:R-:W-:-:S06]  /*8050*/  IMAD.IADD R61, R45, 0x1, R53 ;  /* 0x000000012d3d7824 */ /* 0x000fcc00078e0235 */
[----:B------:R-:W-:Y:S05]  /*8060*/  @P3 BRA `(.L_x_1749) ;  /* 0x0000000000383947 */ /* 0x000fea0003800000 */
[----:B------:R-:W1:Y:S01]  /*8070*/  @!P2 LDC.64 R54, c[0x0][0x2e8] ;  /* 0x0000ba00ff36ab82 */ /* 0x000e620000000a00 */
[----:B------:R-:W2:Y:S01]  /*8080*/  @!P2 LDS.128 R44, [R111+0x18400] ;  /* 0x018400006f2ca984 */ /* 0x000ea20000000c00 */
[----:B------:R-:W-:-:S03]  /*8090*/  @!P2 IADD3 R58, P3, R36, R52, RZ ;  /* 0x00000034243aa210 */ /* 0x000fc60007f7e0ff */
[----:B------:R-:W3:Y:S02]  /*80a0*/  @!P1 LDS.128 R48, [R111+0x1c400] ;  /* 0x01c400006f309984 */ /* 0x000ee40000000c00 */
[----:B------:R-:W-:Y:S01]  /*80b0*/  @!P2 IMAD.X R59, R61, 0x1, R39, P3 ;  /* 0x000000013d3ba824 */ /* 0x000fe200018e0627 */
[----:B------:R-:W4:Y:S01]  /*80c0*/  @!P1 LDC.64 R56, c[0x0][0x2e8] ;  /* 0x0000ba00ff389b82 */ /* 0x000f220000000a00 */
[----:B-1----:R-:W-:-:S04]  /*80d0*/  @!P2 LEA R54, P3, R58, R54, 0x1 ;  /* 0x000000363a36a211 */ /* 0x002fc800078608ff */
[----:B------:R-:W-:Y:S02]  /*80e0*/  @!P2 LEA.HI.X R55, R58, R55, R59, 0x1, P3 ;  /* 0x000000373a37a211 */ /* 0x000fe400018f0c3b */
[----:B------:R-:W-:-:S05]  /*80f0*/  @!P1 IADD3 R58, P3, R99, R52, RZ ;  /* 0x00000034633a9210 */ /* 0x000fca0007f7e0ff */
[----:B------:R-:W-:Y:S01]  /*8100*/  @!P1 IMAD.X R59, R61, 0x1, R104, P3 ;  /* 0x000000013d3b9824 */ /* 0x000fe200018e0668 */
[----:B----4-:R-:W-:-:S04]  /*8110*/  @!P1 LEA R56, P3, R58, R56, 0x1 ;  /* 0x000000383a389211 */ /* 0x010fc800078608ff */
[----:B------:R-:W-:Y:S01]  /*8120*/  @!P1 LEA.HI.X R57, R58, R57, R59, 0x1, P3 ;  /* 0x000000393a399211 */ /* 0x000fe200018f0c3b */
[----:B--2---:R1:W-:Y:S04]  /*8130*/  @!P2 STG.E.128 desc[UR38][R54.64], R44 ;  /* 0x0000002c3600a986 */ /* 0x0043e8000c101d26 */
[----:B---3--:R1:W-:Y:S04]  /*8140*/  @!P1 STG.E.128 desc[UR38][R56.64], R48 ;  /* 0x0000003038009986 */ /* 0x0083e8000c101d26 */
.L_x_1749:
[----:B------:R-:W-:Y:S05]  /*8150*/  BSYNC B1 ;  /* 0x0000000000017941 */ /* 0x000fea0003800000 */
.L_x_1748:
[----:B------:R-:W-:Y:S01]  /*8160*/  ISETP.GE.AND P3, PT, R212, R114, PT ;  /* 0x00000072d400720c */ /* 0x000fe20003f66270 */
[----:B------:R-:W-:-:S12]  /*8170*/  BSSY B1, `(.L_x_1750) ;  /* 0x0000012000017945 */ /* 0x000fd80003800000 */
[----:B------:R-:W-:Y:S05]  /*8180*/  @P3 BRA `(.L_x_1751) ;  /* 0x0000000000403947 */ /* 0x000fea0003800000 */
[----:B-1----:R-:W1:Y:S01]  /*8190*/  @!P2 LDC.64 R54, c[0x0][0x2e8] ;  /* 0x0000ba00ff36ab82 */ /* 0x002e620000000a00 */
[----:B------:R-:W2:Y:S01]  /*81a0*/  @!P2 LDS.128 R44, [R111+0x19400] ;  /* 0x019400006f2ca984 */ /* 0x000ea20000000c00 */
[----:B------:R-:W-:-:S03]  /*81b0*/  IADD3 R60, P3, R88, R52, RZ ;  /* 0x00000034583c7210 */ /* 0x000fc60007f7e0ff */
[----:B------:R-:W3:Y:S02]  /*81c0*/  @!P1 LDS.128 R48, [R111+0x1d400] ;  /* 0x01d400006f309984 */ /* 0x000ee40000000c00 */
[----:B------:R-:W-:Y:S01]  /*81d0*/  IMAD.X R62, R61, 0x1, R89, P3 ;  /* 0x000000013d3e7824 */ /* 0x000fe200018e0659 */
[----:B------:R-:W4:Y:S01]  /*81e0*/  @!P1 LDC.64 R56, c[0x0][0x2e8] ;  /* 0x0000ba00ff389b82 */ /* 0x000f220000000a00 */
[----:B------:R-:W-:-:S05]  /*81f0*/  @!P2 IADD3 R58, P3, R60, R36, RZ ;  /* 0x000000243c3aa210 */ /* 0x000fca0007f7e0ff */
[----:B------:R-:W-:Y:S01]  /*8200*/  @!P2 IMAD.X R59, R62, 0x1, R39, P3 ;  /* 0x000000013e3ba824 */ /* 0x000fe200018e0627 */
        /* <DEDUP_REMOVED lines=8> */
.L_x_1751:
[----:B------:R-:W-:Y:S05]  /*8290*/  BSYNC B1 ;  /* 0x0000000000017941 */ /* 0x000fea0003800000 */
.L_x_1750:
[----:B------:R-:W-:Y:S01]  /*82a0*/  ISETP.GE.AND P3, PT, R211, R114, PT ;  /* 0x00000072d300720c */ /* 0x000fe20003f66270 */
[----:B------:R-:W-:-:S12]  /*82b0*/  BSSY B1, `(.L_x_1752) ;  /* 0x0000012000017945 */ /* 0x000fd80003800000 */
[----:B------:R-:W-:Y:S05]  /*82c0*/  @P3 BRA `(.L_x_1753) ;  /* 0x0000000000403947 */ /* 0x000fea0003800000 */
[----:B-12---:R-:W1:Y:S01]  /*82d0*/  @!P2 LDC.64 R54, c[0x0][0x2e8] ;  /* 0x0000ba00ff36ab82 */ /* 0x006e620000000a00 */
[----:B------:R-:W2:Y:S01]  /*82e0*/  @!P2 LDS.128 R44, [R111+0x1a400] ;  /* 0x01a400006f2ca984 */ /* 0x000ea20000000c00 */
[----:B------:R-:W-:-:S03]  /*82f0*/  LEA R60, P3, R98, R52, 0x6 ;  /* 0x00000034623c7211 */ /* 0x000fc600078630ff */
        /* <DEDUP_REMOVED lines=13> */
.L_x_1753:
[----:B------:R-:W-:Y:S05]  /*83d0*/  BSYNC B1 ;  /* 0x0000000000017941 */ /* 0x000fea0003800000 */
.L_x_1752:
[----:B------:R-:W-:-:S13]  /*83e0*/  ISETP.GE.AND P3, PT, R210, R114, PT ;  /* 0x00000072d200720c */ /* 0x000fda0003f66270 */
[----:B------:R-:W-:Y:S05]  /*83f0*/  @P3 BRA `(.L_x_1719) ;  /* 0x00000000004c3947 */ /* 0x000fea0003800000 */
[----:B------:R-:W3:Y:S01]  /*8400*/  LDC.64 R58, c[0x0][0x300] ;  /* 0x0000c000ff3a7b82 */ /* 0x000ee20000000a00 */
[----:B-12-4-:R-:W1:Y:S01]  /*8410*/  @!P2 LDS.128 R44, [R111+0x1b400] ;  /* 0x01b400006f2ca984 */ /* 0x016e620000000c00 */
[----:B------:R-:W-:-:S03]  /*8420*/  IMAD.MOV.U32 R53, RZ, RZ, R61 ;  /* 0x000000ffff357224 */ /* 0x000fc600078e003d */
[----:B------:R-:W2:Y:S03]  /*8430*/  @!P1 LDS.128 R48, [R111+0x1f400] ;  /* 0x01f400006f309984 */ /* 0x000ea60000000c00 */
[----:B------:R-:W4:Y:S08]  /*8440*/  @!P2 LDC.64 R54, c[0x0][0x2e8] ;  /* 0x0000ba00ff36ab82 */ /* 0x000f300000000a00 */
[----:B------:R-:W5:Y:S01]  /*8450*/  @!P1 LDC.64 R56, c[0x0][0x2e8] ;  /* 0x0000ba00ff389b82 */ /* 0x000f620000000a00 */
[----:B---3--:R-:W-:-:S04]  /*8460*/  IMAD.WIDE.U32 R52, R58, 0x60, R52 ;  /* 0x000000603a347825 */ /* 0x008fc800078e0034 */
[----:B------:R-:W-:-:S04]  /*8470*/  IMAD R59, R59, 0x60, RZ ;  /* 0x000000603b3b7824 */ /* 0x000fc800078e02ff */
[----:B------:R-:W-:Y:S01]  /*8480*/  IMAD.IADD R59, R53, 0x1, R59 ;  /* 0x00000001353b7824 */ /* 0x000fe200078e023b */
[----:B------:R-:W-:-:S05]  /*8490*/  @!P2 IADD3 R53, P3, R36, R52, RZ ;  /* 0x000000342435a210 */ /* 0x000fca0007f7e0ff */
[----:B------:R-:W-:Y:S01]  /*84a0*/  @!P2 IMAD.X R58, R59, 0x1, R39, P3 ;  /* 0x000000013b3aa824 */ /* 0x000fe200018e0627 */
[----:B----4-:R-:W-:-:S04]  /*84b0*/  @!P2 LEA R54, P3, R53, R54, 0x1 ;  /* 0x000000363536a211 */ /* 0x010fc800078608ff */
[----:B------:R-:W-:Y:S02]  /*84c0*/  @!P2 LEA.HI.X R55, R53, R55, R58, 0x1, P3 ;  /* 0x000000373537a211 */ /* 0x000fe400018f0c3a */
[----:B------:R-:W-:-:S03]  /*84d0*/  @!P1 IADD3 R52, P3, R99, R52, RZ ;  /* 0x0000003463349210 */ /* 0x000fc60007f7e0ff */
[----:B-1----:R1:W-:Y:S02]  /*84e0*/  @!P2 STG.E.128 desc[UR38][R54.64], R44 ;  /* 0x0000002c3600a986 */ /* 0x0023e4000c101d26 */
[----:B------:R-:W-:Y:S01]  /*84f0*/  @!P1 IMAD.X R53, R59, 0x1, R104, P3 ;  /* 0x000000013b359824 */ /* 0x000fe200018e0668 */
[----:B-----5:R-:W-:-:S04]  /*8500*/  @!P1 LEA R56, P3, R52, R56, 0x1 ;  /* 0x0000003834389211 */ /* 0x020fc800078608ff */
[----:B------:R-:W-:-:S05]  /*8510*/  @!P1 LEA.HI.X R57, R52, R57, R53, 0x1, P3 ;  /* 0x0000003934399211 */ /* 0x000fca00018f0c35 */
[----:B--2---:R1:W-:Y:S04]  /*8520*/  @!P1 STG.E.128 desc[UR38][R56.64], R48 ;  /* 0x0000003038009986 */ /* 0x0043e8000c101d26 */
.L_x_1719:
[----:B------:R-:W-:Y:S05]  /*8530*/  BSYNC B0 ;  /* 0x0000000000007941 */ /* 0x000fea0003800000 */
.L_x_1681:
[----:B-1234-:R-:W1:Y:S01]  /*8540*/  S2R R44, SR_TID.X ;  /* 0x00000000002c7919 */ /* 0x01ee620000002100 */
        /* <DEDUP_REMOVED lines=8> */
[----:B-1----:R-:W-:Y:S01]  /*85d0*/  LOP3.LUT R44, R44, 0x7f, RZ, 0xc0, !PT ;  /* 0x0000007f2c2c7812 */ /* 0x002fe200078ec0ff */
[----:B--2---:R1:W-:Y:S03]  /*85e0*/  BAR.SYNC.DEFER_BLOCKING R126, 0x80 ;  /* 0x0002007e0000751d */ /* 0x0043e60000010000 */
[----:B------:R-:W-:-:S13]  /*85f0*/  ISETP.NE.AND P3, PT, R44, RZ, PT ;  /* 0x000000ff2c00720c */ /* 0x000fda0003f65270 */
[----:B------:R-:W-:-:S05]  /*8600*/  @!P3 VIADD R44, R106, 0x288a0 ;  /* 0x000288a06a2cb836 */ /* 0x000fca0000000000 */
[----:B------:R-:W-:-:S04]  /*8610*/  @!P3 PRMT R44, RZ, 0x654, R44 ;  /* 0x00000654ff2cb816 */ /* 0x000fc8000000002c */
[----:B------:R1:W-:Y:S01]  /*8620*/  @!P3 SYNCS.ARRIVE.TRANS64.RED.A1T0 RZ, [R44+URZ], RZ ;  /* 0x000000ff2cffb9a7 */ /* 0x0003e2000810043f */
[----:B------:R-:W-:Y:S05]  /*8630*/  @!P0 BRA `(.L_x_1755) ;  /* 0x0000000000048947 */ /* 0x000fea0003800000 */
[----:B------:R-:W-:Y:S01]  /*8640*/  BPT.TRAP 0x1 ;  /* 0x000000040000795c */ /* 0x000fe20000300000 */
.L_x_1755:
[----:B------:R-:W-:Y:S05]  /*8650*/  BSYNC B0 ;  /* 0x0000000000007941 */ /* 0x000fea0003800000 */
.L_x_1754:
[----:B------:R-:W2:Y:S01]  /*8660*/  SYNCS.PHASECHK.TRANS64.TRYWAIT P0, [R106+URZ+0x288b0], R119 ;  /* 0x0288b0776a0075a7 */ /* 0x000ea2000800017f */
[----:B------:R-:W-:Y:S01]  /*8670*/  ULDC UR36, c[0x0][0x2f4] ;  /* 0x0000bd0000247ab9 */ /* 0x000fe20000000800 */
[----:B------:R-:W-:Y:S01]  /*8680*/  ULDC.64 UR40, c[0x0][0x328] ;  /* 0x0000ca0000287ab9 */ /* 0x000fe20000000a00 */
[----:B------:R-:W-:Y:S01]  /*8690*/  ULDC.64 UR42, c[0x0][0x318] ;  /* 0x0000c600002a7ab9 */ /* 0x000fe20000000a00 */
[----:B------:R-:W-:Y:S04]  /*86a0*/  BSSY B0, `(.L_x_1756) ;  /* 0x0000002000007945 */ /* 0x000fe80003800000 */
[----:B--2---:R-:W-:Y:S05]  /*86b0*/  @!P0 BRA `(.L_x_1757) ;  /* 0x000001c800108947 */ /* 0x004fea0003800000 */
.L_x_2101:
[----:B------:R-:W-:Y:S05]  /*86c0*/  BSYNC B0 ;  /* 0x0000000000007941 */ /* 0x000fea0003800000 */
.L_x_1756:
[----:B------:R-:W-:Y:S01]  /*86d0*/  ISETP.GE.AND P0, PT, R23, R114, PT ;  /* 0x000000721700720c */ /* 0x000fe20003f06270 */
[----:B------:R-:W-:Y:S01]  /*86e0*/  BSSY B0, `(.L_x_1758) ;  /* 0x0000011000007945 */ /* 0x000fe20003800000 */
[----:B------:R-:W-:-:S11]  /*86f0*/  IMAD.WIDE R48, R26, 0x80, R42 ;  /* 0x000000801a307825 */ /* 0x000fd600078e022a */
[----:B------:R-:W-:Y:S05]  /*8700*/  @P0 BRA `(.L_x_1759) ;  /* 0x0000000000380947 */ /* 0x000fea0003800000 */
[----:B------:R-:W-:Y:S02]  /*8710*/  IMAD R47, R49, UR40, RZ ;  /* 0x00000028312f7c24 */ /* 0x000fe4000f8e02ff */
[----:B-1----:R-:W-:Y:S02]  /*8720*/  IMAD.MOV.U32 R44, RZ, RZ, R94 ;  /* 0x000000ffff2c7224 */ /* 0x002fe400078e005e */
[----:B------:R-:W-:Y:S02]  /*8730*/  IMAD.MOV.U32 R45, RZ, RZ, R105 ;  /* 0x000000ffff2d7224 */ /* 0x000fe400078e0069 */
[C---:B------:R-:W-:Y:S02]  /*8740*/  IMAD R47, R48.reuse, UR41, R47 ;  /* 0x00000029302f7c24 */ /* 0x040fe4000f8e022f */
[----:B------:R-:W-:-:S04]  /*8750*/  IMAD.WIDE.U32 R44, R48, UR40, R44 ;  /* 0x00000028302c7c25 */ /* 0x000fc8000f8e002c */
[----:B------:R-:W-:Y:S01]  /*8760*/  IMAD.IADD R45, R45, 0x1, R47 ;  /* 0x000000012d2d7824 */ /* 0x000fe200078e022f */
[----:B------:R-:W-:-:S04]  /*8770*/  LEA R50, P0, R44, UR42, 0x1 ;  /* 0x0000002a2c327c11 */ /* 0x000fc8000f8008ff */
[----:B------:R-:W-:Y:S02]  /*8780*/  LEA.HI.X R51, R44, UR43, R45, 0x1, P0 ;  /* 0x0000002b2c337c11 */ /* 0x000fe400080f0c2d */
[----:B------:R-:W-:-:S13]  /*8790*/  ISETP.GE.AND P0, PT, R16, UR36, PT ;  /* 0x0000002410007c0c */ /* 0x000fda000bf06270 */
[----:B------:R-:W1:Y:S04]  /*87a0*/  @!P0 LDS.128 R44, [R111+0x400] ;  /* 0x000400006f2c8984 */ /* 0x000e680000000c00 */
[----:B-1----:R-:W-:Y:S01]  /*87b0*/  @!P0 STG.E.128 desc[UR38][R50.64], R44 ;  /* 0x0000002c32008986 */ /* 0x002fe2000c101d26 */
[----:B------:R-:W-:-:S13]  /*87c0*/  ISETP.GE.AND P0, PT, R190, UR36, PT ;  /* 0x00000024be007c0c */ /* 0x000fda000bf06270 */
[----:B------:R-:W1:Y:S04]  /*87d0*/  @!P0 LDS.128 R44, [R111+0x4400] ;  /* 0x004400006f2c8984 */ /* 0x000e680000000c00 */
[----:B-1----:R3:W-:Y:S02]  /*87e0*/  @!P0 STG.E.128 desc[UR38][R50.64+0x80], R44 ;  /* 0x0000802c32008986 */ /* 0x0027e4000c101d26 */
.L_x_1759:
[----:B------:R-:W-:Y:S05]  /*87f0*/  BSYNC B0 ;  /* 0x0000000000007941 */ /* 0x000fea0003800000 */
.L_x_1758:
[----:B------:R-:W-:Y:S01]  /*8800*/  ISETP.GE.AND P0, PT, R212, R114, PT ;  /* 0x00000072d400720c */ /* 0x000fe20003f06270 */
[----:B------:R-:W-:-:S12]  /*8810*/  BSSY B0, `(.L_x_1760) ;  /* 0x0000012000007945 */ /* 0x000fd80003800000 */
[----:B------:R-:W-:Y:S05]  /*8820*/  @P0 BRA `(.L_x_1761) ;  /* 0x0000000000400947 */ /* 0x000fea0003800000 */
[----:B---3--:R-:W-:Y:S01]  /*8830*/  IADD3 R47, P0, R48, 0x20, RZ ;  /* 0x00000020302f7810 */ /* 0x008fe20007f1e0ff */
[----:B------:R-:W-:-:S04]  /*8840*/  IMAD.MOV.U32 R45, RZ, RZ, R105 ;  /* 0x000000ffff2d7224 */ /* 0x000fc800078e0069 */
[----:B-1----:R-:W-:-:S04]  /*8850*/  IMAD.X R44, RZ, RZ, R49, P0 ;  /* 0x000000ffff2c7224 */ /* 0x002fc800000e0631 */
[----:B------:R-:W-:Y:S02]  /*8860*/  IMAD R46, R44, UR40, RZ ;  /* 0x000000282c2e7c24 */ /* 0x000fe4000f8e02ff */
[----:B------:R-:W-:-:S04]  /*8870*/  IMAD.MOV.U32 R44, RZ, RZ, R94 ;  /* 0x000000ffff2c7224 */ /* 0x000fc800078e005e */
[----:B------:R-:W-:-:S04]  /*8880*/  IMAD.WIDE.U32 R44, R47, UR40, R44 ;  /* 0x000000282f2c7c25 */ /* 0x000fc8000f8e002c */
[----:B------:R-:W-:Y:S01]  /*8890*/  IMAD R47, R47, UR41, R46 ;  /* 0x000000292f2f7c24 */ /* 0x000fe2000f8e022e */
[----:B------:R-:W-:-:S03]  /*88a0*/  LEA R50, P0, R44, UR42, 0x1 ;  /* 0x0000002a2c327c11 */ /* 0x000fc6000f8008ff */
[----:B------:R-:W-:-:S05]  /*88b0*/  IMAD.IADD R45, R45, 0x1, R47 ;  /* 0x000000012d2d7824 */ /* 0x000fca00078e022f */
[----:B------:R-:W-:Y:S02]  /*88c0*/  LEA.HI.X R51, R44, UR43, R45, 0x1, P0 ;  /* 0x0000002b2c337c11 */ /* 0x000fe400080f0c2d */
[----:B------:R-:W-:-:S13]  /*88d0*/  ISETP.GE.AND P0, PT, R16, UR36, PT ;  /* 0x0000002410007c0c */ /* 0x000fda000bf06270 */
[----:B------:R-:W1:Y:S04]  /*88e0*/  @!P0 LDS.128 R44, [R111+0x1400] ;  /* 0x001400006f2c8984 */ /* 0x000e680000000c00 */
[----:B-1----:R-:W-:Y:S01]  /*88f0*/  @!P0 STG.E.128 desc[UR38][R50.64], R44 ;  /* 0x0000002c32008986 */ /* 0x002fe2000c101d26 */
[----:B------:R-:W-:-:S13]  /*8900*/  ISETP.GE.AND P0, PT, R190, UR36, PT ;  /* 0x00000024be007c0c */ /* 0x000fda000bf06270 */
[----:B------:R-:W1:Y:S04]  /*8910*/  @!P0 LDS.128 R44, [R111+0x5400] ;  /* 0x005400006f2c8984 */ /* 0x000e680000000c00 */
[----:B-1----:R4:W-:Y:S02]  /*8920*/  @!P0 STG.E.128 desc[UR38][R50.64+0x80], R44 ;  /* 0x0000802c32008986 */ /* 0x0029e4000c101d26 */
.L_x_1761:
[----:B------:R-:W-:Y:S05]  /*8930*/  BSYNC B0 ;  /* 0x0000000000007941 */ /* 0x000fea0003800000 */
.L_x_1760:
[----:B------:R-:W-:Y:S01]  /*8940*/  ISETP.GE.AND P0, PT, R211, R114, PT ;  /* 0x00000072d300720c */ /* 0x000fe20003f06270 */
[----:B------:R-:W-:-:S12]  /*8950*/  BSSY B0, `(.L_x_1762) ;  /* 0x0000012000007945 */ /* 0x000fd80003800000 */
[----:B------:R-:W-:Y:S05]  /*8960*/  @P0 BRA `(.L_x_1763) ;  /* 0x0000000000400947 */ /* 0x000fea0003800000 */
[----:B---34-:R-:W-:Y:S01]  /*8970*/  IADD3 R47, P0, R48, 0x40, RZ ;  /* 0x00000040302f7810 */ /* 0x018fe20007f1e0ff */
        /* <DEDUP_REMOVED lines=15> */
.L_x_1763:
[----:B------:R-:W-:Y:S05]  /*8a70*/  BSYNC B0 ;  /* 0x0000000000007941 */ /* 0x000fea0003800000 */
.L_x_1762:
[----:B------:R-:W-:Y:S01]  /*8a80*/  ISETP.GE.AND P0, PT, R210, R114, PT ;  /* 0x00000072d200720c */ /* 0x000fe20003f06270 */
[----:B------:R-:W-:-:S12]  /*8a90*/  BSSY B0, `(.L_x_1764) ;  /* 0x0000012000007945 */ /* 0x000fd80003800000 */
[----:B------:R-:W-:Y:S05]  /*8aa0*/  @P0 BRA `(.L_x_1765) ;  /* 0x0000000000400947 */ /* 0x000fea0003800000 */
[----:B-1-34-:R-:W-:Y:S01]  /*8ab0*/  IADD3 R47, P0, R48, 0x60, RZ ;  /* 0x00000060302f7810 */ /* 0x01afe20007f1e0ff */
[----:B------:R-:W-:Y:S02]  /*8ac0*/  IMAD.MOV.U32 R44, RZ, RZ, R94 ;  /* 0x000000ffff2c7224 */ /* 0x000fe400078e005e */
        /* <DEDUP_REMOVED lines=14> */
.L_x_1765:
[----:B------:R-:W-:Y:S05]  /*8bb0*/  BSYNC B0 ;  /* 0x0000000000007941 */ /* 0x000fea0003800000 */
.L_x_1764:
[----:B------:R-:W-:Y:S01]  /*8bc0*/  @!PT LDS RZ, [RZ] ;  /* 0x00000000fffff984 */ /* 0x000fe20000000800 */
[----:B------:R-:W-:Y:S01]  /*8bd0*/  @!PT LDS RZ, [RZ] ;  /* 0x00000000fffff984 */ /* 0x000fe20000000800 */
[----:B------:R-:W-:Y:S01]  /*8be0*/  @!PT LDS RZ, [RZ] ;  /* 0x00000000fffff984 */ /* 0x000fe20000000800 */
[----:B------:R-:W-:Y:S01]  /*8bf0*/  @!PT LDS RZ, [RZ] ;  /* 0x00000000fffff984 */ /* 0x000fe20000000800 */
[----:B------:R5:W-:Y:S06]  /*8c00*/  MEMBAR.ALL.CTA ;  /* 0x0000000000007992 */ /* 0x000bec0000008000 */
[----:B-----5:R-:W5:Y:S02]  /*8c10*/  FENCE.VIEW.ASYNC.S ;  /* 0x00000000000073c6 */ /* 0x020f640000000000 */
[----:B-----5:R1:W-:Y:S01]  /*8c20*/  BAR.SYNC.DEFER_BLOCKING R126, 0x80 ;  /* 0x0002007e0000751d */ /* 0x0203e20000010000 */
[----:B------:R-:W-:Y:S01]  /*8c30*/  ISETP.NE.AND P4, PT, R107, RZ, PT ;  /* 0x000000ff6b00720c */ /* 0x000fe20003f85270 */
[----:B------:R-:W-:-:S02]  /*8c40*/  VIADD R184, R184, 0x1 ;  /* 0x00000001b8b87836 */ /* 0x000fc40000000000 */
[----:B0-2---:R-:W-:-:S03]  /*8c50*/  @!P3 VIADD R106, R106, 0x288c0 ;  /* 0x000288c06a6ab836 */ /* 0x005fc60000000000 */
[C---:B------:R-:W-:Y:S02]  /*8c60*/  ISETP.NE.AND P0, PT, R184.reuse, 0x2, PT ;  /* 0x00000002b800780c */ /* 0x040fe40003f05270 */
[----:B------:R-:W-:Y:S02]  /*8c70*/  @!P3 PRMT R106, RZ, 0x654, R106 ;  /* 0x00000654ff6ab816 */ /* 0x000fe4000000006a */
[----:B-1-34-:R-:W-:Y:S02]  /*8c80*/  SEL R45, RZ, 0x1, P0 ;  /* 0x00000001ff2d7807 */ /* 0x01afe40000000000 */
[----:B------:R-:W-:Y:S02]  /*8c90*/  SEL R184, R184, RZ, P0 ;  /* 0x000000ffb8b87207 */ /* 0x000fe40000000000 */
[----:B------:R-:W-:Y:S01]  /*8ca0*/  LOP3.LUT R192, R192, R45, RZ, 0x3c, !PT ;  /* 0x0000002dc0c07212 */ /* 0x000fe200078e3cff */
[----:B------:R0:W-:Y:S01]  /*8cb0*/  @!P3 SYNCS.ARRIVE.TRANS64.RED.A1T0 RZ, [R106+URZ], RZ ;  /* 0x000000ff6affb9a7 */ /* 0x0001e2000810043f */
[----:B------:R-:W-:Y:S05]  /*8cc0*/  @P4 BRA `(.L_x_1766) ;  /* 0xffffff9800904947 */ /* 0x000fea000383ffff */
[----:B------:R-:W1:Y:S01]  /*8cd0*/  S2R R44, SR_TID.X ;  /* 0x00000000002c7919 */ /* 0x000e620000002100 */
[----:B------:R-:W-:Y:S02]  /*8ce0*/  PLOP3.LUT P0, PT, PT, PT, PT, 0x8, 0x0 ;  /* 0x000000000000781c */ /* 0x000fe40003f0e170 */
[----:B-1----:R-:W-:-:S04]  /*8cf0*/  SHF.R.U32.HI R44, RZ, 0x7, R44 ;  /* 0x00000007ff2c7819 */ /* 0x002fc8000001162c */
[----:B------:R-:W-:-:S13]  /*8d00*/  ISETP.NE.AND P4, PT, R44, 0x1, PT ;  /* 0x000000012c00780c */ /* 0x000fda0003f85270 */
[----:B------:R-:W-:Y:S06]  /*8d10*/  @!P4 BAR.ARV 0x9, 0x100 ;  /* 0x024400000000cb1d */ /* 0x000fec0000002000 */
.L_x_1676:
[----:B------:R-:W1:Y:S01]  /*8d20*/  LDC R0, c[0x0][0x448] ;  /* 0x00011200ff007b82 */ /* 0x000e620000000800 */
[----:B------:R-:W-:-:S07]  /*8d30*/  IADD3 R5, R188, 0x1, -R187 ;  /* 0x00000001bc057810 */ /* 0x000fce0007ffe8bb */
[----:B------:R-:W2:Y:S01]  /*8d40*/  LDC.64 R6, c[0x0][0x9e0] ;  /* 0x00027800ff067b82 */ /* 0x000ea20000000a00 */
[----:B-1----:R-:W-:Y:S01]  /*8d50*/  ISETP.NE.AND P1, PT, R0, 0x1, PT ;  /* 0x000000010000780c */ /* 0x002fe20003f25270 */
[----:B------:R-:W-:Y:S01]  /*8d60*/  VIADD R0, R193, 0x7f ;  /* 0x0000007fc1007836 */ /* 0x000fe20000000000 */
[----:B--2---:R-:W-:-:S11]  /*8d70*/  ISETP.GE.AND P2, PT, R7, 0x1, PT ;  /* 0x000000010700780c */ /* 0x004fd60003f46270 */
[----:B------:R-:W1:Y:S08]  /*8d80*/  @P1 LDC R3, c[0x0][0x44c] ;  /* 0x00011300ff031b82 */ /* 0x000e700000000800 */
[----:B------:R-:W2:Y:S01]  /*8d90*/  @P1 LDC R4, c[0x0][0x450] ;  /* 0x00011400ff041b82 */ /* 0x000ea20000000800 */
[----:B-1----:R-:W-:-:S05]  /*8da0*/  @P1 IMAD.HI.U32 R3, R0, R3, RZ ;  /* 0x0000000300031227 */ /* 0x002fca00078e00ff */
[----:B--2---:R-:W-:-:S05]  /*8db0*/  @P1 SHF.R.U32.HI R0, RZ, R4, R3 ;  /* 0x00000004ff001219 */ /* 0x004fca0000011603 */
[----:B------:R-:W-:Y:S01]  /*8dc0*/  IMAD.IADD R5, R5, 0x1, R0 ;  /* 0x0000000105057824 */ /* 0x000fe200078e0200 */
[----:B------:R-:W-:Y:S06]  /*8dd0*/  @P0 BRA `(.L_x_1767) ;  /* 0x00000000000c0947 */ /* 0x000fec0003800000 */
[----:B------:R-:W1:Y:S01]  /*8de0*/  FENCE.VIEW.ASYNC.G ;  /* 0x00000000000073c6 */ /* 0x000e620000000100 */
[----:B------:R-:W-:Y:S05]  /*8df0*/  WARPSYNC.ALL ;  /* 0x0000000000007948 */ /* 0x000fea0003800000 */
[----:B-1----:R-:W-:Y:S06]  /*8e00*/  BAR.ARV 0xc, 0x180 ;  /* 0x0306000000007b1d */ /* 0x002fec0000002000 */
.L_x_1767:
[----:B------:R-:W-:Y:S01]  /*8e10*/  IMAD.IADD R0, R5, 0x1, R6 ;  /* 0x0000000105007824 */ /* 0x000fe200078e0206 */
[----:B------:R-:W-:Y:S06]  /*8e20*/  @!P2 BRA `(.L_x_1768) ;  /* 0x000000000048a947 */ /* 0x000fec0003800000 */
[C---:B------:R-:W-:Y:S01]  /*8e30*/  ISETP.GT.AND P0, PT, R5.reuse, RZ, PT ;  /* 0x000000ff0500720c */ /* 0x040fe20003f04270 */
[----:B------:R-:W-:Y:S01]  /*8e40*/  BSSY B0, `(.L_x_1769) ;  /* 0x000000e000007945 */ /* 0x000fe20003800000 */
[----:B------:R-:W-:-:S11]  /*8e50*/  VIADD R3, R5, 0xffffffff ;  /* 0xffffffff05037836 */ /* 0x000fd60000000000 */
[----:B------:R-:W-:Y:S05]  /*8e60*/  @P0 BRA `(.L_x_1770) ;  /* 0x00000000001c0947 */ /* 0x000fea0003800000 */
[----:B------:R-:W-:Y:S01]  /*8e70*/  ISETP.NE.AND P0, PT, R7, 0x1, PT ;  /* 0x000000010700780c */ /* 0x000fe20003f05270 */
[----:B------:R-:W-:-:S12]  /*8e80*/  IMAD.MOV R3, RZ, RZ, -R5 ;  /* 0x000000ffff037224 */ /* 0x000fd800078e0a05 */
[----:B------:R-:W1:Y:S02]  /*8e90*/  @P0 LDC.64 R8, c[0x0][0x9e8] ;  /* 0x00027a00ff080b82 */ /* 0x000e640000000a00 */
[----:B-1----:R-:W-:-:S05]  /*8ea0*/  @P0 IMAD.HI.U32 R4, R3, R8, RZ ;  /* 0x0000000803040227 */ /* 0x002fca00078e00ff */
[----:B------:R-:W-:-:S04]  /*8eb0*/  @P0 SHF.R.U32.HI R3, RZ, R9, R4 ;  /* 0x00000009ff030219 */ /* 0x000fc80000011604 */
[----:B------:R-:W-:Y:S01]  /*8ec0*/  LOP3.LUT R3, RZ, R3, RZ, 0x33, !PT ;  /* 0x00000003ff037212 */ /* 0x000fe200078e33ff */
[----:B------:R-:W-:Y:S06]  /*8ed0*/  BRA `(.L_x_1771) ;  /* 0x0000000000107947 */ /* 0x000fec0003800000 */
.L_x_1770:
[----:B------:R-:W-:-:S13]  /*8ee0*/  ISETP.NE.AND P0, PT, R7, 0x1, PT ;  /* 0x000000010700780c */ /* 0x000fda0003f05270 */
[----:B------:R-:W1:Y:S02]  /*8ef0*/  @P0 LDC.64 R4, c[0x0][0x9e8] ;  /* 0x00027a00ff040b82 */ /* 0x000e640000000a00 */
[----:B-1----:R-:W-:-:S05]  /*8f00*/  @P0 IMAD.HI.U32 R4, R3, R4, RZ ;  /* 0x0000000403040227 */ /* 0x002fca00078e00ff */
[----:B------:R-:W-:-:S07]  /*8f10*/  @P0 SHF.R.U32.HI R3, RZ, R5, R4 ;  /* 0x00000005ff030219 */ /* 0x000fce0000011604 */
.L_x_1771:
[----:B------:R-:W-:Y:S05]  /*8f20*/  BSYNC B0 ;  /* 0x0000000000007941 */ /* 0x000fea0003800000 */
.L_x_1769:
[----:B------:R-:W-:-:S05]  /*8f30*/  IMAD R3, R3, R7, R7 ;  /* 0x0000000703037224 */ /* 0x000fca00078e0207 */
[----:B------:R-:W-:-:S07]  /*8f40*/  VIMNMX R0, R0, R3, PT ;  /* 0x0000000300007248 */ /* 0x000fce0003fe0100 */
.L_x_1768:
[----:B------:R-:W1:Y:S01]  /*8f50*/  @P1 LDC R4, c[0x0][0x44c] ;  /* 0x00011300ff041b82 */ /* 0x000e620000000800 */
[----:B------:R-:W-:Y:S01]  /*8f60*/  VIADD R0, R0, 0x7f ;  /* 0x0000007f00007836 */ /* 0x000fe20000000000 */
[----:B------:R-:W-:-:S04]  /*8f70*/  ULDC UR4, c[0x0][0x9dc] ;  /* 0x0002770000047ab9 */ /* 0x000fc80000000800 */
[----:B------:R-:W-:Y:S02]  /*8f80*/  SHF.R.S32.HI R3, RZ, 0x1f, R0 ;  /* 0x0000001fff037819 */ /* 0x000fe40000011400 */
[----:B------:R-:W2:Y:S02]  /*8f90*/  @P1 LDC R6, c[0x0][0x450] ;  /* 0x00011400ff061b82 */ /* 0x000ea40000000800 */
[----:B------:R-:W-:-:S04]  /*8fa0*/  LEA.HI R3, R3, R0, RZ, 0x7 ;  /* 0x0000000003037211 */ /* 0x000fc800078f38ff */
[----:B------:R-:W-:-:S04]  /*8fb0*/  SHF.R.S32.HI R0, RZ, 0x7, R3 ;  /* 0x00000007ff007819 */ /* 0x000fc80000011403 */
[----:B------:R-:W-:Y:S01]  /*8fc0*/  VIMNMX R129, R129, R0, PT ;  /* 0x0000000081817248 */ /* 0x000fe20003fe0100 */
[----:B-1----:R-:W-:-:S04]  /*8fd0*/  @P1 IMAD.HI.U32 R5, R193, R4, RZ ;  /* 0x00000004c1051227 */ /* 0x002fc800078e00ff */
[----:B------:R-:W-:Y:S01]  /*8fe0*/  IMAD.MOV.U32 R4, RZ, RZ, R193 ;  /* 0x000000ffff047224 */ /* 0x000fe200078e00c1 */
[----:B--2---:R-:W-:-:S05]  /*8ff0*/  @P1 SHF.R.U32.HI R4, RZ, R6, R5 ;  /* 0x00000006ff041219 */ /* 0x004fca0000011605 */
        /* <DEDUP_REMOVED lines=8> */
[----:B------:R-:W1:Y:S02]  /*9080*/  @P0 LDC.64 R4, c[0x0][0x9e8] ;  /* 0x00027a00ff040b82 */ /* 0x000e640000000a00 */
[----:B-1----:R-:W-:-:S05]  /*9090*/  @P0 IMAD.HI.U32 R4, R3, R4, RZ ;  /* 0x0000000403040227 */ /* 0x002fca00078e00ff */
[----:B------:R-:W-:-:S04]  /*90a0*/  @P0 SHF.R.U32.HI R3, RZ, R5, R4 ;  /* 0x00000005ff030219 */ /* 0x000fc80000011604 */
[----:B------:R-:W-:Y:S01]  /*90b0*/  LOP3.LUT R3, RZ, R3, RZ, 0x33, !PT ;  /* 0x00000003ff037212 */ /* 0x000fe200078e33ff */
[----:B------:R-:W-:Y:S06]  /*90c0*/  BRA `(.L_x_1775) ;  /* 0x0000000000107947 */ /* 0x000fec0003800000 */
.L_x_1774:
[----:B------:R-:W-:-:S13]  /*90d0*/  ISETP.NE.AND P0, PT, R7, 0x1, PT ;  /* 0x000000010700780c */ /* 0x000fda0003f05270 */
[----:B------:R-:W1:Y:S02]  /*90e0*/  @P0 LDC.64 R4, c[0x0][0x9e8] ;  /* 0x00027a00ff040b82 */ /* 0x000e640000000a00 */
[----:B-1----:R-:W-:-:S05]  /*90f0*/  @P0 IMAD.HI.U32 R4, R3, R4, RZ ;  /* 0x0000000403040227 */ /* 0x002fca00078e00ff */
[----:B------:R-:W-:-:S07]  /*9100*/  @P0 SHF.R.U32.HI R3, RZ, R5, R4 ;  /* 0x00000005ff030219 */ /* 0x000fce0000011604 */
.L_x_1775:
[----:B------:R-:W-:Y:S05]  /*9110*/  BSYNC B0 ;  /* 0x0000000000007941 */ /* 0x000fea0003800000 */
.L_x_1773:
[----:B------:R-:W-:-:S05]  /*9120*/  IMAD R3, R3, R7, RZ ;  /* 0x0000000703037224 */ /* 0x000fca00078e02ff */
[----:B------:R-:W-:-:S07]  /*9130*/  VIMNMX R0, R0, R3, !PT ;  /* 0x0000000300007248 */ /* 0x000fce0007fe0100 */
.L_x_1772:
[----:B------:R-:W-:Y:S01]  /*9140*/  SHF.R.S32.HI R5, RZ, 0x1f, R0 ;  /* 0x0000001fff057819 */ /* 0x000fe20000011400 */
[----:B------:R-:W-:Y:S01]  /*9150*/  IMAD.MOV.U32 R3, RZ, RZ, RZ ;  /* 0x000000ffff037224 */ /* 0x000fe200078e00ff */
[----:B------:R-:W-:Y:S02]  /*9160*/  PLOP3.LUT P0, PT, PT, PT, PT, 0x80, 0x0 ;  /* 0x000000000000781c */ /* 0x000fe40003f0f070 */
[----:B------:R-:W-:Y:S02]  /*9170*/  CS2R R20, SRZ ;  /* 0x0000000000147805 */ /* 0x000fe4000001ff00 */
[----:B------:R-:W-:Y:S02]  /*9180*/  LEA.HI R5, R5, R0, RZ, 0x7 ;  /* 0x0000000005057211 */ /* 0x000fe400078f38ff */
[----:B------:R-:W-:Y:S02]  /*9190*/  CS2R R150, SRZ ;  /* 0x0000000000967805 */ /* 0x000fe4000001ff00 */
[----:B------:R-:W-:-:S02]  /*91a0*/  CS2R R148, SRZ ;  /* 0x0000000000947805 */ /* 0x000fc4000001ff00 */
[----:B------:R-:W-:Y:S02]  /*91b0*/  CS2R R146, SRZ ;  /* 0x0000000000927805 */ /* 0x000fe4000001ff00 */
[----:B------:R-:W-:Y:S02]  /*91c0*/  SHF.R.S32.HI R5, RZ, 0x7, R5 ;  /* 0x00000007ff057819 */ /* 0x000fe40000011405 */
[----:B------:R-:W-:Y:S02]  /*91d0*/  CS2R R144, SRZ ;  /* 0x0000000000907805 */ /* 0x000fe4000001ff00 */
[----:B------:R-:W-:Y:S01]  /*91e0*/  CS2R R38, SRZ ;  /* 0x0000000000267805 */ /* 0x000fe2000001ff00 */
[----:B------:R-:W-:Y:S01]  /*91f0*/  IMAD.MOV.U32 R142, RZ, RZ, RZ ;  /* 0x000000ffff8e7224 */ /* 0x000fe200078e00ff */
[----:B------:R-:W-:Y:S01]  /*9200*/  VIMNMX R196, RZ, R5, !PT ;  /* 0x00000005ffc47248 */ /* 0x000fe20007fe0100 */
[----:B------:R-:W-:Y:S01]  /*9210*/  IMAD.MOV.U32 R141, RZ, RZ, RZ ;  /* 0x000000ffff8d7224 */ /* 0x000fe200078e00ff */
[----:B------:R-:W-:Y:S01]  /*9220*/  CS2R R36, SRZ ;  /* 0x0000000000247805 */ /* 0x000fe2000001ff00 */
[----:B------:R-:W-:Y:S01]  /*9230*/  IMAD.MOV.U32 R138, RZ, RZ, RZ ;  /* 0x000000ffff8a7224 */ /* 0x000fe200078e00ff */
[----:B------:R-:W-:Y:S01]  /*9240*/  ISETP.GT.AND P1, PT, R129, R196, PT ;  /* 0x000000c48100720c */ /* 0x000fe20003f24270 */
[----:B------:R-:W-:Y:S01]  /*9250*/  IMAD.MOV.U32 R137, RZ, RZ, RZ ;  /* 0x000000ffff897224 */ /* 0x000fe200078e00ff */
[----:B------:R-:W-:Y:S01]  /*9260*/  CS2R R34, SRZ ;  /* 0x0000000000227805 */ /* 0x000fe2000001ff00 */
        /* <DEDUP_REMOVED lines=9> */
[----:B------:R-:W-:-:S02]  /*9300*/  CS2R R118, SRZ ;  /* 0x0000000000767805 */ /* 0x000fc4000001ff00 */
[----:B------:R-:W-:Y:S02]  /*9310*/  CS2R R116, SRZ ;  /* 0x0000000000747805 */ /* 0x000fe4000001ff00 */
[----:B------:R-:W-:Y:S02]  /*9320*/  CS2R R42, SRZ ;  /* 0x00000000002a7805 */ /* 0x000fe4000001ff00 */
[----:B------:R-:W-:Y:S02]  /*9330*/  CS2R R112, SRZ ;  /* 0x0000000000707805 */ /* 0x000fe4000001ff00 */
[----:B------:R-:W-:Y:S02]  /*9340*/  CS2R R110, SRZ ;  /* 0x00000000006e7805 */ /* 0x000fe4000001ff00 */
[----:B------:R-:W-:Y:S02]  /*9350*/  CS2R R108, SRZ ;  /* 0x00000000006c7805 */ /* 0x000fe4000001ff00 */
[----:B0-----:R-:W-:-:S02]  /*9360*/  CS2R R106, SRZ ;  /* 0x00000000006a7805 */ /* 0x001fc4000001ff00 */
[----:B------:R-:W-:Y:S02]  /*9370*/  CS2R R104, SRZ ;  /* 0x0000000000687805 */ /* 0x000fe4000001ff00 */
[----:B------:R-:W-:Y:S02]  /*9380*/  CS2R R102, SRZ ;  /* 0x0000000000667805 */ /* 0x000fe4000001ff00 */
[----:B------:R-:W-:Y:S02]  /*9390*/  CS2R R100, SRZ ;  /* 0x0000000000647805 */ /* 0x000fe4000001ff00 */
[----:B------:R-:W-:Y:S02]  /*93a0*/  CS2R R98, SRZ ;  /* 0x0000000000627805 */ /* 0x000fe4000001ff00 */
[----:B------:R-:W-:Y:S02]  /*93b0*/  CS2R R96, SRZ ;  /* 0x0000000000607805 */ /* 0x000fe4000001ff00 */
[----:B------:R-:W-:Y:S01]  /*93c0*/  CS2R R6, SRZ ;  /* 0x0000000000067805 */ /* 0x000fe2000001ff00 */
[----:B------:R-:W-:Y:S01]  /*93d0*/  IMAD.MOV.U32 R94, RZ, RZ, RZ ;  /* 0x000000ffff5e7224 */ /* 0x000fe200078e00ff */
[----:B------:R-:W-:Y:S01]  /*93e0*/  CS2R R90, SRZ ;  /* 0x00000000005a7805 */ /* 0x000fe2000001ff00 */
[----:B------:R-:W-:Y:S01]  /*93f0*/  IMAD.MOV.U32 R93, RZ, RZ, RZ ;  /* 0x000000ffff5d7224 */ /* 0x000fe200078e00ff */
[----:B------:R-:W-:Y:S01]  /*9400*/  CS2R R88, SRZ ;  /* 0x0000000000587805 */ /* 0x000fe2000001ff00 */
[----:B------:R-:W-:Y:S06]  /*9410*/  @!P1 BRA `(.L_x_1776) ;  /* 0x0000011c00889947 */ /* 0x000fec0003800000 */
[----:B------:R-:W-:-:S03]  /*9420*/  UMOV UR4, 0xffffffff ;  /* 0xffffffff00047882 */ /* 0x000fc60000000000 */
[----:B------:R-:W-:Y:S05]  /*9430*/  BRA.DIV UR4, `(.L_x_1777) ;  /* 0x000001ba04c47947 */ /* 0x000fea000b800000 */
[----:B------:R0:W1:Y:S02]  /*9440*/  SHFL.IDX PT, R194, R222, RZ, 0x1f ;  /* 0x00001fffdec27589 */ /* 0x00006400000e0000 */
.L_x_2104:
[----:B-1----:R-:W-:Y:S02]  /*9450*/  LEA.HI R0, R194, R194, RZ, 0x1 ;  /* 0x000000c2c2007211 */ /* 0x002fe400078f08ff */
[----:B------:R-:W-:Y:S02]  /*9460*/  LOP3.LUT P0, RZ, R217, 0x3ff, RZ, 0xc0, !PT ;  /* 0x000003ffd9ff7812 */ /* 0x000fe4000780c0ff */
[----:B------:R-:W-:Y:S02]  /*9470*/  LOP3.LUT R3, R0, 0x1e, RZ, 0xc0, !PT ;  /* 0x0000001e00037812 */ /* 0x000fe400078ec0ff */
[----:B------:R-:W-:-:S03]  /*9480*/  P2R R24, PR, RZ, 0x1 ;  /* 0x00000001ff187803 */ /* 0x000fc60000000000 */
        /* <DEDUP_REMOVED lines=9> */
[----:B------:R1:W2:Y:S01]  /*9520*/  LDC.64 R14, c[0x4][R0] ;  /* 0x01000000000e7b82 */ /* 0x0002a20000000a00 */
        /* <DEDUP_REMOVED lines=8> */
[----:B-1----:R-:W-:-:S07]  /*95b0*/  IMAD.MOV.U32 R13, RZ, RZ, RZ ;  /* 0x000000ffff0d7224 */ /* 0x002fce00078e00ff */
[----:B------:R-:W-:-:S07]  /*95c0*/  LEPC R20, `(.L_x_1778) ;  /* 0x000000001014794e */ /* 0x000fce0000000000 */
[----:B0-2--5:R-:W-:Y:S05]  /*95d0*/  CALL.ABS.NOINC R14 ;  /* 0x000000000e007343 */ /* 0x025fea0003c00000 */
.L_x_1778:
[----:B------:R-:W-:Y:S02]  /*95e0*/  ULDC UR4, c[0x0][0x3f4] ;  /* 0x0000fd0000047ab9 */ /* 0x000fe40000000800 */
[----:B------:R-:W-:-:S13]  /*95f0*/  ISETP.LT.AND P0, PT, RZ, UR4, PT ;  /* 0x00000004ff007c0c */ /* 0x000fda000bf01270 */
[----:B------:R-:W-:Y:S05]  /*9600*/  @P0 BRA `(.L_x_1779) ;  /* 0x00000000003c0947 */ /* 0x000fea0003800000 */
[----:B------:R-:W-:-:S04]  /*9610*/  LEA.HI R0, R213, R213, RZ, 0x1 ;  /* 0x000000d5d5007211 */ /* 0x000fc800078f08ff */
        /* <DEDUP_REMOVED lines=8> */
.L_x_1782:
[----:B--2---:R2:W3:Y:S02]  /*96a0*/  SYNCS.PHASECHK.TRANS64.TRYWAIT P0, [R2+URZ+0x28800], R3 ;  /* 0x02880003020075a7 */ /* 0x0044e4000800017f */
[----:B---3--:R-:W-:Y:S05]  /*96b0*/  @!P0 NANOSLEEP.SYNCS 0x989680 ;  /* 0x009896800000895d */ /* 0x008fea0003900000 */
[----:B------:R-:W3:Y:S02]  /*96c0*/  @!P0 SYNCS.PHASECHK.TRANS64 P0, [R2+URZ+0x28800], R3 ;  /* 0x02880003020085a7 */ /* 0x000ee4000800007f */
[----:B---3--:R-:W-:Y:S05]  /*96d0*/  @!P0 BRA `(.L_x_1782) ;  /* 0xfffffffc00f08947 */ /* 0x008fea000383ffff */
.L_x_1781:
[----:B------:R-:W-:Y:S05]  /*96e0*/  BSYNC B0 ;  /* 0x0000000000007941 */ /* 0x000fea0003800000 */
.L_x_1780:
[----:B------:R-:W-:Y:S05]  /*96f0*/  BRA `(.L_x_1783) ;  /* 0x0000005000e87947 */ /* 0x000fea0003800000 */
.L_x_1779:
[----:B------:R-:W-:Y:S01]  /*9700*/  ISETP.NE.AND P0, PT, R24, RZ, PT ;  /* 0x000000ff1800720c */ /* 0x000fe20003f05270 */
[----:B------:R-:W-:Y:S01]  /*9710*/  ULDC.64 UR4, c[0x0][0x3f8] ;  /* 0x0000fe0000047ab9 */ /* 0x000fe20000000a00 */
[----:B-----5:R-:W-:Y:S01]  /*9720*/  SHF.R.S32.HI R0, RZ, 0x1f, R115 ;  /* 0x0000001fff007819 */ /* 0x020fe20000011473 */
[----:B------:R-:W-:Y:S01]  /*9730*/  ULDC.64 UR6, c[0x0][0x408] ;  /* 0x0001020000067ab9 */ /* 0x000fe20000000a00 */
[----:B------:R-:W-:-:S04]  /*9740*/  IMAD.WIDE.U32 R24, R115, UR4, RZ ;  /* 0x0000000473187c25 */ /* 0x000fc8000f8e00ff */
[C---:B------:R-:W-:Y:S02]  /*9750*/  IMAD R4, R0.reuse, UR4, RZ ;  /* 0x0000000400047c24 */ /* 0x040fe4000f8e02ff */
[----:B------:R-:W-:Y:S02]  /*9760*/  IMAD R0, R0, UR6, RZ ;  /* 0x0000000600007c24 */ /* 0x000fe4000f8e02ff */
[C---:B------:R-:W-:Y:S02]  /*9770*/  IMAD R29, R115.reuse, UR5, R4 ;  /* 0x00000005731d7c24 */ /* 0x040fe4000f8e0204 */
[C---:B------:R-:W-:Y:S02]  /*9780*/  IMAD R31, R115.reuse, UR7, R0 ;  /* 0x00000007731f7c24 */ /* 0x040fe4000f8e0200 */
[----:B------:R-:W-:-:S04]  /*9790*/  IMAD.WIDE.U32 R26, R115, UR6, RZ ;  /* 0x00000006731a7c25 */ /* 0x000fc8000f8e00ff */
[----:B------:R-:W-:Y:S02]  /*97a0*/  IMAD.IADD R29, R29, 0x1, R25 ;  /* 0x000000011d1d7824 */ /* 0x000fe400078e0219 */
[----:B------:R-:W-:Y:S01]  /*97b0*/  IMAD.IADD R31, R31, 0x1, R27 ;  /* 0x000000011f1f7824 */ /* 0x000fe200078e021b */
        /* <DEDUP_REMOVED lines=16> */
[----:B0-2---:R-:W-:Y:S05]  /*98c0*/  CALL.ABS.NOINC R14 ;  /* 0x000000000e007343 */ /* 0x005fea0003c00000 */
.L_x_1784:
[----:B------:R-:W-:Y:S01]  /*98d0*/  ULDC.U8 UR4, c[0x0][0x410] ;  /* 0x0001040000047ab9 */ /* 0x000fe20000000000 */
[----:B------:R-:W-:Y:S01]  /*98e0*/  IMAD.IADD R57, R23, 0x1, R193 ;  /* 0x0000000117397824 */ /* 0x000fe200078e02c1 */
[----:B------:R-:W-:Y:S01]  /*98f0*/  ISETP.NE.AND P0, PT, RZ, UR4, PT ;  /* 0x00000004ff007c0c */ /* 0x000fe2000bf05270 */
[----:B------:R-:W-:Y:S02]  /*9900*/  BSSY B0, `(.L_x_1785) ;  /* 0x0000511000007945 */ /* 0x000fe40003800000 */
[----:B------:R-:W-:-:S10]  /*9910*/  IMAD R3, R207, 0x20, R57 ;  /* 0x00000020cf037824 */ /* 0x000fd400078e0239 */
[----:B------:R-:W-:Y:S05]  /*9920*/  @!P0 BRA `(.L_x_1786) ;  /* 0x0000002800588947 */ /* 0x000fea0003800000 */
[----:B------:R-:W1:Y:S01]  /*9930*/  LDC R74, c[0x0][0x448] ;  /* 0x00011200ff4a7b82 */ /* 0x000e620000000800 */
[----:B------:R-:W-:Y:S01]  /*9940*/  ULDC.64 UR4, c[0x0][0x3f8] ;  /* 0x0000fe0000047ab9 */ /* 0x000fe20000000a00 */
[----:B------:R-:W-:Y:S01]  /*9950*/  ULDC.64 UR6, c[0x0][0x408] ;  /* 0x0001020000067ab9 */ /* 0x000fe20000000a00 */
[----:B------:R-:W-:Y:S02]  /*9960*/  IMAD.MOV.U32 R6, RZ, RZ, R24 ;  /* 0x000000ffff067224 */ /* 0x000fe400078e0018 */
[----:B------:R-:W-:Y:S02]  /*9970*/  IMAD.MOV.U32 R7, RZ, RZ, R29 ;  /* 0x000000ffff077224 */ /* 0x000fe400078e001d */
[----:B------:R-:W-:Y:S02]  /*9980*/  IMAD.MOV.U32 R8, RZ, RZ, R26 ;  /* 0x000000ffff087224 */ /* 0x000fe400078e001a */
[----:B------:R-:W-:Y:S01]  /*9990*/  IMAD.MOV.U32 R9, RZ, RZ, R31 ;  /* 0x000000ffff097224 */ /* 0x000fe200078e001f */
[----:B-1----:R-:W-:-:S13]  /*99a0*/  ISETP.NE.AND P0, PT, R74, 0x1, PT ;  /* 0x000000014a00780c */ /* 0x002fda0003f05270 */
[----:B------:R-:W1:Y:S08]  /*99b0*/  @P0 LDC R0, c[0x0][0x44c] ;  /* 0x00011300ff000b82 */ /* 0x000e700000000800 */
[----:B------:R-:W2:Y:S01]  /*99c0*/  @P0 LDC R5, c[0x0][0x450] ;  /* 0x00011400ff050b82 */ /* 0x000ea20000000800 */
[----:B-1----:R-:W-:-:S05]  /*99d0*/  @P0 IMAD.HI.U32 R0, R3, R0, RZ ;  /* 0x0000000003000227 */ /* 0x002fca00078e00ff */
[----:B--2---:R-:W-:-:S04]  /*99e0*/  @P0 SHF.R.U32.HI R3, RZ, R5, R0 ;  /* 0x00000005ff030219 */ /* 0x004fc80000011600 */
[----:B------:R-:W-:Y:S01]  /*99f0*/  SHF.R.S32.HI R0, RZ, 0x1f, R3 ;  /* 0x0000001fff007819 */ /* 0x000fe20000011403 */
[----:B------:R-:W-:-:S04]  /*9a00*/  IMAD.WIDE.U32 R6, R3, UR4, R6 ;  /* 0x0000000403067c25 */ /* 0x000fc8000f8e0006 */
[C---:B------:R-:W-:Y:S02]  /*9a10*/  IMAD R4, R0.reuse, UR4, RZ ;  /* 0x0000000400047c24 */ /* 0x040fe4000f8e02ff */
[----:B------:R-:W-:Y:S02]  /*9a20*/  IMAD R0, R0, UR6, RZ ;  /* 0x0000000600007c24 */ /* 0x000fe4000f8e02ff */
[C---:B------:R-:W-:Y:S01]  /*9a30*/  IMAD R11, R3.reuse, UR5, R4 ;  /* 0x00000005030b7c24 */ /* 0x040fe2000f8e0204 */
[----:B------:R-:W-:Y:S01]  /*9a40*/  ULDC.64 UR4, c[0x0][0x3e8] ;  /* 0x0000fa0000047ab9 */ /* 0x000fe20000000a00 */
[C---:B------:R-:W-:Y:S01]  /*9a50*/  IMAD.WIDE.U32 R8, R3.reuse, UR6, R8 ;  /* 0x0000000603087c25 */ /* 0x040fe2000f8e0008 */
[----:B------:R-:W-:Y:S01]  /*9a60*/  LEA R5, P0, R6, UR4, 0x1 ;  /* 0x0000000406057c11 */ /* 0x000fe2000f8008ff */
[----:B------:R-:W-:Y:S02]  /*9a70*/  UMOV UR4, 0xffffffff ;  /* 0xffffffff00047882 */ /* 0x000fe40000000000 */
[----:B------:R-:W-:Y:S01]  /*9a80*/  IMAD R3, R3, UR7, R0 ;  /* 0x0000000703037c24 */ /* 0x000fe2000f8e0200 */
[----:B------:R-:W-:Y:S01]  /*9a90*/  ULDC.64 UR6, c[0x0][0x400] ;  /* 0x0001000000067ab9 */ /* 0x000fe20000000a00 */
[----:B------:R-:W-:Y:S01]  /*9aa0*/  IMAD.IADD R11, R7, 0x1, R11 ;  /* 0x00000001070b7824 */ /* 0x000fe200078e020b */
[----:B------:R-:W-:Y:S01]  /*9ab0*/  LEA R7, P1, R8, UR6, 0x1 ;  /* 0x0000000608077c11 */ /* 0x000fe2000f8208ff */
[----:B------:R-:W-:-:S03]  /*9ac0*/  IMAD.IADD R3, R9, 0x1, R3 ;  /* 0x0000000109037824 */ /* 0x000fc600078e0203 */
[----:B------:R-:W-:Y:S02]  /*9ad0*/  LEA.HI.X R6, R6, UR5, R11, 0x1, P0 ;  /* 0x0000000506067c11 */ /* 0x000fe400080f0c0b */
[----:B------:R-:W-:Y:S01]  /*9ae0*/  LEA.HI.X R8, R8, UR7, R3, 0x1, P1 ;  /* 0x0000000708087c11 */ /* 0x000fe200088f0c03 */
[----:B------:R-:W-:Y:S06]  /*9af0*/  BRA.DIV UR4, `(.L_x_1787) ;  /* 0x000001b604407947 */ /* 0x000fec000b800000 */
[----:B------:R1:W2:Y:S04]  /*9b00*/  SHFL.IDX PT, R0, R6, RZ, 0x181f ;  /* 0x00181fff06007589 */ /* 0x0002a800000e0000 */
[----:B------:R1:W3:Y:S04]  /*9b10*/  SHFL.IDX PT, R3, R5, RZ, 0x181f ;  /* 0x00181fff05037589 */ /* 0x0002e800000e0000 */
[----:B------:R1:W4:Y:S04]  /*9b20*/  SHFL.IDX PT, R4, R8, RZ, 0x181f ;  /* 0x00181fff08047589 */ /* 0x00032800000e0000 */
[----:B------:R1:W0:Y:S02]  /*9b30*/  SHFL.IDX PT, R14, R7, RZ, 0x181f ;  /* 0x00181fff070e7589 */ /* 0x00022400000e0000 */
.L_x_2110:
[----:B------:R-:W-:Y:S01]  /*9b40*/  IMAD R74, R187, R74, RZ ;  /* 0x0000004abb4a7224 */ /* 0x000fe200078e02ff */
[----:B------:R-:W-:Y:S01]  /*9b50*/  BSSY B1, `(.L_x_1788) ;  /* 0x000001e000017945 */ /* 0x000fe20003800000 */
[----:B------:R-:W-:Y:S02]  /*9b60*/  CS2R R48, SRZ ;  /* 0x0000000000307805 */ /* 0x000fe4000001ff00 */
[----:B------:R-:W-:Y:S02]  /*9b70*/  CS2R R44, SRZ ;  /* 0x00000000002c7805 */ /* 0x000fe4000001ff00 */
[----:B------:R-:W-:Y:S02]  /*9b80*/  CS2R R46, SRZ ;  /* 0x00000000002e7805 */ /* 0x000fe4000001ff00 */
[----:B------:R-:W-:Y:S02]  /*9b90*/  ISETP.GE.AND P0, PT, R57, R74, PT ;  /* 0x0000004a3900720c */ /* 0x000fe40003f06270 */
[----:B------:R-:W-:-:S11]  /*9ba0*/  CS2R R40, SRZ ;  /* 0x0000000000287805 */ /* 0x000fd6000001ff00 */
[----:B------:R-:W-:Y:S05]  /*9bb0*/  @P0 BRA `(.L_x_1789) ;  /* 0x00000000005c0947 */ /* 0x000fea0003800000 */
[----:B------:R-:W-:Y:S01]  /*9bc0*/  ULDC UR4, c[0x0][0x3f4] ;  /* 0x0000fd0000047ab9 */ /* 0x000fe20000000800 */
[----:B------:R-:W-:Y:S02]  /*9bd0*/  CS2R R40, SRZ ;  /* 0x0000000000287805 */ /* 0x000fe4000001ff00 */
[----:B------:R-:W-:Y:S02]  /*9be0*/  ISETP.GE.AND P4, PT, R18, UR4, PT ;  /* 0x0000000412007c0c */ /* 0x000fe4000bf86270 */
[----:B------:R-:W-:Y:S02]  /*9bf0*/  CS2R R44, SRZ ;  /* 0x00000000002c7805 */ /* 0x000fe4000001ff00 */
[----:B------:R-:W-:-:S09]  /*9c00*/  ISETP.GE.AND P5, PT, R185, UR4, PT ;  /* 0x00000004b9007c0c */ /* 0x000fd2000bfa6270 */
[C---:B------:R-:W-:Y:S01]  /*9c10*/  @!P4 IMAD.SHL.U32 R12, R18.reuse, 0x2, RZ ;  /* 0x00000002120cc824 */ /* 0x040fe200078e00ff */
[----:B------:R-:W-:-:S03]  /*9c20*/  @!P4 SHF.L.U64.HI R13, R18, 0x1, R19 ;  /* 0x00000001120dc819 */ /* 0x000fc60000010213 */
[C---:B------:R-:W-:Y:S01]  /*9c30*/  @!P5 IMAD.SHL.U32 R15, R185.reuse, 0x2, RZ ;  /* 0x00000002b90fd824 */ /* 0x040fe200078e00ff */
[----:B------:R-:W-:Y:S02]  /*9c40*/  @!P5 SHF.L.U64.HI R9, R185, 0x1, R216 ;  /* 0x00000001b909d819 */ /* 0x000fe400000102d8 */
[CC--:B---3--:R-:W-:Y:S02]  /*9c50*/  @!P4 IADD3 R10, P0, R3.reuse, R12.reuse, RZ ;  /* 0x0000000c030ac210 */ /* 0x0c8fe40007f1e0ff */
[----:B0-----:R-:W-:Y:S02]  /*9c60*/  @!P4 IADD3 R12, P1, R14, R12, RZ ;  /* 0x0000000c0e0cc210 */ /* 0x001fe40007f3e0ff */
[-C--:B------:R-:W-:Y:S01]  /*9c70*/  @!P5 IADD3 R20, P2, R3, R15.reuse, RZ ;  /* 0x0000000f0314d210 */ /* 0x080fe20007f5e0ff */
[----:B--2---:R-:W-:Y:S01]  /*9c80*/  @!P4 IMAD.X R11, R0, 0x1, R13, P0 ;  /* 0x00000001000bc824 */ /* 0x004fe200000e060d */
[----:B------:R-:W-:Y:S02]  /*9c90*/  @!P5 IADD3 R14, P3, R14, R15, RZ ;  /* 0x0000000f0e0ed210 */ /* 0x000fe40007f7e0ff */
[----:B------:R-:W-:-:S02]  /*9ca0*/  CS2R R46, SRZ ;  /* 0x00000000002e7805 */ /* 0x000fc4000001ff00 */
[----:B------:R-:W-:Y:S01]  /*9cb0*/  CS2R R48, SRZ ;  /* 0x0000000000307805 */ /* 0x000fe2000001ff00 */
[----:B------:R-:W-:Y:S02]  /*9cc0*/  @!P5 IMAD.X R21, R0, 0x1, R9, P2 ;  /* 0x000000010015d824 */ /* 0x000fe400010e0609 */
[C---:B----4-:R-:W-:Y:S02]  /*9cd0*/  @!P4 IMAD.X R13, R4.reuse, 0x1, R13, P1 ;  /* 0x00000001040dc824 */ /* 0x050fe400008e060d */
[----:B------:R-:W-:Y:S01]  /*9ce0*/  @!P5 IMAD.X R15, R4, 0x1, R9, P3 ;  /* 0x00000001040fd824 */ /* 0x000fe200018e0609 */
[----:B------:R0:W5:Y:S04]  /*9cf0*/  @!P5 LD.E.64 R40, desc[UR38][R20.64] ;  /* 0x000000261428d980 */ /* 0x000168000c101b00 */
[----:B------:R0:W5:Y:S04]  /*9d00*/  @!P5 LD.E.64 R44, desc[UR38][R14.64] ;  /* 0x000000260e2cd980 */ /* 0x000168000c101b00 */
[----:B------:R0:W5:Y:S04]  /*9d10*/  @!P4 LD.E.64 R46, desc[UR38][R10.64] ;  /* 0x000000260a2ec980 */ /* 0x000168000c101b00 */
[----:B------:R0:W5:Y:S02]  /*9d20*/  @!P4 LD.E.64 R48, desc[UR38][R12.64] ;  /* 0x000000260c30c980 */ /* 0x000164000c101b00 */
.L_x_1789:
[----:B------:R-:W-:Y:S05]  /*9d30*/  BSYNC B1 ;  /* 0x0000000000017941 */ /* 0x000fea0003800000 */
.L_x_1788:
[----:B--2--5:R-:W-:Y:S01]  /*9d40*/  IMAD.MOV.U32 R0, RZ, RZ, R48 ;  /* 0x000000ffff007224 */ /* 0x024fe200078e0030 */
[----:B------:R-:W-:Y:S01]  /*9d50*/  UMOV UR4, 0xffffffff ;  /* 0xffffffff00047882 */ /* 0x000fe20000000000 */
[----:B---3--:R-:W-:Y:S01]  /*9d60*/  IMAD.MOV.U32 R3, RZ, RZ, R49 ;  /* 0x000000ffff037224 */ /* 0x008fe200078e0031 */
[----:B------:R-:W-:Y:S01]  /*9d70*/  CS2R R38, SRZ ;  /* 0x0000000000267805 */ /* 0x000fe2000001ff00 */
[----:B----4-:R-:W-:Y:S01]  /*9d80*/  IMAD.MOV.U32 R4, RZ, RZ, R44 ;  /* 0x000000ffff047224 */ /* 0x010fe200078e002c */
        /* <DEDUP_REMOVED lines=13> */
[----:B------:R-:W-:Y:S06]  /*9e60*/  BRA.DIV UR4, `(.L_x_1790) ;  /* 0x000001b204d47947 */ /* 0x000fec000b800000 */
[----:B------:R2:W3:Y:S04]  /*9e70*/  SHFL.IDX PT, R0, R6, 0x1, 0x181f ;  /* 0x00381f0006007f89 */ /* 0x0004e800000e0000 */
[----:B------:R2:W4:Y:S04]  /*9e80*/  SHFL.IDX PT, R3, R5, 0x1, 0x181f ;  /* 0x00381f0005037f89 */ /* 0x00052800000e0000 */
[----:B------:R2:W1:Y:S04]  /*9e90*/  SHFL.IDX PT, R4, R8, 0x1, 0x181f ;  /* 0x00381f0008047f89 */ /* 0x00046800000e0000 */
[----:B0-----:R2:W0:Y:S02]  /*9ea0*/  SHFL.IDX PT, R14, R7, 0x1, 0x181f ;  /* 0x00381f00070e7f89 */ /* 0x00142400000e0000 */
.L_x_2116:
[----:B------:R-:W-:Y:S01]  /*9eb0*/  VIADD R9, R57, 0x20 ;  /* 0x0000002039097836 */ /* 0x000fe20000000000 */
[----:B------:R-:W-:Y:S01]  /*9ec0*/  BSSY B1, `(.L_x_1791) ;  /* 0x000001d000017945 */ /* 0x000fe20003800000 */
[----:B------:R-:W-:Y:S02]  /*9ed0*/  CS2R R34, SRZ ;  /* 0x0000000000227805 */ /* 0x000fe4000001ff00 */
[----:B------:R-:W-:Y:S02]  /*9ee0*/  CS2R R36, SRZ ;  /* 0x0000000000247805 */ /* 0x000fe4000001ff00 */
[----:B------:R-:W-:Y:S02]  /*9ef0*/  CS2R R32, SRZ ;  /* 0x0000000000207805 */ /* 0x000fe4000001ff00 */
[----:B------:R-:W-:-:S13]  /*9f00*/  ISETP.GE.AND P0, PT, R9, R74, PT ;  /* 0x0000004a0900720c */ /* 0x000fda0003f06270 */
        /* <DEDUP_REMOVED lines=10> */
[CC--:B----4-:R-:W-:Y:S02]  /*9fb0*/  @!P4 IADD3 R10, P0, R3.reuse, R12.reuse, RZ ;  /* 0x0000000c030ac210 */ /* 0x0d0fe40007f1e0ff */
[-C--:B------:R-:W-:Y:S02]  /*9fc0*/  @!P5 IADD3 R20, P2, R3, R11.reuse, RZ ;  /* 0x0000000b0314d210 */ /* 0x080fe40007f5e0ff */
[C---:B0-----:R-:W-:Y:S02]  /*9fd0*/  @!P4 IADD3 R12, P1, R14.reuse, R12, RZ ;  /* 0x0000000c0e0cc210 */ /* 0x041fe40007f3e0ff */
[----:B------:R-:W-:Y:S01]  /*9fe0*/  @!P5 IADD3 R14, P3, R14, R11, RZ ;  /* 0x0000000b0e0ed210 */ /* 0x000fe20007f7e0ff */
[----:B---3--:R-:W-:Y:S01]  /*9ff0*/  @!P5 IMAD.X R21, R0, 0x1, R15, P2 ;  /* 0x000000010015d824 */ /* 0x008fe200010e060f */
[----:B------:R-:W-:-:S02]  /*a000*/  CS2R R36, SRZ ;  /* 0x0000000000247805 */ /* 0x000fc4000001ff00 */
[----:B------:R-:W-:Y:S01]  /*a010*/  CS2R R38, SRZ ;  /* 0x0000000000267805 */ /* 0x000fe2000001ff00 */
[--C-:B------:R-:W-:Y:S02]  /*a020*/  @!P4 IMAD.X R11, R0, 0x1, R9.reuse, P0 ;  /* 0x00000001000bc824 */ /* 0x100fe400000e0609 */
[C---:B-1----:R-:W-:Y:S01]  /*a030*/  @!P4 IMAD.X R13, R4.reuse, 0x1, R9, P1 ;  /* 0x00000001040dc824 */ /* 0x042fe200008e0609 */
[----:B------:R0:W5:Y:S01]  /*a040*/  @!P5 LD.E.64 R32, desc[UR38][R20.64] ;  /* 0x000000261420d980 */ /* 0x000162000c101b00 */
[----:B------:R-:W-:-:S03]  /*a050*/  @!P5 IMAD.X R15, R4, 0x1, R15, P3 ;  /* 0x00000001040fd824 */ /* 0x000fc600018e060f */
[----:B------:R0:W5:Y:S04]  /*a060*/  @!P4 LD.E.64 R36, desc[UR38][R10.64] ;  /* 0x000000260a24c980 */ /* 0x000168000c101b00 */
[----:B------:R0:W5:Y:S04]  /*a070*/  @!P5 LD.E.64 R34, desc[UR38][R14.64] ;  /* 0x000000260e22d980 */ /* 0x000168000c101b00 */
[----:B------:R0:W5:Y:S02]  /*a080*/  @!P4 LD.E.64 R38, desc[UR38][R12.64] ;  /* 0x000000260c26c980 */ /* 0x000164000c101b00 */
.L_x_1792:
[----:B------:R-:W-:Y:S05]  /*a090*/  BSYNC B1 ;  /* 0x0000000000017941 */ /* 0x000fea0003800000 */
.L_x_1791:
[----:B---3-5:R-:W-:Y:S01]  /*a0a0*/  IMAD.MOV.U32 R0, RZ, RZ, R38 ;  /* 0x000000ffff007224 */ /* 0x028fe200078e0026 */
[----:B------:R-:W-:Y:S01]  /*a0b0*/  UMOV UR4, 0xffffffff ;  /* 0xffffffff00047882 */ /* 0x000fe20000000000 */
[----:B----4-:R-:W-:Y:S02]  /*a0c0*/  IMAD.MOV.U32 R3, RZ, RZ, R39 ;  /* 0x000000ffff037224 */ /* 0x010fe400078e0027 */
[----:B-1----:R-:W-:Y:S01]  /*a0d0*/  IMAD.MOV.U32 R4, RZ, RZ, R34 ;  /* 0x000000ffff047224 */ /* 0x002fe200078e0022 */
        /* <DEDUP_REMOVED lines=18> */
.L_x_2122:
[----:B------:R-:W-:Y:S01]  /*a200*/  VIADD R9, R57, 0x40 ;  /* 0x0000004039097836 */ /* 0x000fe20000000000 */
        /* <DEDUP_REMOVED lines=30> */
.L_x_1795:
[----:B------:R-:W-:Y:S05]  /*a3f0*/  BSYNC B1 ;  /* 0x0000000000017941 */ /* 0x000fea0003800000 */
.L_x_1794:
[----:B---3-5:R-:W-:Y:S01]  /*a400*/  IMAD.MOV.U32 R0, RZ, RZ, R30 ;  /* 0x000000ffff007224 */ /* 0x028fe200078e001e */
[----:B------:R-:W-:Y:S01]  /*a410*/  UMOV UR4, 0xffffffff ;  /* 0xffffffff00047882 */ /* 0x000fe20000000000 */
[----:B----4-:R-:W-:Y:S01]  /*a420*/  IMAD.MOV.U32 R3, RZ, RZ, R31 ;  /* 0x000000ffff037224 */ /* 0x010fe200078e001f */
[----:B0-----:R-:W-:Y:S01]  /*a430*/  CS2R R26, SRZ ;  /* 0x00000000001a7805 */ /* 0x001fe2000001ff00 */
        /* <DEDUP_REMOVED lines=15> */
[----:B------:R0:W1:Y:S04]  /*a530*/  SHFL.IDX PT, R0, R6, 0x3, 0x181f ;  /* 0x00781f0006007f89 */ /* 0x00006800000e0000 */
[----:B------:R0:W3:Y:S04]  /*a540*/  SHFL.IDX PT, R3, R5, 0x3, 0x181f ;  /* 0x00781f0005037f89 */ /* 0x0000e800000e0000 */
[----:B------:R0:W4:Y:S04]  /*a550*/  SHFL.IDX PT, R4, R8, 0x3, 0x181f ;  /* 0x00781f0008047f89 */ /* 0x00012800000e0000 */
[----:B------:R0:W0:Y:S02]  /*a560*/  SHFL.IDX PT, R14, R7, 0x3, 0x181f ;  /* 0x00781f00070e7f89 */ /* 0x00002400000e0000 */
.L_x_2128:
[----:B------:R-:W-:Y:S01]  /*a570*/  VIADD R57, R57, 0x60 ;  /* 0x0000006039397836 */ /* 0x000fe20000000000 */
[----:B0-2---:R-:W-:Y:S01]  /*a580*/  LEA.HI R5, R213, R213, RZ, 0x1 ;  /* 0x000000d5d5057211 */ /* 0x005fe200078f08ff */
[----:B------:R-:W-:Y:S01]  /*a590*/  BSSY B1, `(.L_x_1797) ;  /* 0x0000020000017945 */ /* 0x000fe20003800000 */
[----:B------:R-:W-:Y:S02]  /*a5a0*/  CS2R R10, SRZ ;  /* 0x00000000000a7805 */ /* 0x000fe4000001ff00 */
[----:B------:R-:W-:Y:S02]  /*a5b0*/  CS2R R12, SRZ ;  /* 0x00000000000c7805 */ /* 0x000fe4000001ff00 */
[----:B------:R-:W-:Y:S02]  /*a5c0*/  ISETP.GE.AND P0, PT, R57, R74, PT ;  /* 0x0000004a3900720c */ /* 0x000fe40003f06270 */
[----:B------:R-:W-:Y:S02]  /*a5d0*/  CS2R R8, SRZ ;  /* 0x0000000000087805 */ /* 0x000fe4000001ff00 */
[----:B------:R-:W-:-:S05]  /*a5e0*/  LOP3.LUT R6, R5, 0xfffffffe, RZ, 0xc0, !PT ;  /* 0xfffffffe05067812 */ /* 0x000fca00078ec0ff */
[----:B------:R-:W-:-:S05]  /*a5f0*/  IMAD.IADD R5, R213, 0x1, -R6 ;  /* 0x00000001d5057824 */ /* 0x000fca00078e0a06 */
[----:B------:R-:W-:Y:S01]  /*a600*/  SHF.L.U32 R5, R5, 0x1f, RZ ;  /* 0x0000001f05057819 */ /* 0x000fe200000006ff */
[----:B------:R-:W-:Y:S06]  /*a610*/  @P0 BRA `(.L_x_1798) ;  /* 0x00000000005c0947 */ /* 0x000fec0003800000 */
[----:B------:R-:W-:Y:S01]  /*a620*/  ULDC UR4, c[0x0][0x3f4] ;  /* 0x0000fd0000047ab9 */ /* 0x000fe20000000800 */
[----:B------:R-:W-:Y:S02]  /*a630*/  CS2R R8, SRZ ;  /* 0x0000000000087805 */ /* 0x000fe4000001ff00 */
[----:B------:R-:W-:Y:S02]  /*a640*/  ISETP.GE.AND P4, PT, R18, UR4, PT ;  /* 0x0000000412007c0c */ /* 0x000fe4000bf86270 */
[----:B------:R-:W-:-:S11]  /*a650*/  ISETP.GE.AND P5, PT, R185, UR4, PT ;  /* 0x00000004b9007c0c */ /* 0x000fd6000bfa6270 */
[C---:B------:R-:W-:Y:S01]  /*a660*/  @!P4 IMAD.SHL.U32 R62, R18.reuse, 0x2, RZ ;  /* 0x00000002123ec824 */ /* 0x040fe200078e00ff */
[----:B------:R-:W-:Y:S01]  /*a670*/  @!P4 SHF.L.U64.HI R11, R18, 0x1, R19 ;  /* 0x00000001120bc819 */ /* 0x000fe20000010213 */
[C---:B------:R-:W-:Y:S01]  /*a680*/  @!P5 IMAD.SHL.U32 R15, R185.reuse, 0x2, RZ ;  /* 0x00000002b90fd824 */ /* 0x040fe200078e00ff */
[----:B------:R-:W-:Y:S02]  /*a690*/  @!P5 SHF.L.U64.HI R13, R185, 0x1, R216 ;  /* 0x00000001b90dd819 */ /* 0x000fe400000102d8 */
[CC--:B---3--:R-:W-:Y:S02]  /*a6a0*/  @!P4 IADD3 R6, P0, R3.reuse, R62.reuse, RZ ;  /* 0x0000003e0306c210 */ /* 0x0c8fe40007f1e0ff */
[----:B------:R-:W-:Y:S02]  /*a6b0*/  @!P4 IADD3 R62, P1, R14, R62, RZ ;  /* 0x0000003e0e3ec210 */ /* 0x000fe40007f3e0ff */
[-C--:B------:R-:W-:Y:S01]  /*a6c0*/  @!P5 IADD3 R64, P2, R3, R15.reuse, RZ ;  /* 0x0000000f0340d210 */ /* 0x080fe20007f5e0ff */
[--C-:B-1----:R-:W-:Y:S01]  /*a6d0*/  @!P4 IMAD.X R7, R0, 0x1, R11.reuse, P0 ;  /* 0x000000010007c824 */ /* 0x102fe200000e060b */
[----:B------:R-:W-:Y:S01]  /*a6e0*/  @!P5 IADD3 R14, P3, R14, R15, RZ ;  /* 0x0000000f0e0ed210 */ /* 0x000fe20007f7e0ff */
[----:B----4-:R-:W-:Y:S01]  /*a6f0*/  @!P4 IMAD.X R63, R4, 0x1, R11, P1 ;  /* 0x00000001043fc824 */ /* 0x010fe200008e060b */
[----:B------:R-:W-:Y:S01]  /*a700*/  CS2R R10, SRZ ;  /* 0x00000000000a7805 */ /* 0x000fe2000001ff00 */
[--C-:B------:R-:W-:Y:S01]  /*a710*/  @!P5 IMAD.X R65, R0, 0x1, R13.reuse, P2 ;  /* 0x000000010041d824 */ /* 0x100fe200010e060d */
[----:B------:R-:W-:Y:S01]  /*a720*/  CS2R R26, SRZ ;  /* 0x00000000001a7805 */ /* 0x000fe2000001ff00 */
[----:B------:R-:W-:Y:S01]  /*a730*/  @!P5 IMAD.X R15, R4, 0x1, R13, P3 ;  /* 0x00000001040fd824 */ /* 0x000fe200018e060d */
[----:B------:R-:W-:-:S02]  /*a740*/  CS2R R12, SRZ ;  /* 0x00000000000c7805 */ /* 0x000fc4000001ff00 */
[----:B------:R0:W5:Y:S04]  /*a750*/  @!P5 LD.E.64 R8, desc[UR38][R64.64] ;  /* 0x000000264008d980 */ /* 0x000168000c101b00 */
[----:B------:R0:W5:Y:S04]  /*a760*/  @!P5 LD.E.64 R10, desc[UR38][R14.64] ;  /* 0x000000260e0ad980 */ /* 0x000168000c101b00 */
[----:B------:R0:W5:Y:S04]  /*a770*/  @!P4 LD.E.64 R12, desc[UR38][R6.64] ;  /* 0x00000026060cc980 */ /* 0x000168000c101b00 */
[----:B------:R0:W5:Y:S02]  /*a780*/  @!P4 LD.E.64 R26, desc[UR38][R62.64] ;  /* 0x000000263e1ac980 */ /* 0x000164000c101b00 */
.L_x_1798:
[----:B------:R-:W-:Y:S05]  /*a790*/  BSYNC B1 ;  /* 0x0000000000017941 */ /* 0x000fea0003800000 */
.L_x_1797:
[----:B------:R-:W2:Y:S01]  /*a7a0*/  SYNCS.PHASECHK.TRANS64.TRYWAIT P0, [R2+URZ+0x28800], R5 ;  /* 0x02880005020075a7 */ /* 0x000ea2000800017f */
[----:B----45:R-:W-:Y:S01]  /*a7b0*/  IMAD.MOV.U32 R4, RZ, RZ, R27 ;  /* 0x000000ffff047224 */ /* 0x030fe200078e001b */
[----:B-1----:R-:W-:Y:S01]  /*a7c0*/  VIADDMNMX R0, R74, -R193, 0x80, PT ;  /* 0x000000804a007446 */ /* 0x002fe200038009c1 */
[----:B---3--:R-:W-:Y:S01]  /*a7d0*/  IMAD.MOV.U32 R3, RZ, RZ, R26 ;  /* 0x000000ffff037224 */ /* 0x008fe200078e001a */
[----:B------:R-:W-:Y:S01]  /*a7e0*/  BSSY B1, `(.L_x_1799) ;  /* 0x000000e000017945 */ /* 0x000fe20003800000 */
[----:B0-----:R-:W-:Y:S01]  /*a7f0*/  IMAD.MOV.U32 R6, RZ, RZ, R12 ;  /* 0x000000ffff067224 */ /* 0x001fe200078e000c */
        /* <DEDUP_REMOVED lines=8> */
[----:B------:R-:W-:Y:S01]  /*a880*/  ISETP.GE.AND P1, PT, R23, R0, PT ;  /* 0x000000001700720c */ /* 0x000fe20003f26270 */
[----:B------:R-:W-:Y:S01]  /*a890*/  IMAD.MOV.U32 R6, RZ, RZ, R9 ;  /* 0x000000ffff067224 */ /* 0x000fe200078e0009 */
[----:B------:R-:W-:Y:S01]  /*a8a0*/  PRMT R65, R7, 0x7610, R65 ;  /* 0x0000761007417816 */ /* 0x000fe20000000041 */
[----:B--2---:R-:W-:Y:S10]  /*a8b0*/  @!P0 BRA `(.L_x_1800) ;  /* 0x000001ac00908947 */ /* 0x004ff40003800000 */
.L_x_2129:
[----:B------:R-:W-:Y:S05]  /*a8c0*/  BSYNC B1 ;  /* 0x0000000000017941 */ /* 0x000fea0003800000 */
.L_x_1799:
[----:B------:R-:W-:Y:S01]  /*a8d0*/  BSSY B1, `(.L_x_1801) ;  /* 0x0000067000017945 */ /* 0x000fe20003800000 */
[----:B------:R-:W-:Y:S02]  /*a8e0*/  PRMT R15, R4, 0x7610, R15 ;  /* 0x00007610040f7816 */ /* 0x000fe4000000000f */
[----:B------:R-:W-:Y:S01]  /*a8f0*/  PRMT R57, R6, 0x7610, R57 ;  /* 0x0000761006397816 */ /* 0x000fe20000000039 */
[----:B------:R-:W-:Y:S06]  /*a900*/  @P1 BRA `(.L_x_1802) ;  /* 0x00000004008c1947 */ /* 0x000fec0003800000 */
[----:B------:R-:W1:Y:S01]  /*a910*/  LDC R4, c[0x0][0x3f4] ;  /* 0x0000fd00ff047b82 */ /* 0x000e620000000800 */
[----:B------:R-:W-:Y:S01]  /*a920*/  BSSY B2, `(.L_x_1803) ;  /* 0x0000032000027945 */ /* 0x000fe20003800000 */
[-C--:B-1----:R-:W-:Y:S02]  /*a930*/  ISETP.GE.AND P0, PT, R18, R4.reuse, PT ;  /* 0x000000041200720c */ /* 0x082fe40003f06270 */
[----:B------:R-:W-:-:S11]  /*a940*/  ISETP.GE.AND P1, PT, R185, R4, PT ;  /* 0x00000004b900720c */ /* 0x000fd60003f26270 */
[----:B------:R-:W-:Y:S05]  /*a950*/  @P0 BRA `(.L_x_1804) ;  /* 0x0000000000b80947 */ /* 0x000fea0003800000 */
[----:B0-----:R-:W0:Y:S01]  /*a960*/  LDS.128 R4, [R205] ;  /* 0x00000000cd047984 */ /* 0x001e220000000c00 */
[----:B------:R-:W-:Y:S02]  /*a970*/  SHF.R.U32.HI R78, RZ, 0x10, R49 ;  /* 0x00000010ff4e7819 */ /* 0x000fe40000011631 */
[----:B------:R-:W-:Y:S02]  /*a980*/  SHF.R.U32.HI R75, RZ, 0x10, R47 ;  /* 0x00000010ff4b7819 */ /* 0x000fe4000001162f */
[----:B------:R-:W-:Y:S02]  /*a990*/  PRMT R78, R43, 0x5432, R78 ;  /* 0x000054322b4e7816 */ /* 0x000fe4000000004e */
[----:B------:R-:W-:Y:S02]  /*a9a0*/  SHF.R.U64 R77, R48, 0x10, R49 ;  /* 0x00000010304d7819 */ /* 0x000fe40000001231 */
[----:B------:R-:W-:Y:S01]  /*a9b0*/  PRMT R75, R79, 0x5410, R75 ;  /* 0x000054104f4b7816 */ /* 0x000fe2000000004b */
[----:B------:R-:W-:Y:S01]  /*a9c0*/  IMAD.U32 R79, R78, 0x10000, RZ ;  /* 0x000100004e4f7824 */ /* 0x000fe200078e00ff */
[----:B------:R-:W-:-:S02]  /*a9d0*/  SHF.R.U64 R74, R46, 0x10, R47 ;  /* 0x000000102e4a7819 */ /* 0x000fc4000000122f */
[----:B------:R-:W-:Y:S01]  /*a9e0*/  PRMT R77, R76, 0x5410, R77 ;  /* 0x000054104c4d7816 */ /* 0x000fe2000000004d */
[C---:B------:R-:W-:Y:S01]  /*a9f0*/  IMAD.U32 R76, R75.reuse, 0x10000, RZ ;  /* 0x000100004b4c7824 */ /* 0x040fe200078e00ff */
[----:B------:R-:W-:Y:S02]  /*aa00*/  LOP3.LUT R78, R78, 0xffff0000, RZ, 0xc0, !PT ;  /* 0xffff00004e4e7812 */ /* 0x000fe400078ec0ff */
[----:B------:R-:W-:Y:S02]  /*aa10*/  LOP3.LUT R75, R75, 0xffff0000, RZ, 0xc0, !PT ;  /* 0xffff00004b4b7812 */ /* 0x000fe400078ec0ff */
[----:B------:R-:W-:Y:S02]  /*aa20*/  PRMT R74, R50, 0x5432, R74 ;  /* 0x00005432324a7816 */ /* 0x000fe4000000004a */
[C---:B0-----:R-:W-:Y:S01]  /*aa30*/  LOP3.LUT R47, R6.reuse, 0xffff0000, RZ, 0xc0, !PT ;  /* 0xffff0000062f7812 */ /* 0x041fe200078ec0ff */
[----:B------:R-:W-:Y:S01]  /*aa40*/  IMAD.U32 R46, R6, 0x10000, RZ ;  /* 0x00010000062e7824 */ /* 0x000fe200078e00ff */
[C---:B------:R-:W-:Y:S01]  /*aa50*/  LOP3.LUT R49, R7.reuse, 0xffff0000, RZ, 0xc0, !PT ;  /* 0xffff000007317812 */ /* 0x040fe200078ec0ff */
[----:B------:R-:W-:-:S02]  /*aa60*/  IMAD.U32 R48, R7, 0x10000, RZ ;  /* 0x0001000007307824 */ /* 0x000fc400078e00ff */
[CC--:B------:R-:W-:Y:S01]  /*aa70*/  FMUL.FTZ R81, R47.reuse, R79.reuse ;  /* 0x0000004f2f517220 */ /* 0x0c0fe20000410000 */
[----:B------:R-:W-:Y:S01]  /*aa80*/  FMUL.FTZ R80, R47, R76 ;  /* 0x0000004c2f507220 */ /* 0x000fe20000410000 */
[----:B------:R-:W-:Y:S01]  /*aa90*/  FMUL.FTZ R47, R49, R78 ;  /* 0x0000004e312f7220 */ /* 0x000fe20000410000 */
[----:B------:R-:W-:Y:S02]  /*aaa0*/  IMAD.U32 R6, R4, 0x10000, RZ ;  /* 0x0001000004067824 */ /* 0x000fe400078e00ff */
[C---:B------:R-:W-:Y:S01]  /*aab0*/  FFMA.FTZ R81, R46.reuse, R76, -R81 ;  /* 0x0000004c2e517223 */ /* 0x040fe20000010851 */
[----:B------:R-:W-:Y:S01]  /*aac0*/  FFMA.FTZ R80, R46, R79, R80 ;  /* 0x0000004f2e507223 */ /* 0x000fe20000010050 */
[-C--:B------:R-:W-:Y:S01]  /*aad0*/  FFMA.FTZ R79, R48, R75.reuse, -R47 ;  /* 0x0000004b304f7223 */ /* 0x080fe2000001082f */
[C---:B------:R-:W-:Y:S01]  /*aae0*/  IMAD.U32 R7, R5.reuse, 0x10000, RZ ;  /* 0x0001000005077824 */ /* 0x040fe200078e00ff */
[----:B------:R-:W-:Y:S01]  /*aaf0*/  LOP3.LUT R4, R4, 0xffff0000, RZ, 0xc0, !PT ;  /* 0xffff000004047812 */ /* 0x000fe200078ec0ff */
[C---:B------:R-:W-:Y:S01]  /*ab00*/  IMAD.U32 R47, R74.reuse, 0x10000, RZ ;  /* 0x000100004a2f7824 */ /* 0x040fe200078e00ff */
[----:B------:R-:W-:Y:S01]  /*ab10*/  LOP3.LUT R5, R5, 0xffff0000, RZ, 0xc0, !PT ;  /* 0xffff000005057812 */ /* 0x000fe200078ec0ff */
[----:B------:R-:W-:Y:S01]  /*ab20*/  FMUL.FTZ R83, R49, R75 ;  /* 0x0000004b31537220 */ /* 0x000fe20000410000 */
[C---:B------:R-:W-:Y:S01]  /*ab30*/  LOP3.LUT R46, R77.reuse, 0xffff0000, RZ, 0xc0, !PT ;  /* 0xffff00004d2e7812 */ /* 0x040fe200078ec0ff */
[----:B------:R-:W-:Y:S01]  /*ab40*/  IMAD.U32 R49, R77, 0x10000, RZ ;  /* 0x000100004d317824 */ /* 0x000fe200078e00ff */
[----:B------:R-:W-:Y:S01]  /*ab50*/  LOP3.LUT R74, R74, 0xffff0000, RZ, 0xc0, !PT ;  /* 0xffff00004a4a7812 */ /* 0x000fe200078ec0ff */
[----:B------:R-:W-:Y:S01]  /*ab60*/  FFMA.FTZ R78, R48, R78, R83 ;  /* 0x0000004e304e7223 */ /* 0x000fe20000010053 */
[C---:B------:R-:W-:Y:S01]  /*ab70*/  FMUL.FTZ R48, R4.reuse, R47 ;  /* 0x0000002f04307220 */ /* 0x040fe20000410000 */
[-C--:B------:R-:W-:Y:S01]  /*ab80*/  FMUL.FTZ R75, R4, R49.reuse ;  /* 0x00000031044b7220 */ /* 0x080fe20000410000 */
[C---:B------:R-:W-:Y:S01]  /*ab90*/  FMUL.FTZ R76, R5.reuse, R46 ;  /* 0x0000002e054c7220 */ /* 0x040fe20000410000 */
[-C--:B------:R-:W-:Y:S01]  /*aba0*/  FMUL.FTZ R77, R5, R74.reuse ;  /* 0x0000004a054d7220 */ /* 0x080fe20000410000 */
[C---:B------:R-:W-:Y:S01]  /*abb0*/  FFMA.FTZ R49, R6.reuse, R49, R48 ;  /* 0x0000003106317223 */ /* 0x040fe20000010030 */
[----:B------:R-:W-:Y:S01]  /*abc0*/  FFMA.FTZ R4, R6, R47, -R75 ;  /* 0x0000002f06047223 */ /* 0x000fe2000001084b */
[C---:B------:R-:W-:Y:S01]  /*abd0*/  FFMA.FTZ R5, R7.reuse, R74, -R76 ;  /* 0x0000004a07057223 */ /* 0x040fe2000001084c */
[----:B------:R-:W-:Y:S01]  /*abe0*/  FFMA.FTZ R46, R7, R46, R77 ;  /* 0x0000002e072e7223 */ /* 0x000fe2000001004d */
[----:B------:R-:W-:-:S02]  /*abf0*/  F2FP.BF16.F32.PACK_AB R6, R80, R81 ;  /* 0x000000515006723e */ /* 0x000fc400000010ff */
[----:B------:R-:W-:Y:S02]  /*ac00*/  F2FP.BF16.F32.PACK_AB R7, R78, R79 ;  /* 0x0000004f4e07723e */ /* 0x000fe400000010ff */
[----:B------:R-:W-:Y:S02]  /*ac10*/  F2FP.BF16.F32.PACK_AB R4, R49, R4 ;  /* 0x000000043104723e */ /* 0x000fe400000010ff */
[----:B------:R-:W-:-:S05]  /*ac20*/  F2FP.BF16.F32.PACK_AB R5, R46, R5 ;  /* 0x000000052e05723e */ /* 0x000fca00000010ff */
[----:B------:R1:W-:Y:S02]  /*ac30*/  STS.128 [R205], R4 ;  /* 0x00000004cd007388 */ /* 0x0003e40000000c00 */
.L_x_1804:
[----:B------:R-:W-:Y:S05]  /*ac40*/  BSYNC B2 ;  /* 0x0000000000027941 */ /* 0x000fea0003800000 */
.L_x_1803:
[----:B------:R-:W-:Y:S05]  /*ac50*/  @P1 BRA `(.L_x_1802) ;  /* 0x0000000000b81947 */ /* 0x000fea0003800000 */
[----:B01----:R-:W0:Y:S01]  /*ac60*/  LDS.128 R4, [R205+0x4000] ;  /* 0x00400000cd047984 */ /* 0x003e220000000c00 */
[--C-:B------:R-:W-:Y:S02]  /*ac70*/  SHF.R.U64 R47, R40, 0x10, R41.reuse ;  /* 0x00000010282f7819 */ /* 0x100fe40000001229 */
[----:B------:R-:W-:Y:S02]  /*ac80*/  SHF.R.U32.HI R40, RZ, 0x10, R41 ;  /* 0x00000010ff287819 */ /* 0x000fe40000011629 */
[--C-:B------:R-:W-:Y:S02]  /*ac90*/  SHF.R.U64 R41, R44, 0x10, R45.reuse ;  /* 0x000000102c297819 */ /* 0x100fe4000000122d */
[----:B------:R-:W-:Y:S02]  /*aca0*/  SHF.R.U32.HI R44, RZ, 0x10, R45 ;  /* 0x00000010ff2c7819 */ /* 0x000fe4000001162d */
[----:B------:R-:W-:Y:S02]  /*acb0*/  PRMT R73, R73, 0x5410, R40 ;  /* 0x0000541049497816 */ /* 0x000fe40000000028 */
[----:B------:R-:W-:-:S02]  /*acc0*/  PRMT R71, R71, 0x5410, R44 ;  /* 0x0000541047477816 */ /* 0x000fc4000000002c */
[----:B------:R-:W-:Y:S01]  /*acd0*/  PRMT R70, R70, 0x5410, R41 ;  /* 0x0000541046467816 */ /* 0x000fe20000000029 */
[----:B------:R-:W-:Y:S01]  /*ace0*/  IMAD.U32 R46, R73, 0x10000, RZ ;  /* 0x00010000492e7824 */ /* 0x000fe200078e00ff */
[----:B------:R-:W-:Y:S01]  /*acf0*/  PRMT R72, R72, 0x5410, R47 ;  /* 0x0000541048487816 */ /* 0x000fe2000000002f */
[C---:B------:R-:W-:Y:S01]  /*ad00*/  IMAD.U32 R47, R71.reuse, 0x10000, RZ ;  /* 0x00010000472f7824 */ /* 0x040fe200078e00ff */
[----:B------:R-:W-:Y:S02]  /*ad10*/  LOP3.LUT R71, R71, 0xffff0000, RZ, 0xc0, !PT ;  /* 0xffff000047477812 */ /* 0x000fe400078ec0ff */
[----:B------:R-:W-:Y:S02]  /*ad20*/  LOP3.LUT R73, R73, 0xffff0000, RZ, 0xc0, !PT ;  /* 0xffff000049497812 */ /* 0x000fe400078ec0ff */
[C---:B0-----:R-:W-:Y:S01]  /*ad30*/  LOP3.LUT R41, R6.reuse, 0xffff0000, RZ, 0xc0, !PT ;  /* 0xffff000006297812 */ /* 0x041fe200078ec0ff */
[----:B------:R-:W-:Y:S01]  /*ad40*/  IMAD.U32 R40, R6, 0x10000, RZ ;  /* 0x0001000006287824 */ /* 0x000fe200078e00ff */
[C---:B------:R-:W-:Y:S01]  /*ad50*/  LOP3.LUT R45, R7.reuse, 0xffff0000, RZ, 0xc0, !PT ;  /* 0xffff0000072d7812 */ /* 0x040fe200078ec0ff */
[----:B------:R-:W-:-:S02]  /*ad60*/  IMAD.U32 R44, R7, 0x10000, RZ ;  /* 0x00010000072c7824 */ /* 0x000fc400078e00ff */
[CC--:B------:R-:W-:Y:S01]  /*ad70*/  FMUL.FTZ R48, R41.reuse, R46.reuse ;  /* 0x0000002e29307220 */ /* 0x0c0fe20000410000 */
[----:B------:R-:W-:Y:S01]  /*ad80*/  FMUL.FTZ R49, R41, R47 ;  /* 0x0000002f29317220 */ /* 0x000fe20000410000 */
[C---:B------:R-:W-:Y:S01]  /*ad90*/  FMUL.FTZ R41, R45.reuse, R71 ;  /* 0x000000472d297220 */ /* 0x040fe20000410000 */
[----:B------:R-:W-:Y:S02]  /*ada0*/  IMAD.U32 R6, R4, 0x10000, RZ ;  /* 0x0001000004067824 */ /* 0x000fe400078e00ff */
[----:B------:R-:W-:Y:S01]  /*adb0*/  FFMA.FTZ R75, R40, R47, R48 ;  /* 0x0000002f284b7223 */ /* 0x000fe20000010030 */
[-C--:B------:R-:W-:Y:S01]  /*adc0*/  FMUL.FTZ R47, R45, R73.reuse ;  /* 0x000000492d2f7220 */ /* 0x080fe20000410000 */
[----:B------:R-:W-:Y:S01]  /*add0*/  FFMA.FTZ R73, R44, R73, -R41 ;  /* 0x000000492c497223 */ /* 0x000fe20000010829 */
[C---:B------:R-:W-:Y:S01]  /*ade0*/  IMAD.U32 R7, R5.reuse, 0x10000, RZ ;  /* 0x0001000005077824 */ /* 0x040fe200078e00ff */
[----:B------:R-:W-:Y:S01]  /*adf0*/  LOP3.LUT R4, R4, 0xffff0000, RZ, 0xc0, !PT ;  /* 0xffff000004047812 */ /* 0x000fe200078ec0ff */
[----:B------:R-:W-:Y:S01]  /*ae00*/  IMAD.U32 R45, R70, 0x10000, RZ ;  /* 0x00010000462d7824 */ /* 0x000fe200078e00ff */
[----:B------:R-:W-:Y:S01]  /*ae10*/  LOP3.LUT R5, R5, 0xffff0000, RZ, 0xc0, !PT ;  /* 0xffff000005057812 */ /* 0x000fe200078ec0ff */
[----:B------:R-:W-:Y:S01]  /*ae20*/  IMAD.U32 R41, R72, 0x10000, RZ ;  /* 0x0001000048297824 */ /* 0x000fe200078e00ff */
[----:B------:R-:W-:Y:S01]  /*ae30*/  LOP3.LUT R70, R70, 0xffff0000, RZ, 0xc0, !PT ;  /* 0xffff000046467812 */ /* 0x000fe200078ec0ff */
[----:B------:R-:W-:Y:S01]  /*ae40*/  FFMA.FTZ R46, R40, R46, -R49 ;  /* 0x0000002e282e7223 */ /* 0x000fe20000010831 */
[----:B------:R-:W-:Y:S01]  /*ae50*/  LOP3.LUT R72, R72, 0xffff0000, RZ, 0xc0, !PT ;  /* 0xffff000048487812 */ /* 0x000fe200078ec0ff */
        /* <DEDUP_REMOVED lines=14> */
.L_x_1802:
[----:B------:R-:W-:Y:S05]  /*af40*/  BSYNC B1 ;  /* 0x0000000000017941 */ /* 0x000fea0003800000 */
.L_x_1801:
[----:B------:R-:W-:Y:S01]  /*af50*/  ISETP.GE.AND P0, PT, R212, R0, PT ;  /* 0x00000000d400720c */ /* 0x000fe20003f06270 */
[----:B------:R-:W-:-:S12]  /*af60*/  BSSY B1, `(.L_x_1805) ;  /* 0x0000065000017945 */ /* 0x000fd80003800000 */
[----:B------:R-:W-:Y:S05]  /*af70*/  @P0 BRA `(.L_x_1806) ;  /* 0x00000004008c0947 */ /* 0x000fea0003800000 */
[----:B-12---:R-:W1:Y:S01]  /*af80*/  LDC R4, c[0x0][0x3f4] ;  /* 0x0000fd00ff047b82 */ /* 0x006e620000000800 */
[----:B------:R-:W-:Y:S01]  /*af90*/  BSSY B2, `(.L_x_1807) ;  /* 0x0000032000027945 */ /* 0x000fe20003800000 */
[-C--:B-1----:R-:W-:Y:S02]  /*afa0*/  ISETP.GE.AND P0, PT, R18, R4.reuse, PT ;  /* 0x000000041200720c */ /* 0x082fe40003f06270 */
[----:B------:R-:W-:-:S11]  /*afb0*/  ISETP.GE.AND P1, PT, R185, R4, PT ;  /* 0x00000004b900720c */ /* 0x000fd60003f26270 */
[----:B------:R-:W-:Y:S05]  /*afc0*/  @P0 BRA `(.L_x_1808) ;  /* 0x0000000000b80947 */ /* 0x000fea0003800000 */
[----:B0-----:R-:W0:Y:S01]  /*afd0*/  LDS.128 R4, [R205+0x1000] ;  /* 0x00100000cd047984 */ /* 0x001e220000000c00 */
[----:B------:R-:W-:Y:S02]  /*afe0*/  SHF.R.U64 R40, R36, 0x10, R37 ;  /* 0x0000001024287819 */ /* 0x000fe40000001225 */
[----:B------:R-:W-:Y:S02]  /*aff0*/  SHF.R.U64 R36, R38, 0x10, R39 ;  /* 0x0000001026247819 */ /* 0x000fe40000001227 */
[----:B------:R-:W-:Y:S02]  /*b000*/  SHF.R.U32.HI R37, RZ, 0x10, R37 ;  /* 0x00000010ff257819 */ /* 0x000fe40000011625 */
        /* <DEDUP_REMOVED lines=13> */
[C---:B------:R-:W-:Y:S01]  /*b0e0*/  FMUL.FTZ R44, R37.reuse, R40 ;  /* 0x00000028252c7220 */ /* 0x040fe20000410000 */
[-C--:B------:R-:W-:Y:S01]  /*b0f0*/  FMUL.FTZ R45, R37, R41.reuse ;  /* 0x00000029252d7220 */ /* 0x080fe20000410000 */
[----:B------:R-:W-:Y:S01]  /*b100*/  FMUL.FTZ R37, R39, R66 ;  /* 0x0000004227257220 */ /* 0x000fe20000410000 */
[----:B------:R-:W-:Y:S02]  /*b110*/  IMAD.U32 R6, R4, 0x10000, RZ ;  /* 0x0001000004067824 */ /* 0x000fe400078e00ff */
[C---:B------:R-:W-:Y:S01]  /*b120*/  FFMA.FTZ R47, R36.reuse, R41, R44 ;  /* 0x00000029242f7223 */ /* 0x040fe2000001002c */
[----:B------:R-:W-:Y:S02]  /*b130*/  IMAD.U32 R7, R5, 0x10000, RZ ;  /* 0x0001000005077824 */ /* 0x000fe400078e00ff */
[----:B------:R-:W-:Y:S01]  /*b140*/  FFMA.FTZ R46, R36, R40, -R45 ;  /* 0x00000028242e7223 */ /* 0x000fe2000001082d */
[-C--:B------:R-:W-:Y:S01]  /*b150*/  FMUL.FTZ R41, R39, R68.reuse ;  /* 0x0000004427297220 */ /* 0x080fe20000410000 */
[----:B------:R-:W-:Y:S01]  /*b160*/  LOP3.LUT R4, R4, 0xffff0000, RZ, 0xc0, !PT ;  /* 0xffff000004047812 */ /* 0x000fe200078ec0ff */
[C---:B------:R-:W-:Y:S01]  /*b170*/  FFMA.FTZ R68, R38.reuse, R68, -R37 ;  /* 0x0000004426447223 */ /* 0x040fe20000010825 */
[----:B------:R-:W-:Y:S01]  /*b180*/  LOP3.LUT R5, R5, 0xffff0000, RZ, 0xc0, !PT ;  /* 0xffff000005057812 */ /* 0x000fe200078ec0ff */
[C---:B------:R-:W-:Y:S01]  /*b190*/  IMAD.U32 R39, R67.reuse, 0x10000, RZ ;  /* 0x0001000043277824 */ /* 0x040fe200078e00ff */
[----:B------:R-:W-:Y:S01]  /*b1a0*/  LOP3.LUT R40, R67, 0xffff0000, RZ, 0xc0, !PT ;  /* 0xffff000043287812 */ /* 0x000fe200078ec0ff */
[C---:B------:R-:W-:Y:S01]  /*b1b0*/  IMAD.U32 R37, R69.reuse, 0x10000, RZ ;  /* 0x0001000045257824 */ /* 0x040fe200078e00ff */
        /* <DEDUP_REMOVED lines=15> */
.L_x_1808:
[----:B------:R-:W-:Y:S05]  /*b2b0*/  BSYNC B2 ;  /* 0x0000000000027941 */ /* 0x000fea0003800000 */
.L_x_1807:
[----:B------:R-:W-:Y:S05]  /*b2c0*/  @P1 BRA `(.L_x_1806) ;  /* 0x0000000000b81947 */ /* 0x000fea0003800000 */
[----:B01----:R-:W0:Y:S01]  /*b2d0*/  LDS.128 R4, [R205+0x5000] ;  /* 0x00500000cd047984 */ /* 0x003e220000000c00 */
        /* <DEDUP_REMOVED lines=45> */
.L_x_1806:
[----:B------:R-:W-:Y:S05]  /*b5b0*/  BSYNC B1 ;  /* 0x0000000000017941 */ /* 0x000fea0003800000 */
.L_x_1805:
[----:B------:R-:W-:Y:S01]  /*b5c0*/  ISETP.GE.AND P0, PT, R211, R0, PT ;  /* 0x00000000d300720c */ /* 0x000fe20003f06270 */
[----:B------:R-:W-:-:S12]  /*b5d0*/  BSSY B1, `(.L_x_1809) ;  /* 0x0000065000017945 */ /* 0x000fd80003800000 */
[----:B------:R-:W-:Y:S05]  /*b5e0*/  @P0 BRA `(.L_x_1810) ;  /* 0x00000004008c0947 */ /* 0x000fea0003800000 */
[----:B-123--:R-:W1:Y:S01]  /*b5f0*/  LDC R4, c[0x0][0x3f4] ;  /* 0x0000fd00ff047b82 */ /* 0x00ee620000000800 */
[----:B------:R-:W-:Y:S01]  /*b600*/  BSSY B2, `(.L_x_1811) ;  /* 0x0000032000027945 */ /* 0x000fe20003800000 */
[-C--:B-1----:R-:W-:Y:S02]  /*b610*/  ISETP.GE.AND P0, PT, R18, R4.reuse, PT ;  /* 0x000000041200720c */ /* 0x082fe40003f06270 */
[----:B------:R-:W-:-:S11]  /*b620*/  ISETP.GE.AND P1, PT, R185, R4, PT ;  /* 0x00000004b900720c */ /* 0x000fd60003f26270 */
[----:B------:R-:W-:Y:S05]  /*b630*/  @P0 BRA `(.L_x_1812) ;  /* 0x0000000000b80947 */ /* 0x000fea0003800000 */
[----:B0-----:R-:W0:Y:S01]  /*b640*/  LDS.128 R4, [R205+0x2000] ;  /* 0x00200000cd047984 */ /* 0x001e220000000c00 */
        /* <DEDUP_REMOVED lines=45> */
.L_x_1812:
[----:B------:R-:W-:Y:S05]  /*b920*/  BSYNC B2 ;  /* 0x0000000000027941 */ /* 0x000fea0003800000 */
.L_x_1811:
        /* <DEDUP_REMOVED lines=9> */
[C---:B------:R-:W-:Y:S01]  /*b9c0*/  IMAD.U32 R28, R52.reuse, 0x10000, RZ ;  /* 0x00010000341c7824 */ /* 0x040fe200078e00ff */
[----:B------:R-:W-:Y:S01]  /*b9d0*/  LOP3.LUT R52, R52, 0xffff0000, RZ, 0xc0, !PT ;  /* 0xffff000034347812 */ /* 0x000fe200078ec0ff */
[C---:B------:R-:W-:Y:S01]  /*b9e0*/  IMAD.U32 R29, R50.reuse, 0x10000, RZ ;  /* 0x00010000321d7824 */ /* 0x040fe200078e00ff */
[----:B------:R-:W-:Y:S02]  /*b9f0*/  LOP3.LUT R50, R50, 0xffff0000, RZ, 0xc0, !PT ;  /* 0xffff000032327812 */ /* 0x000fe400078ec0ff */
[----:B------:R-:W-:Y:S02]  /*ba00*/  PRMT R51, R51, 0x5410, R24 ;  /* 0x0000541033337816 */ /* 0x000fe40000000018 */
        /* <DEDUP_REMOVED lines=33> */
.L_x_1810:
[----:B------:R-:W-:Y:S05]  /*bc20*/  BSYNC B1 ;  /* 0x0000000000017941 */ /* 0x000fea0003800000 */
.L_x_1809:
[----:B------:R-:W-:-:S13]  /*bc30*/  ISETP.GE.AND P0, PT, R210, R0, PT ;  /* 0x00000000d200720c */ /* 0x000fda0003f06270 */
[----:B------:R-:W-:Y:S05]  /*bc40*/  @P0 BRA `(.L_x_1813) ;  /* 0x0000002c00700947 */ /* 0x000fea0003800000 */
[----:B------:R-:W5:Y:S01]  /*bc50*/  LDC R0, c[0x0][0x3f4] ;  /* 0x0000fd00ff007b82 */ /* 0x000f620000000800 */
[----:B------:R-:W-:Y:S01]  /*bc60*/  BSSY B1, `(.L_x_1814) ;  /* 0x0000032000017945 */ /* 0x000fe20003800000 */
[-C--:B-----5:R-:W-:Y:S02]  /*bc70*/  ISETP.GE.AND P0, PT, R18, R0.reuse, PT ;  /* 0x000000001200720c */ /* 0x0a0fe40003f06270 */
[----:B------:R-:W-:-:S11]  /*bc80*/  ISETP.GE.AND P1, PT, R185, R0, PT ;  /* 0x00000000b900720c */ /* 0x000fd60003f26270 */
[----:B------:R-:W-:Y:S05]  /*bc90*/  @P0 BRA `(.L_x_1815) ;  /* 0x0000000000b80947 */ /* 0x000fea0003800000 */
[----:B01234-:R-:W0:Y:S01]  /*bca0*/  LDS.128 R4, [R205+0x3000] ;  /* 0x00300000cd047984 */ /* 0x01fe220000000c00 */
[--C-:B------:R-:W-:Y:S02]  /*bcb0*/  SHF.R.U64 R21, R12, 0x10, R13.reuse ;  /* 0x000000100c157819 */ /* 0x100fe4000000120d */
[----:B------:R-:W-:Y:S02]  /*bcc0*/  SHF.R.U32.HI R12, RZ, 0x10, R13 ;  /* 0x00000010ff0c7819 */ /* 0x000fe4000001160d */
[--C-:B------:R-:W-:Y:S02]  /*bcd0*/  SHF.R.U64 R13, R26, 0x10, R27.reuse ;  /* 0x000000101a0d7819 */ /* 0x100fe4000000121b */
[----:B------:R-:W-:Y:S02]  /*bce0*/  SHF.R.U32.HI R26, RZ, 0x10, R27 ;  /* 0x00000010ff1a7819 */ /* 0x000fe4000001161b */
[----:B------:R-:W-:Y:S02]  /*bcf0*/  PRMT R65, R65, 0x5410, R12 ;  /* 0x0000541041417816 */ /* 0x000fe4000000000c */
[----:B------:R-:W-:-:S02]  /*bd00*/  PRMT R63, R63, 0x5410, R26 ;  /* 0x000054103f3f7816 */ /* 0x000fc4000000001a */
[----:B------:R-:W-:Y:S02]  /*bd10*/  PRMT R62, R62, 0x5410, R13 ;  /* 0x000054103e3e7816 */ /* 0x000fe4000000000d */
[----:B------:R-:W-:Y:S01]  /*bd20*/  PRMT R64, R64, 0x5410, R21 ;  /* 0x0000541040407816 */ /* 0x000fe20000000015 */
[C---:B------:R-:W-:Y:S01]  /*bd30*/  IMAD.U32 R24, R63.reuse, 0x10000, RZ ;  /* 0x000100003f187824 */ /* 0x040fe200078e00ff */
[----:B------:R-:W-:Y:S01]  /*bd40*/  LOP3.LUT R63, R63, 0xffff0000, RZ, 0xc0, !PT ;  /* 0xffff00003f3f7812 */ /* 0x000fe200078ec0ff */
[C---:B------:R-:W-:Y:S01]  /*bd50*/  IMAD.U32 R21, R65.reuse, 0x10000, RZ ;  /* 0x0001000041157824 */ /* 0x040fe200078e00ff */
[----:B------:R-:W-:Y:S02]  /*bd60*/  LOP3.LUT R65, R65, 0xffff0000, RZ, 0xc0, !PT ;  /* 0xffff000041417812 */ /* 0x000fe400078ec0ff */
[C---:B0-----:R-:W-:Y:S01]  /*bd70*/  LOP3.LUT R13, R6.reuse, 0xffff0000, RZ, 0xc0, !PT ;  /* 0xffff0000060d7812 */ /* 0x041fe200078ec0ff */
[C---:B------:R-:W-:Y:S01]  /*bd80*/  IMAD.U32 R20, R7.reuse, 0x10000, RZ ;  /* 0x0001000007147824 */ /* 0x040fe200078e00ff */
[----:B------:R-:W-:Y:S01]  /*bd90*/  LOP3.LUT R7, R7, 0xffff0000, RZ, 0xc0, !PT ;  /* 0xffff000007077812 */ /* 0x000fe200078ec0ff */
[----:B------:R-:W-:-:S02]  /*bda0*/  IMAD.U32 R12, R6, 0x10000, RZ ;  /* 0x00010000060c7824 */ /* 0x000fc400078e00ff */
[CC--:B------:R-:W-:Y:S01]  /*bdb0*/  FMUL.FTZ R25, R13.reuse, R24.reuse ;  /* 0x000000180d197220 */ /* 0x0c0fe20000410000 */
[----:B------:R-:W-:Y:S01]  /*bdc0*/  FMUL.FTZ R13, R13, R21 ;  /* 0x000000150d0d7220 */ /* 0x000fe20000410000 */
[C---:B------:R-:W-:Y:S01]  /*bdd0*/  FMUL.FTZ R27, R7.reuse, R63 ;  /* 0x0000003f071b7220 */ /* 0x040fe20000410000 */
[----:B------:R-:W-:Y:S02]  /*bde0*/  IMAD.U32 R0, R4, 0x10000, RZ ;  /* 0x0001000004007824 */ /* 0x000fe400078e00ff */
[C---:B------:R-:W-:Y:S01]  /*bdf0*/  FFMA.FTZ R26, R12.reuse, R21, -R25 ;  /* 0x000000150c1a7223 */ /* 0x040fe20000010819 */
[----:B------:R-:W-:Y:S01]  /*be00*/  FFMA.FTZ R29, R12, R24, R13 ;  /* 0x000000180c1d7223 */ /* 0x000fe2000001000d */
[-C--:B------:R-:W-:Y:S01]  /*be10*/  FMUL.FTZ R21, R7, R65.reuse ;  /* 0x0000004107157220 */ /* 0x080fe20000410000 */
        /* <DEDUP_REMOVED lines=22> */
.L_x_1815:
[----:B------:R-:W-:Y:S05]  /*bf80*/  BSYNC B1 ;  /* 0x0000000000017941 */ /* 0x000fea0003800000 */
.L_x_1814:
[----:B------:R-:W-:Y:S05]  /*bf90*/  @P1 BRA `(.L_x_1813) ;  /* 0x00000028009c1947 */ /* 0x000fea0003800000 */
[----:B01234-:R-:W0:Y:S01]  /*bfa0*/  LDS.128 R4, [R205+0x7000] ;  /* 0x00700000cd047984 */ /* 0x01fe220000000c00 */
        /* <DEDUP_REMOVED lines=11> */
[----:B------:R-:W-:Y:S01]  /*c060*/  PRMT R15, R15, 0x5410, R0 ;  /* 0x000054100f0f7816 */ /* 0x000fe20000000000 */
        /* <DEDUP_REMOVED lines=11> */
[----:B------:R-:W-:Y:S01]  /*c120*/  FFMA.FTZ R20, R8, R13, R6 ;  /* 0x0000000d08147223 */ /* 0x000fe20000010006 */
[-C--:B------:R-:W-:Y:S01]  /*c130*/  FMUL.FTZ R8, R7, R10.reuse ;  /* 0x0000000a07087220 */ /* 0x080fe20000410000 */
[C---:B------:R-:W-:Y:S01]  /*c140*/  IMAD.U32 R7, R12.reuse, 0x10000, RZ ;  /* 0x000100000c077824 */ /* 0x040fe200078e00ff */
[----:B------:R-:W-:Y:S01]  /*c150*/  LOP3.LUT R5, R5, 0xffff0000, RZ, 0xc0, !PT ;  /* 0xffff000005057812 */ /* 0x000fe200078ec0ff */
[----:B------:R-:W-:Y:S01]  /*c160*/  IMAD.U32 R6, R15, 0x10000, RZ ;  /* 0x000100000f067824 */ /* 0x000fe200078e00ff */
[----:B------:R-:W-:Y:S01]  /*c170*/  LOP3.LUT R12, R12, 0xffff0000, RZ, 0xc0, !PT ;  /* 0xffff00000c0c7812 */ /* 0x000fe200078ec0ff */
[----:B------:R-:W-:Y:S01]  /*c180*/  FFMA.FTZ R24, R9, R10, -R24 ;  /* 0x0000000a09187223 */ /* 0x000fe20000010818 */
[----:B------:R-:W-:Y:S01]  /*c190*/  LOP3.LUT R15, R15, 0xffff0000, RZ, 0xc0, !PT ;  /* 0xffff00000f0f7812 */ /* 0x000fe200078ec0ff */
[----:B------:R-:W-:Y:S01]  /*c1a0*/  FFMA.FTZ R11, R9, R14, R8 ;  /* 0x0000000e090b7223 */ /* 0x000fe20000010008 */
[C---:B------:R-:W-:Y:S01]  /*c1b0*/  FMUL.FTZ R9, R3.reuse, R7 ;  /* 0x0000000703097220 */ /* 0x040fe20000410000 */
        /* <DEDUP_REMOVED lines=11> */
[----:B------:R0:W-:Y:S01]  /*c270*/  STS.128 [R205+0x7000], R4 ;  /* 0x00700004cd007388 */ /* 0x0001e20000000c00 */
[----:B------:R-:W-:Y:S05]  /*c280*/  BRA `(.L_x_1813) ;  /* 0x0000002400e07947 */ /* 0x000fea0003800000 */
.L_x_1786:
[----:B------:R-:W1:Y:S01]  /*c290*/  LDC R0, c[0x0][0x448] ;  /* 0x00011200ff007b82 */ /* 0x000e620000000800 */
[----:B------:R-:W-:Y:S01]  /*c2a0*/  ULDC.64 UR4, c[0x0][0x3f8] ;  /* 0x0000fe0000047ab9 */ /* 0x000fe20000000a00 */
[----:B------:R-:W-:Y:S01]  /*c2b0*/  ULDC.64 UR6, c[0x0][0x408] ;  /* 0x0001020000067ab9 */ /* 0x000fe20000000a00 */
        /* <DEDUP_REMOVED lines=24> */
[----:B------:R-:W1:Y:S01]  /*c440*/  LDC R56, c[0x0][0x3f4] ;  /* 0x0000fd00ff387b82 */ /* 0x000e620000000800 */
[----:B------:R-:W2:Y:S01]  /*c450*/  SHFL.IDX PT, R4, R32, RZ, 0x181f ;  /* 0x00181fff20047589 */ /* 0x000ea200000e0000 */
[----:B------:R-:W-:-:S03]  /*c460*/  IMAD R0, R187, R0, RZ ;  /* 0x00000000bb007224 */ /* 0x000fc600078e02ff */
[----:B------:R-:W3:Y:S04]  /*c470*/  SHFL.IDX PT, R3, R35, RZ, 0x181f ;  /* 0x00181fff23037589 */ /* 0x000ee800000e0000 */
[----:B------:R-:W4:Y:S04]  /*c480*/  SHFL.IDX PT, R14, R34, RZ, 0x181f ;  /* 0x00181fff220e7589 */ /* 0x000f2800000e0000 */
[----:B------:R-:W5:Y:S01]  /*c490*/  SHFL.IDX PT, R5, R33, RZ, 0x181f ;  /* 0x00181fff21057589 */ /* 0x000f6200000e0000 */
[----:B-1----:R-:W-:-:S04]  /*c4a0*/  ISETP.GE.AND P0, PT, R16, R56, PT ;  /* 0x000000381000720c */ /* 0x002fc80003f06270 */
[----:B------:R-:W-:-:S13]  /*c4b0*/  ISETP.GE.OR P1, PT, R57, R0, P0 ;  /* 0x000000003900720c */ /* 0x000fda0000726670 */
[C---:B------:R-:W-:Y:S01]  /*c4c0*/  @!P1 IMAD.SHL.U32 R7, R16.reuse, 0x2, RZ ;  /* 0x0000000210079824 */ /* 0x040fe200078e00ff */
[----:B------:R-:W-:-:S04]  /*c4d0*/  @!P1 SHF.L.U64.HI R6, R16, 0x1, R17 ;  /* 0x0000000110069819 */ /* 0x000fc80000010211 */
[----:B--2---:R-:W-:-:S05]  /*c4e0*/  @!P1 IADD3 R4, P2, R4, R7, RZ ;  /* 0x0000000704049210 */ /* 0x004fca0007f5e0ff */
[----:B---3--:R-:W-:Y:S02]  /*c4f0*/  @!P1 IMAD.X R3, R3, 0x1, R6, P2 ;  /* 0x0000000103039824 */ /* 0x008fe400010e0606 */
[----:B------:R-:W-:Y:S02]  /*c500*/  @!P1 IMAD.MOV.U32 R24, RZ, RZ, R4 ;  /* 0x000000ffff189224 */ /* 0x000fe400078e0004 */
[----:B------:R-:W-:-:S06]  /*c510*/  @!P1 IMAD.MOV.U32 R25, RZ, RZ, R3 ;  /* 0x000000ffff199224 */ /* 0x000fcc00078e0003 */
[----:B------:R-:W2:Y:S01]  /*c520*/  @!P1 LD.E.128 R24, desc[UR38][R24.64] ;  /* 0x0000002618189980 */ /* 0x000ea2000c101d00 */
[----:B----4-:R-:W-:-:S05]  /*c530*/  @!P1 IADD3 R14, P2, R14, R7, RZ ;  /* 0x000000070e0e9210 */ /* 0x010fca0007f5e0ff */
[----:B-----5:R-:W-:Y:S02]  /*c540*/  @!P1 IMAD.X R5, R5, 0x1, R6, P2 ;  /* 0x0000000105059824 */ /* 0x020fe400010e0606 */
[----:B------:R-:W-:-:S06]  /*c550*/  @!P1 IMAD.MOV.U32 R4, RZ, RZ, R14 ;  /* 0x000000ffff049224 */ /* 0x000fcc00078e000e */
[----:B------:R-:W3:Y:S01]  /*c560*/  @!P1 LD.E.128 R4, desc[UR38][R4.64] ;  /* 0x0000002604049980 */ /* 0x000ee2000c101d00 */
[----:B------:R-:W-:Y:S02]  /*c570*/  CS2R R48, SRZ ;  /* 0x0000000000307805 */ /* 0x000fe4000001ff00 */
[----:B------:R-:W-:Y:S02]  /*c580*/  CS2R R50, SRZ ;  /* 0x0000000000327805 */ /* 0x000fe4000001ff00 */
[----:B------:R-:W-:Y:S01]  /*c590*/  CS2R R20, SRZ ;  /* 0x0000000000147805 */ /* 0x000fe2000001ff00 */
[----:B------:R1:W4:Y:S01]  /*c5a0*/  SHFL.IDX PT, R9, R33, 0x1, 0x181f ;  /* 0x00381f0021097f89 */ /* 0x00032200000e0000 */
[----:B------:R-:W-:-:S03]  /*c5b0*/  CS2R R36, SRZ ;  /* 0x0000000000247805 */ /* 0x000fc6000001ff00 */
[----:B------:R1:W0:Y:S01]  /*c5c0*/  SHFL.IDX PT, R14, R34, 0x1, 0x181f ;  /* 0x00381f00220e7f89 */ /* 0x00022200000e0000 */
[----:B--2---:R-:W-:Y:S02]  /*c5d0*/  @!P1 IMAD.MOV.U32 R48, RZ, RZ, R24 ;  /* 0x000000ffff309224 */ /* 0x004fe400078e0018 */
[----:B------:R-:W-:Y:S01]  /*c5e0*/  @!P1 IMAD.MOV.U32 R49, RZ, RZ, R25 ;  /* 0x000000ffff319224 */ /* 0x000fe200078e0019 */
[----:B------:R-:W-:Y:S01]  /*c5f0*/  CS2R R24, SRZ ;  /* 0x0000000000187805 */ /* 0x000fe2000001ff00 */
[----:B------:R-:W-:Y:S02]  /*c600*/  IMAD.MOV.U32 R3, RZ, RZ, R48 ;  /* 0x000000ffff037224 */ /* 0x000fe400078e0030 */
[----:B------:R-:W-:Y:S02]  /*c610*/  IMAD.MOV.U32 R8, RZ, RZ, R49 ;  /* 0x000000ffff087224 */ /* 0x000fe400078e0031 */
[----:B------:R-:W-:Y:S01]  /*c620*/  @!P1 IMAD.MOV.U32 R50, RZ, RZ, R26 ;  /* 0x000000ffff329224 */ /* 0x000fe200078e001a */
[----:B------:R-:W-:Y:S01]  /*c630*/  PRMT R46, R46, 0x5410, R3 ;  /* 0x000054102e2e7816 */ /* 0x000fe20000000003 */
[----:B------:R-:W-:Y:S01]  /*c640*/  @!P1 IMAD.MOV.U32 R51, RZ, RZ, R27 ;  /* 0x000000ffff339224 */ /* 0x000fe200078e001b */
[----:B------:R-:W-:Y:S01]  /*c650*/  PRMT R83, R8, 0x7610, R83 ;  /* 0x0000761008537816 */ /* 0x000fe20000000053 */
[----:B------:R1:W2:Y:S01]  /*c660*/  SHFL.IDX PT, R3, R35, 0x1, 0x181f ;  /* 0x00381f0023037f89 */ /* 0x0002a200000e0000 */
[----:B------:R-:W-:-:S02]  /*c670*/  IMAD.MOV.U32 R10, RZ, RZ, R50 ;  /* 0x000000ffff0a7224 */ /* 0x000fc400078e0032 */
[----:B------:R-:W-:Y:S01]  /*c680*/  IMAD.MOV.U32 R11, RZ, RZ, R51 ;  /* 0x000000ffff0b7224 */ /* 0x000fe200078e0033 */
[----:B------:R1:W0:Y:S01]  /*c690*/  SHFL.IDX PT, R8, R32, 0x1, 0x181f ;  /* 0x00381f0020087f89 */ /* 0x00022200000e0000 */
[----:B---3--:R-:W-:Y:S01]  /*c6a0*/  @!P1 IMAD.MOV.U32 R20, RZ, RZ, R4 ;  /* 0x000000ffff149224 */ /* 0x008fe200078e0004 */
[----:B------:R-:W-:Y:S01]  /*c6b0*/  PRMT R43, R10, 0x7610, R43 ;  /* 0x000076100a2b7816 */ /* 0x000fe2000000002b */
[----:B------:R-:W-:Y:S01]  /*c6c0*/  @!P1 IMAD.MOV.U32 R21, RZ, RZ, R5 ;  /* 0x000000ffff159224 */ /* 0x000fe200078e0005 */
[----:B------:R-:W-:Y:S01]  /*c6d0*/  PRMT R44, R11, 0x7610, R44 ;  /* 0x000076100b2c7816 */ /* 0x000fe2000000002c */
[----:B------:R-:W-:Y:S02]  /*c6e0*/  @!P1 IMAD.MOV.U32 R36, RZ, RZ, R6 ;  /* 0x000000ffff249224 */ /* 0x000fe400078e0006 */
[----:B------:R-:W-:Y:S02]  /*c6f0*/  @!P1 IMAD.MOV.U32 R37, RZ, RZ, R7 ;  /* 0x000000ffff259224 */ /* 0x000fe400078e0007 */
[----:B------:R-:W-:-:S02]  /*c700*/  IMAD.MOV.U32 R4, RZ, RZ, R20 ;  /* 0x000000ffff047224 */ /* 0x000fc400078e0014 */
[----:B------:R-:W-:Y:S02]  /*c710*/  IMAD.MOV.U32 R5, RZ, RZ, R21 ;  /* 0x000000ffff057224 */ /* 0x000fe400078e0015 */
[----:B------:R-:W-:Y:S01]  /*c720*/  IMAD.MOV.U32 R6, RZ, RZ, R36 ;  /* 0x000000ffff067224 */ /* 0x000fe200078e0024 */
[----:B------:R-:W-:Y:S01]  /*c730*/  PRMT R43, R43, 0x5410, R4 ;  /* 0x000054102b2b7816 */ /* 0x000fe20000000004 */
[----:B------:R-:W-:Y:S01]  /*c740*/  IMAD.MOV.U32 R7, RZ, RZ, R37 ;  /* 0x000000ffff077224 */ /* 0x000fe200078e0025 */
[----:B------:R-:W-:Y:S02]  /*c750*/  PRMT R44, R44, 0x5410, R5 ;  /* 0x000054102c2c7816 */ /* 0x000fe40000000005 */
[----:B------:R-:W-:Y:S02]  /*c760*/  PRMT R45, R45, 0x5410, R6 ;  /* 0x000054102d2d7816 */ /* 0x000fe40000000006 */
[----:B-12-4-:R-:W-:-:S07]  /*c770*/  PRMT R81, R7, 0x7610, R81 ;  /* 0x0000761007517816 */ /* 0x016fce0000000051 */
.L_x_2139:
[----:B------:R-:W-:Y:S01]  /*c780*/  VIADD R5, R57, 0x20 ;  /* 0x0000002039057836 */ /* 0x000fe20000000000 */
[----:B------:R-:W-:Y:S01]  /*c790*/  BSSY B1, `(.L_x_1817) ;  /* 0x0000012000017945 */ /* 0x000fe20003800000 */
[----:B------:R-:W-:Y:S02]  /*c7a0*/  CS2R R26, SRZ ;  /* 0x00000000001a7805 */ /* 0x000fe4000001ff00 */
[----:B------:R-:W-:Y:S02]  /*c7b0*/  CS2R R6, SRZ ;  /* 0x0000000000067805 */ /* 0x000fe4000001ff00 */
[----:B------:R-:W-:Y:S02]  /*c7c0*/  ISETP.GE.AND P1, PT, R5, R0, PT ;  /* 0x000000000500720c */ /* 0x000fe40003f26270 */
[----:B------:R-:W-:-:S11]  /*c7d0*/  CS2R R4, SRZ ;  /* 0x0000000000047805 */ /* 0x000fd6000001ff00 */
[----:B------:R-:W-:Y:S05]  /*c7e0*/  @P1 BRA `(.L_x_1818) ;  /* 0x0000000000301947 */ /* 0x000fea0003800000 */
[----:B------:R-:W-:Y:S02]  /*c7f0*/  CS2R R26, SRZ ;  /* 0x00000000001a7805 */ /* 0x000fe4000001ff00 */
[----:B------:R-:W-:Y:S02]  /*c800*/  CS2R R4, SRZ ;  /* 0x0000000000047805 */ /* 0x000fe4000001ff00 */
[----:B------:R-:W-:Y:S01]  /*c810*/  CS2R R6, SRZ ;  /* 0x0000000000067805 */ /* 0x000fe2000001ff00 */
[----:B------:R-:W-:Y:S06]  /*c820*/  @P0 BRA `(.L_x_1818) ;  /* 0x0000000000200947 */ /* 0x000fec0003800000 */
[C---:B------:R-:W-:Y:S01]  /*c830*/  IMAD.SHL.U32 R15, R16.reuse, 0x2, RZ ;  /* 0x00000002100f7824 */ /* 0x040fe200078e00ff */
[----:B------:R-:W-:-:S04]  /*c840*/  SHF.L.U64.HI R6, R16, 0x1, R17 ;  /* 0x0000000110067819 */ /* 0x000fc80000010211 */
[-C--:B0-----:R-:W-:Y:S02]  /*c850*/  IADD3 R4, P1, R8, R15.reuse, RZ ;  /* 0x0000000f08047210 */ /* 0x081fe40007f3e0ff */
[----:B------:R-:W-:-:S03]  /*c860*/  IADD3 R14, P2, R14, R15, RZ ;  /* 0x0000000f0e0e7210 */ /* 0x000fc60007f5e0ff */
[--C-:B------:R-:W-:Y:S02]  /*c870*/  IMAD.X R5, R3, 0x1, R6.reuse, P1 ;  /* 0x0000000103057824 */ /* 0x100fe400008e0606 */
[----:B------:R-:W-:-:S04]  /*c880*/  IMAD.X R15, R9, 0x1, R6, P2 ;  /* 0x00000001090f7824 */ /* 0x000fc800010e0606 */
[----:B------:R-:W5:Y:S04]  /*c890*/  LD.E.128 R4, desc[UR38][R4.64] ;  /* 0x0000002604047980 */ /* 0x000f68000c101d00 */
[----:B------:R1:W5:Y:S02]  /*c8a0*/  LD.E.128 R24, desc[UR38][R14.64] ;  /* 0x000000260e187980 */ /* 0x000364000c101d00 */
.L_x_1818:
[----:B------:R-:W-:Y:S05]  /*c8b0*/  BSYNC B1 ;  /* 0x0000000000017941 */ /* 0x000fea0003800000 */
.L_x_1817:
[----:B-----5:R-:W-:Y:S01]  /*c8c0*/  IMAD.MOV.U32 R3, RZ, RZ, R24 ;  /* 0x000000ffff037224 */ /* 0x020fe200078e0018 */
[----:B------:R-:W-:Y:S01]  /*c8d0*/  UMOV UR4, 0xffffffff ;  /* 0xffffffff00047882 */ /* 0x000fe20000000000 */
[----:B0-----:R-:W-:Y:S02]  /*c8e0*/  IMAD.MOV.U32 R8, RZ, RZ, R25 ;  /* 0x000000ffff087224 */ /* 0x001fe400078e0019 */
        /* <DEDUP_REMOVED lines=15> */
[----:B------:R-:W0:Y:S01]  /*c9e0*/  SHFL.IDX PT, R8, R32, 0x2, 0x181f ;  /* 0x00581f0020087f89 */ /* 0x000e2200000e0000 */
[----:B------:R-:W-:-:S03]  /*c9f0*/  VIADD R9, R57, 0x40 ;  /* 0x0000004039097836 */ /* 0x000fc60000000000 */
[----:B------:R-:W2:Y:S02]  /*ca00*/  SHFL.IDX PT, R3, R35, 0x2, 0x181f ;  /* 0x00581f0023037f89 */ /* 0x000ea400000e0000 */
[----:B------:R-:W-:Y:S02]  /*ca10*/  ISETP.GE.OR P1, PT, R9, R0, P0 ;  /* 0x000000000900720c */ /* 0x000fe40000726670 */
[----:B-1----:R-:W1:Y:S04]  /*ca20*/  SHFL.IDX PT, R14, R34, 0x2, 0x181f ;  /* 0x00581f00220e7f89 */ /* 0x002e6800000e0000 */
[----:B------:R-:W3:Y:S07]  /*ca30*/  SHFL.IDX PT, R28, R33, 0x2, 0x181f ;  /* 0x00581f00211c7f89 */ /* 0x000eee00000e0000 */
[C---:B------:R-:W-:Y:S01]  /*ca40*/  @!P1 IMAD.SHL.U32 R31, R16.reuse, 0x2, RZ ;  /* 0x00000002101f9824 */ /* 0x040fe200078e00ff */
[----:B------:R-:W-:-:S04]  /*ca50*/  @!P1 SHF.L.U64.HI R29, R16, 0x1, R17 ;  /* 0x00000001101d9819 */ /* 0x000fc80000010211 */
[----:B0-----:R-:W-:-:S05]  /*ca60*/  @!P1 IADD3 R8, P2, R8, R31, RZ ;  /* 0x0000001f08089210 */ /* 0x001fca0007f5e0ff */
[----:B--2---:R-:W-:-:S06]  /*ca70*/  @!P1 IMAD.X R9, R3, 0x1, R29, P2 ;  /* 0x0000000103099824 */ /* 0x004fcc00010e061d */
[----:B------:R-:W2:Y:S01]  /*ca80*/  @!P1 LD.E.128 R8, desc[UR38][R8.64] ;  /* 0x0000002608089980 */ /* 0x000ea2000c101d00 */
[----:B-1----:R-:W-:-:S05]  /*ca90*/  @!P1 IADD3 R14, P2, R14, R31, RZ ;  /* 0x0000001f0e0e9210 */ /* 0x002fca0007f5e0ff */
[----:B---3--:R-:W-:-:S04]  /*caa0*/  @!P1 IMAD.X R3, R28, 0x1, R29, P2 ;  /* 0x000000011c039824 */ /* 0x008fc800010e061d */
[----:B------:R-:W-:-:S05]  /*cab0*/  @!P1 IMAD.MOV.U32 R15, RZ, RZ, R3 ;  /* 0x000000ffff0f9224 */ /* 0x000fca00078e0003 */
[----:B------:R-:W3:Y:S01]  /*cac0*/  @!P1 LD.E.128 R28, desc[UR38][R14.64] ;  /* 0x000000260e1c9980 */ /* 0x000ee2000c101d00 */
[----:B------:R-:W-:Y:S02]  /*cad0*/  CS2R R52, SRZ ;  /* 0x0000000000347805 */ /* 0x000fe4000001ff00 */
[----:B------:R-:W-:Y:S02]  /*cae0*/  CS2R R54, SRZ ;  /* 0x0000000000367805 */ /* 0x000fe4000001ff00 */
[----:B------:R-:W-:Y:S01]  /*caf0*/  CS2R R38, SRZ ;  /* 0x0000000000267805 */ /* 0x000fe2000001ff00 */
[----:B------:R-:W0:Y:S01]  /*cb00*/  SHFL.IDX PT, R32, R32, 0x3, 0x181f ;  /* 0x00781f0020207f89 */ /* 0x000e2200000e0000 */
[----:B------:R-:W-:-:S03]  /*cb10*/  CS2R R40, SRZ ;  /* 0x0000000000287805 */ /* 0x000fc6000001ff00 */
[----:B------:R-:W1:Y:S04]  /*cb20*/  SHFL.IDX PT, R34, R34, 0x3, 0x181f ;  /* 0x00781f0022227f89 */ /* 0x000e6800000e0000 */
[----:B------:R-:W4:Y:S01]  /*cb30*/  SHFL.IDX PT, R33, R33, 0x3, 0x181f ;  /* 0x00781f0021217f89 */ /* 0x000f2200000e0000 */
[----:B--2---:R-:W-:Y:S02]  /*cb40*/  @!P1 IMAD.MOV.U32 R52, RZ, RZ, R8 ;  /* 0x000000ffff349224 */ /* 0x004fe400078e0008 */
[----:B------:R-:W-:Y:S02]  /*cb50*/  @!P1 IMAD.MOV.U32 R54, RZ, RZ, R10 ;  /* 0x000000ffff369224 */ /* 0x000fe400078e000a */
[----:B------:R-:W-:Y:S02]  /*cb60*/  IMAD.MOV.U32 R3, RZ, RZ, R52 ;  /* 0x000000ffff037224 */ /* 0x000fe400078e0034 */
[----:B------:R-:W-:-:S02]  /*cb70*/  @!P1 IMAD.MOV.U32 R55, RZ, RZ, R11 ;  /* 0x000000ffff379224 */ /* 0x000fc400078e000b */
[----:B------:R-:W-:Y:S01]  /*cb80*/  @!P1 IMAD.MOV.U32 R53, RZ, RZ, R9 ;  /* 0x000000ffff359224 */ /* 0x000fe200078e0009 */
[----:B------:R-:W-:Y:S01]  /*cb90*/  PRMT R65, R3, 0x7610, R65 ;  /* 0x0000761003417816 */ /* 0x000fe20000000041 */
[----:B------:R-:W-:Y:S01]  /*cba0*/  IMAD.MOV.U32 R8, RZ, RZ, R54 ;  /* 0x000000ffff087224 */ /* 0x000fe200078e0036 */
[----:B------:R2:W0:Y:S01]  /*cbb0*/  SHFL.IDX PT, R3, R35, 0x3, 0x181f ;  /* 0x00781f0023037f89 */ /* 0x00042200000e0000 */
[----:B------:R-:W-:Y:S02]  /*cbc0*/  IMAD.MOV.U32 R9, RZ, RZ, R55 ;  /* 0x000000ffff097224 */ /* 0x000fe400078e0037 */
[----:B------:R-:W-:Y:S01]  /*cbd0*/  IMAD.MOV.U32 R12, RZ, RZ, R53 ;  /* 0x000000ffff0c7224 */ /* 0x000fe200078e0035 */
[----:B------:R-:W-:Y:S01]  /*cbe0*/  PRMT R45, R8, 0x7610, R45 ;  /* 0x00007610082d7816 */ /* 0x000fe2000000002d */
[----:B---3--:R-:W-:Y:S01]  /*cbf0*/  @!P1 IMAD.MOV.U32 R38, RZ, RZ, R28 ;  /* 0x000000ffff269224 */ /* 0x008fe200078e001c */
[----:B------:R-:W-:Y:S01]  /*cc00*/  PRMT R46, R9, 0x7610, R46 ;  /* 0x00007610092e7816 */ /* 0x000fe2000000002e */
[----:B------:R-:W-:Y:S01]  /*cc10*/  @!P1 IMAD.MOV.U32 R39, RZ, RZ, R29 ;  /* 0x000000ffff279224 */ /* 0x000fe200078e001d */
[----:B------:R-:W-:Y:S01]  /*cc20*/  PRMT R66, R12, 0x7610, R66 ;  /* 0x000076100c427816 */ /* 0x000fe20000000042 */
[----:B------:R-:W-:-:S02]  /*cc30*/  @!P1 IMAD.MOV.U32 R40, RZ, RZ, R30 ;  /* 0x000000ffff289224 */ /* 0x000fc400078e001e */
[----:B------:R-:W-:Y:S02]  /*cc40*/  @!P1 IMAD.MOV.U32 R41, RZ, RZ, R31 ;  /* 0x000000ffff299224 */ /* 0x000fe400078e001f */
[----:B------:R-:W-:Y:S02]  /*cc50*/  IMAD.MOV.U32 R8, RZ, RZ, R38 ;  /* 0x000000ffff087224 */ /* 0x000fe400078e0026 */
[----:B------:R-:W-:Y:S02]  /*cc60*/  IMAD.MOV.U32 R9, RZ, RZ, R39 ;  /* 0x000000ffff097224 */ /* 0x000fe400078e0027 */
[----:B------:R-:W-:Y:S01]  /*cc70*/  IMAD.MOV.U32 R10, RZ, RZ, R40 ;  /* 0x000000ffff0a7224 */ /* 0x000fe200078e0028 */
[----:B------:R-:W-:Y:S01]  /*cc80*/  PRMT R72, R8, 0x7610, R72 ;  /* 0x0000761008487816 */ /* 0x000fe20000000048 */
[----:B------:R-:W-:Y:S01]  /*cc90*/  IMAD.MOV.U32 R11, RZ, RZ, R41 ;  /* 0x000000ffff0b7224 */ /* 0x000fe200078e0029 */
[----:B------:R-:W-:Y:S02]  /*cca0*/  PRMT R73, R9, 0x7610, R73 ;  /* 0x0000761009497816 */ /* 0x000fe40000000049 */
[----:B------:R-:W-:-:S02]  /*ccb0*/  CS2R R8, SRZ ;  /* 0x0000000000087805 */ /* 0x000fc4000001ff00 */
[----:B------:R-:W-:Y:S02]  /*ccc0*/  PRMT R74, R10, 0x7610, R74 ;  /* 0x000076100a4a7816 */ /* 0x000fe4000000004a */
[----:B012-4-:R-:W-:-:S07]  /*ccd0*/  PRMT R75, R11, 0x7610, R75 ;  /* 0x000076100b4b7816 */ /* 0x017fce000000004b */
.L_x_2149:
[----:B------:R-:W-:Y:S01]  /*cce0*/  VIADD R57, R57, 0x60 ;  /* 0x0000006039397836 */ /* 0x000fe20000000000 */
[----:B------:R-:W-:Y:S01]  /*ccf0*/  LEA.HI R10, R213, R213, RZ, 0x1 ;  /* 0x000000d5d50a7211 */ /* 0x000fe200078f08ff */
[----:B------:R-:W-:Y:S01]  /*cd00*/  BSSY B1, `(.L_x_1820) ;  /* 0x0000015000017945 */ /* 0x000fe20003800000 */
[----:B------:R-:W-:Y:S02]  /*cd10*/  CS2R R12, SRZ ;  /* 0x00000000000c7805 */ /* 0x000fe4000001ff00 */
[----:B------:R-:W-:Y:S02]  /*cd20*/  CS2R R14, SRZ ;  /* 0x00000000000e7805 */ /* 0x000fe4000001ff00 */
[----:B------:R-:W-:Y:S02]  /*cd30*/  ISETP.GE.AND P1, PT, R57, R0, PT ;  /* 0x000000003900720c */ /* 0x000fe40003f26270 */
[----:B------:R-:W-:-:S05]  /*cd40*/  LOP3.LUT R10, R10, 0xfffffffe, RZ, 0xc0, !PT ;  /* 0xfffffffe0a0a7812 */ /* 0x000fca00078ec0ff */
[----:B------:R-:W-:Y:S01]  /*cd50*/  IMAD.IADD R29, R213, 0x1, -R10 ;  /* 0x00000001d51d7824 */ /* 0x000fe200078e0a0a */
[----:B------:R-:W-:-:S04]  /*cd60*/  CS2R R10, SRZ ;  /* 0x00000000000a7805 */ /* 0x000fc8000001ff00 */
[----:B------:R-:W-:Y:S01]  /*cd70*/  SHF.L.U32 R29, R29, 0x1f, RZ ;  /* 0x0000001f1d1d7819 */ /* 0x000fe200000006ff */
[----:B------:R-:W-:Y:S06]  /*cd80*/  @P1 BRA `(.L_x_1821) ;  /* 0x0000000000301947 */ /* 0x000fec0003800000 */
[----:B------:R-:W-:Y:S02]  /*cd90*/  CS2R R10, SRZ ;  /* 0x00000000000a7805 */ /* 0x000fe4000001ff00 */
[----:B------:R-:W-:Y:S02]  /*cda0*/  CS2R R12, SRZ ;  /* 0x00000000000c7805 */ /* 0x000fe4000001ff00 */
[----:B------:R-:W-:Y:S01]  /*cdb0*/  CS2R R14, SRZ ;  /* 0x00000000000e7805 */ /* 0x000fe2000001ff00 */
[----:B------:R-:W-:Y:S06]  /*cdc0*/  @P0 BRA `(.L_x_1821) ;  /* 0x0000000000200947 */ /* 0x000fec0003800000 */
[C---:B------:R-:W-:Y:S01]  /*cdd0*/  IMAD.SHL.U32 R9, R16.reuse, 0x2, RZ ;  /* 0x0000000210097824 */ /* 0x040fe200078e00ff */
[----:B------:R-:W-:-:S04]  /*cde0*/  SHF.L.U64.HI R10, R16, 0x1, R17 ;  /* 0x00000001100a7819 */ /* 0x000fc80000010211 */
[-C--:B------:R-:W-:Y:S02]  /*cdf0*/  IADD3 R12, P1, R32, R9.reuse, RZ ;  /* 0x00000009200c7210 */ /* 0x080fe40007f3e0ff */
[----:B------:R-:W-:-:S03]  /*ce00*/  IADD3 R8, P2, R34, R9, RZ ;  /* 0x0000000922087210 */ /* 0x000fc60007f5e0ff */
[--C-:B------:R-:W-:Y:S02]  /*ce10*/  IMAD.X R13, R3, 0x1, R10.reuse, P1 ;  /* 0x00000001030d7824 */ /* 0x100fe400008e060a */
[----:B------:R-:W-:-:S04]  /*ce20*/  IMAD.X R9, R33, 0x1, R10, P2 ;  /* 0x0000000121097824 */ /* 0x000fc800010e060a */
[----:B------:R-:W5:Y:S04]  /*ce30*/  LD.E.128 R12, desc[UR38][R12.64] ;  /* 0x000000260c0c7980 */ /* 0x000f68000c101d00 */
[----:B------:R-:W5:Y:S02]  /*ce40*/  LD.E.128 R8, desc[UR38][R8.64] ;  /* 0x0000002608087980 */ /* 0x000f64000c101d00 */
.L_x_1821:
[----:B------:R-:W-:Y:S05]  /*ce50*/  BSYNC B1 ;  /* 0x0000000000017941 */ /* 0x000fea0003800000 */
.L_x_1820:
[----:B------:R-:W0:Y:S01]  /*ce60*/  SYNCS.PHASECHK.TRANS64.TRYWAIT P4, [R2+URZ+0x28800], R29 ;  /* 0x0288001d020075a7 */ /* 0x000e22000808017f */
[----:B------:R-:W-:Y:S01]  /*ce70*/  VIADDMNMX R0, R0, -R193, 0x80, PT ;  /* 0x0000008000007446 */ /* 0x000fe200038009c1 */
[----:B-----5:R-:W-:Y:S01]  /*ce80*/  IMAD.MOV.U32 R3, RZ, RZ, R8 ;  /* 0x000000ffff037224 */ /* 0x020fe200078e0008 */
[----:B------:R-:W-:Y:S01]  /*ce90*/  BSSY B1, `(.L_x_1822) ;  /* 0x0000013000017945 */ /* 0x000fe20003800000 */
[----:B------:R-:W-:Y:S01]  /*cea0*/  IMAD.MOV.U32 R28, RZ, RZ, R9 ;  /* 0x000000ffff1c7224 */ /* 0x000fe200078e0009 */
[-C--:B------:R-:W-:Y:S01]  /*ceb0*/  ISETP.GE.OR P3, PT, R23, R0.reuse, P0 ;  /* 0x000000001700720c */ /* 0x080fe20000766670 */
[----:B------:R-:W-:Y:S01]  /*cec0*/  IMAD.MOV.U32 R30, RZ, RZ, R13 ;  /* 0x000000ffff1e7224 */ /* 0x000fe200078e000d */
[-C--:B------:R-:W-:Y:S02]  /*ced0*/  ISETP.GE.OR P2, PT, R212, R0.reuse, P0 ;  /* 0x00000000d400720c */ /* 0x080fe40000746670 */
[-C--:B------:R-:W-:Y:S02]  /*cee0*/  ISETP.GE.OR P1, PT, R211, R0.reuse, P0 ;  /* 0x00000000d300720c */ /* 0x080fe40000726670 */
[----:B------:R-:W-:Y:S01]  /*cef0*/  ISETP.GE.OR P0, PT, R210, R0, P0 ;  /* 0x00000000d200720c */ /* 0x000fe20000706670 */
        /* <DEDUP_REMOVED lines=11> */
[----:B0-----:R-:W-:Y:S06]  /*cfb0*/  @!P4 BRA `(.L_x_1823) ;  /* 0x0000019000c0c947 */ /* 0x001fec0003800000 */
.L_x_2150:
[----:B------:R-:W-:Y:S05]  /*cfc0*/  BSYNC B1 ;  /* 0x0000000000017941 */ /* 0x000fea0003800000 */
.L_x_1822:
[----:B------:R-:W-:Y:S04]  /*cfd0*/  BSSY B1, `(.L_x_1824) ;  /* 0x0000069000017945 */ /* 0x000fe80003800000 */
[----:B------:R-:W-:Y:S05]  /*cfe0*/  @P3 BRA `(.L_x_1825) ;  /* 0x00000004009c3947 */ /* 0x000fea0003800000 */
[----:B------:R-:W-:Y:S02]  /*cff0*/  LEA.HI R28, R56, R207, RZ, 0x1d ;  /* 0x000000cf381c7211 */ /* 0x000fe400078fe8ff */
[----:B------:R-:W-:Y:S02]  /*d000*/  SHF.R.U64 R48, R48, 0x10, R49 ;  /* 0x0000001030307819 */ /* 0x000fe40000001231 */
[----:B------:R-:W-:Y:S01]  /*d010*/  SHF.R.S32.HI R31, RZ, 0x1f, R28 ;  /* 0x0000001fff1f7819 */ /* 0x000fe2000001141c */
[----:B0-----:R-:W-:Y:S01]  /*d020*/  IMAD.SHL.U32 R29, R28, 0x8, RZ ;  /* 0x000000081c1d7824 */ /* 0x001fe200078e00ff */
[----:B------:R-:W-:Y:S02]  /*d030*/  SHF.R.U64 R80, R20, 0x10, R21 ;  /* 0x0000001014507819 */ /* 0x000fe40000001215 */
[----:B------:R-:W-:Y:S02]  /*d040*/  LEA.HI R31, R31, R28, RZ, 0x3 ;  /* 0x0000001c1f1f7211 */ /* 0x000fe400078f18ff */
[----:B------:R-:W-:-:S02]  /*d050*/  LOP3.LUT R30, R29, 0x38, RZ, 0xc0, !PT ;  /* 0x000000381d1e7812 */ /* 0x000fc400078ec0ff */
[----:B------:R-:W-:Y:S01]  /*d060*/  SHF.R.U64 R78, R50, 0x10, R51 ;  /* 0x00000010324e7819 */ /* 0x000fe20000001233 */
[----:B------:R-:W-:Y:S01]  /*d070*/  IMAD.SHL.U32 R31, R31, 0x400, RZ ;  /* 0x000004001f1f7824 */ /* 0x000fe200078e00ff */
[----:B------:R-:W-:Y:S02]  /*d080*/  LOP3.LUT R30, R30, 0x1c0, R225, 0xf8, !PT ;  /* 0x000001c01e1e7812 */ /* 0x000fe400078ef8e1 */
[----:B------:R-:W-:Y:S02]  /*d090*/  SHF.R.U32.HI R85, RZ, 0x10, R37 ;  /* 0x00000010ff557819 */ /* 0x000fe40000011625 */
[----:B------:R-:W-:Y:S02]  /*d0a0*/  LOP3.LUT R30, R30, R203, RZ, 0x3c, !PT ;  /* 0x000000cb1e1e7212 */ /* 0x000fe400078e3cff */
[----:B------:R-:W-:Y:S02]  /*d0b0*/  LOP3.LUT R31, R31, 0x7fffe000, RZ, 0xc0, !PT ;  /* 0x7fffe0001f1f7812 */ /* 0x000fe400078ec0ff */
[----:B------:R-:W-:-:S02]  /*d0c0*/  PRMT R50, R46, 0x5432, R48 ;  /* 0x000054322e327816 */ /* 0x000fc40000000030 */
[----:B------:R-:W-:Y:S02]  /*d0d0*/  IADD3 R33, R30, R31, R204 ;  /* 0x0000001f1e217210 */ /* 0x000fe40007ffe0cc */
[----:B------:R-:W0:Y:S01]  /*d0e0*/  LDS.128 R28, [R205] ;  /* 0x00000000cd1c7984 */ /* 0x000e220000000c00 */
[----:B------:R-:W-:Y:S02]  /*d0f0*/  PRMT R80, R43, 0x5432, R80 ;  /* 0x000054322b507816 */ /* 0x000fe40000000050 */
[----:B------:R-:W-:Y:S01]  /*d100*/  IMAD R76, R33, 0x2, R2 ;  /* 0x00000002214c7824 */ /* 0x000fe200078e0202 */
[----:B------:R-:W-:Y:S02]  /*d110*/  SHF.R.U32.HI R77, RZ, 0x10, R49 ;  /* 0x00000010ff4d7819 */ /* 0x000fe40000011631 */
[----:B------:R-:W-:Y:S02]  /*d120*/  SHF.R.U32.HI R82, RZ, 0x10, R21 ;  /* 0x00000010ff527819 */ /* 0x000fe40000011615 */
[----:B------:R-:W1:Y:S01]  /*d130*/  LDS.128 R32, [R76+0x10400] ;  /* 0x010400004c207984 */ /* 0x000e620000000c00 */
[----:B------:R-:W-:Y:S01]  /*d140*/  SHF.R.U32.HI R79, RZ, 0x10, R51 ;  /* 0x00000010ff4f7819 */ /* 0x000fe20000011633 */
[----:B------:R-:W-:Y:S01]  /*d150*/  IMAD.U32 R51, R50, 0x10000, RZ ;  /* 0x0001000032337824 */ /* 0x000fe200078e00ff */
[----:B------:R-:W-:-:S02]  /*d160*/  PRMT R78, R43, 0x5410, R78 ;  /* 0x000054102b4e7816 */ /* 0x000fc4000000004e */
[----:B------:R-:W-:Y:S01]  /*d170*/  PRMT R85, R81, 0x5410, R85 ;  /* 0x0000541051557816 */ /* 0x000fe20000000055 */
[----:B------:R-:W-:Y:S01]  /*d180*/  IMAD.U32 R81, R80, 0x10000, RZ ;  /* 0x0001000050517824 */ /* 0x000fe200078e00ff */
[----:B------:R-:W-:Y:S02]  /*d190*/  PRMT R77, R83, 0x5410, R77 ;  /* 0x00005410534d7816 */ /* 0x000fe4000000004d */
[C---:B------:R-:W-:Y:S01]  /*d1a0*/  PRMT R82, R44.reuse, 0x5432, R82 ;  /* 0x000054322c527816 */ /* 0x040fe20000000052 */
[----:B------:R-:W-:Y:S01]  /*d1b0*/  IMAD.U32 R86, R85, 0x10000, RZ ;  /* 0x0001000055567824 */ /* 0x000fe200078e00ff */
[----:B------:R-:W-:Y:S02]  /*d1c0*/  PRMT R79, R44, 0x5410, R79 ;  /* 0x000054102c4f7816 */ /* 0x000fe4000000004f */
[----:B------:R-:W-:Y:S01]  /*d1d0*/  SHF.R.U64 R84, R36, 0x10, R37 ;  /* 0x0000001024547819 */ /* 0x000fe20000001225 */
[----:B------:R-:W-:Y:S01]  /*d1e0*/  IMAD.U32 R83, R82, 0x10000, RZ ;  /* 0x0001000052537824 */ /* 0x000fe200078e00ff */
[----:B------:R-:W-:-:S02]  /*d1f0*/  LOP3.LUT R80, R80, 0xffff0000, RZ, 0xc0, !PT ;  /* 0xffff000050507812 */ /* 0x000fc400078ec0ff */
[----:B------:R-:W-:Y:S02]  /*d200*/  LOP3.LUT R50, R50, 0xffff0000, RZ, 0xc0, !PT ;  /* 0xffff000032327812 */ /* 0x000fe400078ec0ff */
[----:B------:R-:W-:Y:S02]  /*d210*/  PRMT R84, R45, 0x5432, R84 ;  /* 0x000054322d547816 */ /* 0x000fe40000000054 */
[----:B------:R-:W-:Y:S01]  /*d220*/  LOP3.LUT R82, R82, 0xffff0000, RZ, 0xc0, !PT ;  /* 0xffff000052527812 */ /* 0x000fe200078ec0ff */
        /* <DEDUP_REMOVED lines=14> */
[C---:B------:R-:W-:Y:S01]  /*d310*/  IMAD.U32 R43, R77.reuse, 0x10000, RZ ;  /* 0x000100004d2b7824 */ /* 0x040fe200078e00ff */
[----:B------:R-:W-:Y:S01]  /*d320*/  LOP3.LUT R77, R77, 0xffff0000, RZ, 0xc0, !PT ;  /* 0xffff00004d4d7812 */ /* 0x000fe200078ec0ff */
[----:B------:R-:W-:-:S02]  /*d330*/  IMAD.U32 R49, R35, 0x10000, RZ ;  /* 0x0001000023317824 */ /* 0x000fc400078e00ff */
[C---:B------:R-:W-:Y:S01]  /*d340*/  FFMA.FTZ R87, R20.reuse, R51, -R87 ;  /* 0x0000003314577223 */ /* 0x040fe20000010857 */
[----:B------:R-:W-:Y:S01]  /*d350*/  FFMA.FTZ R89, R20, R81, R89 ;  /* 0x0000005114597223 */ /* 0x000fe20000010059 */
[C---:B------:R-:W-:Y:S01]  /*d360*/  FMUL.FTZ R51, R44.reuse, R83 ;  /* 0x000000532c337220 */ /* 0x040fe20000410000 */
[----:B------:R-:W-:Y:S02]  /*d370*/  IMAD.U32 R20, R79, 0x10000, RZ ;  /* 0x000100004f147824 */ /* 0x000fe400078e00ff */
[-C--:B------:R-:W-:Y:S01]  /*d380*/  FMUL.FTZ R81, R44, R43.reuse ;  /* 0x0000002b2c517220 */ /* 0x080fe20000410000 */
[C---:B------:R-:W-:Y:S01]  /*d390*/  FMUL.FTZ R44, R49.reuse, R86 ;  /* 0x00000056312c7220 */ /* 0x040fe20000410000 */
[C---:B------:R-:W-:Y:S01]  /*d3a0*/  FFMA.FTZ R51, R36.reuse, R43, -R51 ;  /* 0x0000002b24337223 */ /* 0x040fe20000010833 */
[-C--:B------:R-:W-:Y:S01]  /*d3b0*/  FMUL.FTZ R49, R49, R20.reuse ;  /* 0x0000001431317220 */ /* 0x080fe20000410000 */
[----:B------:R-:W-:Y:S01]  /*d3c0*/  FFMA.FTZ R81, R36, R83, R81 ;  /* 0x0000005324517223 */ /* 0x000fe20000010051 */
[----:B------:R-:W-:Y:S01]  /*d3d0*/  FFMA.FTZ R43, R37, R20, -R44 ;  /* 0x00000014252b7223 */ /* 0x000fe2000001082c */
[C---:B------:R-:W-:Y:S01]  /*d3e0*/  FMUL.FTZ R20, R32.reuse, R80 ;  /* 0x0000005020147220 */ /* 0x040fe20000410000 */
[----:B------:R-:W-:Y:S01]  /*d3f0*/  FMUL.FTZ R36, R32, R50 ;  /* 0x0000003220247220 */ /* 0x000fe20000410000 */
[----:B------:R-:W-:-:S02]  /*d400*/  IMAD.U32 R48, R34, 0x10000, RZ ;  /* 0x0001000022307824 */ /* 0x000fc400078e00ff */
[----:B------:R-:W-:Y:S01]  /*d410*/  FFMA.FTZ R49, R37, R86, R49 ;  /* 0x0000005625317223 */ /* 0x000fe20000010031 */
[----:B------:R-:W-:Y:S02]  /*d420*/  IMAD.U32 R32, R84, 0x10000, RZ ;  /* 0x0001000054207824 */ /* 0x000fe400078e00ff */
[----:B------:R-:W-:Y:S01]  /*d430*/  FMUL.FTZ R37, R33, R82 ;  /* 0x0000005221257220 */ /* 0x000fe20000410000 */
[----:B------:R-:W-:Y:S01]  /*d440*/  FFMA.FTZ R50, R21, R50, -R20 ;  /* 0x0000003215327223 */ /* 0x000fe20000010814 */
[-C--:B------:R-:W-:Y:S01]  /*d450*/  FMUL.FTZ R33, R33, R77.reuse ;  /* 0x0000004d21217220 */ /* 0x080fe20000410000 */
[----:B------:R-:W-:Y:S02]  /*d460*/  IMAD.U32 R20, R78, 0x10000, RZ ;  /* 0x000100004e147824 */ /* 0x000fe400078e00ff */
[----:B------:R-:W-:Y:S01]  /*d470*/  FFMA.FTZ R36, R21, R80, R36 ;  /* 0x0000005015247223 */ /* 0x000fe20000010024 */
[----:B------:R-:W-:Y:S01]  /*d480*/  FMUL.FTZ R80, R48, R32 ;  /* 0x0000002030507220 */ /* 0x000fe20000410000 */
[----:B------:R-:W-:Y:S01]  /*d490*/  FFMA.FTZ R82, R28, R82, R33 ;  /* 0x000000521c527223 */ /* 0x000fe20000010021 */
[----:B------:R-:W-:Y:S01]  /*d4a0*/  LOP3.LUT R34, R34, 0xffff0000, RZ, 0xc0, !PT ;  /* 0xffff000022227812 */ /* 0x000fe200078ec0ff */
[----:B------:R-:W-:Y:S01]  /*d4b0*/  FFMA.FTZ R44, R28, R77, -R37 ;  /* 0x0000004d1c2c7223 */ /* 0x000fe20000010825 */
[-C--:B------:R-:W-:Y:S01]  /*d4c0*/  FMUL.FTZ R48, R48, R20.reuse ;  /* 0x0000001430307220 */ /* 0x080fe20000410000 */
[----:B------:R-:W-:Y:S01]  /*d4d0*/  LOP3.LUT R33, R84, 0xffff0000, RZ, 0xc0, !PT ;  /* 0xffff000054217812 */ /* 0x000fe200078ec0ff */
[----:B------:R-:W-:Y:S01]  /*d4e0*/  FFMA.FTZ R80, R29, R20, -R80 ;  /* 0x000000141d507223 */ /* 0x000fe20000010850 */
[----:B------:R-:W-:Y:S01]  /*d4f0*/  LOP3.LUT R35, R35, 0xffff0000, RZ, 0xc0, !PT ;  /* 0xffff000023237812 */ /* 0x000fe200078ec0ff */
[----:B------:R-:W-:Y:S01]  /*d500*/  FFMA.FTZ R48, R29, R32, R48 ;  /* 0x000000201d307223 */ /* 0x000fe20000010030 */
[----:B------:R-:W-:Y:S01]  /*d510*/  LOP3.LUT R21, R78, 0xffff0000, RZ, 0xc0, !PT ;  /* 0xffff00004e157812 */ /* 0x000fe200078ec0ff */
[----:B------:R-:W-:Y:S01]  /*d520*/  FMUL.FTZ R29, R34, R33 ;  /* 0x00000021221d7220 */ /* 0x000fe20000410000 */
[----:B------:R-:W-:-:S02]  /*d530*/  LOP3.LUT R28, R85, 0xffff0000, RZ, 0xc0, !PT ;  /* 0xffff0000551c7812 */ /* 0x000fc400078ec0ff */
[----:B------:R-:W-:Y:S01]  /*d540*/  LOP3.LUT R20, R79, 0xffff0000, RZ, 0xc0, !PT ;  /* 0xffff00004f147812 */ /* 0x000fe200078ec0ff */
[-C--:B------:R-:W-:Y:S01]  /*d550*/  FMUL.FTZ R34, R34, R21.reuse ;  /* 0x0000001522227220 */ /* 0x080fe20000410000 */
[----:B------:R-:W-:Y:S01]  /*d560*/  FFMA.FTZ R21, R30, R21, -R29 ;  /* 0x000000151e157223 */ /* 0x000fe2000001081d */
[C---:B------:R-:W-:Y:S01]  /*d570*/  FMUL.FTZ R32, R35.reuse, R28 ;  /* 0x0000001c23207220 */ /* 0x040fe20000410000 */
[----:B------:R-:W-:Y:S01]  /*d580*/  F2FP.BF16.F32.PACK_AB R29, R44, R51 ;  /* 0x000000332c1d723e */ /* 0x000fe200000010ff */
[-C--:B------:R-:W-:Y:S01]  /*d590*/  FMUL.FTZ R37, R35, R20.reuse ;  /* 0x0000001423257220 */ /* 0x080fe20000410000 */
[----:B------:R-:W-:Y:S01]  /*d5a0*/  FFMA.FTZ R35, R30, R33, R34 ;  /* 0x000000211e237223 */ /* 0x000fe20000010022 */
[----:B------:R-:W-:Y:S01]  /*d5b0*/  FFMA.FTZ R20, R31, R20, -R32 ;  /* 0x000000141f147223 */ /* 0x000fe20000010820 */
        /* <DEDUP_REMOVED lines=8> */
[----:B------:R-:W-:-:S05]  /*d640*/  F2FP.BF16.F32.PACK_AB R35, R78, R49 ;  /* 0x000000314e23723e */ /* 0x000fca00000010ff */
[----:B------:R1:W-:Y:S02]  /*d650*/  STS.128 [R76+0x10400], R32 ;  /* 0x010400204c007388 */ /* 0x0003e40000000c00 */
.L_x_1825:
[----:B------:R-:W-:Y:S05]  /*d660*/  BSYNC B1 ;  /* 0x0000000000017941 */ /* 0x000fea0003800000 */
.L_x_1824:
[----:B------:R-:W-:Y:S04]  /*d670*/  BSSY B1, `(.L_x_1826) ;  /* 0x0000068000017945 */ /* 0x000fe80003800000 */
[----:B------:R-:W-:Y:S05]  /*d680*/  @P2 BRA `(.L_x_1827) ;  /* 0x0000000400982947 */ /* 0x000fea0003800000 */
[----:B------:R-:W-:Y:S02]  /*d690*/  LEA.HI R20, R56, R207, RZ, 0x1d ;  /* 0x000000cf38147211 */ /* 0x000fe400078fe8ff */
[--C-:B------:R-:W-:Y:S02]  /*d6a0*/  SHF.R.U64 R36, R4, 0x10, R5.reuse ;  /* 0x0000001004247819 */ /* 0x100fe40000001205 */
[----:B------:R-:W-:Y:S01]  /*d6b0*/  SHF.R.S32.HI R21, RZ, 0x1f, R20 ;  /* 0x0000001fff157819 */ /* 0x000fe20000011414 */
[----:B-1----:R-:W-:Y:S01]  /*d6c0*/  IMAD.SHL.U32 R28, R20, 0x8, RZ ;  /* 0x00000008141c7824 */ /* 0x002fe200078e00ff */
[----:B------:R-:W-:Y:S02]  /*d6d0*/  SHF.R.U32.HI R5, RZ, 0x10, R5 ;  /* 0x00000010ff057819 */ /* 0x000fe40000011605 */
[----:B------:R-:W-:Y:S02]  /*d6e0*/  LEA.HI R20, R21, R20, RZ, 0x3 ;  /* 0x0000001415147211 */ /* 0x000fe400078f18ff */
[----:B------:R-:W-:-:S02]  /*d6f0*/  LOP3.LUT R21, R199, 0x38, R28, 0xf8, !PT ;  /* 0x00000038c7157812 */ /* 0x000fc400078ef81c */
[----:B0-----:R-:W0:Y:S01]  /*d700*/  LDS.128 R28, [R221] ;  /* 0x00000000dd1c7984 */ /* 0x001e220000000c00 */
[----:B------:R-:W-:Y:S01]  /*d710*/  IMAD.SHL.U32 R20, R20, 0x400, RZ ;  /* 0x0000040014147824 */ /* 0x000fe200078e00ff */
[----:B------:R-:W-:Y:S02]  /*d720*/  LOP3.LUT R21, R21, R228, RZ, 0x3c, !PT ;  /* 0x000000e415157212 */ /* 0x000fe400078e3cff */
[--C-:B------:R-:W-:Y:S02]  /*d730*/  SHF.R.U64 R4, R26, 0x10, R27.reuse ;  /* 0x000000101a047819 */ /* 0x100fe4000000121b */
[----:B------:R-:W-:Y:S02]  /*d740*/  LOP3.LUT R20, R20, 0x7fffe000, RZ, 0xc0, !PT ;  /* 0x7fffe00014147812 */ /* 0x000fe400078ec0ff */
[----:B------:R-:W-:Y:S02]  /*d750*/  SHF.R.U32.HI R27, RZ, 0x10, R27 ;  /* 0x00000010ff1b7819 */ /* 0x000fe4000001161b */
[----:B------:R-:W-:-:S02]  /*d760*/  IADD3 R21, R21, R20, R202 ;  /* 0x0000001415157210 */ /* 0x000fc40007ffe0ca */
[----:B------:R-:W-:Y:S02]  /*d770*/  SHF.R.U64 R20, R6, 0x10, R7 ;  /* 0x0000001006147819 */ /* 0x000fe40000001207 */
[----:B------:R-:W-:Y:S01]  /*d780*/  SHF.R.U64 R6, R24, 0x10, R25 ;  /* 0x0000001018067819 */ /* 0x000fe20000001219 */
[----:B------:R-:W-:Y:S01]  /*d790*/  IMAD R21, R21, 0x2, R2 ;  /* 0x0000000215157824 */ /* 0x000fe200078e0202 */
[----:B------:R-:W-:Y:S02]  /*d7a0*/  SHF.R.U32.HI R7, RZ, 0x10, R7 ;  /* 0x00000010ff077819 */ /* 0x000fe40000011607 */
[----:B------:R-:W-:Y:S02]  /*d7b0*/  SHF.R.U32.HI R25, RZ, 0x10, R25 ;  /* 0x00000010ff197819 */ /* 0x000fe40000011619 */
[----:B------:R-:W1:Y:S01]  /*d7c0*/  LDS.128 R32, [R21+0x10400] ;  /* 0x0104000015207984 */ /* 0x000e620000000c00 */
[----:B------:R-:W-:Y:S02]  /*d7d0*/  PRMT R47, R47, 0x5410, R6 ;  /* 0x000054102f2f7816 */ /* 0x000fe40000000006 */
[----:B------:R-:W-:-:S02]  /*d7e0*/  PRMT R61, R61, 0x5410, R36 ;  /* 0x000054103d3d7816 */ /* 0x000fc40000000024 */
[----:B------:R-:W-:Y:S01]  /*d7f0*/  PRMT R62, R62, 0x5410, R5 ;  /* 0x000054103e3e7816 */ /* 0x000fe20000000005 */
[----:B------:R-:W-:Y:S01]  /*d800*/  IMAD.U32 R37, R47, 0x10000, RZ ;  /* 0x000100002f257824 */ /* 0x000fe200078e00ff */
[----:B------:R-:W-:Y:S01]  /*d810*/  PRMT R63, R63, 0x5410, R20 ;  /* 0x000054103f3f7816 */ /* 0x000fe20000000014 */
[----:B------:R-:W-:Y:S01]  /*d820*/  IMAD.U32 R36, R61, 0x10000, RZ ;  /* 0x000100003d247824 */ /* 0x000fe200078e00ff */
[----:B------:R-:W-:Y:S02]  /*d830*/  PRMT R64, R64, 0x5410, R7 ;  /* 0x0000541040407816 */ /* 0x000fe40000000007 */
[----:B------:R-:W-:Y:S02]  /*d840*/  PRMT R58, R58, 0x5410, R25 ;  /* 0x000054103a3a7816 */ /* 0x000fe40000000019 */
[----:B------:R-:W-:Y:S02]  /*d850*/  PRMT R59, R59, 0x5410, R4 ;  /* 0x000054103b3b7816 */ /* 0x000fe40000000004 */
[----:B------:R-:W-:-:S02]  /*d860*/  PRMT R60, R60, 0x5410, R27 ;  /* 0x000054103c3c7816 */ /* 0x000fc4000000001b */
        /* <DEDUP_REMOVED lines=21> */
[----:B------:R-:W-:Y:S02]  /*d9c0*/  IMAD.U32 R25, R62, 0x10000, RZ ;  /* 0x000100003e197824 */ /* 0x000fe400078e00ff */
[----:B------:R-:W-:Y:S01]  /*d9d0*/  FFMA.FTZ R43, R4, R36, -R43 ;  /* 0x00000024042b7223 */ /* 0x000fe2000001082b */
[C---:B------:R-:W-:Y:S01]  /*d9e0*/  FMUL.FTZ R51, R27.reuse, R35 ;  /* 0x000000231b337220 */ /* 0x040fe20000410000 */
[----:B------:R-:W-:Y:S02]  /*d9f0*/  IMAD.U32 R36, R60, 0x10000, RZ ;  /* 0x000100003c247824 */ /* 0x000fe400078e00ff */
[----:B------:R-:W-:Y:S01]  /*da00*/  FFMA.FTZ R49, R4, R37, R49 ;  /* 0x0000002504317223 */ /* 0x000fe20000010031 */
[-C--:B------:R-:W-:Y:S01]  /*da10*/  FMUL.FTZ R27, R27, R25.reuse ;  /* 0x000000191b1b7220 */ /* 0x080fe20000410000 */
[----:B------:R-:W-:Y:S01]  /*da20*/  FFMA.FTZ R51, R6, R25, -R51 ;  /* 0x0000001906337223 */ /* 0x000fe20000010833 */
[----:B------:R-:W-:-:S02]  /*da30*/  IMAD.U32 R4, R64, 0x10000, RZ ;  /* 0x0001000040047824 */ /* 0x000fc400078e00ff */
[C---:B------:R-:W-:Y:S01]  /*da40*/  FMUL.FTZ R25, R33.reuse, R36 ;  /* 0x0000002421197220 */ /* 0x040fe20000410000 */
[----:B------:R-:W-:Y:S01]  /*da50*/  FFMA.FTZ R35, R6, R35, R27 ;  /* 0x0000002306237223 */ /* 0x000fe2000001001b */
[----:B------:R-:W-:Y:S01]  /*da60*/  LOP3.LUT R27, R58, 0xffff0000, RZ, 0xc0, !PT ;  /* 0xffff00003a1b7812 */ /* 0x000fe200078ec0ff */
[-C--:B------:R-:W-:Y:S01]  /*da70*/  FMUL.FTZ R33, R33, R4.reuse ;  /* 0x0000000421217220 */ /* 0x080fe20000410000 */
[----:B------:R-:W-:Y:S01]  /*da80*/  FFMA.FTZ R37, R24, R4, -R25 ;  /* 0x0000000418257223 */ /* 0x000fe20000010819 */
[----:B------:R-:W-:Y:S01]  /*da90*/  LOP3.LUT R25, R62, 0xffff0000, RZ, 0xc0, !PT ;  /* 0xffff00003e197812 */ /* 0x000fe200078ec0ff */
[----:B------:R-:W-:Y:S01]  /*daa0*/  FMUL.FTZ R4, R26, R47 ;  /* 0x0000002f1a047220 */ /* 0x000fe20000410000 */
[----:B------:R-:W-:Y:S01]  /*dab0*/  FFMA.FTZ R48, R24, R36, R33 ;  /* 0x0000002418307223 */ /* 0x000fe20000010021 */
[C---:B------:R-:W-:Y:S01]  /*dac0*/  FMUL.FTZ R33, R32.reuse, R27 ;  /* 0x0000001b20217220 */ /* 0x040fe20000410000 */
[----:B------:R-:W-:Y:S02]  /*dad0*/  IMAD.U32 R6, R59, 0x10000, RZ ;  /* 0x000100003b067824 */ /* 0x000fe400078e00ff */
[----:B------:R-:W-:Y:S01]  /*dae0*/  FFMA.FTZ R24, R5, R61, -R4 ;  /* 0x0000003d05187223 */ /* 0x000fe20000010804 */
[----:B------:R-:W-:Y:S01]  /*daf0*/  FMUL.FTZ R36, R32, R25 ;  /* 0x0000001920247220 */ /* 0x000fe20000410000 */
[----:B------:R-:W-:-:S02]  /*db00*/  IMAD.U32 R4, R63, 0x10000, RZ ;  /* 0x000100003f047824 */ /* 0x000fc400078e00ff */
[----:B------:R-:W-:Y:S01]  /*db10*/  FMUL.FTZ R26, R26, R61 ;  /* 0x0000003d1a1a7220 */ /* 0x000fe20000410000 */
[C---:B------:R-:W-:Y:S01]  /*db20*/  FFMA.FTZ R32, R28.reuse, R25, -R33 ;  /* 0x000000191c207223 */ /* 0x040fe20000010821 */
[----:B------:R-:W-:Y:S01]  /*db30*/  FFMA.FTZ R36, R28, R27, R36 ;  /* 0x0000001b1c247223 */ /* 0x000fe20000010024 */
[C---:B------:R-:W-:Y:S01]  /*db40*/  FMUL.FTZ R44, R29.reuse, R6 ;  /* 0x000000061d2c7220 */ /* 0x040fe20000410000 */
[-C--:B------:R-:W-:Y:S01]  /*db50*/  FMUL.FTZ R28, R29, R4.reuse ;  /* 0x000000041d1c7220 */ /* 0x080fe20000410000 */
[----:B------:R-:W-:Y:S01]  /*db60*/  LOP3.LUT R59, R59, 0xffff0000, RZ, 0xc0, !PT ;  /* 0xffff00003b3b7812 */ /* 0x000fe200078ec0ff */
[----:B------:R-:W-:Y:S01]  /*db70*/  FFMA.FTZ R26, R5, R47, R26 ;  /* 0x0000002f051a7223 */ /* 0x000fe2000001001a */
[----:B------:R-:W-:Y:S01]  /*db80*/  LOP3.LUT R63, R63, 0xffff0000, RZ, 0xc0, !PT ;  /* 0xffff00003f3f7812 */ /* 0x000fe200078ec0ff */
[C---:B------:R-:W-:Y:S01]  /*db90*/  FFMA.FTZ R44, R7.reuse, R4, -R44 ;  /* 0x00000004072c7223 */ /* 0x040fe2000001082c */
[----:B------:R-:W-:Y:S01]  /*dba0*/  LOP3.LUT R25, R60, 0xffff0000, RZ, 0xc0, !PT ;  /* 0xffff00003c197812 */ /* 0x000fe200078ec0ff */
[----:B------:R-:W-:Y:S01]  /*dbb0*/  FFMA.FTZ R28, R7, R6, R28 ;  /* 0x00000006071c7223 */ /* 0x000fe2000001001c */
[----:B------:R-:W-:Y:S01]  /*dbc0*/  LOP3.LUT R5, R64, 0xffff0000, RZ, 0xc0, !PT ;  /* 0xffff000040057812 */ /* 0x000fe200078ec0ff */
[C---:B------:R-:W-:Y:S01]  /*dbd0*/  FMUL.FTZ R7, R31.reuse, R59 ;  /* 0x0000003b1f077220 */ /* 0x040fe20000410000 */
[----:B------:R-:W-:Y:S01]  /*dbe0*/  FMUL.FTZ R4, R31, R63 ;  /* 0x0000003f1f047220 */ /* 0x000fe20000410000 */
[----:B------:R-:W-:-:S02]  /*dbf0*/  FMUL.FTZ R27, R34, R25 ;  /* 0x00000019221b7220 */ /* 0x000fc40000410000 */
[----:B------:R-:W-:Y:S01]  /*dc00*/  FMUL.FTZ R34, R34, R5 ;  /* 0x0000000522227220 */ /* 0x000fe20000410000 */
[C---:B------:R-:W-:Y:S01]  /*dc10*/  FFMA.FTZ R7, R20.reuse, R63, -R7 ;  /* 0x0000003f14077223 */ /* 0x040fe20000010807 */
[----:B------:R-:W-:Y:S01]  /*dc20*/  FFMA.FTZ R59, R20, R59, R4 ;  /* 0x0000003b143b7223 */ /* 0x000fe20000010004 */
[C---:B------:R-:W-:Y:S01]  /*dc30*/  FFMA.FTZ R20, R30.reuse, R5, -R27 ;  /* 0x000000051e147223 */ /* 0x040fe2000001081b */
[----:B------:R-:W-:Y:S01]  /*dc40*/  FFMA.FTZ R27, R30, R25, R34 ;  /* 0x000000191e1b7223 */ /* 0x000fe20000010022 */
[----:B------:R-:W-:Y:S02]  /*dc50*/  F2FP.BF16.F32.PACK_AB R4, R24, R43 ;  /* 0x0000002b1804723e */ /* 0x000fe400000010ff */
[----:B------:R-:W-:Y:S02]  /*dc60*/  F2FP.BF16.F32.PACK_AB R6, R7, R44 ;  /* 0x0000002c0706723e */ /* 0x000fe400000010ff */
[----:B------:R-:W-:Y:S02]  /*dc70*/  F2FP.BF16.F32.PACK_AB R24, R26, R49 ;  /* 0x000000311a18723e */ /* 0x000fe400000010ff */
[----:B------:R-:W-:-:S02]  /*dc80*/  F2FP.BF16.F32.PACK_AB R5, R32, R51 ;  /* 0x000000332005723e */ /* 0x000fc400000010ff */
[----:B------:R-:W-:Y:S02]  /*dc90*/  F2FP.BF16.F32.PACK_AB R7, R20, R37 ;  /* 0x000000251407723e */ /* 0x000fe400000010ff */
[----:B------:R-:W-:Y:S02]  /*dca0*/  F2FP.BF16.F32.PACK_AB R25, R36, R35 ;  /* 0x000000232419723e */ /* 0x000fe400000010ff */
[----:B------:R-:W-:Y:S01]  /*dcb0*/  F2FP.BF16.F32.PACK_AB R26, R59, R28 ;  /* 0x0000001c3b1a723e */ /* 0x000fe200000010ff */
[----:B------:R2:W-:Y:S01]  /*dcc0*/  STS.128 [R221], R4 ;  /* 0x00000004dd007388 */ /* 0x0005e20000000c00 */
[----:B------:R-:W-:-:S05]  /*dcd0*/  F2FP.BF16.F32.PACK_AB R27, R27, R48 ;  /* 0x000000301b1b723e */ /* 0x000fca00000010ff */
[----:B------:R2:W-:Y:S02]  /*dce0*/  STS.128 [R21+0x10400], R24 ;  /* 0x0104001815007388 */ /* 0x0005e40000000c00 */
.L_x_1827:
[----:B------:R-:W-:Y:S05]  /*dcf0*/  BSYNC B1 ;  /* 0x0000000000017941 */ /* 0x000fea0003800000 */
.L_x_1826:
[----:B------:R-:W-:Y:S04]  /*dd00*/  BSSY B1, `(.L_x_1828) ;  /* 0x0000068000017945 */ /* 0x000fe80003800000 */
[----:B------:R-:W-:Y:S05]  /*dd10*/  @P1 BRA `(.L_x_1829) ;  /* 0x0000000400981947 */ /* 0x000fea0003800000 */
[----:B--2---:R-:W-:Y:S02]  /*dd20*/  LEA.HI R4, R56, R207, RZ, 0x1d ;  /* 0x000000cf38047211 */ /* 0x004fe400078fe8ff */
[----:B-1----:R-:W-:Y:S02]  /*dd30*/  SHF.R.U64 R31, R38, 0x10, R39 ;  /* 0x00000010261f7819 */ /* 0x002fe40000001227 */
[----:B------:R-:W-:Y:S01]  /*dd40*/  SHF.R.S32.HI R7, RZ, 0x1f, R4 ;  /* 0x0000001fff077819 */ /* 0x000fe20000011404 */
[----:B------:R-:W-:Y:S01]  /*dd50*/  IMAD.SHL.U32 R5, R4, 0x8, RZ ;  /* 0x0000000804057824 */ /* 0x000fe200078e00ff */
[----:B------:R-:W-:Y:S02]  /*dd60*/  SHF.R.U64 R28, R52, 0x10, R53 ;  /* 0x00000010341c7819 */ /* 0x000fe40000001235 */
[----:B------:R-:W-:Y:S02]  /*dd70*/  LEA.HI R7, R7, R4, RZ, 0x3 ;  /* 0x0000000407077211 */ /* 0x000fe400078f18ff */
[----:B------:R-:W-:-:S02]  /*dd80*/  LOP3.LUT R4, R198, 0x38, R5, 0xf8, !PT ;  /* 0x00000038c6047812 */ /* 0x000fc400078ef805 */
[----:B------:R-:W-:Y:S01]  /*dd90*/  SHF.R.U32.HI R38, RZ, 0x10, R39 ;  /* 0x00000010ff267819 */ /* 0x000fe20000011627 */
[----:B------:R-:W-:Y:S01]  /*dda0*/  IMAD.SHL.U32 R7, R7, 0x400, RZ ;  /* 0x0000040007077824 */ /* 0x000fe200078e00ff */
[----:B------:R-:W-:Y:S02]  /*ddb0*/  LOP3.LUT R4, R4, R227, RZ, 0x3c, !PT ;  /* 0x000000e304047212 */ /* 0x000fe400078e3cff */
[----:B------:R-:W-:Y:S02]  /*ddc0*/  PRMT R72, R72, 0x5410, R31 ;  /* 0x0000541048487816 */ /* 0x000fe4000000001f */
[----:B------:R-:W-:Y:S02]  /*ddd0*/  LOP3.LUT R7, R7, 0x7fffe000, RZ, 0xc0, !PT ;  /* 0x7fffe00007077812 */ /* 0x000fe400078ec0ff */
[----:B------:R-:W-:Y:S01]  /*dde0*/  PRMT R65, R65, 0x5410, R28 ;  /* 0x0000541041417816 */ /* 0x000fe2000000001c */
[----:B------:R-:W-:Y:S01]  /*ddf0*/  IMAD.U32 R36, R72, 0x10000, RZ ;  /* 0x0001000048247824 */ /* 0x000fe200078e00ff */
[----:B------:R-:W-:-:S02]  /*de00*/  IADD3 R21, R4, R7, R201 ;  /* 0x0000000704157210 */ /* 0x000fc40007ffe0c9 */
[----:B------:R-:W1:Y:S01]  /*de10*/  LDS.128 R4, [R220] ;  /* 0x00000000dc047984 */ /* 0x000e620000000c00 */
[----:B------:R-:W-:Y:S01]  /*de20*/  SHF.R.U32.HI R53, RZ, 0x10, R53 ;  /* 0x00000010ff357819 */ /* 0x000fe20000011635 */
[----:B------:R-:W-:Y:S01]  /*de30*/  IMAD.U32 R35, R65, 0x10000, RZ ;  /* 0x0001000041237824 */ /* 0x000fe200078e00ff */
[----:B------:R-:W-:Y:S01]  /*de40*/  SHF.R.U64 R20, R54, 0x10, R55 ;  /* 0x0000001036147819 */ /* 0x000fe20000001237 */
[----:B------:R-:W-:Y:S01]  /*de50*/  IMAD R21, R21, 0x2, R2 ;  /* 0x0000000215157824 */ /* 0x000fe200078e0202 */
[--C-:B0-----:R-:W-:Y:S02]  /*de60*/  SHF.R.U64 R29, R40, 0x10, R41.reuse ;  /* 0x00000010281d7819 */ /* 0x101fe40000001229 */
[----:B------:R-:W-:Y:S02]  /*de70*/  PRMT R73, R73, 0x5410, R38 ;  /* 0x0000541049497816 */ /* 0x000fe40000000026 */
[----:B------:R-:W0:Y:S01]  /*de80*/  LDS.128 R24, [R21+0x10400] ;  /* 0x0104000015187984 */ /* 0x000e220000000c00 */
[----:B------:R-:W-:-:S02]  /*de90*/  SHF.R.U32.HI R40, RZ, 0x10, R41 ;  /* 0x00000010ff287819 */ /* 0x000fc40000011629 */
[----:B------:R-:W-:Y:S01]  /*dea0*/  PRMT R66, R66, 0x5410, R53 ;  /* 0x0000541042427816 */ /* 0x000fe20000000035 */
[----:B------:R-:W-:Y:S01]  /*deb0*/  IMAD.U32 R37, R73, 0x10000, RZ ;  /* 0x0001000049257824 */ /* 0x000fe200078e00ff */
[----:B------:R-:W-:Y:S02]  /*dec0*/  PRMT R45, R45, 0x5410, R20 ;  /* 0x000054102d2d7816 */ /* 0x000fe40000000014 */
[----:B------:R-:W-:Y:S02]  /*ded0*/  SHF.R.U32.HI R55, RZ, 0x10, R55 ;  /* 0x00000010ff377819 */ /* 0x000fe40000011637 */
[----:B------:R-:W-:Y:S02]  /*dee0*/  PRMT R75, R75, 0x5410, R40 ;  /* 0x000054104b4b7816 */ /* 0x000fe40000000028 */
[----:B------:R-:W-:Y:S02]  /*def0*/  PRMT R46, R46, 0x5410, R55 ;  /* 0x000054102e2e7816 */ /* 0x000fe40000000037 */
[----:B------:R-:W-:-:S02]  /*df00*/  LOP3.LUT R65, R65, 0xffff0000, RZ, 0xc0, !PT ;  /* 0xffff000041417812 */ /* 0x000fc400078ec0ff */
[----:B------:R-:W-:Y:S01]  /*df10*/  PRMT R74, R74, 0x5410, R29 ;  /* 0x000054104a4a7816 */ /* 0x000fe2000000001d */
        /* <DEDUP_REMOVED lines=12> */
[C---:B------:R-:W-:Y:S01]  /*dfe0*/  FMUL.FTZ R39, R31.reuse, R36 ;  /* 0x000000241f277220 */ /* 0x040fe20000410000 */
[----:B------:R-:W-:Y:S01]  /*dff0*/  FMUL.FTZ R41, R31, R35 ;  /* 0x000000231f297220 */ /* 0x000fe20000410000 */
[----:B------:R-:W-:-:S02]  /*e000*/  IMAD.U32 R31, R66, 0x10000, RZ ;  /* 0x00010000421f7824 */ /* 0x000fc400078e00ff */
[----:B------:R-:W-:Y:S01]  /*e010*/  FMUL.FTZ R43, R32, R37 ;  /* 0x00000025202b7220 */ /* 0x000fe20000410000 */
[----:B------:R-:W-:Y:S01]  /*e020*/  FFMA.FTZ R38, R20, R35, -R39 ;  /* 0x0000002314267223 */ /* 0x000fe20000010827 */
[----:B------:R-:W-:Y:S02]  /*e030*/  IMAD.U32 R34, R27, 0x10000, RZ ;  /* 0x000100001b227824 */ /* 0x000fe400078e00ff */
[-C--:B------:R-:W-:Y:S01]  /*e040*/  FMUL.FTZ R47, R32, R31.reuse ;  /* 0x0000001f202f7220 */ /* 0x080fe20000410000 */
[----:B------:R-:W-:Y:S02]  /*e050*/  IMAD.U32 R39, R75, 0x10000, RZ ;  /* 0x000100004b277824 */ /* 0x000fe400078e00ff */
[----:B------:R-:W-:Y:S01]  /*e060*/  FFMA.FTZ R43, R28, R31, -R43 ;  /* 0x0000001f1c2b7223 */ /* 0x000fe2000001082b */
[----:B------:R-:W-:Y:S01]  /*e070*/  IMAD.U32 R35, R46, 0x10000, RZ ;  /* 0x000100002e237824 */ /* 0x000fe200078e00ff */
[----:B------:R-:W-:Y:S01]  /*e080*/  LOP3.LUT R31, R72, 0xffff0000, RZ, 0xc0, !PT ;  /* 0xffff0000481f7812 */ /* 0x000fe200078ec0ff */
[----:B------:R-:W-:Y:S01]  /*e090*/  FMUL.FTZ R49, R34, R39 ;  /* 0x0000002722317220 */ /* 0x000fe20000410000 */
[----:B------:R-:W-:Y:S01]  /*e0a0*/  FFMA.FTZ R47, R28, R37, R47 ;  /* 0x000000251c2f7223 */ /* 0x000fe2000001002f */
[----:B------:R-:W-:Y:S01]  /*e0b0*/  LOP3.LUT R28, R73, 0xffff0000, RZ, 0xc0, !PT ;  /* 0xffff0000491c7812 */ /* 0x000fe200078ec0ff */
[-C--:B------:R-:W-:Y:S01]  /*e0c0*/  FMUL.FTZ R34, R34, R35.reuse ;  /* 0x0000002322227220 */ /* 0x080fe20000410000 */
[----:B------:R-:W-:Y:S01]  /*e0d0*/  FFMA.FTZ R49, R30, R35, -R49 ;  /* 0x000000231e317223 */ /* 0x000fe20000010831 */
[----:B------:R-:W-:Y:S01]  /*e0e0*/  LOP3.LUT R66, R66, 0xffff0000, RZ, 0xc0, !PT ;  /* 0xffff000042427812 */ /* 0x000fe200078ec0ff */
[C---:B------:R-:W-:Y:S01]  /*e0f0*/  FMUL.FTZ R35, R24.reuse, R31 ;  /* 0x0000001f18237220 */ /* 0x040fe20000410000 */
[----:B------:R-:W-:Y:S01]  /*e100*/  FMUL.FTZ R37, R24, R65 ;  /* 0x0000004118257220 */ /* 0x000fe20000410000 */
[----:B------:R-:W-:-:S02]  /*e110*/  IMAD.U32 R33, R26, 0x10000, RZ ;  /* 0x000100001a217824 */ /* 0x000fc400078e00ff */
[----:B------:R-:W-:Y:S01]  /*e120*/  FFMA.FTZ R41, R20, R36, R41 ;  /* 0x0000002414297223 */ /* 0x000fe20000010029 */
[----:B------:R-:W-:Y:S02]  /*e130*/  IMAD.U32 R24, R74, 0x10000, RZ ;  /* 0x000100004a187824 */ /* 0x000fe400078e00ff */
[----:B------:R-:W-:Y:S01]  /*e140*/  FFMA.FTZ R39, R30, R39, R34 ;  /* 0x000000271e277223 */ /* 0x000fe20000010022 */
[----:B------:R-:W-:Y:S01]  /*e150*/  FMUL.FTZ R32, R25, R28 ;  /* 0x0000001c19207220 */ /* 0x000fe20000410000 */
[C---:B------:R-:W-:Y:S01]  /*e160*/  FFMA.FTZ R35, R4.reuse, R65, -R35 ;  /* 0x0000004104237223 */ /* 0x040fe20000010823 */
[----:B------:R-:W-:Y:S02]  /*e170*/  IMAD.U32 R20, R45, 0x10000, RZ ;  /* 0x000100002d147824 */ /* 0x000fe400078e00ff */
[----:B------:R-:W-:Y:S01]  /*e180*/  FMUL.FTZ R25, R25, R66 ;  /* 0x0000004219197220 */ /* 0x000fe20000410000 */
[----:B------:R-:W-:Y:S01]  /*e190*/  FFMA.FTZ R30, R4, R31, R37 ;  /* 0x0000001f041e7223 */ /* 0x000fe20000010025 */
[----:B------:R-:W-:Y:S01]  /*e1a0*/  FMUL.FTZ R4, R33, R24 ;  /* 0x0000001821047220 */ /* 0x000fe20000410000 */
[C---:B------:R-:W-:Y:S01]  /*e1b0*/  FFMA.FTZ R32, R5.reuse, R66, -R32 ;  /* 0x0000004205207223 */ /* 0x040fe20000010820 */
[----:B------:R-:W-:Y:S01]  /*e1c0*/  FFMA.FTZ R28, R5, R28, R25 ;  /* 0x0000001c051c7223 */ /* 0x000fe20000010019 */
[-C--:B------:R-:W-:Y:S01]  /*e1d0*/  FMUL.FTZ R34, R33, R20.reuse ;  /* 0x0000001421227220 */ /* 0x080fe20000410000 */
[----:B------:R-:W-:Y:S01]  /*e1e0*/  LOP3.LUT R26, R26, 0xffff0000, RZ, 0xc0, !PT ;  /* 0xffff00001a1a7812 */ /* 0x000fe200078ec0ff */
[C---:B------:R-:W-:Y:S01]  /*e1f0*/  FFMA.FTZ R20, R29.reuse, R20, -R4 ;  /* 0x000000141d147223 */ /* 0x040fe20000010804 */
[----:B------:R-:W-:Y:S01]  /*e200*/  LOP3.LUT R5, R74, 0xffff0000, RZ, 0xc0, !PT ;  /* 0xffff00004a057812 */ /* 0x000fe200078ec0ff */
[----:B------:R-:W-:Y:S01]  /*e210*/  FFMA.FTZ R34, R29, R24, R34 ;  /* 0x000000181d227223 */ /* 0x000fe20000010022 */
[----:B------:R-:W-:-:S02]  /*e220*/  LOP3.LUT R27, R27, 0xffff0000, RZ, 0xc0, !PT ;  /* 0xffff00001b1b7812 */ /* 0x000fc400078ec0ff */
[----:B------:R-:W-:Y:S01]  /*e230*/  LOP3.LUT R45, R45, 0xffff0000, RZ, 0xc0, !PT ;  /* 0xffff00002d2d7812 */ /* 0x000fe200078ec0ff */
[----:B------:R-:W-:Y:S01]  /*e240*/  FMUL.FTZ R25, R26, R5 ;  /* 0x000000051a197220 */ /* 0x000fe20000410000 */
[----:B------:R-:W-:Y:S02]  /*e250*/  LOP3.LUT R4, R75, 0xffff0000, RZ, 0xc0, !PT ;  /* 0xffff00004b047812 */ /* 0x000fe400078ec0ff */
[----:B------:R-:W-:Y:S01]  /*e260*/  LOP3.LUT R46, R46, 0xffff0000, RZ, 0xc0, !PT ;  /* 0xffff00002e2e7812 */ /* 0x000fe200078ec0ff */
[-C--:B------:R-:W-:Y:S01]  /*e270*/  FMUL.FTZ R26, R26, R45.reuse ;  /* 0x0000002d1a1a7220 */ /* 0x080fe20000410000 */
[----:B------:R-:W-:Y:S01]  /*e280*/  FFMA.FTZ R45, R6, R45, -R25 ;  /* 0x0000002d062d7223 */ /* 0x000fe20000010819 */
[C---:B------:R-:W-:Y:S01]  /*e290*/  FMUL.FTZ R24, R27.reuse, R4 ;  /* 0x000000041b187220 */ /* 0x040fe20000410000 */
[----:B------:R-:W-:Y:S01]  /*e2a0*/  F2FP.BF16.F32.PACK_AB R25, R28, R47 ;  /* 0x0000002f1c19723e */ /* 0x000fe200000010ff */
[-C--:B------:R-:W-:Y:S01]  /*e2b0*/  FMUL.FTZ R29, R27, R46.reuse ;  /* 0x0000002e1b1d7220 */ /* 0x080fe20000410000 */
[----:B------:R-:W-:Y:S01]  /*e2c0*/  FFMA.FTZ R27, R6, R5, R26 ;  /* 0x00000005061b7223 */ /* 0x000fe2000001001a */
[C---:B------:R-:W-:Y:S01]  /*e2d0*/  FFMA.FTZ R46, R7.reuse, R46, -R24 ;  /* 0x0000002e072e7223 */ /* 0x040fe20000010818 */
[----:B------:R-:W-:Y:S01]  /*e2e0*/  F2FP.BF16.F32.PACK_AB R5, R32, R43 ;  /* 0x0000002b2005723e */ /* 0x000fe200000010ff */
[----:B------:R-:W-:Y:S01]  /*e2f0*/  FFMA.FTZ R36, R7, R4, R29 ;  /* 0x0000000407247223 */ /* 0x000fe2000001001d */
[----:B------:R-:W-:-:S02]  /*e300*/  F2FP.BF16.F32.PACK_AB R4, R35, R38 ;  /* 0x000000262304723e */ /* 0x000fc400000010ff */
[----:B------:R-:W-:Y:S02]  /*e310*/  F2FP.BF16.F32.PACK_AB R6, R45, R20 ;  /* 0x000000142d06723e */ /* 0x000fe400000010ff */
[----:B------:R-:W-:Y:S02]  /*e320*/  F2FP.BF16.F32.PACK_AB R26, R27, R34 ;  /* 0x000000221b1a723e */ /* 0x000fe400000010ff */
[----:B------:R-:W-:Y:S02]  /*e330*/  F2FP.BF16.F32.PACK_AB R7, R46, R49 ;  /* 0x000000312e07723e */ /* 0x000fe400000010ff */
[----:B------:R-:W-:Y:S02]  /*e340*/  F2FP.BF16.F32.PACK_AB R24, R30, R41 ;  /* 0x000000291e18723e */ /* 0x000fe400000010ff */
[----:B------:R-:W-:Y:S01]  /*e350*/  F2FP.BF16.F32.PACK_AB R27, R36, R39 ;  /* 0x00000027241b723e */ /* 0x000fe200000010ff */
[----:B------:R3:W-:Y:S04]  /*e360*/  STS.128 [R220], R4 ;  /* 0x00000004dc007388 */ /* 0x0007e80000000c00 */
[----:B------:R3:W-:Y:S02]  /*e370*/  STS.128 [R21+0x10400], R24 ;  /* 0x0104001815007388 */ /* 0x0007e40000000c00 */
.L_x_1829:
[----:B------:R-:W-:Y:S05]  /*e380*/  BSYNC B1 ;  /* 0x0000000000017941 */ /* 0x000fea0003800000 */
.L_x_1828:
[----:B------:R-:W-:Y:S01]  /*e390*/  PRMT R20, R3, 0x5410, R0 ;  /* 0x0000541003147816 */ /* 0x000fe20000000000 */
[----:B------:R-:W-:Y:S06]  /*e3a0*/  @P0 BRA `(.L_x_1813) ;  /* 0x0000000400980947 */ /* 0x000fec0003800000 */
[----:B------:R-:W-:Y:S01]  /*e3b0*/  LEA.HI R56, R56, R207, RZ, 0x1d ;  /* 0x000000cf38387211 */ /* 0x000fe200078fe8ff */
[----:B--23--:R-:W2:Y:S01]  /*e3c0*/  LDS.128 R4, [R219] ;  /* 0x00000000db047984 */ /* 0x00cea20000000c00 */
[--C-:B------:R-:W-:Y:S02]  /*e3d0*/  SHF.R.U64 R21, R12, 0x10, R13.reuse ;  /* 0x000000100c157819 */ /* 0x100fe4000000120d */
[----:B------:R-:W-:Y:S01]  /*e3e0*/  SHF.R.S32.HI R3, RZ, 0x1f, R56 ;  /* 0x0000001fff037819 */ /* 0x000fe20000011438 */
[----:B------:R-:W-:Y:S01]  /*e3f0*/  IMAD.SHL.U32 R0, R56, 0x8, RZ ;  /* 0x0000000838007824 */ /* 0x000fe200078e00ff */
[----:B------:R-:W-:Y:S02]  /*e400*/  SHF.R.U32.HI R12, RZ, 0x10, R13 ;  /* 0x00000010ff0c7819 */ /* 0x000fe4000001160d */
[----:B------:R-:W-:Y:S02]  /*e410*/  LEA.HI R56, R3, R56, RZ, 0x3 ;  /* 0x0000003803387211 */ /* 0x000fe400078f18ff */
[----:B------:R-:W-:-:S02]  /*e420*/  LOP3.LUT R3, R197, 0x38, R0, 0xf8, !PT ;  /* 0x00000038c5037812 */ /* 0x000fc400078ef800 */
[--C-:B------:R-:W-:Y:S01]  /*e430*/  SHF.R.U64 R0, R8, 0x10, R9.reuse ;  /* 0x0000001008007819 */ /* 0x100fe20000001209 */
[----:B------:R-:W-:Y:S01]  /*e440*/  IMAD.SHL.U32 R56, R56, 0x400, RZ ;  /* 0x0000040038387824 */ /* 0x000fe200078e00ff */
[----:B------:R-:W-:Y:S02]  /*e450*/  LOP3.LUT R3, R3, R226, RZ, 0x3c, !PT ;  /* 0x000000e203037212 */ /* 0x000fe400078e3cff */
[----:B------:R-:W-:Y:S02]  /*e460*/  SHF.R.U32.HI R8, RZ, 0x10, R9 ;  /* 0x00000010ff087819 */ /* 0x000fe40000011609 */
[----:B------:R-:W-:Y:S02]  /*e470*/  LOP3.LUT R56, R56, 0x7fffe000, RZ, 0xc0, !PT ;  /* 0x7fffe00038387812 */ /* 0x000fe400078ec0ff */
[----:B------:R-:W-:Y:S02]  /*e480*/  PRMT R57, R57, 0x5410, R0 ;  /* 0x0000541039397816 */ /* 0x000fe40000000000 */
[----:B------:R-:W-:-:S02]  /*e490*/  IADD3 R3, R3, R56, R200 ;  /* 0x0000003803037210 */ /* 0x000fc40007ffe0c8 */
[--C-:B------:R-:W-:Y:S02]  /*e4a0*/  SHF.R.U64 R9, R10, 0x10, R11.reuse ;  /* 0x000000100a097819 */ /* 0x100fe4000000120b */
[----:B------:R-:W-:Y:S01]  /*e4b0*/  SHF.R.U32.HI R10, RZ, 0x10, R11 ;  /* 0x00000010ff0a7819 */ /* 0x000fe2000001160b */
[----:B------:R-:W-:Y:S01]  /*e4c0*/  IMAD R3, R3, 0x2, R2 ;  /* 0x0000000203037824 */ /* 0x000fe200078e0202 */
[----:B------:R-:W-:Y:S02]  /*e4d0*/  PRMT R71, R71, 0x5410, R12 ;  /* 0x0000541047477816 */ /* 0x000fe4000000000c */
[--C-:B-1----:R-:W-:Y:S02]  /*e4e0*/  SHF.R.U64 R28, R14, 0x10, R15.reuse ;  /* 0x000000100e1c7819 */ /* 0x102fe4000000120f */
[----:B------:R-:W1:Y:S01]  /*e4f0*/  LDS.128 R24, [R3+0x10400] ;  /* 0x0104000003187984 */ /* 0x000e620000000c00 */
[----:B0-----:R-:W-:Y:S02]  /*e500*/  SHF.R.U32.HI R29, RZ, 0x10, R15 ;  /* 0x00000010ff1d7819 */ /* 0x001fe4000001160f */
[----:B------:R-:W-:-:S02]  /*e510*/  PRMT R70, R70, 0x5410, R21 ;  /* 0x0000541046467816 */ /* 0x000fc40000000015 */
[----:B------:R-:W-:Y:S02]  /*e520*/  PRMT R67, R67, 0x5410, R8 ;  /* 0x0000541043437816 */ /* 0x000fe40000000008 */
[----:B------:R-:W-:Y:S01]  /*e530*/  PRMT R28, R20, 0x5432, R28 ;  /* 0x00005432141c7816 */ /* 0x000fe2000000001c */
[----:B------:R-:W-:Y:S01]  /*e540*/  IMAD.U32 R21, R70, 0x10000, RZ ;  /* 0x0001000046157824 */ /* 0x000fe200078e00ff */
[----:B------:R-:W-:Y:S01]  /*e550*/  PRMT R29, R20, 0x5410, R29 ;  /* 0x00005410141d7816 */ /* 0x000fe2000000001d */
[----:B--2---:R-:W-:Y:S01]  /*e560*/  IMAD.U32 R0, R4, 0x10000, RZ ;  /* 0x0001000004007824 */ /* 0x004fe200078e00ff */
[----:B------:R-:W-:Y:S01]  /*e570*/  PRMT R69, R69, 0x5410, R10 ;  /* 0x0000541045457816 */ /* 0x000fe2000000000a */
[----:B------:R-:W-:Y:S01]  /*e580*/  IMAD.U32 R8, R5, 0x10000, RZ ;  /* 0x0001000005087824 */ /* 0x000fe200078e00ff */
[----:B------:R-:W-:Y:S01]  /*e590*/  PRMT R68, R68, 0x5410, R9 ;  /* 0x0000541044447816 */ /* 0x000fe20000000009 */
[----:B------:R-:W-:Y:S01]  /*e5a0*/  IMAD.U32 R10, R7, 0x10000, RZ ;  /* 0x00010000070a7824 */ /* 0x000fe200078e00ff */
[----:B------:R-:W-:Y:S01]  /*e5b0*/  LOP3.LUT R4, R4, 0xffff0000, RZ, 0xc0, !PT ;  /* 0xffff000004047812 */ /* 0x000fe200078ec0ff */
[----:B------:R-:W-:Y:S01]  /*e5c0*/  IMAD.U32 R9, R6, 0x10000, RZ ;  /* 0x0001000006097824 */ /* 0x000fe200078e00ff */
[----:B------:R-:W-:-:S02]  /*e5d0*/  LOP3.LUT R5, R5, 0xffff0000, RZ, 0xc0, !PT ;  /* 0xffff000005057812 */ /* 0x000fc400078ec0ff */
[----:B------:R-:W-:Y:S02]  /*e5e0*/  LOP3.LUT R6, R6, 0xffff0000, RZ, 0xc0, !PT ;  /* 0xffff000006067812 */ /* 0x000fe400078ec0ff */
[----:B------:R-:W-:Y:S01]  /*e5f0*/  LOP3.LUT R7, R7, 0xffff0000, RZ, 0xc0, !PT ;  /* 0xffff000007077812 */ /* 0x000fe200078ec0ff */
[C---:B-1----:R-:W-:Y:S01]  /*e600*/  IMAD.U32 R11, R24.reuse, 0x10000, RZ ;  /* 0x00010000180b7824 */ /* 0x042fe200078e00ff */
[----:B------:R-:W-:Y:S01]  /*e610*/  LOP3.LUT R12, R24, 0xffff0000, RZ, 0xc0, !PT ;  /* 0xffff0000180c7812 */ /* 0x000fe200078ec0ff */
[C---:B------:R-:W-:Y:S01]  /*e620*/  IMAD.U32 R13, R25.reuse, 0x10000, RZ ;  /* 0x00010000190d7824 */ /* 0x040fe200078e00ff */
[----:B------:R-:W-:Y:S01]  /*e630*/  LOP3.LUT R24, R25, 0xffff0000, RZ, 0xc0, !PT ;  /* 0xffff000019187812 */ /* 0x000fe200078ec0ff */
[----:B------:R-:W-:Y:S01]  /*e640*/  IMAD.U32 R25, R57, 0x10000, RZ ;  /* 0x0001000039197824 */ /* 0x000fe200078e00ff */
[C---:B------:R-:W-:Y:S01]  /*e650*/  LOP3.LUT R15, R26.reuse, 0xffff0000, RZ, 0xc0, !PT ;  /* 0xffff00001a0f7812 */ /* 0x040fe200078ec0ff */
[----:B------:R-:W-:Y:S01]  /*e660*/  IMAD.U32 R14, R26, 0x10000, RZ ;  /* 0x000100001a0e7824 */ /* 0x000fe200078e00ff */
[C---:B------:R-:W-:Y:S01]  /*e670*/  LOP3.LUT R26, R27.reuse, 0xffff0000, RZ, 0xc0, !PT ;  /* 0xffff00001b1a7812 */ /* 0x040fe200078ec0ff */
[----:B------:R-:W-:-:S02]  /*e680*/  IMAD.U32 R20, R27, 0x10000, RZ ;  /* 0x000100001b147824 */ /* 0x000fc400078e00ff */
[----:B------:R-:W-:Y:S01]  /*e690*/  FMUL.FTZ R31, R11, R25 ;  /* 0x000000190b1f7220 */ /* 0x000fe20000410000 */
[----:B------:R-:W-:Y:S02]  /*e6a0*/  IMAD.U32 R27, R67, 0x10000, RZ ;  /* 0x00010000431b7824 */ /* 0x000fe400078e00ff */
[-C--:B------:R-:W-:Y:S01]  /*e6b0*/  FMUL.FTZ R33, R11, R21.reuse ;  /* 0x000000150b217220 */ /* 0x080fe20000410000 */
[----:B------:R-:W-:Y:S02]  /*e6c0*/  IMAD.U32 R11, R71, 0x10000, RZ ;  /* 0x00010000470b7824 */ /* 0x000fe400078e00ff */
[----:B------:R-:W-:Y:S01]  /*e6d0*/  FFMA.FTZ R30, R0, R21, -R31 ;  /* 0x00000015001e7223 */ /* 0x000fe2000001081f */
[----:B------:R-:W-:Y:S01]  /*e6e0*/  FMUL.FTZ R35, R13, R27 ;  /* 0x0000001b0d237220 */ /* 0x000fe20000410000 */
[----:B------:R-:W-:Y:S02]  /*e6f0*/  IMAD.U32 R31, R69, 0x10000, RZ ;  /* 0x00010000451f7824 */ /* 0x000fe400078e00ff */
[----:B------:R-:W-:Y:S01]  /*e700*/  FMUL.FTZ R13, R13, R11 ;  /* 0x0000000b0d0d7220 */ /* 0x000fe20000410000 */
[----:B------:R-:W-:-:S02]  /*e710*/  IMAD.U32 R21, R29, 0x10000, RZ ;  /* 0x000100001d157824 */ /* 0x000fc400078e00ff */
[----:B------:R-:W-:Y:S01]  /*e720*/  FFMA.FTZ R35, R8, R11, -R35 ;  /* 0x0000000b08237223 */ /* 0x000fe20000010823 */
[----:B------:R-:W-:Y:S01]  /*e730*/  FMUL.FTZ R11, R20, R31 ;  /* 0x0000001f140b7220 */ /* 0x000fe20000410000 */
[----:B------:R-:W-:Y:S01]  /*e740*/  FFMA.FTZ R33, R0, R25, R33 ;  /* 0x0000001900217223 */ /* 0x000fe20000010021 */
[-C--:B------:R-:W-:Y:S01]  /*e750*/  FMUL.FTZ R0, R20, R21.reuse ;  /* 0x0000001514007220 */ /* 0x080fe20000410000 */
[----:B------:R-:W-:Y:S01]  /*e760*/  LOP3.LUT R57, R57, 0xffff0000, RZ, 0xc0, !PT ;  /* 0xffff000039397812 */ /* 0x000fe200078ec0ff */
[----:B------:R-:W-:Y:S01]  /*e770*/  FFMA.FTZ R20, R10, R21, -R11 ;  /* 0x000000150a147223 */ /* 0x000fe2000001080b */
[----:B------:R-:W-:Y:S01]  /*e780*/  LOP3.LUT R11, R70, 0xffff0000, RZ, 0xc0, !PT ;  /* 0xffff0000460b7812 */ /* 0x000fe200078ec0ff */
[----:B------:R-:W-:Y:S01]  /*e790*/  FFMA.FTZ R27, R8, R27, R13 ;  /* 0x0000001b081b7223 */ /* 0x000fe2000001000d */
[----:B------:R-:W-:Y:S01]  /*e7a0*/  LOP3.LUT R67, R67, 0xffff0000, RZ, 0xc0, !PT ;  /* 0xffff000043437812 */ /* 0x000fe200078ec0ff */
[C---:B------:R-:W-:Y:S01]  /*e7b0*/  FMUL.FTZ R13, R12.reuse, R57 ;  /* 0x000000390c0d7220 */ /* 0x040fe20000410000 */
[----:B------:R-:W-:Y:S01]  /*e7c0*/  LOP3.LUT R71, R71, 0xffff0000, RZ, 0xc0, !PT ;  /* 0xffff000047477812 */ /* 0x000fe200078ec0ff */
[----:B------:R-:W-:Y:S01]  /*e7d0*/  FMUL.FTZ R21, R12, R11 ;  /* 0x0000000b0c157220 */ /* 0x000fe20000410000 */
[----:B------:R-:W-:-:S02]  /*e7e0*/  IMAD.U32 R8, R68, 0x10000, RZ ;  /* 0x0001000044087824 */ /* 0x000fc400078e00ff */
[----:B------:R-:W-:Y:S01]  /*e7f0*/  FFMA.FTZ R31, R10, R31, R0 ;  /* 0x0000001f0a1f7223 */ /* 0x000fe20000010000 */
[----:B------:R-:W-:Y:S01]  /*e800*/  FFMA.FTZ R13, R4, R11, -R13 ;  /* 0x0000000b040d7223 */ /* 0x000fe2000001080d */
[----:B------:R-:W-:Y:S02]  /*e810*/  IMAD.U32 R0, R28, 0x10000, RZ ;  /* 0x000100001c007824 */ /* 0x000fe400078e00ff */
[----:B------:R-:W-:Y:S01]  /*e820*/  FMUL.FTZ R12, R24, R67 ;  /* 0x00000043180c7220 */ /* 0x000fe20000410000 */
[----:B------:R-:W-:Y:S01]  /*e830*/  FFMA.FTZ R10, R4, R57, R21 ;  /* 0x00000039040a7223 */ /* 0x000fe20000010015 */
[-C--:B------:R-:W-:Y:S01]  /*e840*/  FMUL.FTZ R24, R24, R71.reuse ;  /* 0x0000004718187220 */ /* 0x080fe20000410000 */
        /* <DEDUP_REMOVED lines=8> */
[----:B------:R-:W-:Y:S01]  /*e8d0*/  FFMA.FTZ R0, R9, R0, -R4 ;  /* 0x0000000009007223 */ /* 0x000fe20000010804 */
[C---:B------:R-:W-:Y:S01]  /*e8e0*/  FMUL.FTZ R5, R15.reuse, R68 ;  /* 0x000000440f057220 */ /* 0x040fe20000410000 */
[C---:B------:R-:W-:Y:S01]  /*e8f0*/  FMUL.FTZ R4, R26.reuse, R69 ;  /* 0x000000451a047220 */ /* 0x040fe20000410000 */
[-C--:B------:R-:W-:Y:S01]  /*e900*/  FMUL.FTZ R15, R15, R28.reuse ;  /* 0x0000001c0f0f7220 */ /* 0x080fe20000410000 */
[-C--:B------:R-:W-:Y:S01]  /*e910*/  FMUL.FTZ R26, R26, R29.reuse ;  /* 0x0000001d1a1a7220 */ /* 0x080fe20000410000 */
[C---:B------:R-:W-:Y:S01]  /*e920*/  FFMA.FTZ R11, R6.reuse, R28, -R5 ;  /* 0x0000001c060b7223 */ /* 0x040fe20000010805 */
        /* <DEDUP_REMOVED lines=10> */
[----:B------:R-:W-:Y:S01]  /*e9d0*/  F2FP.BF16.F32.PACK_AB R10, R15, R14 ;  /* 0x0000000e0f0a723e */ /* 0x000fe200000010ff */
[----:B------:R4:W-:Y:S01]  /*e9e0*/  STS.128 [R219], R4 ;  /* 0x00000004db007388 */ /* 0x0009e20000000c00 */
[----:B------:R-:W-:-:S05]  /*e9f0*/  F2FP.BF16.F32.PACK_AB R11, R26, R31 ;  /* 0x0000001f1a0b723e */ /* 0x000fca00000010ff */
[----:B------:R4:W-:Y:S02]  /*ea00*/  STS.128 [R3+0x10400], R8 ;  /* 0x0104000803007388 */ /* 0x0009e40000000c00 */
.L_x_1813:
[----:B------:R-:W-:Y:S05]  /*ea10*/  BSYNC B0 ;  /* 0x0000000000007941 */ /* 0x000fea0003800000 */
.L_x_1785:
        /* <DEDUP_REMOVED lines=8> */
.L_x_1783:
[----:B------:R-:W-:-:S13]  /*eaa0*/  ISETP.NE.AND P0, PT, R191, 0x3, PT ;  /* 0x00000003bf00780c */ /* 0x000fda0003f05270 */
[----:B------:R-:W-:Y:S05]  /*eab0*/  @!P0 BRA `(.L_x_1830) ;  /* 0x0000000000048947 */ /* 0x000fea0003800000 */
[----:B------:R-:W-:Y:S01]  /*eac0*/  BPT.TRAP 0x1 ;  /* 0x000000040000795c */ /* 0x000fe20000300000 */
.L_x_1830:
[----:B----4-:R-:W-:Y:S01]  /*ead0*/  IMAD R11, R22, 0x8, R2 ;  /* 0x00000008160b7824 */ /* 0x010fe200078e0202 */
[----:B------:R-:W-:-:S04]  /*eae0*/  SHF.L.U32 R0, R186, 0x1f, RZ ;  /* 0x0000001fba007819 */ /* 0x000fc800000006ff */
[----:B------:R4:W0:Y:S01]  /*eaf0*/  SYNCS.PHASECHK.TRANS64.TRYWAIT P2, [R11+URZ+0x28830], R0 ;  /* 0x028830000b0075a7 */ /* 0x000822000804017f */
[----:B------:R-:W-:Y:S05]  /*eb00*/  @!P0 BRA `(.L_x_1831) ;  /* 0x0000000000048947 */ /* 0x000fea0003800000 */
[----:B------:R-:W-:Y:S01]  /*eb10*/  BPT.TRAP 0x1 ;  /* 0x000000040000795c */ /* 0x000fe20000300000 */
.L_x_1831:
[----:B-12---:R-:W1:Y:S02]  /*eb20*/  S2R R3, SR_TID.X ;  /* 0x0000000000037919 */ /* 0x006e640000002100 */
[----:B-1----:R-:W-:-:S04]  /*eb30*/  LOP3.LUT R3, R3, 0x7f, RZ, 0xc0, !PT ;  /* 0x0000007f03037812 */ /* 0x002fc800078ec0ff */
[----:B------:R-:W-:Y:S01]  /*eb40*/  ISETP.NE.AND P1, PT, R3, RZ, PT ;  /* 0x000000ff0300720c */ /* 0x000fe20003f25270 */
[----:B0-----:R-:W-:-:S12]  /*eb50*/  @P2 BRA `(.L_x_1832) ;  /* 0x0000000000082947 */ /* 0x001fd80003800000 */
[----:B------:R-:W0:Y:S02]  /*eb60*/  SYNCS.PHASECHK.TRANS64.TRYWAIT P2, [R11+URZ+0x28830], R0 ;  /* 0x028830000b0075a7 */ /* 0x000e24000804017f */
[----:B0-----:R-:W-:Y:S05]  /*eb70*/  @!P2 BRA `(.L_x_1833) ;  /* 0x0000017400e4a947 */ /* 0x001fea0003800000 */
.L_x_1832:
[----:B------:R-:W-:Y:S05]  /*eb80*/  WARPSYNC.ALL ;  /* 0x0000000000007948 */ /* 0x000fea0003800000 */
[----:B0---4-:R-:W-:Y:S01]  /*eb90*/  VIADD R0, R2, 0x18400 ;  /* 0x0001840002007836 */ /* 0x011fe20000000000 */
[----:B------:R-:W-:Y:S01]  /*eba0*/  R2UR UR44, R42 ;  /* 0x000000002a2c72ca */ /* 0x000fe200000e0000 */
[----:B---3--:R-:W-:Y:S01]  /*ebb0*/  IMAD.MOV.U32 R5, RZ, RZ, 0x40000040 ;  /* 0x40000040ff057424 */ /* 0x008fe200078e00ff */
[----:B------:R-:W-:Y:S01]  /*ebc0*/  WARPGROUP.ARRIVE ;  /* 0x00000000000079c5 */ /* 0x000fe20000000000 */
[----:B------:R-:W-:Y:S01]  /*ebd0*/  UMOV UR45, 0x40000040 ;  /* 0x40000040002d7882 */ /* 0x000fe20000000000 */
[----:B------:R-:W-:Y:S01]  /*ebe0*/  SHF.R.U32.HI R0, RZ, 0x4, R0 ;  /* 0x00000004ff007819 */ /* 0x000fe20000011600 */
[----:B------:R-:W-:Y:S01]  /*ebf0*/  IMAD.MOV.U32 R9, RZ, RZ, 0x40000040 ;  /* 0x40000040ff097424 */ /* 0x000fe200078e00ff */
[----:B------:R-:W-:Y:S01]  /*ec00*/  R2UR UR47, R5 ;  /* 0x00000000052f72ca */ /* 0x000fe200000e0000 */
[----:B------:R-:W-:Y:S01]  /*ec10*/  UMOV UR9, 0x40000040 ;  /* 0x4000004000097882 */ /* 0x000fe20000000000 */
[----:B------:R-:W-:Y:S01]  /*ec20*/  LOP3.LUT R0, R0, 0x3fff, RZ, 0xc0, !PT ;  /* 0x00003fff00007812 */ /* 0x000fe200078ec0ff */
[----:B------:R-:W-:Y:S01]  /*ec30*/  UMOV UR13, 0x40000040 ;  /* 0x40000040000d7882 */ /* 0x000fe20000000000 */
[----:B------:R-:W-:Y:S01]  /*ec40*/  R2UR UR11, R9 ;  /* 0x00000000090b72ca */ /* 0x000fe200000e0000 */
[----:B------:R-:W-:Y:S01]  /*ec50*/  IMAD.MOV.U32 R9, RZ, RZ, 0x40000040 ;  /* 0x40000040ff097424 */ /* 0x000fe200078e00ff */
[----:B------:R-:W-:Y:S01]  /*ec60*/  LOP3.LUT R7, R0, 0x10000, RZ, 0xfc, !PT ;  /* 0x0001000000077812 */ /* 0x000fe200078efcff */
[----:B------:R-:W-:Y:S01]  /*ec70*/  ULOP3.LUT UR44, UR44, 0x10000, URZ, 0xfc, !UPT ;  /* 0x000100002c2c7892 */ /* 0x000fe2000f8efc3f */
[----:B------:R-:W-:Y:S01]  /*ec80*/  IMAD.MOV.U32 R5, RZ, RZ, 0x40000040 ;  /* 0x40000040ff057424 */ /* 0x000fe200078e00ff */
[----:B------:R-:W-:Y:S01]  /*ec90*/  UMOV UR17, 0x40000040 ;  /* 0x4000004000117882 */ /* 0x000fe20000000000 */
[----:B------:R-:W-:Y:S01]  /*eca0*/  R2UR UR15, R9 ;  /* 0x00000000090f72ca */ /* 0x000fe200000e0000 */
[----:B------:R-:W-:Y:S01]  /*ecb0*/  IMAD R4, R22, 0x800, R7 ;  /* 0x0000080016047824 */ /* 0x000fe200078e0207 */
[----:B------:R-:W-:Y:S01]  /*ecc0*/  UIADD3 UR8, UR44, 0x2, URZ ;  /* 0x000000022c087890 */ /* 0x000fe2000fffe03f */
[----:B------:R-:W-:Y:S01]  /*ecd0*/  IMAD.MOV.U32 R9, RZ, RZ, 0x40000040 ;  /* 0x40000040ff097424 */ /* 0x000fe200078e00ff */
[----:B------:R-:W-:Y:S01]  /*ece0*/  UIADD3 UR12, UR44, 0x4, URZ ;  /* 0x000000042c0c7890 */ /* 0x000fe2000fffe03f */
[C---:B------:R-:W-:Y:S01]  /*ecf0*/  VIADD R8, R4.reuse, 0x2 ;  /* 0x0000000204087836 */ /* 0x040fe20000000000 */
[----:B------:R-:W-:Y:S01]  /*ed00*/  R2UR UR46, R4 ;  /* 0x00000000042e72ca */ /* 0x000fe200000e0000 */
[----:B------:R-:W-:Y:S01]  /*ed10*/  UIADD3 UR16, UR44, 0x6, URZ ;  /* 0x000000062c107890 */ /* 0x000fe2000fffe03f */
[----:B------:R-:W-:Y:S01]  /*ed20*/  R2UR UR19, R9 ;  /* 0x00000000091372ca */ /* 0x000fe200000e0000 */
[----:B------:R-:W-:Y:S01]  /*ed30*/  IMAD.MOV.U32 R9, RZ, RZ, 0x40000040 ;  /* 0x40000040ff097424 */ /* 0x000fe200078e00ff */
[----:B------:R-:W-:Y:S01]  /*ed40*/  R2UR UR10, R8 ;  /* 0x00000000080a72ca */ /* 0x000fe200000e0000 */
[----:B------:R-:W-:Y:S01]  /*ed50*/  VIADD R8, R4, 0x4 ;  /* 0x0000000404087836 */ /* 0x000fe20000000000 */
[----:B------:R-:W-:Y:S01]  /*ed60*/  UIADD3 UR20, UR44, 0x400, URZ ;  /* 0x000004002c147890 */ /* 0x000fe2000fffe03f */
[----:B------:R-:W-:Y:S01]  /*ed70*/  R2UR UR35, R5 ;  /* 0x00000000052372ca */ /* 0x000fe200000e0000 */
[----:B------:R-:W-:Y:S01]  /*ed80*/  UMOV UR21, 0x40000040 ;  /* 0x4000004000157882 */ /* 0x000fe20000000000 */
[----:B------:R-:W-:Y:S01]  /*ed90*/  R2UR UR23, R9 ;  /* 0x00000000091772ca */ /* 0x000fe200000e0000 */
[----:B------:R-:W-:Y:S01]  /*eda0*/  IMAD.MOV.U32 R9, RZ, RZ, 0x40000040 ;  /* 0x40000040ff097424 */ /* 0x000fe200078e00ff */
[----:B------:R-:W-:Y:S01]  /*edb0*/  R2UR UR14, R8 ;  /* 0x00000000080e72ca */ /* 0x000fe200000e0000 */
[----:B------:R-:W-:Y:S01]  /*edc0*/  VIADD R8, R4, 0x6 ;  /* 0x0000000604087836 */ /* 0x000fe20000000000 */
[----:B------:R-:W-:Y:S01]  /*edd0*/  HGMMA.64x128x16.F32.BF16 R24, gdesc[UR44], RZ, !UPT, gsb0 ;  /* 0x01e000002c1879f0 */ /* 0x000fe2000c0018ff */
[----:B------:R-:W-:Y:S01]  /*ede0*/  UIADD3 UR24, UR44, 0x402, URZ ;  /* 0x000004022c187890 */ /* 0x000fe2000fffe03f */
[----:B------:R-:W-:Y:S01]  /*edf0*/  R2UR UR27, R9 ;  /* 0x00000000091b72ca */ /* 0x000fe200000e0000 */
[----:B------:R-:W-:Y:S01]  /*ee00*/  UMOV UR25, 0x40000040 ;  /* 0x4000004000197882 */ /* 0x000fe20000000000 */
[----:B------:R-:W-:Y:S01]  /*ee10*/  R2UR UR18, R8 ;  /* 0x00000000081272ca */ /* 0x000fe200000e0000 */
[----:B------:R-:W-:Y:S01]  /*ee20*/  VIADD R8, R4, 0x400 ;  /* 0x0000040004087836 */ /* 0x000fe20000000000 */
[----:B------:R-:W-:Y:S01]  /*ee30*/  UIADD3 UR28, UR44, 0x404, URZ ;  /* 0x000004042c1c7890 */ /* 0x000fe2000fffe03f */
[----:B------:R-:W-:Y:S01]  /*ee40*/  IMAD.MOV.U32 R9, RZ, RZ, 0x40000040 ;  /* 0x40000040ff097424 */ /* 0x000fe200078e00ff */
[----:B------:R-:W-:Y:S01]  /*ee50*/  UMOV UR29, 0x40000040 ;  /* 0x40000040001d7882 */ /* 0x000fe20000000000 */
[----:B------:R-:W-:Y:S01]  /*ee60*/  UIADD3 UR32, UR44, 0x406, URZ ;  /* 0x000004062c207890 */ /* 0x000fe2000fffe03f */
[----:B------:R-:W-:Y:S01]  /*ee70*/  R2UR UR22, R8 ;  /* 0x00000000081672ca */ /* 0x000fe200000e0000 */
[----:B------:R-:W-:Y:S01]  /*ee80*/  VIADD R8, R4, 0x402 ;  /* 0x0000040204087836 */ /* 0x000fe20000000000 */
[----:B------:R-:W-:Y:S01]  /*ee90*/  R2UR UR31, R9 ;  /* 0x00000000091f72ca */ /* 0x000fe200000e0000 */
[----:B------:R-:W-:Y:S01]  /*eea0*/  UMOV UR33, 0x40000040 ;  /* 0x4000004000217882 */ /* 0x000fe20000000000 */
[----:B------:R-:W0:Y:S01]  /*eeb0*/  LDC R0, c[0x0][0x448] ;  /* 0x00011200ff007b82 */ /* 0x000e220000000800 */
[----:B------:R-:W-:Y:S01]  /*eec0*/  ULDC UR4, c[0x0][0x9dc] ;  /* 0x0002770000047ab9 */ /* 0x000fe20000000800 */
[----:B------:R-:W-:Y:S01]  /*eed0*/  R2UR UR26, R8 ;  /* 0x00000000081a72ca */ /* 0x000fe200000e0000 */
[----:B------:R-:W-:-:S02]  /*eee0*/  VIADD R8, R4, 0x404 ;  /* 0x0000040404087836 */ /* 0x000fc40000000000 */
[----:B------:R-:W-:Y:S02]  /*eef0*/  VIADD R4, R4, 0x406 ;  /* 0x0000040604047836 */ /* 0x000fe40000000000 */
[----:B------:R-:W-:Y:S01]  /*ef00*/  IMAD.U32 R6, RZ, RZ, UR4 ;  /* 0x00000004ff067e24 */ /* 0x000fe2000f8e00ff */
[----:B------:R-:W-:Y:S01]  /*ef10*/  R2UR UR30, R8 ;  /* 0x00000000081e72ca */ /* 0x000fe200000e0000 */
[----:B------:R-:W1:Y:S01]  /*ef20*/  LDC.64 R12, c[0x0][0x9e0] ;  /* 0x00027800ff0c7b82 */ /* 0x000e620000000a00 */
[----:B------:R-:W-:Y:S02]  /*ef30*/  R2UR UR34, R4 ;  /* 0x00000000042272ca */ /* 0x000fe400000e0000 */
[----:B------:R-:W-:Y:S02]  /*ef40*/  LOP3.LUT R8, RZ, R6, RZ, 0x33, !PT ;  /* 0x00000006ff087212 */ /* 0x000fe400078e33ff */
[----:B0-----:R-:W-:Y:S01]  /*ef50*/  ISETP.NE.AND P2, PT, R0, 0x1, PT ;  /* 0x000000010000780c */ /* 0x001fe20003f45270 */
[----:B------:R-:W-:-:S04]  /*ef60*/  IMAD.IADD R0, R195, 0x1, R193 ;  /* 0x00000001c3007824 */ /* 0x000fc800078e02c1 */
[----:B------:R-:W-:Y:S01]  /*ef70*/  IMAD.MOV.U32 R9, RZ, RZ, R0 ;  /* 0x000000ffff097224 */ /* 0x000fe200078e0000 */
[----:B-1----:R-:W-:-:S07]  /*ef80*/  ISETP.GE.AND P3, PT, R13, 0x1, PT ;  /* 0x000000010d00780c */ /* 0x002fce0003f66270 */
[----:B------:R-:W0:Y:S08]  /*ef90*/  @P2 LDC R3, c[0x0][0x44c] ;  /* 0x00011300ff032b82 */ /* 0x000e300000000800 */
[----:B------:R-:W1:Y:S01]  /*efa0*/  @P2 LDC R4, c[0x0][0x450] ;  /* 0x00011400ff042b82 */ /* 0x000e620000000800 */
[----:B0-----:R-:W-:-:S04]  /*efb0*/  @P2 IMAD.HI.U32 R3, R0, R3, RZ ;  /* 0x0000000300032227 */ /* 0x001fc800078e00ff */
[----:B------:R-:W-:Y:S01]  /*efc0*/  @!P1 VIADD R0, R11, 0x28840 ;  /* 0x000288400b009836 */ /* 0x000fe20000000000 */
[----:B------:R-:W-:Y:S02]  /*efd0*/  LEA R11, R129, 0xffffff80, 0x7 ;  /* 0xffffff80810b7811 */ /* 0x000fe400078e38ff */
[----:B-1----:R-:W-:Y:S01]  /*efe0*/  @P2 SHF.R.U32.HI R9, RZ, R4, R3 ;  /* 0x00000004ff092219 */ /* 0x002fe20000011603 */
[----:B------:R-:W-:Y:S01]  /*eff0*/  IMAD.MOV.U32 R4, RZ, RZ, -0x80 ;  /* 0xffffff80ff047424 */ /* 0x000fe200078e00ff */
[----:B------:R-:W-:-:S03]  /*f000*/  @!P1 PRMT R0, RZ, 0x654, R0 ;  /* 0x00000654ff009816 */ /* 0x000fc60000000000 */
[----:B------:R-:W0:Y:S01]  /*f010*/  SHFL.IDX PT, R10, R9, RZ, 0x1c1f ;  /* 0x001c1fff090a7589 */ /* 0x000e2200000e0000 */
[----:B------:R-:W-:-:S04]  /*f020*/  IMAD R15, R129, R4, 0x80 ;  /* 0x00000080810f7424 */ /* 0x000fc800078e0204 */
[----:B------:R-:W-:-:S04]  /*f030*/  VIADD R4, R15, 0x1 ;  /* 0x000000010f047836 */ /* 0x000fc80000000000 */
[----:B------:R-:W-:-:S05]  /*f040*/  IMAD R4, R189, -0x2, R4 ;  /* 0xfffffffebd047824 */ /* 0x000fca00078e0204 */
[----:B------:R-:W-:-:S05]  /*f050*/  IADD3 R3, -R187, R4, R188 ;  /* 0x00000004bb037210 */ /* 0x000fca0007ffe1bc */
[C---:B------:R-:W-:Y:S02]  /*f060*/  IMAD.IADD R21, R3.reuse, 0x1, R12 ;  /* 0x0000000103157824 */ /* 0x040fe400078e020c */
[----:B------:R-:W-:-:S04]  /*f070*/  IMAD.IADD R89, R3, 0x1, R8 ;  /* 0x0000000103597824 */ /* 0x000fc800078e0208 */
[----:B0-----:R-:W-:Y:S01]  /*f080*/  IMAD.IADD R3, R89, 0x1, R10 ;  /* 0x0000000159037824 */ /* 0x001fe200078e020a */
[----:B------:R-:W-:Y:S02]  /*f090*/  WARPGROUP.DEPBAR.LE gsb0, 0x0 ;  /* 0x00008000000079c5 */ /* 0x000fe40000010000 */
[----:B------:R-:W-:-:S06]  /*f0a0*/  WARPGROUP.ARRIVE ;  /* 0x00000000000079c5 */ /* 0x000fcc0000000000 */
        /* <DEDUP_REMOVED lines=21> */
[----:B0-----:R-:W-:-:S04]  /*f200*/  IMAD.IADD R0, R188, 0x1, R15 ;  /* 0x00000001bc007824 */ /* 0x001fc800078e020f */
[----:B------:R-:W-:-:S05]  /*f210*/  IMAD R120, R189, -0x2, R0 ;  /* 0xfffffffebd787824 */ /* 0x000fca00078e0200 */
[----:B------:R-:W-:Y:S01]  /*f220*/  VIADDMNMX R0, R10, R21, R120, PT ;  /* 0x000000150a007246 */ /* 0x000fe20003800178 */
[----:B------:R-:W-:Y:S06]  /*f230*/  @!P3 BRA `(.L_x_1834) ;  /* 0x000000000050b947 */ /* 0x000fec0003800000 */
[----:B------:R-:W-:Y:S01]  /*f240*/  IADD3 R4, -R187, R188, R10 ;  /* 0x000000bcbb047210 */ /* 0x000fe20007ffe10a */
[----:B------:R-:W-:Y:S03]  /*f250*/  BSSY B0, `(.L_x_1835) ;  /* 0x000000e000007945 */ /* 0x000fe60003800000 */
        /* <DEDUP_REMOVED lines=9> */
.L_x_1836:
[----:B------:R-:W-:-:S13]  /*f2f0*/  ISETP.NE.AND P4, PT, R13, 0x1, PT ;  /* 0x000000010d00780c */ /* 0x000fda0003f85270 */
[----:B------:R-:W0:Y:S02]  /*f300*/  @P4 LDC.64 R90, c[0x0][0x9e8] ;  /* 0x00027a00ff5a4b82 */ /* 0x000e240000000a00 */
[----:B0-----:R-:W-:-:S05]  /*f310*/  @P4 IMAD.HI.U32 R8, R4, R90, RZ ;  /* 0x0000005a04084227 */ /* 0x001fca00078e00ff */
[----:B------:R-:W-:-:S07]  /*f320*/  @P4 SHF.R.U32.HI R4, RZ, R91, R8 ;  /* 0x0000005bff044219 */ /* 0x000fce0000011608 */
.L_x_1837:
[----:B------:R-:W-:Y:S05]  /*f330*/  BSYNC B0 ;  /* 0x0000000000007941 */ /* 0x000fea0003800000 */
.L_x_1835:
[----:B------:R-:W-:-:S04]  /*f340*/  IMAD R4, R4, R13, -R11 ;  /* 0x0000000d04047224 */ /* 0x000fc800078e0a0b */
[----:B------:R-:W-:-:S05]  /*f350*/  IMAD R4, R189, -0x2, R4 ;  /* 0xfffffffebd047824 */ /* 0x000fca00078e0204 */
[----:B------:R-:W-:Y:S02]  /*f360*/  VIMNMX R3, R3, R4, !PT ;  /* 0x0000000403037248 */ /* 0x000fe40007fe0100 */
[----:B------:R-:W-:-:S07]  /*f370*/  VIADDMNMX R0, R4, R13, R0, PT ;  /* 0x0000000d04007246 */ /* 0x000fce0003800100 */
.L_x_1834:
[C---:B------:R-:W-:Y:S02]  /*f380*/  ISETP.GE.AND P4, PT, R15.reuse, 0x2, PT ;  /* 0x000000020f00780c */ /* 0x040fe40003f86270 */
[----:B------:R-:W-:Y:S02]  /*f390*/  ISETP.GE.AND P6, PT, R15, 0x9, PT ;  /* 0x000000090f00780c */ /* 0x000fe40003fc6270 */
[----:B------:R-:W-:Y:S02]  /*f3a0*/  ISETP.GT.AND P5, PT, R3, 0x1, !P4 ;  /* 0x000000010300780c */ /* 0x000fe400067a4270 */
[----:B------:R-:W-:Y:S02]  /*f3b0*/  P2R R92, PR, RZ, 0x40 ;  /* 0x00000040ff5c7803 */ /* 0x000fe40000000000 */
[----:B------:R-:W-:-:S04]  /*f3c0*/  ISETP.LT.OR P5, PT, R0, 0x2, P5 ;  /* 0x000000020000780c */ /* 0x000fc80002fa1670 */
[----:B------:R-:W-:Y:S02]  /*f3d0*/  FSEL R134, R25, -INF , !P5 ;  /* 0xff80000019867808 */ /* 0x000fe40006800000 */
[----:B------:R-:W-:Y:S02]  /*f3e0*/  ISETP.GT.AND P5, PT, R3, 0x8, !P6 ;  /* 0x000000080300780c */ /* 0x000fe400077a4270 */
[----:B------:R-:W-:Y:S02]  /*f3f0*/  ISETP.GE.AND P6, PT, R15, 0xa, PT ;  /* 0x0000000a0f00780c */ /* 0x000fe40003fc6270 */
[----:B------:R-:W-:Y:S02]  /*f400*/  ISETP.LT.OR P5, PT, R0, 0x9, P5 ;  /* 0x000000090000780c */ /* 0x000fe40002fa1670 */
[----:B------:R-:W-:Y:S02]  /*f410*/  P2R R93, PR, RZ, 0x40 ;  /* 0x00000040ff5d7803 */ /* 0x000fe40000000000 */
[----:B------:R-:W-:-:S02]  /*f420*/  FSEL R136, R28, -INF , !P5 ;  /* 0xff8000001c887808 */ /* 0x000fc40006800000 */
[----:B------:R-:W-:Y:S02]  /*f430*/  ISETP.GT.AND P5, PT, R3, 0x9, !P6 ;  /* 0x000000090300780c */ /* 0x000fe400077a4270 */
[----:B------:R-:W-:Y:S02]  /*f440*/  ISETP.GE.AND P6, PT, R15, 0x11, PT ;  /* 0x000000110f00780c */ /* 0x000fe40003fc6270 */
[----:B------:R-:W-:Y:S02]  /*f450*/  ISETP.LT.OR P5, PT, R0, 0xa, P5 ;  /* 0x0000000a0000780c */ /* 0x000fe40002fa1670 */
[----:B------:R-:W-:Y:S02]  /*f460*/  P2R R94, PR, RZ, 0x40 ;  /* 0x00000040ff5e7803 */ /* 0x000fe40000000000 */
[----:B------:R-:W-:Y:S02]  /*f470*/  FSEL R138, R29, -INF , !P5 ;  /* 0xff8000001d8a7808 */ /* 0x000fe40006800000 */
[----:B------:R-:W-:-:S02]  /*f480*/  ISETP.GT.AND P5, PT, R3, 0x10, !P6 ;  /* 0x000000100300780c */ /* 0x000fc400077a4270 */
[----:B------:R-:W-:Y:S02]  /*f490*/  ISETP.GE.AND P6, PT, R15, 0x12, PT ;  /* 0x000000120f00780c */ /* 0x000fe40003fc6270 */
[----:B------:R-:W-:Y:S02]  /*f4a0*/  ISETP.LT.OR P5, PT, R0, 0x11, P5 ;  /* 0x000000110000780c */ /* 0x000fe40002fa1670 */
[----:B------:R-:W-:Y:S02]  /*f4b0*/  P2R R95, PR, RZ, 0x40 ;  /* 0x00000040ff5f7803 */ /* 0x000fe40000000000 */
[----:B------:R-:W-:Y:S02]  /*f4c0*/  FSEL R132, R32, -INF , !P5 ;  /* 0xff80000020847808 */ /* 0x000fe40006800000 */
[----:B------:R-:W-:Y:S02]  /*f4d0*/  ISETP.GT.AND P5, PT, R3, 0x11, !P6 ;  /* 0x000000110300780c */ /* 0x000fe400077a4270 */
[----:B------:R-:W-:-:S02]  /*f4e0*/  ISETP.GE.AND P6, PT, R15, 0x19, PT ;  /* 0x000000190f00780c */ /* 0x000fc40003fc6270 */
[----:B------:R-:W-:-:S04]  /*f4f0*/  ISETP.LT.OR P5, PT, R0, 0x12, P5 ;  /* 0x000000120000780c */ /* 0x000fc80002fa1670 */
        /* <DEDUP_REMOVED lines=18> */
[C---:B------:R-:W-:Y:S02]  /*f620*/  ISETP.LT.OR P5, PT, R0.reuse, 0x22, P5 ;  /* 0x000000220000780c */ /* 0x040fe40002fa1670 */
        /* <DEDUP_REMOVED lines=116> */
[----:B0-----:R-:W-:Y:S01]  /*fd70*/  VIADDMNMX R120, R0, R21, R120, PT ;  /* 0x0000001500787246 */ /* 0x001fe20003800178 */
[----:B------:R-:W-:Y:S01]  /*fd80*/  IMAD.IADD R3, R89, 0x1, R0 ;  /* 0x0000000159037824 */ /* 0x000fe200078e0200 */
        /* <DEDUP_REMOVED lines=12> */
.L_x_1840:
[----:B------:R-:W-:-:S13]  /*fe50*/  ISETP.NE.AND P6, PT, R13, 0x1, PT ;  /* 0x000000010d00780c */ /* 0x000fda0003fc5270 */
[----:B------:R-:W0:Y:S02]  /*fe60*/  @P6 LDC.64 R90, c[0x0][0x9e8] ;  /* 0x00027a00ff5a6b82 */ /* 0x000e240000000a00 */
[----:B0-----:R-:W-:-:S05]  /*fe70*/  @P6 IMAD.HI.U32 R90, R0, R90, RZ ;  /* 0x0000005a005a6227 */ /* 0x001fca00078e00ff */
[----:B------:R-:W-:-:S07]  /*fe80*/  @P6 SHF.R.U32.HI R0, RZ, R91, R90 ;  /* 0x0000005bff006219 */ /* 0x000fce000001165a */
.L_x_1841:
[----:B------:R-:W-:Y:S05]  /*fe90*/  BSYNC B0 ;  /* 0x0000000000007941 */ /* 0x000fea0003800000 */
.L_x_1839:
[----:B------:R-:W-:-:S04]  /*fea0*/  IMAD R0, R0, R13, -R11 ;  /* 0x0000000d00007224 */ /* 0x000fc800078e0a0b */
[----:B------:R-:W-:-:S05]  /*feb0*/  IMAD R0, R189, -0x2, R0 ;  /* 0xfffffffebd007824 */ /* 0x000fca00078e0200 */
[----:B------:R-:W-:Y:S02]  /*fec0*/  VIMNMX R3, R3, R0, !PT ;  /* 0x0000000003037248 */ /* 0x000fe40007fe0100 */
[----:B------:R-:W-:-:S07]  /*fed0*/  VIADDMNMX R120, R0, R13, R120, PT ;  /* 0x0000000d00787246 */ /* 0x000fce0003800178 */
.L_x_1838:
[----:B------:R-:W-:Y:S01]  /*fee0*/  ISETP.GT.AND P4, PT, R3, 0x1, !P4 ;  /* 0x000000010300780c */ /* 0x000fe20006784270 */
[----:B------:R-:W-:Y:S01]  /*fef0*/  ULDC UR4, c[0x0][0x988] ;  /* 0x0002620000047ab9 */ /* 0x000fe20000000800 */
[----:B------:R-:W-:Y:S01]  /*ff00*/  ISETP.NE.AND P6, PT, R96, RZ, PT ;  /* 0x000000ff6000720c */ /* 0x000fe20003fc5270 */
[----:B------:R-:W-:Y:S01]  /*ff10*/  IMAD.U32 R11, RZ, RZ, UR4 ;  /* 0x00000004ff0b7e24 */ /* 0x000fe2000f8e00ff */
        /* <DEDUP_REMOVED lines=38> */
[----:B------:R-:W-:Y:S02]  /*10180*/  ISETP.GT.AND P4, PT, R3, 0x19, !P6 ;  /* 0x000000190300780c */ /* 0x000fe40007784270 */
[----:B------:R-:W-:-:S02]  /*10190*/  ISETP.NE.AND P6, PT, R57, RZ, PT ;  /* 0x000000ff3900720c */ /* 0x000fc40003fc5270 */
        /* <DEDUP_REMOVED lines=36> */
[----:B------:R-:W-:Y:S01]  /*103e0*/  ISETP.GT.AND P5, PT, R3, 0x78, !P5 ;  /* 0x000000780300780c */ /* 0x000fe20006fa4270 */
[----:B------:R-:W0:Y:S01]  /*103f0*/  SHFL.BFLY PT, R0, R9, 0x2, 0x1f ;  /* 0x0c401f0009007f89 */ /* 0x000e2200000e0000 */
[----:B------:R-:W-:Y:S02]  /*10400*/  FSEL R50, R50, -INF , !P4 ;  /* 0xff80000032327808 */ /* 0x000fe40006000000 */
[----:B------:R-:W-:Y:S02]  /*10410*/  ISETP.NE.AND P4, PT, R99, RZ, PT ;  /* 0x000000ff6300720c */ /* 0x000fe40003f85270 */
[----:B------:R-:W-:Y:S02]  /*10420*/  ISETP.LT.OR P5, PT, R120, 0x79, P5 ;  /* 0x000000797800780c */ /* 0x000fe40002fa1670 */
[----:B------:R-:W-:Y:S02]  /*10430*/  ISETP.GT.AND P4, PT, R3, 0x31, !P4 ;  /* 0x000000310300780c */ /* 0x000fe40006784270 */
[----:B------:R-:W-:-:S02]  /*10440*/  FSEL R86, R86, -INF , !P5 ;  /* 0xff80000056567808 */ /* 0x000fc40006800000 */
[----:B------:R-:W-:-:S04]  /*10450*/  ISETP.LT.OR P4, PT, R120, 0x32, P4 ;  /* 0x000000327800780c */ /* 0x000fc80002781670 */
[----:B------:R-:W-:Y:S02]  /*10460*/  FSEL R96, R51, -INF , !P4 ;  /* 0xff80000033607808 */ /* 0x000fe40006000000 */
[----:B------:R-:W-:-:S04]  /*10470*/  ISETP.NE.AND P4, PT, R49, RZ, PT ;  /* 0x000000ff3100720c */ /* 0x000fc80003f85270 */
[----:B------:R-:W-:Y:S02]  /*10480*/  ISETP.GT.AND P4, PT, R3, 0x38, !P4 ;  /* 0x000000380300780c */ /* 0x000fe40006784270 */
[----:B0-----:R-:W-:Y:S02]  /*10490*/  FMNMX.FTZ R15, R9, R0, !PT ;  /* 0x00000000090f7209 */ /* 0x001fe40007810000 */
[----:B------:R-:W-:-:S03]  /*104a0*/  ISETP.LT.OR P4, PT, R120, 0x39, P4 ;  /* 0x000000397800780c */ /* 0x000fc60002781670 */
[----:B------:R-:W0:Y:S01]  /*104b0*/  SHFL.BFLY PT, R0, R15, 0x1, 0x1f ;  /* 0x0c201f000f007f89 */ /* 0x000e2200000e0000 */
[----:B------:R-:W-:Y:S02]  /*104c0*/  FSEL R54, R54, -INF , !P4 ;  /* 0xff80000036367808 */ /* 0x000fe40006000000 */
[----:B------:R-:W-:-:S04]  /*104d0*/  ISETP.NE.AND P4, PT, R101, RZ, PT ;  /* 0x000000ff6500720c */ /* 0x000fc80003f85270 */
[----:B------:R-:W-:-:S04]  /*104e0*/  ISETP.GT.AND P4, PT, R3, 0x39, !P4 ;  /* 0x000000390300780c */ /* 0x000fc80006784270 */
[----:B------:R-:W-:-:S04]  /*104f0*/  ISETP.LT.OR P4, PT, R120, 0x3a, P4 ;  /* 0x0000003a7800780c */ /* 0x000fc80002781670 */
[----:B------:R-:W-:Y:S02]  /*10500*/  FSEL R94, R55, -INF , !P4 ;  /* 0xff800000375e7808 */ /* 0x000fe40006000000 */
[----:B------:R-:W-:Y:S02]  /*10510*/  ISETP.NE.AND P4, PT, R53, RZ, PT ;  /* 0x000000ff3500720c */ /* 0x000fe40003f85270 */
[----:B------:R-:W1:Y:S02]  /*10520*/  @P2 LDC R53, c[0x0][0x450] ;  /* 0x00011400ff352b82 */ /* 0x000e640000000800 */
[----:B------:R-:W-:Y:S02]  /*10530*/  ISETP.GT.AND P4, PT, R3, 0x40, !P4 ;  /* 0x000000400300780c */ /* 0x000fe40006784270 */
[----:B0-----:R-:W-:Y:S02]  /*10540*/  FMNMX.FTZ R0, R15, R0, !PT ;  /* 0x000000000f007209 */ /* 0x001fe40007810000 */
[----:B------:R-:W-:-:S03]  /*10550*/  ISETP.LT.OR P4, PT, R120, 0x41, P4 ;  /* 0x000000417800780c */ /* 0x000fc60002781670 */
[----:B------:R-:W-:Y:S01]  /*10560*/  FMUL.FTZ R21, R0, R11 ;  /* 0x0000000b00157220 */ /* 0x000fe20000410000 */
[----:B------:R-:W-:Y:S02]  /*10570*/  FSEL R92, R58, -INF , !P4 ;  /* 0xff8000003a5c7808 */ /* 0x000fe40006000000 */
[----:B------:R-:W-:-:S04]  /*10580*/  ISETP.NE.AND P4, PT, R103, RZ, PT ;  /* 0x000000ff6700720c */ /* 0x000fc80003f85270 */
[----:B------:R-:W-:-:S04]  /*10590*/  ISETP.GT.AND P4, PT, R3, 0x41, !P4 ;  /* 0x000000410300780c */ /* 0x000fc80006784270 */
[----:B------:R-:W-:-:S04]  /*105a0*/  ISETP.LT.OR P4, PT, R120, 0x42, P4 ;  /* 0x000000427800780c */ /* 0x000fc80002781670 */
        /* <DEDUP_REMOVED lines=49> */
[----:B------:R-:W-:-:S04]  /*108c0*/  FSETP.NEU.FTZ.AND P4, PT, R0, -INF , PT ;  /* 0xff8000000000780b */ /* 0x000fc80003f9d000 */
[----:B------:R-:W-:Y:S02]  /*108d0*/  FSEL R49, R21, RZ, P4 ;  /* 0x000000ff15317208 */ /* 0x000fe40002000000 */
[----:B------:R-:W-:Y:S02]  /*108e0*/  ISETP.GT.AND P4, PT, R3, RZ, !P6 ;  /* 0x000000ff0300720c */ /* 0x000fe40007784270 */
[----:B------:R-:W-:Y:S01]  /*108f0*/  ISETP.NE.AND P6, PT, R25, RZ, PT ;  /* 0x000000ff1900720c */ /* 0x000fe20003fc5270 */
[-CC-:B------:R-:W-:Y:S01]  /*10900*/  FFMA.FTZ R32, R32, R11.reuse, -R49.reuse ;  /* 0x0000000b20207223 */ /* 0x180fe20000010831 */
[----:B------:R-:W-:Y:S01]  /*10910*/  ISETP.LT.OR P4, PT, R120, 0x1, P4 ;  /* 0x000000017800780c */ /* 0x000fe20002781670 */
[-CC-:B------:R-:W-:Y:S01]  /*10920*/  FFMA.FTZ R180, R5, R11.reuse, -R49.reuse ;  /* 0x0000000b05b47223 */ /* 0x180fe20000010831 */
[-CC-:B------:R-:W-:Y:S01]  /*10930*/  FFMA.FTZ R5, R134, R11.reuse, -R49.reuse ;  /* 0x0000000b86057223 */ /* 0x180fe20000010831 */
[-CC-:B------:R-:W-:Y:S01]  /*10940*/  FFMA.FTZ R182, R136, R11.reuse, -R49.reuse ;  /* 0x0000000b88b67223 */ /* 0x180fe20000010831 */
[----:B------:R-:W-:Y:S01]  /*10950*/  FSEL R47, R26, -INF , !P4 ;  /* 0xff8000001a2f7808 */ /* 0x000fe20006000000 */
[-CC-:B------:R-:W-:Y:S01]  /*10960*/  FFMA.FTZ R43, R8, R11.reuse, -R49.reuse ;  /* 0x0000000b082b7223 */ /* 0x180fe20000010831 */
[----:B------:R-:W-:Y:S01]  /*10970*/  ISETP.GT.AND P4, PT, R3, 0x79, !P6 ;  /* 0x000000790300780c */ /* 0x000fe20007784270 */
[----:B------:R-:W-:Y:S01]  /*10980*/  MUFU.EX2 R180, R180 ;  /* 0x000000b400b47308 */ /* 0x000fe20000000800 */
[----:B------:R-:W-:Y:S01]  /*10990*/  FMNMX.FTZ R15, R47, R108, !PT ;  /* 0x0000006c2f0f7209 */ /* 0x000fe20007810000 */
[-CC-:B------:R-:W-:Y:S01]  /*109a0*/  FFMA.FTZ R9, R138, R11.reuse, -R49.reuse ;  /* 0x0000000b8a097223 */ /* 0x180fe20000010831 */
[----:B------:R-:W-:Y:S01]  /*109b0*/  ISETP.LT.OR P4, PT, R120, 0x7a, P4 ;  /* 0x0000007a7800780c */ /* 0x000fe20002781670 */
[--C-:B------:R-:W-:Y:S01]  /*109c0*/  FFMA.FTZ R176, R132, R11, -R49.reuse ;  /* 0x0000000b84b07223 */ /* 0x100fe20000010831 */
[----:B------:R-:W-:Y:S01]  /*109d0*/  FMNMX.FTZ R15, R30, R15, !PT ;  /* 0x0000000f1e0f7209 */ /* 0x000fe20007810000 */
[--C-:B------:R-:W-:Y:S01]  /*109e0*/  FFMA.FTZ R130, R130, R11, -R49.reuse ;  /* 0x0000000b82827223 */ /* 0x100fe20000010831 */
[----:B------:R-:W-:Y:S01]  /*109f0*/  FSEL R26, R87, -INF , !P4 ;  /* 0xff800000571a7808 */ /* 0x000fe20006000000 */
        /* <DEDUP_REMOVED lines=8> */
[----:B------:R-:W2:Y:S01]  /*10a80*/  MUFU.EX2 R182, R182 ;  /* 0x000000b600b67308 */ /* 0x000ea20000000800 */
[----:B------:R-:W-:Y:S01]  /*10a90*/  FMNMX.FTZ R21, R104, R21, !PT ;  /* 0x0000001568157209 */ /* 0x000fe20007810000 */
[-CC-:B------:R-:W-:Y:S01]  /*10aa0*/  FFMA.FTZ R44, R44, R11.reuse, -R49.reuse ;  /* 0x0000000b2c2c7223 */ /* 0x180fe20000010831 */
[-CC-:B------:R-:W-:Y:S01]  /*10ab0*/  FFMA.FTZ R168, R48, R11.reuse, -R49.reuse ;  /* 0x0000000b30a87223 */ /* 0x180fe20000010831 */
[--C-:B------:R-:W-:Y:S01]  /*10ac0*/  FFMA.FTZ R36, R36, R11, -R49.reuse ;  /* 0x0000000b24247223 */ /* 0x100fe20000010831 */
[----:B------:R-:W-:Y:S01]  /*10ad0*/  FMNMX.FTZ R21, R38, R21, !PT ;  /* 0x0000001526157209 */ /* 0x000fe20007810000 */
[-CC-:B------:R-:W-:Y:S01]  /*10ae0*/  FFMA.FTZ R170, R52, R11.reuse, -R49.reuse ;  /* 0x0000000b34aa7223 */ /* 0x180fe20000010831 */
[--C-:B------:R-:W-:Y:S01]  /*10af0*/  FFMA.FTZ R164, R56, R11, -R49.reuse ;  /* 0x0000000b38a47223 */ /* 0x100fe20000010831 */
[----:B------:R-:W3:Y:S01]  /*10b00*/  MUFU.EX2 R9, R9 ;  /* 0x0000000900097308 */ /* 0x000ee20000000800 */
[----:B------:R-:W-:Y:S01]  /*10b10*/  FMNMX.FTZ R21, R102, R21, !PT ;  /* 0x0000001566157209 */ /* 0x000fe20007810000 */
[-CC-:B------:R-:W-:Y:S01]  /*10b20*/  FFMA.FTZ R3, R40, R11.reuse, -R49.reuse ;  /* 0x0000000b28037223 */ /* 0x180fe20000010831 */
[-CC-:B------:R-:W-:Y:S01]  /*10b30*/  FFMA.FTZ R166, R60, R11.reuse, -R49.reuse ;  /* 0x0000000b3ca67223 */ /* 0x180fe20000010831 */
[--C-:B------:R-:W-:Y:S01]  /*10b40*/  FFMA.FTZ R160, R64, R11, -R49.reuse ;  /* 0x0000000b40a07223 */ /* 0x100fe20000010831 */
        /* <DEDUP_REMOVED lines=10> */
[----:B------:R-:W-:Y:S01]  /*10bf0*/  FFMA.FTZ R154, R84, R11, -R49 ;  /* 0x0000000b549a7223 */ /* 0x000fe20000010831 */
[----:B------:R-:W4:Y:S01]  /*10c00*/  MUFU.EX2 R176, R176 ;  /* 0x000000b000b07308 */ /* 0x000f220000000800 */
[----:B------:R-:W-:Y:S01]  /*10c10*/  FMNMX.FTZ R25, R98, R25, !PT ;  /* 0x0000001962197209 */ /* 0x000fe20007810000 */
[----:B------:R-:W1:Y:S03]  /*10c20*/  @P2 LDC R40, c[0x0][0x44c] ;  /* 0x00011300ff282b82 */ /* 0x000e660000000800 */
[----:B------:R-:W-:-:S03]  /*10c30*/  FMNMX.FTZ R27, R50, R25, !PT ;  /* 0x00000019321b7209 */ /* 0x000fc60007810000 */
[----:B------:R-:W4:Y:S01]  /*10c40*/  MUFU.EX2 R15, R130 ;  /* 0x00000082000f7308 */ /* 0x000f220000000800 */
[----:B------:R-:W-:-:S04]  /*10c50*/  FMNMX.FTZ R27, R96, R27, !PT ;  /* 0x0000001b601b7209 */ /* 0x000fc80007810000 */
[----:B------:R-:W-:-:S03]  /*10c60*/  FMNMX.FTZ R27, R54, R27, !PT ;  /* 0x0000001b361b7209 */ /* 0x000fc60007810000 */
[----:B------:R-:W4:Y:S01]  /*10c70*/  MUFU.EX2 R178, R178 ;  /* 0x000000b200b27308 */ /* 0x000f220000000800 */
[----:B------:R-:W-:-:S04]  /*10c80*/  FMNMX.FTZ R27, R94, R27, !PT ;  /* 0x0000001b5e1b7209 */ /* 0x000fc80007810000 */
[----:B------:R-:W-:-:S03]  /*10c90*/  FMNMX.FTZ R29, R92, R27, !PT ;  /* 0x0000001b5c1d7209 */ /* 0x000fc60007810000 */
[----:B------:R-:W1:Y:S01]  /*10ca0*/  MUFU.EX2 R21, R124 ;  /* 0x0000007c00157308 */ /* 0x000e620000000800 */
[----:B------:R-:W-:-:S04]  /*10cb0*/  FMNMX.FTZ R29, R34, R29, !PT ;  /* 0x0000001d221d7209 */ /* 0x000fc80007810000 */
[----:B------:R-:W-:-:S03]  /*10cc0*/  FMNMX.FTZ R29, R62, R29, !PT ;  /* 0x0000001d3e1d7209 */ /* 0x000fc60007810000 */
[----:B------:R-:W1:Y:S01]  /*10cd0*/  MUFU.EX2 R172, R172 ;  /* 0x000000ac00ac7308 */ /* 0x000e620000000800 */
        /* <DEDUP_REMOVED lines=8> */
[----:B------:R0:W-:Y:S01]  /*10d60*/  MUFU.EX2 R31, R32 ;  /* 0x00000020001f7308 */ /* 0x0001e20000000800 */
        /* <DEDUP_REMOVED lines=9> */
[----:B0-----:R-:W-:Y:S01]  /*10e00*/  FMNMX.FTZ R32, R26, R33, !PT ;  /* 0x000000211a207209 */ /* 0x001fe20007810000 */
[----:B------:R-:W-:-:S04]  /*10e10*/  FFMA.FTZ R33, R4, R11, -R49 ;  /* 0x0000000b04217223 */ /* 0x000fc80000010831 */
[----:B------:R-:W0:Y:S02]  /*10e20*/  SHFL.BFLY PT, R39, R32, 0x2, 0x1f ;  /* 0x0c401f0020277f89 */ /* 0x000e2400000e0000 */
        /* <DEDUP_REMOVED lines=11> */
[----:B------:R-:W-:-:S03]  /*10ee0*/  FFMA.FTZ R45, R24, R11, -R49 ;  /* 0x0000000b182d7223 */ /* 0x000fc60000010831 */
[C---:B------:R-:W-:Y:S01]  /*10ef0*/  FSETP.NEU.FTZ.AND P4, PT, R8.reuse, -INF , PT ;  /* 0xff8000000800780b */ /* 0x040fe20003f9d000 */
[----:B------:R-:W-:Y:S02]  /*10f00*/  FMUL.FTZ R4, R8, R11 ;  /* 0x0000000b08047220 */ /* 0x000fe40000410000 */
[----:B------:R-:W-:Y:S03]  /*10f10*/  MUFU.EX2 R162, R162 ;  /* 0x000000a200a27308 */ /* 0x000fe60000000800 */
[----:B------:R-:W-:-:S05]  /*10f20*/  FSEL R49, R4, RZ, P4 ;  /* 0x000000ff04317208 */ /* 0x000fca0002000000 */
[----:B------:R-:W-:Y:S01]  /*10f30*/  MUFU.EX2 R37, R37 ;  /* 0x0000002500257308 */ /* 0x000fe20000000800 */
[-CC-:B------:R-:W-:Y:S01]  /*10f40*/  FFMA.FTZ R181, R47, R11.reuse, -R49.reuse ;  /* 0x0000000b2fb57223 */ /* 0x180fe20000010831 */
[-C--:B------:R-:W-:Y:S01]  /*10f50*/  FFMA.FTZ R4, R108, R11.reuse, -R49 ;  /* 0x0000000b6c047223 */ /* 0x080fe20000010831 */
[----:B------:R-:W-:Y:S01]  /*10f60*/  FADD.FTZ R47, R180, R5 ;  /* 0x00000005b42f7221 */ /* 0x000fe20000010000 */
[-CC-:B------:R-:W-:Y:S01]  /*10f70*/  FFMA.FTZ R183, R30, R11.reuse, -R49.reuse ;  /* 0x0000000b1eb77223 */ /* 0x180fe20000010831 */
[-CC-:B------:R-:W-:Y:S01]  /*10f80*/  FFMA.FTZ R10, R106, R11.reuse, -R49.reuse ;  /* 0x0000000b6a0a7223 */ /* 0x180fe20000010831 */
[-C--:B------:R-:W-:Y:S01]  /*10f90*/  FFMA.FTZ R177, R90, R11.reuse, -R49 ;  /* 0x0000000b5ab17223 */ /* 0x080fe20000010831 */
[----:B--2---:R-:W-:Y:S01]  /*10fa0*/  FADD.FTZ R36, R182, R47 ;  /* 0x0000002fb6247221 */ /* 0x004fe20000010000 */
[----:B------:R-:W-:Y:S01]  /*10fb0*/  MUFU.EX2 R181, R181 ;  /* 0x000000b500b57308 */ /* 0x000fe20000000800 */
[-CC-:B------:R-:W-:Y:S01]  /*10fc0*/  FFMA.FTZ R14, R104, R11.reuse, -R49.reuse ;  /* 0x0000000b680e7223 */ /* 0x180fe20000010831 */
[-CC-:B------:R-:W-:Y:S01]  /*10fd0*/  FFMA.FTZ R179, R38, R11.reuse, -R49.reuse ;  /* 0x0000000b26b37223 */ /* 0x180fe20000010831 */
[----:B---3--:R-:W-:Y:S01]  /*10fe0*/  FADD.FTZ R47, R9, R36 ;  /* 0x00000024092f7221 */ /* 0x008fe20000010000 */
[-CC-:B------:R-:W-:Y:S01]  /*10ff0*/  FFMA.FTZ R20, R102, R11.reuse, -R49.reuse ;  /* 0x0000000b66147223 */ /* 0x180fe20000010831 */
[-CC-:B------:R-:W-:Y:S01]  /*11000*/  FFMA.FTZ R173, R42, R11.reuse, -R49.reuse ;  /* 0x0000000b2aad7223 */ /* 0x180fe20000010831 */
[-C--:B------:R-:W-:Y:S01]  /*11010*/  FFMA.FTZ R24, R100, R11.reuse, -R49 ;  /* 0x0000000b64187223 */ /* 0x080fe20000010831 */
[----:B----4-:R-:W-:Y:S01]  /*11020*/  FADD.FTZ R36, R176, R47 ;  /* 0x0000002fb0247221 */ /* 0x010fe20000010000 */
[----:B------:R-:W0:Y:S01]  /*11030*/  MUFU.EX2 R4, R4 ;  /* 0x0000000400047308 */ /* 0x000e220000000800 */
[-CC-:B------:R-:W-:Y:S01]  /*11040*/  FFMA.FTZ R175, R46, R11.reuse, -R49.reuse ;  /* 0x0000000b2eaf7223 */ /* 0x180fe20000010831 */
[-CC-:B------:R-:W-:Y:S01]  /*11050*/  FFMA.FTZ R28, R98, R11.reuse, -R49.reuse ;  /* 0x0000000b621c7223 */ /* 0x180fe20000010831 */
[----:B------:R-:W-:Y:S01]  /*11060*/  FADD.FTZ R47, R15, R36 ;  /* 0x000000240f2f7221 */ /* 0x000fe20000010000 */
[-CC-:B------:R-:W-:Y:S01]  /*11070*/  FFMA.FTZ R169, R50, R11.reuse, -R49.reuse ;  /* 0x0000000b32a97223 */ /* 0x180fe20000010831 */
[-CC-:B------:R-:W-:Y:S01]  /*11080*/  FFMA.FTZ R30, R96, R11.reuse, -R49.reuse ;  /* 0x0000000b601e7223 */ /* 0x180fe20000010831 */
[-C--:B------:R-:W-:Y:S01]  /*11090*/  FFMA.FTZ R171, R54, R11.reuse, -R49 ;  /* 0x0000000b36ab7223 */ /* 0x080fe20000010831 */
[----:B------:R-:W-:Y:S01]  /*110a0*/  FADD.FTZ R38, R178, R47 ;  /* 0x0000002fb2267221 */ /* 0x000fe20000010000 */
[----:B------:R-:W2:Y:S01]  /*110b0*/  MUFU.EX2 R183, R183 ;  /* 0x000000b700b77308 */ /* 0x000ea20000000800 */
[-CC-:B------:R-:W-:Y:S01]  /*110c0*/  FFMA.FTZ R32, R94, R11.reuse, -R49.reuse ;  /* 0x0000000b5e207223 */ /* 0x180fe20000010831 */
[-CC-:B------:R-:W-:Y:S01]  /*110d0*/  FFMA.FTZ R165, R92, R11.reuse, -R49.reuse ;  /* 0x0000000b5ca57223 */ /* 0x180fe20000010831 */
[----:B-1----:R-:W-:Y:S01]  /*110e0*/  FADD.FTZ R51, R21, R38 ;  /* 0x0000002615337221 */ /* 0x002fe20000010000 */
[-CC-:B------:R-:W-:Y:S01]  /*110f0*/  FFMA.FTZ R34, R34, R11.reuse, -R49.reuse ;  /* 0x0000000b22227223 */ /* 0x180fe20000010831 */
[-CC-:B------:R-:W-:Y:S01]  /*11100*/  FFMA.FTZ R167, R62, R11.reuse, -R49.reuse ;  /* 0x0000000b3ea77223 */ /* 0x180fe20000010831 */
[-C--:B------:R-:W-:Y:S01]  /*11110*/  FFMA.FTZ R58, R58, R11.reuse, -R49 ;  /* 0x0000000b3a3a7223 */ /* 0x080fe20000010831 */
[----:B------:R-:W-:Y:S01]  /*11120*/  FADD.FTZ R38, R172, R51 ;  /* 0x00000033ac267221 */ /* 0x000fe20000010000 */
[----:B------:R-:W1:Y:S01]  /*11130*/  MUFU.EX2 R10, R10 ;  /* 0x0000000a000a7308 */ /* 0x000e620000000800 */
[----:B0-----:R-:W-:Y:S01]  /*11140*/  FADD.FTZ R36, R181, R4 ;  /* 0x00000004b5247221 */ /* 0x001fe20000010000 */
[-CC-:B------:R-:W-:Y:S01]  /*11150*/  FFMA.FTZ R66, R66, R11.reuse, -R49.reuse ;  /* 0x0000000b42427223 */ /* 0x180fe20000010831 */
[----:B------:R-:W-:Y:S01]  /*11160*/  FADD.FTZ R51, R25, R38 ;  /* 0x0000002619337221 */ /* 0x000fe20000010000 */
[-CC-:B------:R-:W-:Y:S01]  /*11170*/  FFMA.FTZ R112, R112, R11.reuse, -R49.reuse ;  /* 0x0000000b70707223 */ /* 0x180fe20000010831 */
[----:B------:R-:W-:Y:S01]  /*11180*/  F2FP.BF16.F32.PACK_AB R180, R5, R180 ;  /* 0x000000b405b4723e */ /* 0x000fe200000010ff */
[-C--:B------:R-:W-:Y:S01]  /*11190*/  FFMA.FTZ R70, R70, R11.reuse, -R49 ;  /* 0x0000000b46467223 */ /* 0x080fe20000010831 */
[----:B------:R-:W-:Y:S01]  /*111a0*/  FADD.FTZ R38, R174, R51 ;  /* 0x00000033ae267221 */ /* 0x000fe20000010000 */
[----:B------:R-:W0:Y:S01]  /*111b0*/  MUFU.EX2 R177, R177 ;  /* 0x000000b100b17308 */ /* 0x000e220000000800 */
[----:B--2---:R-:W-:Y:S01]  /*111c0*/  FADD.FTZ R47, R183, R36 ;  /* 0x00000024b72f7221 */ /* 0x004fe20000010000 */
[----:B------:R-:W-:Y:S01]  /*111d0*/  F2FP.BF16.F32.PACK_AB R182, R9, R182 ;  /* 0x000000b609b6723e */ /* 0x000fe200000010ff */
[----:B------:R-:W-:Y:S01]  /*111e0*/  FADD.FTZ R51, R27, R38 ;  /* 0x000000261b337221 */ /* 0x000fe20000010000 */
[-CC-:B------:R-:W-:Y:S01]  /*111f0*/  FFMA.FTZ R114, R114, R11.reuse, -R49.reuse ;  /* 0x0000000b72727223 */ /* 0x180fe20000010831 */
[-CC-:B------:R-:W-:Y:S01]  /*11200*/  FFMA.FTZ R74, R74, R11.reuse, -R49.reuse ;  /* 0x0000000b4a4a7223 */ /* 0x180fe20000010831 */
[-C--:B------:R-:W-:Y:S01]  /*11210*/  FFMA.FTZ R118, R118, R11.reuse, -R49 ;  /* 0x0000000b76767223 */ /* 0x080fe20000010831 */
[----:B------:R-:W-:Y:S01]  /*11220*/  FADD.FTZ R38, R168, R51 ;  /* 0x00000033a8267221 */ /* 0x000fe20000010000 */
[----:B------:R-:W2:Y:S01]  /*11230*/  MUFU.EX2 R14, R14 ;  /* 0x0000000e000e7308 */ /* 0x000ea20000000800 */
[----:B-1----:R-:W-:Y:S01]  /*11240*/  FADD.FTZ R36, R10, R47 ;  /* 0x0000002f0a247221 */ /* 0x002fe20000010000 */
[-CC-:B------:R-:W-:Y:S01]  /*11250*/  FFMA.FTZ R78, R78, R11.reuse, -R49.reuse ;  /* 0x0000000b4e4e7223 */ /* 0x180fe20000010831 */
[----:B------:R-:W-:Y:S01]  /*11260*/  FADD.FTZ R51, R29, R38 ;  /* 0x000000261d337221 */ /* 0x000fe20000010000 */
        /* <DEDUP_REMOVED lines=8> */
[----:B------:R-:W-:Y:S01]  /*112f0*/  FFMA.FTZ R26, R26, R11, -R49 ;  /* 0x0000000b1a1a7223 */ /* 0x000fe20000010831 */
[----:B------:R-:W-:Y:S01]  /*11300*/  F2FP.BF16.F32.PACK_AB R181, R4, R181 ;  /* 0x000000b504b5723e */ /* 0x000fe200000010ff */
[----:B------:R-:W-:-:S04]  /*11310*/  @P2 IMAD.HI.U32 R42, R193, R40, RZ ;  /* 0x00000028c12a2227 */ /* 0x000fc800078e00ff */
[----:B------:R-:W-:Y:S01]  /*11320*/  FADD.FTZ R38, R164, R51 ;  /* 0x00000033a4267221 */ /* 0x000fe20000010000 */
[----:B------:R-:W0:Y:S01]  /*11330*/  MUFU.EX2 R20, R20 ;  /* 0x0000001400147308 */ /* 0x000e220000000800 */
[----:B--2---:R-:W-:Y:S01]  /*11340*/  FADD.FTZ R36, R14, R47 ;  /* 0x0000002f0e247221 */ /* 0x004fe20000010000 */
[C---:B------:R-:W-:Y:S01]  /*11350*/  F2FP.BF16.F32.PACK_AB R164, R3.reuse, R164 ;  /* 0x000000a403a4723e */ /* 0x040fe200000010ff */
[----:B------:R-:W-:Y:S01]  /*11360*/  FADD.FTZ R51, R3, R38 ;  /* 0x0000002603337221 */ /* 0x000fe20000010000 */
[----:B------:R-:W-:Y:S01]  /*11370*/  IMAD.MOV.U32 R40, RZ, RZ, R193 ;  /* 0x000000ffff287224 */ /* 0x000fe200078e00c1 */
[----:B------:R-:W-:Y:S02]  /*11380*/  @P2 SHF.R.U32.HI R40, RZ, R53, R42 ;  /* 0x00000035ff282219 */ /* 0x000fe4000001162a */
[----:B------:R-:W-:Y:S01]  /*11390*/  FADD.FTZ R38, R166, R51 ;  /* 0x00000033a6267221 */ /* 0x000fe20000010000 */
[----:B------:R-:W2:Y:S01]  /*113a0*/  MUFU.EX2 R173, R173 ;  /* 0x000000ad00ad7308 */ /* 0x000ea20000000800 */
[----:B-1----:R-:W-:Y:S01]  /*113b0*/  FADD.FTZ R47, R179, R36 ;  /* 0x00000024b32f7221 */ /* 0x002fe20000010000 */
[----:B------:R-:W-:-:S02]  /*113c0*/  IMAD.IADD R127, R127, 0x1, R40 ;  /* 0x000000017f7f7824 */ /* 0x000fc400078e0228 */
[----:B------:R-:W-:Y:S01]  /*113d0*/  FADD.FTZ R51, R33, R38 ;  /* 0x0000002621337221 */ /* 0x000fe20000010000 */
[----:B------:R-:W-:Y:S02]  /*113e0*/  F2FP.BF16.F32.PACK_AB R176, R15, R176 ;  /* 0x000000b00fb0723e */ /* 0x000fe400000010ff */
[----:B------:R-:W-:Y:S01]  /*113f0*/  F2FP.BF16.F32.PACK_AB R178, R21, R178 ;  /* 0x000000b215b2723e */ /* 0x000fe200000010ff */
[----:B------:R-:W-:Y:S01]  /*11400*/  FADD.FTZ R38, R160, R51 ;  /* 0x00000033a0267221 */ /* 0x000fe20000010000 */
[----:B------:R-:W1:Y:S01]  /*11410*/  MUFU.EX2 R24, R24 ;  /* 0x0000001800187308 */ /* 0x000e620000000800 */
[----:B0-----:R-:W-:Y:S01]  /*11420*/  FADD.FTZ R36, R20, R47 ;  /* 0x0000002f14247221 */ /* 0x001fe20000010000 */
[----:B------:R-:W-:Y:S01]  /*11430*/  F2FP.BF16.F32.PACK_AB R172, R25, R172 ;  /* 0x000000ac19ac723e */ /* 0x000fe200000010ff */
[----:B------:R-:W-:Y:S01]  /*11440*/  IMAD.IADD R12, R127, 0x1, R12 ;  /* 0x000000017f0c7824 */ /* 0x000fe200078e020c */
[----:B------:R-:W-:Y:S02]  /*11450*/  F2FP.BF16.F32.PACK_AB R174, R27, R174 ;  /* 0x000000ae1bae723e */ /* 0x000fe400000010ff */
[----:B------:R-:W-:-:S02]  /*11460*/  F2FP.BF16.F32.PACK_AB R168, R29, R168 ;  /* 0x000000a81da8723e */ /* 0x000fc400000010ff */
[----:B------:R-:W0:Y:S01]  /*11470*/  MUFU.EX2 R175, R175 ;  /* 0x000000af00af7308 */ /* 0x000e220000000800 */
[----:B--2---:R-:W-:Y:S01]  /*11480*/  FADD.FTZ R47, R173, R36 ;  /* 0x00000024ad2f7221 */ /* 0x004fe20000010000 */
[----:B------:R-:W-:Y:S02]  /*11490*/  F2FP.BF16.F32.PACK_AB R170, R31, R170 ;  /* 0x000000aa1faa723e */ /* 0x000fe400000010ff */
[----:B------:R-:W-:Y:S02]  /*114a0*/  F2FP.BF16.F32.PACK_AB R166, R33, R166 ;  /* 0x000000a621a6723e */ /* 0x000fe400000010ff */
[----:B------:R-:W-:Y:S02]  /*114b0*/  F2FP.BF16.F32.PACK_AB R160, R35, R160 ;  /* 0x000000a023a0723e */ /* 0x000fe400000010ff */
[----:B------:R-:W2:Y:S01]  /*114c0*/  MUFU.EX2 R28, R28 ;  /* 0x0000001c001c7308 */ /* 0x000ea20000000800 */
[----:B-1----:R-:W-:Y:S01]  /*114d0*/  FADD.FTZ R36, R24, R47 ;  /* 0x0000002f18247221 */ /* 0x002fe20000010000 */
[----:B------:R-:W-:-:S02]  /*114e0*/  F2FP.BF16.F32.PACK_AB R183, R10, R183 ;  /* 0x000000b70ab7723e */ /* 0x000fc400000010ff */
[----:B------:R-:W-:Y:S02]  /*114f0*/  F2FP.BF16.F32.PACK_AB R177, R14, R177 ;  /* 0x000000b10eb1723e */ /* 0x000fe400000010ff */
[----:B------:R-:W-:Y:S02]  /*11500*/  F2FP.BF16.F32.PACK_AB R179, R20, R179 ;  /* 0x000000b314b3723e */ /* 0x000fe400000010ff */
[----:B------:R-:W1:Y:S01]  /*11510*/  MUFU.EX2 R169, R169 ;  /* 0x000000a900a97308 */ /* 0x000e620000000800 */
[----:B0-----:R-:W-:Y:S01]  /*11520*/  FADD.FTZ R47, R175, R36 ;  /* 0x00000024af2f7221 */ /* 0x001fe20000010000 */
[----:B------:R-:W-:-:S06]  /*11530*/  F2FP.BF16.F32.PACK_AB R173, R24, R173 ;  /* 0x000000ad18ad723e */ /* 0x000fcc00000010ff */
[----:B------:R-:W0:Y:S01]  /*11540*/  MUFU.EX2 R30, R30 ;  /* 0x0000001e001e7308 */ /* 0x000e220000000800 */
[C---:B--2---:R-:W-:Y:S01]  /*11550*/  FADD.FTZ R36, R28.reuse, R47 ;  /* 0x0000002f1c247221 */ /* 0x044fe20000010000 */
[----:B------:R-:W-:-:S06]  /*11560*/  F2FP.BF16.F32.PACK_AB R175, R28, R175 ;  /* 0x000000af1caf723e */ /* 0x000fcc00000010ff */
        /* <DEDUP_REMOVED lines=9> */
[----:B------:R-:W-:Y:S01]  /*11600*/  FADD.FTZ R47, R35, R38 ;  /* 0x00000026232f7221 */ /* 0x000fe20000010000 */
[----:B------:R-:W-:-:S03]  /*11610*/  F2FP.BF16.F32.PACK_AB R171, R32, R171 ;  /* 0x000000ab20ab723e */ /* 0x000fc600000010ff */
[----:B------:R-:W-:Y:S01]  /*11620*/  FADD.FTZ R38, R162, R47 ;  /* 0x0000002fa2267221 */ /* 0x000fe20000010000 */
[----:B------:R-:W-:Y:S01]  /*11630*/  F2FP.BF16.F32.PACK_AB R162, R37, R162 ;  /* 0x000000a225a2723e */ /* 0x000fe200000010ff */
[----:B------:R-:W1:Y:S01]  /*11640*/  MUFU.EX2 R167, R167 ;  /* 0x000000a700a77308 */ /* 0x000e620000000800 */
[----:B0-----:R-:W-:Y:S01]  /*11650*/  FADD.FTZ R5, R165, R36 ;  /* 0x00000024a5057221 */ /* 0x001fe20000010000 */
[----:B------:R-:W-:-:S06]  /*11660*/  FADD.FTZ R9, R37, R38 ;  /* 0x0000002625097221 */ /* 0x000fcc0000010000 */
[----:B------:R-:W0:Y:S01]  /*11670*/  MUFU.EX2 R156, R156 ;  /* 0x0000009c009c7308 */ /* 0x000e220000000800 */
[C---:B--2---:R-:W-:Y:S01]  /*11680*/  FADD.FTZ R36, R34.reuse, R5 ;  /* 0x0000000522247221 */ /* 0x044fe20000010000 */
[----:B------:R-:W-:-:S06]  /*11690*/  F2FP.BF16.F32.PACK_AB R165, R34, R165 ;  /* 0x000000a522a5723e */ /* 0x000fcc00000010ff */
[----:B------:R-:W2:Y:S01]  /*116a0*/  MUFU.EX2 R58, R58 ;  /* 0x0000003a003a7308 */ /* 0x000ea20000000800 */
[----:B-1----:R-:W-:-:S07]  /*116b0*/  FADD.FTZ R5, R167, R36 ;  /* 0x00000024a7057221 */ /* 0x002fce0000010000 */
[----:B------:R-:W1:Y:S01]  /*116c0*/  MUFU.EX2 R39, R39 ;  /* 0x0000002700277308 */ /* 0x000e620000000800 */
[----:B0-----:R-:W-:-:S07]  /*116d0*/  FADD.FTZ R36, R156, R9 ;  /* 0x000000099c247221 */ /* 0x001fce0000010000 */
[----:B------:R-:W0:Y:S01]  /*116e0*/  MUFU.EX2 R66, R66 ;  /* 0x0000004200427308 */ /* 0x000e220000000800 */
[C---:B--2---:R-:W-:Y:S01]  /*116f0*/  FADD.FTZ R5, R58.reuse, R5 ;  /* 0x000000053a057221 */ /* 0x044fe20000010000 */
[----:B------:R-:W-:-:S06]  /*11700*/  F2FP.BF16.F32.PACK_AB R167, R58, R167 ;  /* 0x000000a73aa7723e */ /* 0x000fcc00000010ff */
        /* <DEDUP_REMOVED lines=21> */
[----:B--2---:R-:W-:-:S07]  /*11860*/  FADD.FTZ R38, R158, R9 ;  /* 0x000000099e267221 */ /* 0x004fce0000010000 */
[----:B------:R-:W2:Y:S01]  /*11870*/  MUFU.EX2 R82, R82 ;  /* 0x0000005200527308 */ /* 0x000ea20000000800 */
[C---:B-1----:R-:W-:Y:S01]  /*11880*/  FADD.FTZ R3, R159.reuse, R4 ;  /* 0x000000049f037221 */ /* 0x042fe20000010000 */
[----:B------:R-:W-:-:S06]  /*11890*/  F2FP.BF16.F32.PACK_AB R159, R159, R78 ;  /* 0x0000004e9f9f723e */ /* 0x000fcc00000010ff */
[----:B------:R-:W1:Y:S01]  /*118a0*/  MUFU.EX2 R152, R152 ;  /* 0x0000009800987308 */ /* 0x000e620000000800 */
[C---:B0-----:R-:W-:Y:S01]  /*118b0*/  FADD.FTZ R5, R41.reuse, R38 ;  /* 0x0000002629057221 */ /* 0x041fe20000010000 */
[----:B------:R-:W-:-:S06]  /*118c0*/  F2FP.BF16.F32.PACK_AB R158, R41, R158 ;  /* 0x0000009e299e723e */ /* 0x000fcc00000010ff */
[----:B------:R-:W0:Y:S01]  /*118d0*/  MUFU.EX2 R153, R126 ;  /* 0x0000007e00997308 */ /* 0x000e220000000800 */
[----:B--2---:R-:W-:-:S07]  /*118e0*/  FADD.FTZ R4, R82, R3 ;  /* 0x0000000352047221 */ /* 0x004fce0000010000 */
[----:B------:R-:W2:Y:S01]  /*118f0*/  MUFU.EX2 R43, R43 ;  /* 0x0000002b002b7308 */ /* 0x000ea20000000800 */
[----:B-1----:R-:W-:-:S07]  /*11900*/  FADD.FTZ R38, R152, R5 ;  /* 0x0000000598267221 */ /* 0x002fce0000010000 */
[----:B------:R-:W1:Y:S01]  /*11910*/  MUFU.EX2 R86, R86 ;  /* 0x0000005600567308 */ /* 0x000e620000000800 */
[C---:B0-----:R-:W-:Y:S01]  /*11920*/  FADD.FTZ R3, R153.reuse, R4 ;  /* 0x0000000499037221 */ /* 0x041fe20000010000 */
[----:B------:R-:W-:-:S06]  /*11930*/  F2FP.BF16.F32.PACK_AB R153, R153, R82 ;  /* 0x000000529999723e */ /* 0x000fcc00000010ff */
[----:B------:R-:W0:Y:S01]  /*11940*/  MUFU.EX2 R154, R154 ;  /* 0x0000009a009a7308 */ /* 0x000e220000000800 */
[C---:B--2---:R-:W-:Y:S01]  /*11950*/  FADD.FTZ R5, R43.reuse, R38 ;  /* 0x000000262b057221 */ /* 0x044fe20000010000 */
[----:B------:R-:W-:-:S06]  /*11960*/  F2FP.BF16.F32.PACK_AB R152, R43, R152 ;  /* 0x000000982b98723e */ /* 0x000fcc00000010ff */
[----:B------:R-:W2:Y:S01]  /*11970*/  MUFU.EX2 R155, R26 ;  /* 0x0000001a009b7308 */ /* 0x000ea20000000800 */
[----:B-1----:R-:W-:-:S07]  /*11980*/  FADD.FTZ R4, R86, R3 ;  /* 0x0000000356047221 */ /* 0x002fce0000010000 */
[----:B------:R-:W1:Y:S01]  /*11990*/  MUFU.EX2 R45, R45 ;  /* 0x0000002d002d7308 */ /* 0x000e620000000800 */
[----:B0-----:R-:W-:Y:S01]  /*119a0*/  FADD.FTZ R38, R154, R5 ;  /* 0x000000059a267221 */ /* 0x001fe20000010000 */
[C---:B--2---:R-:W-:Y:S01]  /*119b0*/  FADD.FTZ R3, R155.reuse, R4 ;  /* 0x000000049b037221 */ /* 0x044fe20000010000 */
[----:B------:R-:W-:Y:S01]  /*119c0*/  F2FP.BF16.F32.PACK_AB R155, R155, R86 ;  /* 0x000000569b9b723e */ /* 0x000fe200000010ff */
[----:B------:R-:W-:Y:S02]  /*119d0*/  VIADD R4, R129, 0xfffffffe ;  /* 0xfffffffe81047836 */ /* 0x000fe40000000000 */
[C---:B-1----:R-:W-:Y:S01]  /*119e0*/  FADD.FTZ R5, R45.reuse, R38 ;  /* 0x000000262d057221 */ /* 0x042fe20000010000 */
[----:B------:R-:W-:Y:S01]  /*119f0*/  F2FP.BF16.F32.PACK_AB R154, R45, R154 ;  /* 0x0000009a2d9a723e */ /* 0x000fe200000010ff */
        /* <DEDUP_REMOVED lines=12> */
.L_x_1844:
[----:B------:R-:W-:-:S13]  /*11ac0*/  ISETP.NE.AND P4, PT, R13, 0x1, PT ;  /* 0x000000010d00780c */ /* 0x000fda0003f85270 */
[----:B------:R-:W0:Y:S02]  /*11ad0*/  @P4 LDC.64 R14, c[0x0][0x9e8] ;  /* 0x00027a00ff0e4b82 */ /* 0x000e240000000a00 */
[----:B0-----:R-:W-:-:S05]  /*11ae0*/  @P4 IMAD.HI.U32 R10, R9, R14, RZ ;  /* 0x0000000e090a4227 */ /* 0x001fca00078e00ff */
[----:B------:R-:W-:-:S07]  /*11af0*/  @P4 SHF.R.U32.HI R9, RZ, R15, R10 ;  /* 0x0000000fff094219 */ /* 0x000fce000001160a */
.L_x_1845:
[----:B------:R-:W-:Y:S05]  /*11b00*/  BSYNC B0 ;  /* 0x0000000000007941 */ /* 0x000fea0003800000 */
.L_x_1843:
[----:B------:R-:W-:-:S05]  /*11b10*/  IMAD R9, R9, R13, R13 ;  /* 0x0000000d09097224 */ /* 0x000fca00078e020d */
[----:B------:R-:W-:-:S07]  /*11b20*/  VIMNMX R12, R12, R9, PT ;  /* 0x000000090c0c7248 */ /* 0x000fce0003fe0100 */
.L_x_1842:
[----:B------:R-:W-:Y:S01]  /*11b30*/  SHF.R.S32.HI R9, RZ, 0x1f, R12 ;  /* 0x0000001fff097819 */ /* 0x000fe2000001140c */
[----:B------:R-:W-:Y:S01]  /*11b40*/  ULDC UR4, c[0x0][0x9e4] ;  /* 0x0002790000047ab9 */ /* 0x000fe20000000800 */
[----:B------:R-:W-:Y:S01]  /*11b50*/  ULDC UR5, c[0x0][0x9e4] ;  /* 0x0002790000057ab9 */ /* 0x000fe20000000800 */
[----:B------:R-:W-:Y:S01]  /*11b60*/  ULDC UR6, c[0x0][0x9dc] ;  /* 0x0002770000067ab9 */ /* 0x000fe20000000800 */
[----:B------:R-:W-:Y:S01]  /*11b70*/  LEA.HI R9, R9, R12, RZ, 0x7 ;  /* 0x0000000c09097211 */ /* 0x000fe200078f38ff */
[----:B------:R-:W-:Y:S01]  /*11b80*/  ULDC UR37, c[0x0][0x9dc] ;  /* 0x0002770000257ab9 */ /* 0x000fe20000000800 */
[----:B------:R-:W-:Y:S01]  /*11b90*/  ULDC UR48, c[0x0][0x9e0] ;  /* 0x0002780000307ab9 */ /* 0x000fe20000000800 */
[----:B------:R-:W-:Y:S01]  /*11ba0*/  ULDC UR7, c[0x0][0x9e0] ;  /* 0x0002780000077ab9 */ /* 0x000fe20000000800 */
[----:B------:R-:W-:Y:S02]  /*11bb0*/  SHF.R.S32.HI R9, RZ, 0x7, R9 ;  /* 0x00000007ff097819 */ /* 0x000fe40000011409 */
[----:B------:R-:W-:-:S02]  /*11bc0*/  CS2R R150, SRZ ;  /* 0x0000000000967805 */ /* 0x000fc4000001ff00 */
[----:B------:R-:W-:Y:S02]  /*11bd0*/  CS2R R148, SRZ ;  /* 0x0000000000947805 */ /* 0x000fe4000001ff00 */
[----:B------:R-:W-:Y:S02]  /*11be0*/  CS2R R146, SRZ ;  /* 0x0000000000927805 */ /* 0x000fe4000001ff00 */
[----:B------:R-:W-:Y:S02]  /*11bf0*/  VIMNMX R14, R196, R9, !PT ;  /* 0x00000009c40e7248 */ /* 0x000fe40007fe0100 */
[----:B------:R-:W-:Y:S02]  /*11c00*/  CS2R R144, SRZ ;  /* 0x0000000000907805 */ /* 0x000fe4000001ff00 */
[----:B------:R-:W-:Y:S02]  /*11c10*/  CS2R R142, SRZ ;  /* 0x00000000008e7805 */ /* 0x000fe4000001ff00 */
[----:B------:R-:W-:-:S02]  /*11c20*/  CS2R R140, SRZ ;  /* 0x00000000008c7805 */ /* 0x000fc4000001ff00 */
[----:B------:R-:W-:Y:S02]  /*11c30*/  ISETP.GE.AND P4, PT, R4, R14, PT ;  /* 0x0000000e0400720c */ /* 0x000fe40003f86270 */
        /* <DEDUP_REMOVED lines=12> */
[----:B-----5:R-:W-:Y:S02]  /*11d00*/  CS2R R114, SRZ ;  /* 0x0000000000727805 */ /* 0x020fe4000001ff00 */
        /* <DEDUP_REMOVED lines=13> */
[----:B------:R-:W-:Y:S06]  /*11de0*/  @!P4 BRA `(.L_x_1846) ;  /* 0x0000003000a8c947 */ /* 0x000fec0003800000 */
[----:B------:R-:W-:-:S07]  /*11df0*/  IMAD.MOV.U32 R151, RZ, RZ, RZ ;  /* 0x000000ffff977224 */ /* 0x000fce00078e00ff */
.L_x_1864:
[----:B------:R-:W-:Y:S01]  /*11e00*/  VIADD R15, R22, 0x1 ;  /* 0x00000001160f7836 */ /* 0x000fe20000000000 */
[----:B------:R-:W-:Y:S05]  /*11e10*/  YIELD ;  /* 0x0000000000007946 */ /* 0x000fea0003800000 */
[----:B------:R-:W-:-:S04]  /*11e20*/  ISETP.NE.AND P4, PT, R15, 0x2, PT ;  /* 0x000000020f00780c */ /* 0x000fc80003f85270 */
[----:B------:R-:W-:Y:S02]  /*11e30*/  SEL R9, RZ, 0x1, P4 ;  /* 0x00000001ff097807 */ /* 0x000fe40002000000 */
[----:B------:R-:W-:Y:S02]  /*11e40*/  SEL R15, R15, RZ, P4 ;  /* 0x000000ff0f0f7207 */ /* 0x000fe40002000000 */
[----:B------:R-:W-:Y:S02]  /*11e50*/  ISETP.NE.AND P4, PT, R194, RZ, PT ;  /* 0x000000ffc200720c */ /* 0x000fe40003f85270 */
[----:B------:R-:W-:-:S11]  /*11e60*/  LOP3.LUT R9, R186, R9, RZ, 0x3c, !PT ;  /* 0x00000009ba097212 */ /* 0x000fd600078e3cff */
[----:B------:R-:W-:Y:S05]  /*11e70*/  @P4 BRA `(.L_x_1847) ;  /* 0x0000000000304947 */ /* 0x000fea0003800000 */
[----:B------:R-:W-:Y:S05]  /*11e80*/  @!P0 BRA `(.L_x_1848) ;  /* 0x0000000000048947 */ /* 0x000fea0003800000 */
[----:B------:R-:W-:Y:S01]  /*11e90*/  BPT.TRAP 0x1 ;  /* 0x000000040000795c */ /* 0x000fe20000300000 */
.L_x_1848:
[----:B------:R-:W-:Y:S01]  /*11ea0*/  IMAD R11, R15, 0x8, R2 ;  /* 0x000000080f0b7824 */ /* 0x000fe200078e0202 */
[----:B------:R-:W-:-:S04]  /*11eb0*/  SHF.L.U32 R6, R9, 0x1f, RZ ;  /* 0x0000001f09067819 */ /* 0x000fc800000006ff */
[----:B------:R0:W1:Y:S01]  /*11ec0*/  SYNCS.PHASECHK.TRANS64.TRYWAIT P5, [R11+URZ+0x28830], R6 ;  /* 0x028830060b0075a7 */ /* 0x00006200080a017f */
[----:B------:R-:W-:Y:S05]  /*11ed0*/  @!P0 BRA `(.L_x_1849) ;  /* 0x0000000000048947 */ /* 0x000fea0003800000 */
[----:B------:R-:W-:Y:S01]  /*11ee0*/  BPT.TRAP 0x1 ;  /* 0x000000040000795c */ /* 0x000fe20000300000 */
.L_x_1849:
[----:B------:R-:W-:Y:S04]  /*11ef0*/  BSSY B0, `(.L_x_1847) ;  /* 0x0000004000007945 */ /* 0x000fe80003800000 */
[----:B-1----:R-:W-:Y:S05]  /*11f00*/  @P5 BRA `(.L_x_1850) ;  /* 0x0000000000085947 */ /* 0x002fea0003800000 */
[----:B------:R-:W1:Y:S02]  /*11f10*/  SYNCS.PHASECHK.TRANS64.TRYWAIT P5, [R11+URZ+0x28830], R6 ;  /* 0x028830060b0075a7 */ /* 0x000e6400080a017f */
[----:B-1----:R-:W-:Y:S05]  /*11f20*/  @!P5 BRA `(.L_x_1851) ;  /* 0x00000144000cd947 */ /* 0x002fea0003800000 */
.L_x_1850:
[----:B------:R-:W-:Y:S05]  /*11f30*/  BSYNC B0 ;  /* 0x0000000000007941 */ /* 0x000fea0003800000 */
.L_x_1847:
[----:B01----:R-:W0:Y:S01]  /*11f40*/  S2R R6, SR_TID.X ;  /* 0x0000000000067919 */ /* 0x003e220000002100 */
[----:B------:R-:W-:Y:S05]  /*11f50*/  WARPSYNC.ALL ;  /* 0x0000000000007948 */ /* 0x000fea0003800000 */
[----:B------:R-:W-:Y:S02]  /*11f60*/  IMAD R10, R15, 0x800, R7 ;  /* 0x000008000f0a7824 */ /* 0x000fe400078e0207 */
[----:B------:R-:W-:Y:S02]  /*11f70*/  IMAD.MOV.U32 R11, RZ, RZ, 0x40000040 ;  /* 0x40000040ff0b7424 */ /* 0x000fe400078e00ff */
[C---:B------:R-:W-:Y:S01]  /*11f80*/  VIADD R12, R10.reuse, 0x2 ;  /* 0x000000020a0c7836 */ /* 0x040fe20000000000 */
[----:B------:R-:W-:Y:S01]  /*11f90*/  R2UR UR46, R10 ;  /* 0x000000000a2e72ca */ /* 0x000fe200000e0000 */
[----:B------:R-:W-:Y:S01]  /*11fa0*/  IMAD.MOV.U32 R13, RZ, RZ, 0x40000040 ;  /* 0x40000040ff0d7424 */ /* 0x000fe200078e00ff */
[----:B------:R-:W-:Y:S01]  /*11fb0*/  R2UR UR47, R11 ;  /* 0x000000000b2f72ca */ /* 0x000fe200000e0000 */
[----:B------:R-:W-:Y:S01]  /*11fc0*/  IMAD.MOV.U32 R11, RZ, RZ, 0x40000040 ;  /* 0x40000040ff0b7424 */ /* 0x000fe200078e00ff */
[----:B------:R-:W-:Y:S01]  /*11fd0*/  R2UR UR10, R12 ;  /* 0x000000000c0a72ca */ /* 0x000fe200000e0000 */
[----:B------:R-:W-:Y:S01]  /*11fe0*/  VIADD R12, R10, 0x4 ;  /* 0x000000040a0c7836 */ /* 0x000fe20000000000 */
[----:B------:R-:W-:Y:S01]  /*11ff0*/  R2UR UR11, R13 ;  /* 0x000000000d0b72ca */ /* 0x000fe200000e0000 */
[----:B------:R-:W-:Y:S01]  /*12000*/  IMAD.MOV.U32 R13, RZ, RZ, 0x40000040 ;  /* 0x40000040ff0d7424 */ /* 0x000fe200078e00ff */
[----:B------:R-:W-:-:S02]  /*12010*/  R2UR UR35, R11 ;  /* 0x000000000b2372ca */ /* 0x000fc400000e0000 */
        /* <DEDUP_REMOVED lines=8> */
[----:B0-----:R-:W-:Y:S02]  /*120a0*/  SHF.R.U32.HI R6, RZ, 0x7, R6 ;  /* 0x00000007ff067819 */ /* 0x001fe40000011606 */
[----:B------:R-:W-:Y:S01]  /*120b0*/  R2UR UR22, R12 ;  /* 0x000000000c1672ca */ /* 0x000fe200000e0000 */
[----:B------:R-:W-:Y:S01]  /*120c0*/  VIADD R12, R10, 0x402 ;  /* 0x000004020a0c7836 */ /* 0x000fe20000000000 */
[----:B------:R-:W-:Y:S01]  /*120d0*/  R2UR UR23, R13 ;  /* 0x000000000d1772ca */ /* 0x000fe200000e0000 */
[----:B------:R-:W-:Y:S02]  /*120e0*/  VIADD R6, R6, 0x8 ;  /* 0x0000000806067836 */ /* 0x000fe40000000000 */
[----:B------:R-:W-:Y:S01]  /*120f0*/  IMAD.MOV.U32 R13, RZ, RZ, 0x40000040 ;  /* 0x40000040ff0d7424 */ /* 0x000fe200078e00ff */
[----:B------:R-:W-:Y:S01]  /*12100*/  R2UR UR26, R12 ;  /* 0x000000000c1a72ca */ /* 0x000fe200000e0000 */
[C---:B------:R-:W-:Y:S01]  /*12110*/  VIADD R12, R10.reuse, 0x404 ;  /* 0x000004040a0c7836 */ /* 0x040fe20000000000 */
[----:B------:R0:W-:Y:S01]  /*12120*/  BAR.SYNC.DEFER_BLOCKING R6, 0x100 ;  /* 0x000400060000751d */ /* 0x0001e20000010000 */
[----:B------:R-:W-:Y:S01]  /*12130*/  VIADD R10, R10, 0x406 ;  /* 0x000004060a0a7836 */ /* 0x000fe20000000000 */
[----:B------:R-:W-:Y:S01]  /*12140*/  R2UR UR27, R13 ;  /* 0x000000000d1b72ca */ /* 0x000fe200000e0000 */
[----:B------:R-:W-:Y:S01]  /*12150*/  IMAD.MOV.U32 R13, RZ, RZ, 0x40000040 ;  /* 0x40000040ff0d7424 */ /* 0x000fe200078e00ff */
[----:B------:R-:W-:-:S02]  /*12160*/  R2UR UR30, R12 ;  /* 0x000000000c1e72ca */ /* 0x000fc400000e0000 */
[----:B------:R-:W-:Y:S02]  /*12170*/  R2UR UR34, R10 ;  /* 0x000000000a2272ca */ /* 0x000fe400000e0000 */
[----:B------:R-:W-:Y:S01]  /*12180*/  R2UR UR31, R13 ;  /* 0x000000000d1f72ca */ /* 0x000fe200000e0000 */
        /* <DEDUP_REMOVED lines=27> */
.L_x_1853:
[----:B------:R-:W-:Y:S01]  /*12340*/  SHF.L.U32 R6, R186, 0x1f, RZ ;  /* 0x0000001fba067819 */ /* 0x000fe200000006ff */
[----:B------:R-:W-:-:S04]  /*12350*/  IMAD R11, R22, 0x8, R2 ;  /* 0x00000008160b7824 */ /* 0x000fc800078e0202 */
[----:B------:R0:W1:Y:S01]  /*12360*/  SYNCS.PHASECHK.TRANS64.TRYWAIT P4, [R11+URZ+0x28850], R6 ;  /* 0x028850060b0075a7 */ /* 0x000062000808017f */
[----:B------:R-:W-:Y:S05]  /*12370*/  @!P0 BRA `(.L_x_1854) ;  /* 0x0000000000048947 */ /* 0x000fea0003800000 */
[----:B------:R-:W-:Y:S01]  /*12380*/  BPT.TRAP 0x1 ;  /* 0x000000040000795c */ /* 0x000fe20000300000 */
.L_x_1854:
[----:B-1----:R-:W-:Y:S05]  /*12390*/  @P4 BRA `(.L_x_1852) ;  /* 0x0000000000084947 */ /* 0x002fea0003800000 */
[----:B------:R-:W1:Y:S02]  /*123a0*/  SYNCS.PHASECHK.TRANS64.TRYWAIT P4, [R11+URZ+0x28850], R6 ;  /* 0x028850060b0075a7 */ /* 0x000e64000808017f */
[----:B-1----:R-:W-:Y:S05]  /*123b0*/  @!P4 BRA `(.L_x_1855) ;  /* 0x0000013c00fcc947 */ /* 0x002fea0003800000 */
.L_x_1852:
[----:B01----:R-:W-:Y:S01]  /*123c0*/  VIADD R6, R2, 0x400 ;  /* 0x0000040002067836 */ /* 0x003fe20000000000 */
[----:B------:R-:W-:Y:S05]  /*123d0*/  WARPSYNC.ALL ;  /* 0x0000000000007948 */ /* 0x000fea0003800000 */
[----:B------:R-:W-:Y:S01]  /*123e0*/  SHF.R.U32.HI R6, RZ, 0x4, R6 ;  /* 0x00000004ff067819 */ /* 0x000fe20000011606 */
[----:B------:R-:W-:Y:S01]  /*123f0*/  WARPGROUP.ARRIVE ;  /* 0x00000000000079c5 */ /* 0x000fe20000000000 */
[----:B------:R-:W-:-:S05]  /*12400*/  IMAD.MOV.U32 R13, RZ, RZ, 0x40000040 ;  /* 0x40000040ff0d7424 */ /* 0x000fca00078e00ff */
[----:B------:R-:W0:Y:S01]  /*12410*/  S2R R20, SR_TID.X ;  /* 0x0000000000147919 */ /* 0x000e220000002100 */
[----:B------:R-:W-:-:S04]  /*12420*/  LOP3.LUT R6, R6, 0x3fff, RZ, 0xc0, !PT ;  /* 0x00003fff06067812 */ /* 0x000fc800078ec0ff */
[----:B------:R-:W-:Y:S02]  /*12430*/  LOP3.LUT R11, R6, 0x4000000, RZ, 0xfc, !PT ;  /* 0x04000000060b7812 */ /* 0x000fe400078efcff */
[----:B------:R-:W1:Y:S03]  /*12440*/  @P2 LDC R6, c[0x0][0x44c] ;  /* 0x00011300ff062b82 */ /* 0x000e660000000800 */
[----:B------:R-:W-:Y:S02]  /*12450*/  IMAD R10, R22, 0x800, R11 ;  /* 0x00000800160a7824 */ /* 0x000fe400078e020b */
[----:B------:R-:W-:Y:S02]  /*12460*/  IMAD.MOV.U32 R11, RZ, RZ, 0x40000040 ;  /* 0x40000040ff0b7424 */ /* 0x000fe400078e00ff */
[C---:B------:R-:W-:Y:S01]  /*12470*/  VIADD R12, R10.reuse, 0x80 ;  /* 0x000000800a0c7836 */ /* 0x040fe20000000000 */
[----:B------:R-:W-:-:S02]  /*12480*/  R2UR UR10, R10 ;  /* 0x000000000a0a72ca */ /* 0x000fc400000e0000 */
[----:B------:R-:W-:Y:S01]  /*12490*/  R2UR UR11, R11 ;  /* 0x000000000b0b72ca */ /* 0x000fe200000e0000 */
[----:B------:R-:W-:-:S12]  /*124a0*/  IMAD.MOV.U32 R11, RZ, RZ, 0x40000040 ;  /* 0x40000040ff0b7424 */ /* 0x000fd800078e00ff */
[----:B------:R-:W-:Y:S01]  /*124b0*/  HGMMA.64x128x16.F32.BF16 R88, R180, gdesc[UR8].tnspB, R88, gsb0 ;  /* 0x41e00008b4587df0 */ /* 0x000fe20008001858 */
[----:B------:R-:W-:Y:S01]  /*124c0*/  R2UR UR10, R12 ;  /* 0x000000000c0a72ca */ /* 0x000fe200000e0000 */
[----:B------:R-:W-:Y:S01]  /*124d0*/  VIADD R12, R10, 0x100 ;  /* 0x000001000a0c7836 */ /* 0x000fe20000000000 */
[----:B------:R-:W-:Y:S01]  /*124e0*/  R2UR UR11, R13 ;  /* 0x000000000d0b72ca */ /* 0x000fe200000e0000 */
[----:B------:R-:W-:Y:S01]  /*124f0*/  IMAD.MOV.U32 R13, RZ, RZ, 0x40000040 ;  /* 0x40000040ff0d7424 */ /* 0x000fe200078e00ff */
[----:B0-----:R-:W-:Y:S01]  /*12500*/  SHF.R.U32.HI R20, RZ, 0x7, R20 ;  /* 0x00000007ff147819 */ /* 0x001fe20000011614 */
[----:B------:R-:W-:Y:S02]  /*12510*/  WARPGROUP.DEPBAR.LE gsb0, 0x0 ;  /* 0x00008000000079c5 */ /* 0x000fe40000010000 */
[----:B------:R-:W-:-:S08]  /*12520*/  WARPGROUP.ARRIVE ;  /* 0x00000000000079c5 */ /* 0x000fd00000000000 */
        /* <DEDUP_REMOVED lines=35> */
[----:B------:R-:W-:Y:S02]  /*12760*/  R2UR UR10, R10 ;  /* 0x000000000a0a72ca */ /* 0x000fe400000e0000 */
[----:B------:R-:W-:Y:S02]  /*12770*/  R2UR UR11, R11 ;  /* 0x000000000b0b72ca */ /* 0x000fe400000e0000 */
[----:B------:R-:W0:Y:S01]  /*12780*/  @P2 LDC R11, c[0x0][0x450] ;  /* 0x00011400ff0b2b82 */ /* 0x000e220000000800 */
[----:B------:R-:W-:Y:S02]  /*12790*/  WARPGROUP.DEPBAR.LE gsb0, 0x0 ;  /* 0x00008000000079c5 */ /* 0x000fe40000010000 */
[----:B------:R-:W-:-:S08]  /*127a0*/  WARPGROUP.ARRIVE ;  /* 0x00000000000079c5 */ /* 0x000fd00000000000 */
[----:B------:R-:W-:Y:S03]  /*127b0*/  HGMMA.64x128x16.F32.BF16 R88, R152, gdesc[UR8].tnspB, R88, gsb0 ;  /* 0x41e0000898587df0 */ /* 0x000fe60008001858 */
[----:B------:R-:W-:Y:S02]  /*127c0*/  WARPGROUP.DEPBAR.LE gsb0, 0x0 ;  /* 0x00008000000079c5 */ /* 0x000fe40000010000 */
[----:B------:R-:W-:Y:S02]  /*127d0*/  IMAD.IADD R155, R195, 0x1, R193 ;  /* 0x00000001c39b7824 */ /* 0x000fe400078e02c1 */
[----:B------:R-:W-:Y:S02]  /*127e0*/  IMAD.SHL.U32 R153, R4, 0x80, RZ ;  /* 0x0000008004997824 */ /* 0x000fe400078e00ff */
[----:B-1----:R-:W-:-:S03]  /*127f0*/  @P2 IMAD.HI.U32 R10, R155, R6, RZ ;  /* 0x000000069b0a2227 */ /* 0x002fc600078e00ff */
[----:B------:R-:W-:Y:S01]  /*12800*/  IADD3 R12, -R153, 0x1, RZ ;  /* 0x00000001990c7810 */ /* 0x000fe20007ffe1ff */
[----:B------:R-:W-:Y:S01]  /*12810*/  @!P1 IMAD R6, R15, 0x8, R2 ;  /* 0x000000080f069824 */ /* 0x000fe200078e0202 */
[----:B0-----:R-:W-:Y:S02]  /*12820*/  @P2 SHF.R.U32.HI R155, RZ, R11, R10 ;  /* 0x0000000bff9b2219 */ /* 0x001fe4000001160a */
[----:B------:R-:W-:Y:S01]  /*12830*/  IADD3 R10, -R20, 0xb, RZ ;  /* 0x0000000b140a7810 */ /* 0x000fe20007ffe1ff */
[----:B------:R-:W-:Y:S02]  /*12840*/  @!P1 VIADD R6, R6, 0x28840 ;  /* 0x0002884006069836 */ /* 0x000fe40000000000 */
[----:B------:R-:W0:Y:S01]  /*12850*/  SHFL.IDX PT, R20, R155, RZ, 0x1c1f ;  /* 0x001c1fff9b147589 */ /* 0x000e2200000e0000 */
[----:B------:R-:W-:Y:S02]  /*12860*/  IMAD R12, R189, -0x2, R12 ;  /* 0xfffffffebd0c7824 */ /* 0x000fe400078e020c */
[----:B------:R-:W-:Y:S01]  /*12870*/  @!P1 PRMT R6, RZ, 0x654, R6 ;  /* 0x00000654ff069816 */ /* 0x000fe20000000006 */
[----:B------:R1:W-:Y:S06]  /*12880*/  BAR.ARV R10, 0x100 ;  /* 0x0004000a0000751d */ /* 0x0003ec0000002000 */
[----:B------:R2:W-:Y:S01]  /*12890*/  @!P1 SYNCS.ARRIVE.TRANS64.RED.A1T0 RZ, [R6+URZ], RZ ;  /* 0x000000ff06ff99a7 */ /* 0x0005e2000810043f */
[----:B------:R-:W-:-:S05]  /*128a0*/  IADD3 R12, -R187, R12, R188 ;  /* 0x0000000cbb0c7210 */ /* 0x000fca0007ffe1bc */
[----:B------:R-:W-:Y:S02]  /*128b0*/  VIADD R21, R12, UR48 ;  /* 0x000000300c157c36 */ /* 0x000fe40008000000 */
[----:B--2---:R-:W-:-:S05]  /*128c0*/  IMAD.U32 R6, RZ, RZ, UR6 ;  /* 0x00000006ff067e24 */ /* 0x004fca000f8e00ff */
[----:B------:R-:W-:Y:S01]  /*128d0*/  LOP3.LUT R13, RZ, R6, RZ, 0x33, !PT ;  /* 0x00000006ff0d7212 */ /* 0x000fe200078e33ff */
[----:B0-----:R-:W-:-:S04]  /*128e0*/  IMAD.IADD R157, R21, 0x1, R20 ;  /* 0x00000001159d7824 */ /* 0x001fc800078e0214 */
[----:B------:R-:W-:-:S04]  /*128f0*/  IMAD.IADD R13, R13, 0x1, R12 ;  /* 0x000000010d0d7824 */ /* 0x000fc800078e020c */
[----:B------:R-:W-:Y:S01]  /*12900*/  IMAD.IADD R159, R13, 0x1, R20 ;  /* 0x000000010d9f7824 */ /* 0x000fe200078e0214 */
[----:B-1----:R-:W-:Y:S06]  /*12910*/  @!P3 BRA `(.L_x_1856) ;  /* 0x000000000058b947 */ /* 0x002fec0003800000 */
[----:B------:R-:W-:Y:S01]  /*12920*/  IADD3 R12, -R187, R188, R20 ;  /* 0x000000bcbb0c7210 */ /* 0x000fe20007ffe114 */
[----:B------:R-:W-:Y:S03]  /*12930*/  BSSY B0, `(.L_x_1857) ;  /* 0x0000010000007945 */ /* 0x000fe60003800000 */
        /* <DEDUP_REMOVED lines=10> */
.L_x_1858:
[----:B------:R-:W-:-:S05]  /*129e0*/  IMAD.U32 R20, RZ, RZ, UR4 ;  /* 0x00000004ff147e24 */ /* 0x000fca000f8e00ff */
[----:B------:R-:W-:-:S13]  /*129f0*/  ISETP.NE.AND P4, PT, R20, 0x1, PT ;  /* 0x000000011400780c */ /* 0x000fda0003f85270 */
[----:B------:R-:W0:Y:S02]  /*12a00*/  @P4 LDC.64 R10, c[0x0][0x9e8] ;  /* 0x00027a00ff0a4b82 */ /* 0x000e240000000a00 */
[----:B0-----:R-:W-:-:S05]  /*12a10*/  @P4 IMAD.HI.U32 R10, R12, R10, RZ ;  /* 0x0000000a0c0a4227 */ /* 0x001fca00078e00ff */
[----:B------:R-:W-:-:S07]  /*12a20*/  @P4 SHF.R.U32.HI R12, RZ, R11, R10 ;  /* 0x0000000bff0c4219 */ /* 0x000fce000001160a */
.L_x_1859:
[----:B------:R-:W-:Y:S05]  /*12a30*/  BSYNC B0 ;  /* 0x0000000000007941 */ /* 0x000fea0003800000 */
.L_x_1857:
[----:B------:R-:W-:-:S04]  /*12a40*/  IMAD R12, R12, R20, -R153 ;  /* 0x000000140c0c7224 */ /* 0x000fc800078e0a99 */
[----:B------:R-:W-:-:S05]  /*12a50*/  IMAD R12, R189, -0x2, R12 ;  /* 0xfffffffebd0c7824 */ /* 0x000fca00078e020c */
[----:B------:R-:W-:Y:S02]  /*12a60*/  VIADDMNMX R157, R12, R20, R157, PT ;  /* 0x000000140c9d7246 */ /* 0x000fe4000380019d */
[----:B------:R-:W-:-:S07]  /*12a70*/  VIMNMX R159, R159, R12, !PT ;  /* 0x0000000c9f9f7248 */ /* 0x000fce0007fe0100 */
.L_x_1856:
[----:B------:R-:W-:Y:S01]  /*12a80*/  ISETP.GT.AND P4, PT, R4, -0x1, PT ;  /* 0xffffffff0400780c */ /* 0x000fe20003f84270 */
[----:B------:R-:W0:Y:S03]  /*12a90*/  SHFL.IDX PT, R10, R155, 0x1, 0x1c1f ;  /* 0x003c1f009b0a7f89 */ /* 0x000e2600000e0000 */
[----:B------:R-:W-:-:S04]  /*12aa0*/  ISETP.GT.AND P5, PT, R159, RZ, P4 ;  /* 0x000000ff9f00720c */ /* 0x000fc800027a4270 */
[----:B------:R-:W-:-:S04]  /*12ab0*/  ISETP.LT.OR P5, PT, R157, 0x1, P5 ;  /* 0x000000019d00780c */ /* 0x000fc80002fa1670 */
[----:B------:R-:W-:Y:S02]  /*12ac0*/  FSEL R24, R24, -INF , !P5 ;  /* 0xff80000018187808 */ /* 0x000fe40006800000 */
[----:B------:R-:W-:-:S04]  /*12ad0*/  ISETP.GT.AND P5, PT, R159, 0x1, P4 ;  /* 0x000000019f00780c */ /* 0x000fc800027a4270 */
[----:B------:R-:W-:-:S04]  /*12ae0*/  ISETP.LT.OR P5, PT, R157, 0x2, P5 ;  /* 0x000000029d00780c */ /* 0x000fc80002fa1670 */
[----:B------:R-:W-:Y:S02]  /*12af0*/  FSEL R12, R25, -INF , !P5 ;  /* 0xff800000190c7808 */ /* 0x000fe40006800000 */
[----:B------:R-:W-:Y:S01]  /*12b00*/  ISETP.GT.AND P5, PT, R159, 0x8, P4 ;  /* 0x000000089f00780c */ /* 0x000fe200027a4270 */
[--C-:B0-----:R-:W-:Y:S02]  /*12b10*/  IMAD.IADD R21, R21, 0x1, R10.reuse ;  /* 0x0000000115157824 */ /* 0x101fe400078e020a */
[----:B------:R-:W-:Y:S01]  /*12b20*/  IMAD.IADD R13, R13, 0x1, R10 ;  /* 0x000000010d0d7824 */ /* 0x000fe200078e020a */
[----:B------:R-:W-:-:S04]  /*12b30*/  ISETP.LT.OR P5, PT, R157, 0x9, P5 ;  /* 0x000000099d00780c */ /* 0x000fc80002fa1670 */
[----:B------:R-:W-:Y:S02]  /*12b40*/  FSEL R28, R28, -INF , !P5 ;  /* 0xff8000001c1c7808 */ /* 0x000fe40006800000 */
[----:B------:R-:W-:-:S04]  /*12b50*/  ISETP.GT.AND P5, PT, R159, 0x9, P4 ;  /* 0x000000099f00780c */ /* 0x000fc800027a4270 */
        /* <DEDUP_REMOVED lines=85> */
[----:B------:R-:W-:Y:S01]  /*130b0*/  FSEL R178, R85, -INF , !P5 ;  /* 0xff80000055b27808 */ /* 0x000fe20006800000 */
[----:B------:R-:W-:Y:S08]  /*130c0*/  @!P3 BRA `(.L_x_1860) ;  /* 0x000000000058b947 */ /* 0x000ff00003800000 */
        /* <DEDUP_REMOVED lines=12> */
.L_x_1862:
[----:B------:R-:W-:-:S05]  /*13190*/  IMAD.U32 R180, RZ, RZ, UR4 ;  /* 0x00000004ffb47e24 */ /* 0x000fca000f8e00ff */
[----:B------:R-:W-:-:S13]  /*131a0*/  ISETP.NE.AND P5, PT, R180, 0x1, PT ;  /* 0x00000001b400780c */ /* 0x000fda0003fa5270 */
[----:B------:R-:W0:Y:S02]  /*131b0*/  @P5 LDC.64 R10, c[0x0][0x9e8] ;  /* 0x00027a00ff0a5b82 */ /* 0x000e240000000a00 */
[----:B0-----:R-:W-:-:S05]  /*131c0*/  @P5 IMAD.HI.U32 R10, R25, R10, RZ ;  /* 0x0000000a190a5227 */ /* 0x001fca00078e00ff */
[----:B------:R-:W-:-:S07]  /*131d0*/  @P5 SHF.R.U32.HI R25, RZ, R11, R10 ;  /* 0x0000000bff195219 */ /* 0x000fce000001160a */
.L_x_1863:
[----:B------:R-:W-:Y:S05]  /*131e0*/  BSYNC B0 ;  /* 0x0000000000007941 */ /* 0x000fea0003800000 */
.L_x_1861:
[----:B------:R-:W-:-:S04]  /*131f0*/  IMAD R10, R25, R180, -R153 ;  /* 0x000000b4190a7224 */ /* 0x000fc800078e0a99 */
[----:B------:R-:W-:-:S05]  /*13200*/  IMAD R10, R189, -0x2, R10 ;  /* 0xfffffffebd0a7824 */ /* 0x000fca00078e020a */
[----:B------:R-:W-:Y:S02]  /*13210*/  VIADDMNMX R21, R10, R180, R21, PT ;  /* 0x000000b40a157246 */ /* 0x000fe40003800115 */
[----:B------:R-:W-:-:S07]  /*13220*/  VIMNMX R13, R13, R10, !PT ;  /* 0x0000000a0d0d7248 */ /* 0x000fce0007fe0100 */
.L_x_1860:
[----:B------:R-:W-:Y:S01]  /*13230*/  ISETP.GT.AND P5, PT, R13, 0x1, P4 ;  /* 0x000000010d00780c */ /* 0x000fe200027a4270 */
[----:B------:R-:W-:Y:S01]  /*13240*/  @!P1 IMAD R22, R22, 0x8, R2 ;  /* 0x0000000816169824 */ /* 0x000fe200078e0202 */
[----:B------:R-:W-:Y:S02]  /*13250*/  FMNMX.FTZ R11, R24, R0, !PT ;  /* 0x00000000180b7209 */ /* 0x000fe40007810000 */
[----:B------:R-:W-:Y:S02]  /*13260*/  ISETP.LT.OR P5, PT, R21, 0x2, P5 ;  /* 0x000000021500780c */ /* 0x000fe40002fa1670 */
[----:B------:R-:W-:Y:S02]  /*13270*/  FMNMX.FTZ R11, R12, R11, !PT ;  /* 0x0000000b0c0b7209 */ /* 0x000fe40007810000 */
[----:B------:R-:W-:Y:S02]  /*13280*/  FSEL R180, R27, -INF , !P5 ;  /* 0xff8000001bb47808 */ /* 0x000fe40006800000 */
[----:B------:R-:W-:-:S02]  /*13290*/  ISETP.GT.AND P5, PT, R13, 0x8, P4 ;  /* 0x000000080d00780c */ /* 0x000fc400027a4270 */
[----:B------:R-:W-:Y:S02]  /*132a0*/  FMNMX.FTZ R11, R28, R11, !PT ;  /* 0x0000000b1c0b7209 */ /* 0x000fe40007810000 */
[----:B------:R-:W-:Y:S02]  /*132b0*/  ISETP.LT.OR P5, PT, R21, 0x9, P5 ;  /* 0x000000091500780c */ /* 0x000fe40002fa1670 */
[----:B------:R-:W-:Y:S02]  /*132c0*/  FMNMX.FTZ R11, R20, R11, !PT ;  /* 0x0000000b140b7209 */ /* 0x000fe40007810000 */
[----:B------:R-:W-:Y:S02]  /*132d0*/  FSEL R30, R30, -INF , !P5 ;  /* 0xff8000001e1e7808 */ /* 0x000fe40006800000 */
[----:B------:R-:W-:Y:S02]  /*132e0*/  ISETP.GT.AND P5, PT, R13, 0x9, P4 ;  /* 0x000000090d00780c */ /* 0x000fe400027a4270 */
[----:B------:R-:W-:-:S02]  /*132f0*/  FMNMX.FTZ R11, R32, R11, !PT ;  /* 0x0000000b200b7209 */ /* 0x000fc40007810000 */
[----:B------:R-:W-:Y:S02]  /*13300*/  ISETP.LT.OR P5, PT, R21, 0xa, P5 ;  /* 0x0000000a1500780c */ /* 0x000fe40002fa1670 */
[----:B------:R-:W-:Y:S02]  /*13310*/  FMNMX.FTZ R11, R152, R11, !PT ;  /* 0x0000000b980b7209 */ /* 0x000fe40007810000 */
[----:B------:R-:W-:Y:S02]  /*13320*/  FSEL R182, R31, -INF , !P5 ;  /* 0xff8000001fb67808 */ /* 0x000fe40006800000 */
[----:B------:R-:W-:Y:S02]  /*13330*/  ISETP.GT.AND P5, PT, R13, 0x10, P4 ;  /* 0x000000100d00780c */ /* 0x000fe400027a4270 */
[----:B------:R-:W-:Y:S02]  /*13340*/  FMNMX.FTZ R11, R36, R11, !PT ;  /* 0x0000000b240b7209 */ /* 0x000fe40007810000 */
[----:B------:R-:W-:-:S02]  /*13350*/  ISETP.LT.OR P5, PT, R21, 0x11, P5 ;  /* 0x000000111500780c */ /* 0x000fc40002fa1670 */
[----:B------:R-:W-:Y:S02]  /*13360*/  FMNMX.FTZ R11, R154, R11, !PT ;  /* 0x0000000b9a0b7209 */ /* 0x000fe40007810000 */
[----:B------:R-:W-:Y:S02]  /*13370*/  FSEL R34, R34, -INF , !P5 ;  /* 0xff80000022227808 */ /* 0x000fe40006800000 */
[----:B------:R-:W-:Y:S02]  /*13380*/  ISETP.GT.AND P5, PT, R13, 0x11, P4 ;  /* 0x000000110d00780c */ /* 0x000fe400027a4270 */
[----:B------:R-:W-:Y:S02]  /*13390*/  FMNMX.FTZ R11, R40, R11, !PT ;  /* 0x0000000b280b7209 */ /* 0x000fe40007810000 */
[----:B------:R-:W-:Y:S02]  /*133a0*/  ISETP.LT.OR P5, PT, R21, 0x12, P5 ;  /* 0x000000121500780c */ /* 0x000fe40002fa1670 */
[----:B------:R-:W-:-:S02]  /*133b0*/  FMNMX.FTZ R11, R156, R11, !PT ;  /* 0x0000000b9c0b7209 */ /* 0x000fc40007810000 */
[----:B------:R-:W-:Y:S02]  /*133c0*/  FSEL R186, R35, -INF , !P5 ;  /* 0xff80000023ba7808 */ /* 0x000fe40006800000 */
[----:B------:R-:W-:Y:S02]  /*133d0*/  ISETP.GT.AND P5, PT, R13, 0x18, P4 ;  /* 0x000000180d00780c */ /* 0x000fe400027a4270 */
[----:B------:R-:W-:Y:S02]  /*133e0*/  FMNMX.FTZ R11, R44, R11, !PT ;  /* 0x0000000b2c0b7209 */ /* 0x000fe40007810000 */
[----:B------:R-:W-:Y:S02]  /*133f0*/  ISETP.LT.OR P5, PT, R21, 0x19, P5 ;  /* 0x000000191500780c */ /* 0x000fe40002fa1670 */
[----:B------:R-:W-:Y:S02]  /*13400*/  FMNMX.FTZ R11, R158, R11, !PT ;  /* 0x0000000b9e0b7209 */ /* 0x000fe40007810000 */
[----:B------:R-:W-:-:S02]  /*13410*/  FSEL R38, R38, -INF , !P5 ;  /* 0xff80000026267808 */ /* 0x000fc40006800000 */
[----:B------:R-:W-:Y:S02]  /*13420*/  ISETP.GT.AND P5, PT, R13, 0x19, P4 ;  /* 0x000000190d00780c */ /* 0x000fe400027a4270 */
        /* <DEDUP_REMOVED lines=49> */
[----:B------:R-:W-:Y:S01]  /*13740*/  ISETP.GT.AND P5, PT, R13, 0x41, P4 ;  /* 0x000000410d00780c */ /* 0x000fe200027a4270 */
[----:B------:R-:W0:Y:S03]  /*13750*/  SHFL.BFLY PT, R10, R11, 0x2, 0x1f ;  /* 0x0c401f000b0a7f89 */ /* 0x000e2600000e0000 */
[----:B------:R-:W-:-:S04]  /*13760*/  ISETP.LT.OR P5, PT, R21, 0x42, P5 ;  /* 0x000000421500780c */ /* 0x000fc80002fa1670 */
[----:B------:R-:W-:Y:S02]  /*13770*/  FSEL R59, R59, -INF , !P5 ;  /* 0xff8000003b3b7808 */ /* 0x000fe40006800000 */
[----:B------:R-:W-:-:S04]  /*13780*/  ISETP.GT.AND P5, PT, R13, 0x48, P4 ;  /* 0x000000480d00780c */ /* 0x000fc800027a4270 */
[----:B------:R-:W-:-:S04]  /*13790*/  ISETP.LT.OR P5, PT, R21, 0x49, P5 ;  /* 0x000000491500780c */ /* 0x000fc80002fa1670 */
[----:B------:R-:W-:Y:S02]  /*137a0*/  FSEL R62, R62, -INF , !P5 ;  /* 0xff8000003e3e7808 */ /* 0x000fe40006800000 */
[----:B------:R-:W-:-:S04]  /*137b0*/  ISETP.GT.AND P5, PT, R13, 0x49, P4 ;  /* 0x000000490d00780c */ /* 0x000fc800027a4270 */
[----:B------:R-:W-:Y:S02]  /*137c0*/  ISETP.LT.OR P5, PT, R21, 0x4a, P5 ;  /* 0x0000004a1500780c */ /* 0x000fe40002fa1670 */
[----:B0-----:R-:W-:Y:S02]  /*137d0*/  FMNMX.FTZ R25, R11, R10, !PT ;  /* 0x0000000a0b197209 */ /* 0x001fe40007810000 */
[----:B------:R-:W-:Y:S01]  /*137e0*/  FSEL R63, R63, -INF , !P5 ;  /* 0xff8000003f3f7808 */ /* 0x000fe20006800000 */
[----:B------:R-:W0:Y:S01]  /*137f0*/  LDC R11, c[0x0][0x988] ;  /* 0x00026200ff0b7b82 */ /* 0x000e220000000800 */
[----:B------:R-:W-:Y:S01]  /*13800*/  ISETP.GT.AND P5, PT, R13, 0x50, P4 ;  /* 0x000000500d00780c */ /* 0x000fe200027a4270 */
[----:B------:R-:W1:Y:S03]  /*13810*/  SHFL.BFLY PT, R10, R25, 0x1, 0x1f ;  /* 0x0c201f00190a7f89 */ /* 0x000e6600000e0000 */
[----:B------:R-:W-:-:S04]  /*13820*/  ISETP.LT.OR P5, PT, R21, 0x51, P5 ;  /* 0x000000511500780c */ /* 0x000fc80002fa1670 */
[----:B------:R-:W-:Y:S02]  /*13830*/  FSEL R66, R66, -INF , !P5 ;  /* 0xff80000042427808 */ /* 0x000fe40006800000 */
[----:B------:R-:W-:-:S04]  /*13840*/  ISETP.GT.AND P5, PT, R13, 0x51, P4 ;  /* 0x000000510d00780c */ /* 0x000fc800027a4270 */
[----:B------:R-:W-:-:S04]  /*13850*/  ISETP.LT.OR P5, PT, R21, 0x52, P5 ;  /* 0x000000521500780c */ /* 0x000fc80002fa1670 */
[----:B------:R-:W-:Y:S02]  /*13860*/  FSEL R67, R67, -INF , !P5 ;  /* 0xff80000043437808 */ /* 0x000fe40006800000 */
[----:B------:R-:W-:-:S04]  /*13870*/  ISETP.GT.AND P5, PT, R13, 0x58, P4 ;  /* 0x000000580d00780c */ /* 0x000fc800027a4270 */
[----:B------:R-:W-:Y:S02]  /*13880*/  ISETP.LT.OR P5, PT, R21, 0x59, P5 ;  /* 0x000000591500780c */ /* 0x000fe40002fa1670 */
[----:B-1----:R-:W-:Y:S02]  /*13890*/  FMNMX.FTZ R10, R25, R10, !PT ;  /* 0x0000000a190a7209 */ /* 0x002fe40007810000 */
[----:B------:R-:W-:Y:S02]  /*138a0*/  FSEL R70, R70, -INF , !P5 ;  /* 0xff80000046467808 */ /* 0x000fe40006800000 */
[----:B------:R-:W-:Y:S01]  /*138b0*/  ISETP.GT.AND P5, PT, R13, 0x59, P4 ;  /* 0x000000590d00780c */ /* 0x000fe200027a4270 */
[----:B0-----:R-:W-:-:S03]  /*138c0*/  FMUL.FTZ R51, R10, R11 ;  /* 0x0000000b0a337220 */ /* 0x001fc60000410000 */
        /* <DEDUP_REMOVED lines=23> */
[C---:B------:R-:W-:Y:S02]  /*13a40*/  ISETP.GT.AND P5, PT, R13.reuse, RZ, P4 ;  /* 0x000000ff0d00720c */ /* 0x040fe400027a4270 */
[----:B------:R-:W-:Y:S02]  /*13a50*/  ISETP.GT.AND P4, PT, R13, 0x79, P4 ;  /* 0x000000790d00780c */ /* 0x000fe40002784270 */
[C---:B------:R-:W-:Y:S02]  /*13a60*/  ISETP.LT.OR P5, PT, R21.reuse, 0x1, P5 ;  /* 0x000000011500780c */ /* 0x040fe40002fa1670 */
[----:B------:R-:W-:Y:S02]  /*13a70*/  ISETP.LT.OR P4, PT, R21, 0x7a, P4 ;  /* 0x0000007a1500780c */ /* 0x000fe40002781670 */
[----:B------:R-:W-:-:S02]  /*13a80*/  FSEL R57, R26, -INF , !P5 ;  /* 0xff8000001a397808 */ /* 0x000fc40006800000 */
[----:B------:R-:W-:Y:S02]  /*13a90*/  FSETP.NEU.FTZ.AND P5, PT, R10, -INF , PT ;  /* 0xff8000000a00780b */ /* 0x000fe40003fbd000 */
[----:B------:R-:W-:Y:S02]  /*13aa0*/  FMNMX.FTZ R29, R57, R8, !PT ;  /* 0x00000008391d7209 */ /* 0x000fe40007810000 */
[----:B------:R-:W-:Y:S02]  /*13ab0*/  FSEL R51, R51, RZ, P5 ;  /* 0x000000ff33337208 */ /* 0x000fe40002800000 */
[----:B------:R-:W-:Y:S02]  /*13ac0*/  FMNMX.FTZ R29, R180, R29, !PT ;  /* 0x0000001db41d7209 */ /* 0x000fe40007810000 */
[----:B------:R-:W-:Y:S01]  /*13ad0*/  FSEL R61, R10, RZ, P5 ;  /* 0x000000ff0a3d7208 */ /* 0x000fe20002800000 */
        /* <DEDUP_REMOVED lines=11> */
[----:B------:R-:W-:Y:S01]  /*13b90*/  FADD.FTZ R0, -R61, R0 ;  /* 0x000000003d007221 */ /* 0x000fe20000010100 */
[--C-:B------:R-:W-:Y:S01]  /*13ba0*/  FFMA.FTZ R28, R36, R11, -R51.reuse ;  /* 0x0000000b241c7223 */ /* 0x100fe20000010833 */
[----:B------:R-:W-:Y:S01]  /*13bb0*/  FMNMX.FTZ R31, R186, R31, !PT ;  /* 0x0000001fba1f7209 */ /* 0x000fe20007810000 */
[-CC-:B------:R-:W-:Y:S01]  /*13bc0*/  FFMA.FTZ R32, R40, R11.reuse, -R51.reuse ;  /* 0x0000000b28207223 */ /* 0x180fe20000010833 */
[----:B------:R0:W-:Y:S01]  /*13bd0*/  MUFU.EX2 R29, R152 ;  /* 0x00000098001d7308 */ /* 0x0001e20000000800 */
[--C-:B------:R-:W-:Y:S01]  /*13be0*/  FFMA.FTZ R36, R158, R11, -R51.reuse ;  /* 0x0000000b9e247223 */ /* 0x100fe20000010833 */
[----:B------:R-:W-:Y:S01]  /*13bf0*/  FMNMX.FTZ R31, R38, R31, !PT ;  /* 0x0000001f261f7209 */ /* 0x000fe20007810000 */
[-CC-:B------:R-:W-:Y:S01]  /*13c00*/  FFMA.FTZ R40, R160, R11.reuse, -R51.reuse ;  /* 0x0000000ba0287223 */ /* 0x180fe20000010833 */
[-CC-:B------:R-:W-:Y:S01]  /*13c10*/  FFMA.FTZ R24, R24, R11.reuse, -R51.reuse ;  /* 0x0000000b18187223 */ /* 0x180fe20000010833 */
        /* <DEDUP_REMOVED lines=10> */
[-CC-:B0-----:R-:W-:Y:S01]  /*13cc0*/  FFMA.FTZ R152, R80, R11.reuse, -R51.reuse ;  /* 0x0000000b50987223 */ /* 0x181fe20000010833 */
[-CC-:B------:R-:W-:Y:S01]  /*13cd0*/  FFMA.FTZ R49, R176, R11.reuse, -R51.reuse ;  /* 0x0000000bb0317223 */ /* 0x180fe20000010833 */
[----:B-1----:R-:W-:Y:S01]  /*13ce0*/  FFMA.FTZ R154, R84, R11, -R51 ;  /* 0x0000000b549a7223 */ /* 0x002fe20000010833 */
[----:B------:R-:W-:Y:S01]  /*13cf0*/  FMNMX.FTZ R33, R46, R33, !PT ;  /* 0x000000212e217209 */ /* 0x000fe20007810000 */
[----:B------:R-:W-:Y:S03]  /*13d00*/  MUFU.EX2 R24, R24 ;  /* 0x0000001800187308 */ /* 0x000fe60000000800 */
[----:B------:R-:W-:-:S04]  /*13d10*/  FMNMX.FTZ R35, R234, R33, !PT ;  /* 0x00000021ea237209 */ /* 0x000fc80007810000 */
[----:B------:R-:W-:Y:S01]  /*13d20*/  FMNMX.FTZ R35, R50, R35, !PT ;  /* 0x0000002332237209 */ /* 0x000fe20007810000 */
[----:B------:R0:W-:Y:S03]  /*13d30*/  MUFU.EX2 R33, R156 ;  /* 0x0000009c00217308 */ /* 0x0001e60000000800 */
[----:B------:R-:W-:-:S04]  /*13d40*/  FMNMX.FTZ R37, R236, R35, !PT ;  /* 0x00000023ec257209 */ /* 0x000fc80007810000 */
[----:B------:R-:W-:Y:S01]  /*13d50*/  FMNMX.FTZ R12, R54, R37, !PT ;  /* 0x00000025360c7209 */ /* 0x000fe20007810000 */
[----:B------:R1:W-:Y:S01]  /*13d60*/  MUFU.EX2 R35, R44 ;  /* 0x0000002c00237308 */ /* 0x0003e20000000800 */
[----:B0-----:R-:W-:Y:S02]  /*13d70*/  FFMA.FTZ R156, R72, R11, -R51 ;  /* 0x0000000b489c7223 */ /* 0x001fe40000010833 */
[----:B------:R-:W-:-:S04]  /*13d80*/  FMNMX.FTZ R37, R55, R12, !PT ;  /* 0x0000000c37257209 */ /* 0x000fc80007810000 */
[----:B------:R-:W-:Y:S01]  /*13d90*/  FMNMX.FTZ R12, R58, R37, !PT ;  /* 0x000000253a0c7209 */ /* 0x000fe20007810000 */
[-CC-:B------:R-:W-:Y:S01]  /*13da0*/  FFMA.FTZ R37, R48, R11.reuse, -R51.reuse ;  /* 0x0000000b30257223 */ /* 0x180fe20000010833 */
[----:B------:R-:W-:Y:S01]  /*13db0*/  FSEL R48, R87, -INF , !P4 ;  /* 0xff80000057307808 */ /* 0x000fe20006000000 */
[-CC-:B-1----:R-:W-:Y:S01]  /*13dc0*/  FFMA.FTZ R44, R162, R11.reuse, -R51.reuse ;  /* 0x0000000ba22c7223 */ /* 0x182fe20000010833 */
[----:B------:R-:W-:Y:S01]  /*13dd0*/  FMNMX.FTZ R39, R59, R12, !PT ;  /* 0x0000000c3b277209 */ /* 0x000fe20007810000 */
[----:B------:R-:W-:Y:S01]  /*13de0*/  FFMA.FTZ R162, R68, R11, -R51 ;  /* 0x0000000b44a27223 */ /* 0x000fe20000010833 */
        /* <DEDUP_REMOVED lines=10> */
[----:B------:R-:W0:Y:S02]  /*13e90*/  MUFU.EX2 R20, R20 ;  /* 0x0000001400147308 */ /* 0x000e240000000800 */
[----:B------:R-:W-:Y:S01]  /*13ea0*/  FMNMX.FTZ R12, R74, R41, !PT ;  /* 0x000000294a0c7209 */ /* 0x000fe20007810000 */
[----:B------:R-:W-:-:S03]  /*13eb0*/  FFMA.FTZ R41, R56, R11, -R51 ;  /* 0x0000000b38297223 */ /* 0x000fc60000010833 */
[----:B------:R-:W-:Y:S02]  /*13ec0*/  FMNMX.FTZ R43, R75, R12, !PT ;  /* 0x0000000c4b2b7209 */ /* 0x000fe40007810000 */
[----:B------:R-:W-:Y:S02]  /*13ed0*/  MUFU.EX2 R28, R28 ;  /* 0x0000001c001c7308 */ /* 0x000fe40000000800 */
[----:B------:R-:W-:-:S04]  /*13ee0*/  FMNMX.FTZ R12, R78, R43, !PT ;  /* 0x0000002b4e0c7209 */ /* 0x000fc80007810000 */
[----:B------:R-:W-:Y:S02]  /*13ef0*/  FMNMX.FTZ R43, R79, R12, !PT ;  /* 0x0000000c4f2b7209 */ /* 0x000fe40007810000 */
[----:B------:R-:W-:Y:S01]  /*13f00*/  MUFU.EX2 R32, R32 ;  /* 0x0000002000207308 */ /* 0x000fe20000000800 */
[----:B0-----:R-:W-:Y:S02]  /*13f10*/  F2FP.BF16.F32.PACK_AB R176, R29, R20 ;  /* 0x000000141db0723e */ /* 0x001fe400000010ff */
[----:B------:R-:W-:Y:S01]  /*13f20*/  FMNMX.FTZ R12, R82, R43, !PT ;  /* 0x0000002b520c7209 */ /* 0x000fe20007810000 */
[----:B------:R-:W-:-:S03]  /*13f30*/  FFMA.FTZ R43, R170, R11, -R51 ;  /* 0x0000000baa2b7223 */ /* 0x000fc60000010833 */
[----:B------:R-:W-:Y:S01]  /*13f40*/  FMNMX.FTZ R21, R83, R12, !PT ;  /* 0x0000000c53157209 */ /* 0x000fe20007810000 */
[----:B------:R-:W0:Y:S03]  /*13f50*/  MUFU.EX2 R36, R36 ;  /* 0x0000002400247308 */ /* 0x000e260000000800 */
[----:B------:R-:W-:-:S04]  /*13f60*/  FMNMX.FTZ R21, R86, R21, !PT ;  /* 0x0000001556157209 */ /* 0x000fc80007810000 */
[----:B------:R-:W-:Y:S01]  /*13f70*/  FMNMX.FTZ R12, R48, R21, !PT ;  /* 0x00000015300c7209 */ /* 0x000fe20007810000 */
[----:B------:R-:W-:Y:S01]  /*13f80*/  FFMA.FTZ R21, R168, R11, -R51 ;  /* 0x0000000ba8157223 */ /* 0x000fe20000010833 */
[----:B------:R-:W-:Y:S03]  /*13f90*/  MUFU.EX2 R37, R37 ;  /* 0x0000002500257308 */ /* 0x000fe60000000800 */
[----:B------:R-:W1:Y:S05]  /*13fa0*/  SHFL.BFLY PT, R45, R12, 0x2, 0x1f ;  /* 0x0c401f000c2d7f89 */ /* 0x000e6a00000e0000 */
[----:B------:R-:W2:Y:S01]  /*13fb0*/  MUFU.EX2 R40, R40 ;  /* 0x0000002800287308 */ /* 0x000ea20000000800 */
[----:B0-----:R-:W-:-:S07]  /*13fc0*/  F2FP.BF16.F32.PACK_AB R174, R36, R35 ;  /* 0x0000002324ae723e */ /* 0x001fce00000010ff */
[----:B------:R-:W-:Y:S08]  /*13fd0*/  MUFU.EX2 R39, R39 ;  /* 0x0000002700277308 */ /* 0x000ff00000000800 */
[----:B------:R-:W0:Y:S01]  /*13fe0*/  MUFU.EX2 R44, R44 ;  /* 0x0000002c002c7308 */ /* 0x000e220000000800 */
[----:B--2---:R-:W-:Y:S02]  /*13ff0*/  F2FP.BF16.F32.PACK_AB R168, R40, R37 ;  /* 0x0000002528a8723e */ /* 0x004fe400000010ff */
[----:B-1----:R-:W-:Y:S01]  /*14000*/  FMNMX.FTZ R52, R12, R45, !PT ;  /* 0x0000002d0c347209 */ /* 0x002fe20007810000 */
[----:B------:R-:W-:Y:S01]  /*14010*/  FFMA.FTZ R45, R172, R11, -R51 ;  /* 0x0000000bac2d7223 */ /* 0x000fe20000010833 */
[----:B------:R-:W-:-:S03]  /*14020*/  F2FP.BF16.F32.PACK_AB R172, R33, R32 ;  /* 0x0000002021ac723e */ /* 0x000fc600000010ff */
[----:B------:R-:W1:Y:S01]  /*14030*/  SHFL.BFLY PT, R53, R52, 0x1, 0x1f ;  /* 0x0c201f0034357f89 */ /* 0x000e6200000e0000 */
[----:B------:R-:W-:Y:S08]  /*14040*/  MUFU.EX2 R41, R41 ;  /* 0x0000002900297308 */ /* 0x000ff00000000800 */
[----:B------:R-:W-:Y:S01]  /*14050*/  MUFU.EX2 R164, R164 ;  /* 0x000000a400a47308 */ /* 0x000fe20000000800 */
[----:B0-----:R-:W-:-:S07]  /*14060*/  F2FP.BF16.F32.PACK_AB R170, R44, R39 ;  /* 0x000000272caa723e */ /* 0x001fce00000010ff */
[----:B------:R-:W-:Y:S01]  /*14070*/  MUFU.EX2 R13, R13 ;  /* 0x0000000d000d7308 */ /* 0x000fe20000000800 */
[----:B-1----:R-:W-:Y:S01]  /*14080*/  FMNMX.FTZ R12, R52, R53, !PT ;  /* 0x00000035340c7209 */ /* 0x002fe20007810000 */
[-C--:B------:R-:W-:Y:S01]  /*14090*/  FFMA.FTZ R53, R178, R11.reuse, -R51 ;  /* 0x0000000bb2357223 */ /* 0x080fe20000010833 */
[----:B------:R-:W-:-:S05]  /*140a0*/  FMUL.FTZ R51, R0, R11 ;  /* 0x0000000b00337220 */ /* 0x000fca0000410000 */
[----:B------:R-:W-:Y:S01]  /*140b0*/  MUFU.EX2 R166, R166 ;  /* 0x000000a600a67308 */ /* 0x000fe20000000800 */
[C---:B------:R-:W-:Y:S01]  /*140c0*/  FSETP.NEU.FTZ.AND P4, PT, R12.reuse, -INF , PT ;  /* 0xff8000000c00780b */ /* 0x040fe20003f9d000 */
[----:B------:R-:W-:Y:S01]  /*140d0*/  FMUL.FTZ R61, R12, R11 ;  /* 0x0000000b0c3d7220 */ /* 0x000fe20000410000 */
[----:B------:R-:W-:-:S04]  /*140e0*/  F2FP.BF16.F32.PACK_AB R178, R31, R28 ;  /* 0x0000001c1fb2723e */ /* 0x000fc800000010ff */
[----:B------:R-:W-:Y:S01]  /*140f0*/  FSEL R61, R61, RZ, P4 ;  /* 0x000000ff3d3d7208 */ /* 0x000fe20002000000 */
[----:B------:R-:W0:Y:S04]  /*14100*/  MUFU.EX2 R51, R51 ;  /* 0x0000003300337308 */ /* 0x000e280000000800 */
        /* <DEDUP_REMOVED lines=12> */
[--C-:B------:R-:W-:Y:S01]  /*141d0*/  FFMA.FTZ R175, R46, R11, -R61.reuse ;  /* 0x0000000b2eaf7223 */ /* 0x100fe2000001083d */
[----:B0-----:R-:W-:Y:S01]  /*141e0*/  FFMA.FTZ R52, R51, R5, R24 ;  /* 0x0000000533347223 */ /* 0x001fe20000010018 */
[----:B------:R-:W-:Y:S01]  /*141f0*/  MUFU.EX2 R0, R0 ;  /* 0x0000000000007308 */ /* 0x000fe20000000800 */
[-CC-:B------:R-:W-:Y:S01]  /*14200*/  FFMA.FTZ R46, R234, R11.reuse, -R61.reuse ;  /* 0x0000000bea2e7223 */ /* 0x180fe2000001083d */
[----:B------:R-:W-:Y:S01]  /*14210*/  F2FP.BF16.F32.PACK_AB R182, R27, R26 ;  /* 0x0000001a1bb6723e */ /* 0x000fe200000010ff */
        /* <DEDUP_REMOVED lines=10> */
[-C--:B------:R-:W-:Y:S01]  /*142c0*/  FFMA.FTZ R161, R66, R11.reuse, -R61 ;  /* 0x0000000b42a17223 */ /* 0x080fe2000001083d */
[----:B------:R-:W-:Y:S01]  /*142d0*/  F2FP.BF16.F32.PACK_AB R180, R25, R24 ;  /* 0x0000001819b4723e */ /* 0x000fe200000010ff */
        /* <DEDUP_REMOVED lines=17> */
[----:B------:R-:W-:Y:S01]  /*143f0*/  FSEL R5, R12, RZ, P4 ;  /* 0x000000ff0c057208 */ /* 0x000fe20002000000 */
[----:B------:R-:W-:Y:S01]  /*14400*/  MUFU.EX2 R30, R30 ;  /* 0x0000001e001e7308 */ /* 0x000fe20000000800 */
[--C-:B------:R-:W-:Y:S01]  /*14410*/  FFMA.FTZ R48, R48, R11, -R61.reuse ;  /* 0x0000000b30307223 */ /* 0x100fe2000001083d */
[----:B------:R-:W-:Y:S01]  /*14420*/  FADD.FTZ R52, R33, R52 ;  /* 0x0000003421347221 */ /* 0x000fe20000010000 */
[----:B------:R-:W-:Y:S01]  /*14430*/  ISETP.GT.AND P4, PT, R4, R14, PT ;  /* 0x0000000e0400720c */ /* 0x000fe20003f84270 */
[-C--:B------:R-:W-:Y:S01]  /*14440*/  FMUL.FTZ R88, R88, R51.reuse ;  /* 0x0000003358587220 */ /* 0x080fe20000410000 */
[----:B------:R-:W-:Y:S01]  /*14450*/  FMUL.FTZ R89, R89, R51 ;  /* 0x0000003359597220 */ /* 0x000fe20000410000 */
[----:B------:R-:W-:Y:S01]  /*14460*/  FADD.FTZ R57, R35, R52 ;  /* 0x0000003423397221 */ /* 0x000fe20000010000 */
[----:B------:R-:W-:Y:S01]  /*14470*/  FFMA.FTZ R52, R55, R11, -R61 ;  /* 0x0000000b37347223 */ /* 0x000fe2000001083d */
[----:B------:R-:W-:-:S02]  /*14480*/  @!P1 VIADD R55, R22, 0x28860 ;  /* 0x0002886016379836 */ /* 0x000fc40000000000 */
[----:B------:R-:W-:Y:S01]  /*14490*/  FADD.FTZ R22, -R5, R8 ;  /* 0x0000000805167221 */ /* 0x000fe20000010100 */
[----:B------:R-:W-:Y:S01]  /*144a0*/  FADD.FTZ R54, R36, R57 ;  /* 0x0000003924367221 */ /* 0x000fe20000010000 */
[----:B------:R0:W-:Y:S01]  /*144b0*/  MUFU.EX2 R8, R52 ;  /* 0x0000003400087308 */ /* 0x0001e20000000800 */
[----:B------:R-:W-:Y:S01]  /*144c0*/  FMUL.FTZ R92, R92, R51 ;  /* 0x000000335c5c7220 */ /* 0x000fe20000410000 */
[----:B------:R-:W-:Y:S01]  /*144d0*/  @!P1 PRMT R55, RZ, 0x654, R55 ;  /* 0x00000654ff379816 */ /* 0x000fe20000000037 */
[----:B------:R-:W-:Y:S01]  /*144e0*/  FADD.FTZ R5, R37, R54 ;  /* 0x0000003625057221 */ /* 0x000fe20000010000 */
[----:B------:R-:W-:Y:S01]  /*144f0*/  FMUL.FTZ R22, R22, R11 ;  /* 0x0000000b16167220 */ /* 0x000fe20000410000 */
[-C--:B------:R-:W-:Y:S01]  /*14500*/  FMUL.FTZ R93, R93, R51.reuse ;  /* 0x000000335d5d7220 */ /* 0x080fe20000410000 */
[----:B------:R1:W-:Y:S01]  /*14510*/  @!P1 SYNCS.ARRIVE.TRANS64.RED.A1T0 RZ, [R55+URZ], RZ ;  /* 0x000000ff37ff99a7 */ /* 0x0003e2000810043f */
[----:B------:R-:W-:Y:S01]  /*14520*/  FADD.FTZ R54, R40, R5 ;  /* 0x0000000528367221 */ /* 0x000fe20000010000 */
[----:B------:R-:W-:Y:S01]  /*14530*/  MUFU.EX2 R162, R162 ;  /* 0x000000a200a27308 */ /* 0x000fe20000000800 */
[-C--:B------:R-:W-:Y:S01]  /*14540*/  FMUL.FTZ R96, R96, R51.reuse ;  /* 0x0000003360607220 */ /* 0x080fe20000410000 */
[-C--:B------:R-:W-:Y:S01]  /*14550*/  FMUL.FTZ R97, R97, R51.reuse ;  /* 0x0000003361617220 */ /* 0x080fe20000410000 */
[----:B------:R-:W-:Y:S01]  /*14560*/  FADD.FTZ R5, R39, R54 ;  /* 0x0000003627057221 */ /* 0x000fe20000010000 */
[-C--:B------:R-:W-:Y:S01]  /*14570*/  FMUL.FTZ R100, R100, R51.reuse ;  /* 0x0000003364647220 */ /* 0x080fe20000410000 */
[-C--:B------:R-:W-:Y:S01]  /*14580*/  FMUL.FTZ R101, R101, R51.reuse ;  /* 0x0000003365657220 */ /* 0x080fe20000410000 */
[-C--:B------:R-:W-:Y:S01]  /*14590*/  FMUL.FTZ R104, R104, R51.reuse ;  /* 0x0000003368687220 */ /* 0x080fe20000410000 */
[----:B0-----:R-:W-:Y:S01]  /*145a0*/  FADD.FTZ R52, R44, R5 ;  /* 0x000000052c347221 */ /* 0x001fe20000010000 */
[----:B-1----:R-:W0:Y:S01]  /*145b0*/  MUFU.EX2 R55, R22 ;  /* 0x0000001600377308 */ /* 0x002e220000000800 */
[-C--:B------:R-:W-:Y:S01]  /*145c0*/  FMUL.FTZ R105, R105, R51.reuse ;  /* 0x0000003369697220 */ /* 0x080fe20000410000 */
[-C--:B------:R-:W-:Y:S01]  /*145d0*/  FMUL.FTZ R108, R108, R51.reuse ;  /* 0x000000336c6c7220 */ /* 0x080fe20000410000 */
[----:B------:R-:W-:Y:S01]  /*145e0*/  FADD.FTZ R5, R41, R52 ;  /* 0x0000003429057221 */ /* 0x000fe20000010000 */
[-C--:B------:R-:W-:Y:S01]  /*145f0*/  FMUL.FTZ R109, R109, R51.reuse ;  /* 0x000000336d6d7220 */ /* 0x080fe20000410000 */
[-C--:B------:R-:W-:Y:S01]  /*14600*/  FMUL.FTZ R112, R112, R51.reuse ;  /* 0x0000003370707220 */ /* 0x080fe20000410000 */
[----:B------:R-:W-:Y:S01]  /*14610*/  FMUL.FTZ R113, R113, R51 ;  /* 0x0000003371717220 */ /* 0x000fe20000410000 */
[C---:B------:R-:W-:Y:S01]  /*14620*/  FADD.FTZ R52, R164.reuse, R5 ;  /* 0x00000005a4347221 */ /* 0x040fe20000010000 */
[----:B------:R-:W1:Y:S01]  /*14630*/  MUFU.EX2 R177, R177 ;  /* 0x000000b100b17308 */ /* 0x000e620000000800 */
[----:B------:R-:W-:Y:S01]  /*14640*/  F2FP.BF16.F32.PACK_AB R164, R164, R41 ;  /* 0x00000029a4a4723e */ /* 0x000fe200000010ff */
[-C--:B------:R-:W-:Y:S01]  /*14650*/  FMUL.FTZ R116, R116, R51.reuse ;  /* 0x0000003374747220 */ /* 0x080fe20000410000 */
[----:B------:R-:W-:Y:S01]  /*14660*/  FADD.FTZ R5, R13, R52 ;  /* 0x000000340d057221 */ /* 0x000fe20000010000 */
[-C--:B------:R-:W-:Y:S01]  /*14670*/  FMUL.FTZ R117, R117, R51.reuse ;  /* 0x0000003375757220 */ /* 0x080fe20000410000 */
[-C--:B------:R-:W-:Y:S01]  /*14680*/  FMUL.FTZ R120, R120, R51.reuse ;  /* 0x0000003378787220 */ /* 0x080fe20000410000 */
[----:B------:R-:W-:Y:S01]  /*14690*/  FMUL.FTZ R121, R121, R51 ;  /* 0x0000003379797220 */ /* 0x000fe20000410000 */
[C---:B------:R-:W-:Y:S01]  /*146a0*/  FADD.FTZ R5, R166.reuse, R5 ;  /* 0x00000005a6057221 */ /* 0x040fe20000010000 */
[----:B------:R-:W2:Y:S01]  /*146b0*/  MUFU.EX2 R43, R43 ;  /* 0x0000002b002b7308 */ /* 0x000ea20000000800 */
[----:B0-----:R-:W-:Y:S01]  /*146c0*/  FFMA.FTZ R52, R55, R3, R0 ;  /* 0x0000000337347223 */ /* 0x001fe20000010000 */
[----:B------:R-:W-:Y:S01]  /*146d0*/  F2FP.BF16.F32.PACK_AB R166, R166, R13 ;  /* 0x0000000da6a6723e */ /* 0x000fe200000010ff */
[----:B------:R-:W-:Y:S01]  /*146e0*/  FADD.FTZ R54, R160, R5 ;  /* 0x00000005a0367221 */ /* 0x000fe20000010000 */
[----:B------:R-:W-:Y:S01]  /*146f0*/  F2FP.BF16.F32.PACK_AB R160, R21, R160 ;  /* 0x000000a015a0723e */ /* 0x000fe200000010ff */
[C---:B------:R-:W-:Y:S01]  /*14700*/  FADD.FTZ R52, R181.reuse, R52 ;  /* 0x00000034b5347221 */ /* 0x040fe20000010000 */
[----:B------:R-:W-:Y:S01]  /*14710*/  F2FP.BF16.F32.PACK_AB R181, R181, R0 ;  /* 0x00000000b5b5723e */ /* 0x000fe200000010ff */
[----:B------:R-:W-:Y:S01]  /*14720*/  FADD.FTZ R5, R21, R54 ;  /* 0x0000003615057221 */ /* 0x000fe20000010000 */
[----:B------:R-:W0:Y:S01]  /*14730*/  MUFU.EX2 R34, R34 ;  /* 0x0000002200227308 */ /* 0x000e220000000800 */
[----:B------:R-:W-:Y:S01]  /*14740*/  FADD.FTZ R3, R183, R52 ;  /* 0x00000034b7037221 */ /* 0x000fe20000010000 */
[-C--:B------:R-:W-:Y:S01]  /*14750*/  FMUL.FTZ R124, R124, R51.reuse ;  /* 0x000000337c7c7220 */ /* 0x080fe20000410000 */
[----:B------:R-:W-:Y:S01]  /*14760*/  FADD.FTZ R54, R162, R5 ;  /* 0x00000005a2367221 */ /* 0x000fe20000010000 */
[-C--:B------:R-:W-:Y:S01]  /*14770*/  FMUL.FTZ R125, R125, R51.reuse ;  /* 0x000000337d7d7220 */ /* 0x080fe20000410000 */
[----:B------:R-:W-:Y:S01]  /*14780*/  FADD.FTZ R52, R30, R3 ;  /* 0x000000031e347221 */ /* 0x000fe20000010000 */
[-C--:B------:R-:W-:Y:S01]  /*14790*/  FMUL.FTZ R128, R128, R51.reuse ;  /* 0x0000003380807220 */ /* 0x080fe20000410000 */
[-C--:B------:R-:W-:Y:S01]  /*147a0*/  FMUL.FTZ R129, R129, R51.reuse ;  /* 0x0000003381817220 */ /* 0x080fe20000410000 */
[----:B------:R-:W3:Y:S01]  /*147b0*/  MUFU.EX2 R156, R156 ;  /* 0x0000009c009c7308 */ /* 0x000ee20000000800 */
[----:B-1----:R-:W-:Y:S01]  /*147c0*/  FADD.FTZ R3, R177, R52 ;  /* 0x00000034b1037221 */ /* 0x002fe20000010000 */
[C---:B--2---:R-:W-:Y:S01]  /*147d0*/  FADD.FTZ R5, R43.reuse, R54 ;  /* 0x000000362b057221 */ /* 0x044fe20000010000 */
[----:B------:R-:W-:Y:S01]  /*147e0*/  F2FP.BF16.F32.PACK_AB R162, R43, R162 ;  /* 0x000000a22ba2723e */ /* 0x000fe200000010ff */
[-C--:B------:R-:W-:Y:S01]  /*147f0*/  FMUL.FTZ R132, R132, R51.reuse ;  /* 0x0000003384847220 */ /* 0x080fe20000410000 */
[-C--:B------:R-:W-:Y:S01]  /*14800*/  FMUL.FTZ R133, R133, R51.reuse ;  /* 0x0000003385857220 */ /* 0x080fe20000410000 */
[-C--:B------:R-:W-:Y:S01]  /*14810*/  FMUL.FTZ R136, R136, R51.reuse ;  /* 0x0000003388887220 */ /* 0x080fe20000410000 */
[-C--:B------:R-:W-:Y:S01]  /*14820*/  FMUL.FTZ R137, R137, R51.reuse ;  /* 0x0000003389897220 */ /* 0x080fe20000410000 */
[----:B------:R-:W1:Y:S01]  /*14830*/  MUFU.EX2 R179, R179 ;  /* 0x000000b300b37308 */ /* 0x000e620000000800 */
        /* <DEDUP_REMOVED lines=8> */
[----:B---3--:R-:W-:Y:S01]  /*148c0*/  FADD.FTZ R26, R156, R5 ;  /* 0x000000059c1a7221 */ /* 0x008fe20000010000 */
[----:B------:R-:W-:Y:S01]  /*148d0*/  F2FP.BF16.F32.PACK_AB R183, R30, R183 ;  /* 0x000000b71eb7723e */ /* 0x000fe200000010ff */
[----:B------:R-:W-:Y:S01]  /*148e0*/  VIADD R4, R4, 0xffffffff ;  /* 0xffffffff04047836 */ /* 0x000fe20000000000 */
[----:B------:R-:W-:Y:S01]  /*148f0*/  F2FP.BF16.F32.PACK_AB R177, R34, R177 ;  /* 0x000000b122b1723e */ /* 0x000fe200000010ff */
[-C--:B------:R-:W-:Y:S01]  /*14900*/  FMUL.FTZ R90, R90, R55.reuse ;  /* 0x000000375a5a7220 */ /* 0x080fe20000410000 */
[-C--:B------:R-:W-:Y:S01]  /*14910*/  FMUL.FTZ R91, R91, R55.reuse ;  /* 0x000000375b5b7220 */ /* 0x080fe20000410000 */
[-C--:B------:R-:W-:Y:S01]  /*14920*/  FMUL.FTZ R94, R94, R55.reuse ;  /* 0x000000375e5e7220 */ /* 0x080fe20000410000 */
[----:B------:R-:W2:Y:S01]  /*14930*/  MUFU.EX2 R38, R38 ;  /* 0x0000002600267308 */ /* 0x000ea20000000800 */
        /* <DEDUP_REMOVED lines=8> */
[C---:B0-----:R-:W-:Y:S01]  /*149c0*/  FADD.FTZ R5, R45.reuse, R26 ;  /* 0x0000001a2d057221 */ /* 0x041fe20000010000 */
[----:B------:R-:W-:Y:S01]  /*149d0*/  F2FP.BF16.F32.PACK_AB R156, R45, R156 ;  /* 0x0000009c2d9c723e */ /* 0x000fe200000010ff */
[-C--:B------:R-:W-:Y:S01]  /*149e0*/  FMUL.FTZ R107, R107, R55.reuse ;  /* 0x000000376b6b7220 */ /* 0x080fe20000410000 */
[-C--:B------:R-:W-:Y:S01]  /*149f0*/  FMUL.FTZ R110, R110, R55.reuse ;  /* 0x000000376e6e7220 */ /* 0x080fe20000410000 */
[-C--:B------:R-:W-:Y:S01]  /*14a00*/  FMUL.FTZ R111, R111, R55.reuse ;  /* 0x000000376f6f7220 */ /* 0x080fe20000410000 */
[-C--:B------:R-:W-:Y:S01]  /*14a10*/  FMUL.FTZ R114, R114, R55.reuse ;  /* 0x0000003772727220 */ /* 0x080fe20000410000 */
[----:B------:R-:W-:Y:S01]  /*14a20*/  FMUL.FTZ R115, R115, R55 ;  /* 0x0000003773737220 */ /* 0x000fe20000410000 */
[----:B------:R-:W0:Y:S01]  /*14a30*/  MUFU.EX2 R42, R42 ;  /* 0x0000002a002a7308 */ /* 0x000e220000000800 */
        /* <DEDUP_REMOVED lines=24> */
[----:B--2---:R-:W-:Y:S01]  /*14bc0*/  FADD.FTZ R3, R175, R26 ;  /* 0x0000001aaf037221 */ /* 0x004fe20000010000 */
[-C--:B------:R-:W-:Y:S01]  /*14bd0*/  FMUL.FTZ R150, R150, R55.reuse ;  /* 0x0000003796967220 */ /* 0x080fe20000410000 */
[----:B------:R-:W-:Y:S01]  /*14be0*/  FMUL.FTZ R151, R151, R55 ;  /* 0x0000003797977220 */ /* 0x000fe20000410000 */
[----:B------:R-:W-:-:S02]  /*14bf0*/  IMAD.MOV.U32 R186, RZ, RZ, R9 ;  /* 0x000000ffffba7224 */ /* 0x000fc400078e0009 */
[----:B------:R-:W-:Y:S02]  /*14c00*/  IMAD.MOV.U32 R0, RZ, RZ, R10 ;  /* 0x000000ffff007224 */ /* 0x000fe400078e000a */
        /* <DEDUP_REMOVED lines=9> */
[----:B-1----:R-:W-:Y:S01]  /*14ca0*/  FADD.FTZ R3, R171, R26 ;  /* 0x0000001aab037221 */ /* 0x002fe20000010000 */
[----:B------:R-:W-:-:S03]  /*14cb0*/  F2FP.BF16.F32.PACK_AB R171, R8, R171 ;  /* 0x000000ab08ab723e */ /* 0x000fc600000010ff */
[----:B------:R-:W-:Y:S01]  /*14cc0*/  FADD.FTZ R26, R8, R3 ;  /* 0x00000003081a7221 */ /* 0x000fe20000010000 */
[----:B------:R-:W-:Y:S02]  /*14cd0*/  IMAD.MOV.U32 R8, RZ, RZ, R12 ;  /* 0x000000ffff087224 */ /* 0x000fe400078e000c */
[----:B------:R-:W1:Y:S01]  /*14ce0*/  MUFU.EX2 R167, R167 ;  /* 0x000000a700a77308 */ /* 0x000e620000000800 */
[----:B0-----:R-:W-:-:S07]  /*14cf0*/  FADD.FTZ R3, R165, R26 ;  /* 0x0000001aa5037221 */ /* 0x001fce0000010000 */
[----:B------:R-:W0:Y:S01]  /*14d00*/  MUFU.EX2 R24, R63 ;  /* 0x0000003f00187308 */ /* 0x000e220000000800 */
[C---:B--2---:R-:W-:Y:S01]  /*14d10*/  FADD.FTZ R26, R22.reuse, R3 ;  /* 0x00000003161a7221 */ /* 0x044fe20000010000 */
[----:B------:R-:W-:Y:S01]  /*14d20*/  F2FP.BF16.F32.PACK_AB R165, R22, R165 ;  /* 0x000000a516a5723e */ /* 0x000fe200000010ff */
[----:B------:R-:W-:-:S05]  /*14d30*/  IMAD.MOV.U32 R22, RZ, RZ, R15 ;  /* 0x000000ffff167224 */ /* 0x000fca00078e000f */
        /* <DEDUP_REMOVED lines=43> */
[----:B--2---:R-:W-:Y:S01]  /*14ff0*/  FADD.FTZ R3, R86, R3 ;  /* 0x0000000356037221 */ /* 0x004fe20000010000 */
[C---:B-1----:R-:W-:Y:S01]  /*15000*/  FADD.FTZ R5, R53.reuse, R28 ;  /* 0x0000001c35057221 */ /* 0x042fe20000010000 */
[----:B------:R-:W-:Y:S02]  /*15010*/  F2FP.BF16.F32.PACK_AB R154, R53, R154 ;  /* 0x0000009a359a723e */ /* 0x000fe400000010ff */
[C---:B0-----:R-:W-:Y:S01]  /*15020*/  FADD.FTZ R3, R48.reuse, R3 ;  /* 0x0000000330037221 */ /* 0x041fe20000010000 */
[----:B------:R-:W-:Y:S01]  /*15030*/  F2FP.BF16.F32.PACK_AB R155, R48, R86 ;  /* 0x00000056309b723e */ /* 0x000fe200000010ff */
[----:B------:R-:W-:Y:S06]  /*15040*/  @P4 BRA `(.L_x_1864) ;  /* 0xffffffcc006c4947 */ /* 0x000fec000383ffff */
[----:B------:R-:W-:Y:S02]  /*15050*/  IMAD.MOV.U32 R8, RZ, RZ, R12 ;  /* 0x000000ffff087224 */ /* 0x000fe400078e000c */
[----:B------:R-:W-:Y:S02]  /*15060*/  IMAD.MOV.U32 R0, RZ, RZ, R10 ;  /* 0x000000ffff007224 */ /* 0x000fe400078e000a */
[----:B------:R-:W-:Y:S02]  /*15070*/  IMAD.MOV.U32 R22, RZ, RZ, R15 ;  /* 0x000000ffff167224 */ /* 0x000fe400078e000f */
[----:B------:R-:W-:-:S07]  /*15080*/  IMAD.MOV.U32 R186, RZ, RZ, R9 ;  /* 0x000000ffffba7224 */ /* 0x000fce00078e0009 */
.L_x_1846:
[----:B------:R-:W0:Y:S01]  /*15090*/  LDC R9, c[0x0][0x448] ;  /* 0x00011200ff097b82 */ /* 0x000e220000000800 */
[----:B------:R-:W-:-:S07]  /*150a0*/  IADD3 R12, R188, 0x1, -R187 ;  /* 0x00000001bc0c7810 */ /* 0x000fce0007ffe8bb */
[----:B------:R-:W1:Y:S01]  /*150b0*/  LDC R14, c[0x0][0x9e4] ;  /* 0x00027900ff0e7b82 */ /* 0x000e620000000800 */
[----:B0-----:R-:W-:Y:S01]  /*150c0*/  ISETP.NE.AND P4, PT, R9, 0x1, PT ;  /* 0x000000010900780c */ /* 0x001fe20003f85270 */
[----:B------:R-:W-:Y:S01]  /*150d0*/  VIADD R9, R193, 0x7f ;  /* 0x0000007fc1097836 */ /* 0x000fe20000000000 */
[----:B-1----:R-:W-:-:S11]  /*150e0*/  ISETP.GE.AND P5, PT, R14, 0x1, PT ;  /* 0x000000010e00780c */ /* 0x002fd60003fa6270 */
[----:B------:R-:W0:Y:S08]  /*150f0*/  @P4 LDC R10, c[0x0][0x44c] ;  /* 0x00011300ff0a4b82 */ /* 0x000e300000000800 */
[----:B------:R-:W1:Y:S01]  /*15100*/  @P4 LDC R13, c[0x0][0x450] ;  /* 0x00011400ff0d4b82 */ /* 0x000e620000000800 */
[----:B0-----:R-:W-:-:S05]  /*15110*/  @P4 IMAD.HI.U32 R10, R9, R10, RZ ;  /* 0x0000000a090a4227 */ /* 0x001fca00078e00ff */
[----:B-1----:R-:W-:-:S05]  /*15120*/  @P4 SHF.R.U32.HI R9, RZ, R13, R10 ;  /* 0x0000000dff094219 */ /* 0x002fca000001160a */
[----:B------:R-:W-:-:S04]  /*15130*/  IMAD.IADD R9, R12, 0x1, R9 ;  /* 0x000000010c097824 */ /* 0x000fc800078e0209 */
[----:B------:R-:W-:Y:S01]  /*15140*/  IMAD.IADD R6, R9, 0x1, -R6 ;  /* 0x0000000109067824 */ /* 0x000fe200078e0a06 */
        /* <DEDUP_REMOVED lines=11> */
.L_x_1867:
[----:B------:R-:W-:-:S13]  /*15200*/  ISETP.NE.AND P2, PT, R14, 0x1, PT ;  /* 0x000000010e00780c */ /* 0x000fda0003f45270 */
[----:B------:R-:W0:Y:S02]  /*15210*/  @P2 LDC.64 R12, c[0x0][0x9e8] ;  /* 0x00027a00ff0c2b82 */ /* 0x000e240000000a00 */
[----:B0-----:R-:W-:-:S05]  /*15220*/  @P2 IMAD.HI.U32 R10, R9, R12, RZ ;  /* 0x0000000c090a2227 */ /* 0x001fca00078e00ff */
[----:B------:R-:W-:-:S07]  /*15230*/  @P2 SHF.R.U32.HI R9, RZ, R13, R10 ;  /* 0x0000000dff092219 */ /* 0x000fce000001160a */
.L_x_1868:
[----:B------:R-:W-:Y:S05]  /*15240*/  BSYNC B0 ;  /* 0x0000000000007941 */ /* 0x000fea0003800000 */
.L_x_1866:
[----:B------:R-:W-:-:S05]  /*15250*/  IMAD R9, R9, R14, RZ ;  /* 0x0000000e09097224 */ /* 0x000fca00078e02ff */
[----:B------:R-:W-:-:S07]  /*15260*/  VIMNMX R6, R6, R9, !PT ;  /* 0x0000000906067248 */ /* 0x000fce0007fe0100 */
.L_x_1865:
[----:B------:R-:W-:-:S05]  /*15270*/  VIADD R6, R6, 0x7f ;  /* 0x0000007f06067836 */ /* 0x000fca0000000000 */
[----:B------:R-:W-:-:S04]  /*15280*/  SHF.R.S32.HI R9, RZ, 0x1f, R6 ;  /* 0x0000001fff097819 */ /* 0x000fc80000011406 */
[----:B------:R-:W-:-:S04]  /*15290*/  LEA.HI R9, R9, R6, RZ, 0x7 ;  /* 0x0000000609097211 */ /* 0x000fc800078f38ff */
[----:B------:R-:W-:-:S04]  /*152a0*/  SHF.R.S32.HI R9, RZ, 0x7, R9 ;  /* 0x00000007ff097819 */ /* 0x000fc80000011409 */
[----:B------:R-:W-:-:S04]  /*152b0*/  VIMNMX R12, R196, R9, !PT ;  /* 0x00000009c40c7248 */ /* 0x000fc80007fe0100 */
[----:B------:R-:W-:-:S13]  /*152c0*/  ISETP.GE.AND P2, PT, R4, R12, PT ;  /* 0x0000000c0400720c */ /* 0x000fda0003f46270 */
[----:B------:R-:W-:Y:S05]  /*152d0*/  @!P2 BRA `(.L_x_1869) ;  /* 0x000000200084a947 */ /* 0x000fea0003800000 */
[----:B------:R-:W-:Y:S02]  /*152e0*/  IMAD.MOV.U32 R6, RZ, RZ, R8 ;  /* 0x000000ffff067224 */ /* 0x000fe400078e0008 */
[----:B------:R-:W-:Y:S02]  /*152f0*/  IMAD.MOV.U32 R14, RZ, RZ, R0 ;  /* 0x000000ffff0e7224 */ /* 0x000fe400078e0000 */
[----:B------:R-:W-:Y:S02]  /*15300*/  IMAD.MOV.U32 R15, RZ, RZ, R186 ;  /* 0x000000ffff0f7224 */ /* 0x000fe400078e00ba */
[----:B------:R-:W-:-:S07]  /*15310*/  IMAD.MOV.U32 R13, RZ, RZ, R22 ;  /* 0x000000ffff0d7224 */ /* 0x000fce00078e0016 */
.L_x_1879:
        /* <DEDUP_REMOVED lines=10> */
.L_x_1871:
[----:B------:R-:W-:Y:S01]  /*153c0*/  IMAD R0, R22, 0x8, R2 ;  /* 0x0000000816007824 */ /* 0x000fe200078e0202 */
[----:B------:R-:W-:-:S04]  /*153d0*/  SHF.L.U32 R9, R186, 0x1f, RZ ;  /* 0x0000001fba097819 */ /* 0x000fc800000006ff */
[----:B------:R0:W1:Y:S01]  /*153e0*/  SYNCS.PHASECHK.TRANS64.TRYWAIT P3, [R0+URZ+0x28830], R9 ;  /* 0x02883009000075a7 */ /* 0x000062000806017f */
[----:B------:R-:W-:Y:S05]  /*153f0*/  @!P0 BRA `(.L_x_1872) ;  /* 0x0000000000048947 */ /* 0x000fea0003800000 */
[----:B------:R-:W-:Y:S01]  /*15400*/  BPT.TRAP 0x1 ;  /* 0x000000040000795c */ /* 0x000fe20000300000 */
.L_x_1872:
[----:B------:R-:W-:Y:S04]  /*15410*/  BSSY B0, `(.L_x_1870) ;  /* 0x0000004000007945 */ /* 0x000fe80003800000 */
[----:B-1----:R-:W-:Y:S05]  /*15420*/  @P3 BRA `(.L_x_1873) ;  /* 0x0000000000083947 */ /* 0x002fea0003800000 */
[----:B------:R-:W1:Y:S02]  /*15430*/  SYNCS.PHASECHK.TRANS64.TRYWAIT P3, [R0+URZ+0x28830], R9 ;  /* 0x02883009000075a7 */ /* 0x000e64000806017f */
[----:B-1----:R-:W-:Y:S05]  /*15440*/  @!P3 BRA `(.L_x_1874) ;  /* 0x0000010c00ecb947 */ /* 0x002fea0003800000 */
.L_x_1873:
[----:B------:R-:W-:Y:S05]  /*15450*/  BSYNC B0 ;  /* 0x0000000000007941 */ /* 0x000fea0003800000 */
.L_x_1870:
        /* <DEDUP_REMOVED lines=64> */
.L_x_1876:
[----:B------:R-:W-:Y:S01]  /*15860*/  SHF.L.U32 R0, R15, 0x1f, RZ ;  /* 0x0000001f0f007819 */ /* 0x000fe200000006ff */
[----:B------:R-:W-:-:S04]  /*15870*/  IMAD R9, R13, 0x8, R2 ;  /* 0x000000080d097824 */ /* 0x000fc800078e0202 */
[----:B------:R0:W1:Y:S01]  /*15880*/  SYNCS.PHASECHK.TRANS64.TRYWAIT P2, [R9+URZ+0x28850], R0 ;  /* 0x02885000090075a7 */ /* 0x000062000804017f */
[----:B------:R-:W-:Y:S05]  /*15890*/  @!P0 BRA `(.L_x_1877) ;  /* 0x0000000000048947 */ /* 0x000fea0003800000 */
[----:B------:R-:W-:Y:S01]  /*158a0*/  BPT.TRAP 0x1 ;  /* 0x000000040000795c */ /* 0x000fe20000300000 */
.L_x_1877:
[----:B-1----:R-:W-:Y:S05]  /*158b0*/  @P2 BRA `(.L_x_1875) ;  /* 0x0000000000082947 */ /* 0x002fea0003800000 */
[----:B------:R-:W1:Y:S02]  /*158c0*/  SYNCS.PHASECHK.TRANS64.TRYWAIT P2, [R9+URZ+0x28850], R0 ;  /* 0x02885000090075a7 */ /* 0x000e64000804017f */
[----:B-1----:R-:W-:Y:S05]  /*158d0*/  @!P2 BRA `(.L_x_1878) ;  /* 0x0000010800dca947 */ /* 0x002fea0003800000 */
.L_x_1875:
[----:B01----:R-:W-:Y:S01]  /*158e0*/  VIADD R0, R2, 0x400 ;  /* 0x0000040002007836 */ /* 0x003fe20000000000 */
[----:B------:R-:W-:Y:S05]  /*158f0*/  WARPSYNC.ALL ;  /* 0x0000000000007948 */ /* 0x000fea0003800000 */
[----:B------:R-:W-:-:S04]  /*15900*/  SHF.R.U32.HI R0, RZ, 0x4, R0 ;  /* 0x00000004ff007819 */ /* 0x000fc80000011600 */
[----:B------:R-:W-:-:S04]  /*15910*/  LOP3.LUT R0, R0, 0x3fff, RZ, 0xc0, !PT ;  /* 0x00003fff00007812 */ /* 0x000fc800078ec0ff */
[----:B------:R-:W-:-:S05]  /*15920*/  LOP3.LUT R0, R0, 0x4000000, RZ, 0xfc, !PT ;  /* 0x0400000000007812 */ /* 0x000fca00078efcff */
[----:B------:R-:W-:Y:S01]  /*15930*/  IMAD R10, R13, 0x800, R0 ;  /* 0x000008000d0a7824 */ /* 0x000fe200078e0200 */
[----:B------:R-:W-:Y:S01]  /*15940*/  WARPGROUP.ARRIVE ;  /* 0x00000000000079c5 */ /* 0x000fe20000000000 */
[----:B------:R-:W-:Y:S01]  /*15950*/  IMAD.MOV.U32 R11, RZ, RZ, 0x40000040 ;  /* 0x40000040ff0b7424 */ /* 0x000fe200078e00ff */
[----:B------:R-:W-:Y:S01]  /*15960*/  FMNMX.FTZ R0, R24, R14, !PT ;  /* 0x0000000e18007209 */ /* 0x000fe20007810000 */
[C---:B------:R-:W-:Y:S01]  /*15970*/  VIADD R8, R10.reuse, 0x80 ;  /* 0x000000800a087836 */ /* 0x040fe20000000000 */
[----:B------:R-:W-:Y:S01]  /*15980*/  R2UR UR10, R10 ;  /* 0x000000000a0a72ca */ /* 0x000fe200000e0000 */
[----:B------:R-:W-:Y:S01]  /*15990*/  IMAD.MOV.U32 R9, RZ, RZ, 0x40000040 ;  /* 0x40000040ff097424 */ /* 0x000fe200078e00ff */
[----:B------:R-:W-:Y:S01]  /*159a0*/  R2UR UR11, R11 ;  /* 0x000000000b0b72ca */ /* 0x000fe200000e0000 */
[----:B------:R-:W0:Y:S01]  /*159b0*/  S2R R230, SR_TID.X ;  /* 0x0000000000e67919 */ /* 0x000e220000002100 */
[----:B------:R-:W-:Y:S01]  /*159c0*/  @!P1 IMAD R13, R13, 0x8, R2 ;  /* 0x000000080d0d9824 */ /* 0x000fe200078e0202 */
[C---:B------:R-:W-:Y:S01]  /*159d0*/  ISETP.GT.AND P2, PT, R4.reuse, R12, PT ;  /* 0x0000000c0400720c */ /* 0x040fe20003f44270 */
[----:B------:R-:W-:-:S02]  /*159e0*/  VIADD R4, R4, 0xffffffff ;  /* 0xffffffff04047836 */ /* 0x000fc40000000000 */
[----:B------:R-:W-:-:S05]  /*159f0*/  @!P1 VIADD R13, R13, 0x28860 ;  /* 0x000288600d0d9836 */ /* 0x000fca0000000000 */
[----:B------:R-:W-:Y:S02]  /*15a00*/  @!P1 PRMT R13, RZ, 0x654, R13 ;  /* 0x00000654ff0d9816 */ /* 0x000fe4000000000d */
[----:B------:R-:W-:Y:S01]  /*15a10*/  HGMMA.64x128x16.F32.BF16 R88, R180, gdesc[UR8].tnspB, R88, gsb0 ;  /* 0x41e00008b4587df0 */ /* 0x000fe20008001858 */
[----:B------:R-:W-:Y:S01]  /*15a20*/  R2UR UR10, R8 ;  /* 0x00000000080a72ca */ /* 0x000fe200000e0000 */
[----:B------:R-:W-:Y:S01]  /*15a30*/  VIADD R8, R10, 0x100 ;  /* 0x000001000a087836 */ /* 0x000fe20000000000 */
[----:B------:R-:W-:Y:S02]  /*15a40*/  R2UR UR11, R9 ;  /* 0x00000000090b72ca */ /* 0x000fe400000e0000 */
[----:B------:R-:W-:-:S04]  /*15a50*/  FMNMX.FTZ R9, R25, R0, !PT ;  /* 0x0000000019097209 */ /* 0x000fc80007810000 */
[----:B------:R-:W-:Y:S01]  /*15a60*/  FMNMX.FTZ R0, R28, R9, !PT ;  /* 0x000000091c007209 */ /* 0x000fe20007810000 */
[----:B------:R-:W-:Y:S01]  /*15a70*/  IMAD.MOV.U32 R9, RZ, RZ, 0x40000040 ;  /* 0x40000040ff097424 */ /* 0x000fe200078e00ff */
[----:B0-----:R-:W-:Y:S01]  /*15a80*/  SHF.R.U32.HI R230, RZ, 0x7, R230 ;  /* 0x00000007ffe67819 */ /* 0x001fe200000116e6 */
[----:B------:R-:W-:Y:S02]  /*15a90*/  WARPGROUP.DEPBAR.LE gsb0, 0x0 ;  /* 0x00008000000079c5 */ /* 0x000fe40000010000 */
[----:B------:R-:W-:-:S06]  /*15aa0*/  WARPGROUP.ARRIVE ;  /* 0x00000000000079c5 */ /* 0x000fcc0000000000 */
[----:B------:R-:W-:Y:S01]  /*15ab0*/  HGMMA.64x128x16.F32.BF16 R88, R176, gdesc[UR8].tnspB, R88, gsb0 ;  /* 0x41e00008b0587df0 */ /* 0x000fe20008001858 */
[----:B------:R-:W-:Y:S01]  /*15ac0*/  R2UR UR10, R8 ;  /* 0x00000000080a72ca */ /* 0x000fe200000e0000 */
[----:B------:R-:W-:Y:S01]  /*15ad0*/  VIADD R8, R10, 0x180 ;  /* 0x000001800a087836 */ /* 0x000fe20000000000 */
[----:B------:R-:W-:Y:S02]  /*15ae0*/  R2UR UR11, R9 ;  /* 0x00000000090b72ca */ /* 0x000fe400000e0000 */
        /* <DEDUP_REMOVED lines=24> */
[----:B------:R-:W-:-:S03]  /*15c70*/  IMAD.MOV.U32 R9, RZ, RZ, 0x40000040 ;  /* 0x40000040ff097424 */ /* 0x000fc600078e00ff */
[----:B------:R-:W-:-:S04]  /*15c80*/  FMNMX.FTZ R11, R77, R0, !PT ;  /* 0x000000004d0b7209 */ /* 0x000fc80007810000 */
[----:B------:R-:W-:Y:S02]  /*15c90*/  FMNMX.FTZ R0, R80, R11, !PT ;  /* 0x0000000b50007209 */ /* 0x000fe40007810000 */
[----:B------:R-:W0:Y:S01]  /*15ca0*/  LDC R11, c[0x0][0x988] ;  /* 0x00026200ff0b7b82 */ /* 0x000e220000000800 */
[----:B------:R-:W-:Y:S02]  /*15cb0*/  WARPGROUP.DEPBAR.LE gsb0, 0x0 ;  /* 0x00008000000079c5 */ /* 0x000fe40000010000 */
[----:B------:R-:W-:-:S06]  /*15cc0*/  WARPGROUP.ARRIVE ;  /* 0x00000000000079c5 */ /* 0x000fcc0000000000 */
[----:B------:R-:W-:Y:S01]  /*15cd0*/  HGMMA.64x128x16.F32.BF16 R88, R172, gdesc[UR8].tnspB, R88, gsb0 ;  /* 0x41e00008ac587df0 */ /* 0x000fe20008001858 */
[----:B------:R-:W-:Y:S02]  /*15ce0*/  R2UR UR10, R8 ;  /* 0x00000000080a72ca */ /* 0x000fe400000e0000 */
[----:B------:R-:W-:Y:S02]  /*15cf0*/  R2UR UR11, R9 ;  /* 0x00000000090b72ca */ /* 0x000fe400000e0000 */
[----:B------:R-:W-:-:S04]  /*15d00*/  FMNMX.FTZ R9, R81, R0, !PT ;  /* 0x0000000051097209 */ /* 0x000fc80007810000 */
[----:B------:R-:W-:-:S04]  /*15d10*/  FMNMX.FTZ R0, R84, R9, !PT ;  /* 0x0000000954007209 */ /* 0x000fc80007810000 */
[----:B------:R-:W-:-:S05]  /*15d20*/  FMNMX.FTZ R8, R85, R0, !PT ;  /* 0x0000000055087209 */ /* 0x000fca0007810000 */
[----:B------:R-:W1:Y:S02]  /*15d30*/  SHFL.BFLY PT, R9, R8, 0x2, 0x1f ;  /* 0x0c401f0008097f89 */ /* 0x000e6400000e0000 */
[----:B-1----:R-:W-:Y:S01]  /*15d40*/  FMNMX.FTZ R21, R8, R9, !PT ;  /* 0x0000000908157209 */ /* 0x002fe20007810000 */
[----:B------:R-:W-:Y:S02]  /*15d50*/  VIADD R8, R10, 0x200 ;  /* 0x000002000a087836 */ /* 0x000fe40000000000 */
[----:B------:R-:W-:Y:S02]  /*15d60*/  IMAD.MOV.U32 R9, RZ, RZ, 0x40000040 ;  /* 0x40000040ff097424 */ /* 0x000fe400078e00ff */
        /* <DEDUP_REMOVED lines=32> */
[----:B------:R-:W0:Y:S01]  /*15f70*/  MUFU.EX2 R25, R25 ;  /* 0x0000001900197308 */ /* 0x000e220000000800 */
[C---:B-1----:R-:W-:Y:S01]  /*15f80*/  FADD.FTZ R5, R180.reuse, R5 ;  /* 0x00000005b4057221 */ /* 0x042fe20000010000 */
[----:B------:R-:W-:Y:S01]  /*15f90*/  F2FP.BF16.F32.PACK_AB R180, R180, R15 ;  /* 0x0000000fb4b4723e */ /* 0x000fe200000010ff */
[----:B------:R-:W-:Y:S01]  /*15fa0*/  IMAD.MOV.U32 R15, RZ, RZ, R186 ;  /* 0x000000ffff0f7224 */ /* 0x000fe200078e00ba */
[----:B------:R-:W-:Y:S02]  /*15fb0*/  WARPGROUP.DEPBAR.LE gsb0, 0x0 ;  /* 0x00008000000079c5 */ /* 0x000fe40000010000 */
[----:B------:R-:W-:Y:S01]  /*15fc0*/  WARPGROUP.ARRIVE ;  /* 0x00000000000079c5 */ /* 0x000fe20000000000 */
[-CC-:B------:R-:W-:Y:S01]  /*15fd0*/  FFMA.FTZ R172, R40, R11.reuse, -R20.reuse ;  /* 0x0000000b28ac7223 */ /* 0x180fe20000010814 */
[----:B------:R-:W-:Y:S01]  /*15fe0*/  FFMA.FTZ R174, R44, R11, -R20 ;  /* 0x0000000b2cae7223 */ /* 0x000fe20000010814 */
[----:B------:R-:W1:Y:S03]  /*15ff0*/  MUFU.EX2 R176, R176 ;  /* 0x000000b000b07308 */ /* 0x000e660000000800 */
[----:B------:R-:W-:Y:S01]  /*16000*/  HGMMA.64x128x16.F32.BF16 R88, R168, gdesc[UR8].tnspB, R88, gsb0 ;  /* 0x41e00008a8587df0 */ /* 0x000fe20008001858 */
[----:B------:R-:W-:-:S02]  /*16010*/  R2UR UR10, R8 ;  /* 0x00000000080a72ca */ /* 0x000fc400000e0000 */
[----:B------:R-:W-:Y:S02]  /*16020*/  R2UR UR11, R9 ;  /* 0x00000000090b72ca */ /* 0x000fe400000e0000 */
[----:B------:R-:W-:Y:S01]  /*16030*/  FMNMX.FTZ R8, R26, R6, !PT ;  /* 0x000000061a087209 */ /* 0x000fe20007810000 */
[----:B------:R-:W3:Y:S03]  /*16040*/  MUFU.EX2 R29, R29 ;  /* 0x0000001d001d7308 */ /* 0x000ee60000000800 */
[----:B------:R-:W-:-:S04]  /*16050*/  FMNMX.FTZ R9, R27, R8, !PT ;  /* 0x000000081b097209 */ /* 0x000fc80007810000 */
        /* <DEDUP_REMOVED lines=23> */
[----:B------:R-:W-:Y:S01]  /*161d0*/  FMNMX.FTZ R9, R59, R8, !PT ;  /* 0x000000083b097209 */ /* 0x000fe20007810000 */
[----:B------:R-:W-:-:S03]  /*161e0*/  VIADD R8, R10, 0x280 ;  /* 0x000002800a087836 */ /* 0x000fc60000000000 */
[----:B------:R-:W-:Y:S01]  /*161f0*/  FMNMX.FTZ R24, R62, R9, !PT ;  /* 0x000000093e187209 */ /* 0x000fe20007810000 */
[----:B------:R-:W-:Y:S01]  /*16200*/  IMAD.MOV.U32 R9, RZ, RZ, 0x40000040 ;  /* 0x40000040ff097424 */ /* 0x000fe200078e00ff */
[----:B------:R-:W-:Y:S02]  /*16210*/  MUFU.EX2 R53, R53 ;  /* 0x0000003500357308 */ /* 0x000fe40000000800 */
[----:B------:R-:W-:Y:S01]  /*16220*/  FMNMX.FTZ R21, R63, R24, !PT ;  /* 0x000000183f157209 */ /* 0x000fe20007810000 */
[----:B------:R-:W-:-:S05]  /*16230*/  FFMA.FTZ R24, R72, R11, -R20 ;  /* 0x0000000b48187223 */ /* 0x000fca0000010814 */
        /* <DEDUP_REMOVED lines=10> */
[----:B------:R-:W-:Y:S01]  /*162e0*/  FFMA.FTZ R170, R52, R11, -R20 ;  /* 0x0000000b34aa7223 */ /* 0x000fe20000010814 */
[----:B--2---:R-:W-:Y:S02]  /*162f0*/  FADD.FTZ R52, R182, R5 ;  /* 0x00000005b6347221 */ /* 0x004fe40000010000 */
[----:B------:R-:W-:Y:S01]  /*16300*/  MUFU.EX2 R32, R32 ;  /* 0x0000002000207308 */ /* 0x000fe20000000800 */
[C---:B0-----:R-:W-:Y:S01]  /*16310*/  F2FP.BF16.F32.PACK_AB R182, R25.reuse, R182 ;  /* 0x000000b619b6723e */ /* 0x041fe200000010ff */
[----:B------:R-:W-:Y:S01]  /*16320*/  HGMMA.64x128x16.F32.BF16 R88, R164, gdesc[UR8].tnspB, R88, gsb0 ;  /* 0x41e00008a4587df0 */ /* 0x000fe20008001858 */
[----:B------:R-:W-:Y:S01]  /*16330*/  R2UR UR10, R8 ;  /* 0x00000000080a72ca */ /* 0x000fe200000e0000 */
[----:B------:R-:W-:Y:S01]  /*16340*/  FADD.FTZ R5, R25, R52 ;  /* 0x0000003419057221 */ /* 0x000fe20000010000 */
[----:B------:R-:W-:-:S02]  /*16350*/  R2UR UR11, R9 ;  /* 0x00000000090b72ca */ /* 0x000fc400000e0000 */
[----:B------:R-:W-:Y:S01]  /*16360*/  FMNMX.FTZ R8, R66, R21, !PT ;  /* 0x0000001542087209 */ /* 0x000fe20007810000 */
[----:B-1----:R-:W-:Y:S01]  /*16370*/  FADD.FTZ R52, R176, R5 ;  /* 0x00000005b0347221 */ /* 0x002fe20000010000 */
[----:B------:R-:W0:Y:S01]  /*16380*/  MUFU.EX2 R168, R168 ;  /* 0x000000a800a87308 */ /* 0x000e220000000800 */
[----:B---3--:R-:W-:Y:S02]  /*16390*/  F2FP.BF16.F32.PACK_AB R176, R29, R176 ;  /* 0x000000b01db0723e */ /* 0x008fe400000010ff */
[----:B------:R-:W-:Y:S01]  /*163a0*/  FMNMX.FTZ R9, R67, R8, !PT ;  /* 0x0000000843097209 */ /* 0x000fe20007810000 */
[----:B------:R-:W-:-:S03]  /*163b0*/  FADD.FTZ R5, R29, R52 ;  /* 0x000000341d057221 */ /* 0x000fc60000010000 */
        /* <DEDUP_REMOVED lines=13> */
[----:B-1----:R-:W-:Y:S01]  /*16490*/  FMNMX.FTZ R21, R8, R9, !PT ;  /* 0x0000000908157209 */ /* 0x002fe20007810000 */
[----:B------:R-:W-:Y:S02]  /*164a0*/  VIADD R8, R10, 0x300 ;  /* 0x000003000a087836 */ /* 0x000fe40000000000 */
[----:B------:R-:W-:Y:S02]  /*164b0*/  IMAD.MOV.U32 R9, RZ, RZ, 0x40000040 ;  /* 0x40000040ff097424 */ /* 0x000fe400078e00ff */
[----:B------:R-:W1:Y:S01]  /*164c0*/  SHFL.BFLY PT, R36, R21, 0x1, 0x1f ;  /* 0x0c201f0015247f89 */ /* 0x000e6200000e0000 */
[----:B------:R-:W-:Y:S02]  /*164d0*/  WARPGROUP.DEPBAR.LE gsb0, 0x0 ;  /* 0x00008000000079c5 */ /* 0x000fe40000010000 */
[----:B------:R-:W-:Y:S01]  /*164e0*/  WARPGROUP.ARRIVE ;  /* 0x00000000000079c5 */ /* 0x000fe20000000000 */
[-CC-:B------:R-:W-:Y:S01]  /*164f0*/  FFMA.FTZ R164, R56, R11.reuse, -R20.reuse ;  /* 0x0000000b38a47223 */ /* 0x180fe20000010814 */
[----:B------:R-:W-:Y:S01]  /*16500*/  FFMA.FTZ R166, R60, R11, -R20 ;  /* 0x0000000b3ca67223 */ /* 0x000fe20000010814 */
[----:B----4-:R-:W-:Y:S01]  /*16510*/  FADD.FTZ R56, R178, R5 ;  /* 0x00000005b2387221 */ /* 0x010fe20000010000 */
[----:B-----5:R-:W-:-:S02]  /*16520*/  F2FP.BF16.F32.PACK_AB R178, R37, R178 ;  /* 0x000000b225b2723e */ /* 0x020fc400000010ff */
[----:B------:R-:W-:Y:S01]  /*16530*/  HGMMA.64x128x16.F32.BF16 R88, R160, gdesc[UR8].tnspB, R88, gsb0 ;  /* 0x41e00008a0587df0 */ /* 0x000fe20008001858 */
[----:B------:R-:W-:Y:S01]  /*16540*/  R2UR UR10, R8 ;  /* 0x00000000080a72ca */ /* 0x000fe200000e0000 */
[----:B------:R-:W-:Y:S01]  /*16550*/  FADD.FTZ R5, R37, R56 ;  /* 0x0000003825057221 */ /* 0x000fe20000010000 */
[----:B------:R-:W-:Y:S01]  /*16560*/  R2UR UR11, R9 ;  /* 0x00000000090b72ca */ /* 0x000fe200000e0000 */
[-C--:B------:R-:W-:Y:S01]  /*16570*/  FFMA.FTZ R9, R84, R11.reuse, -R20 ;  /* 0x0000000b54097223 */ /* 0x080fe20000010814 */
[----:B-1----:R-:W-:Y:S01]  /*16580*/  FMNMX.FTZ R8, R21, R36, !PT ;  /* 0x0000002415087209 */ /* 0x002fe20007810000 */
[----:B------:R-:W-:Y:S02]  /*16590*/  IMAD.MOV.U32 R21, RZ, RZ, 0x40000040 ;  /* 0x40000040ff157424 */ /* 0x000fe400078e00ff */
[----:B------:R-:W-:Y:S01]  /*165a0*/  FADD.FTZ R56, R172, R5 ;  /* 0x00000005ac387221 */ /* 0x000fe20000010000 */
[----:B------:R-:W-:Y:S01]  /*165b0*/  MUFU.EX2 R164, R164 ;  /* 0x000000a400a47308 */ /* 0x000fe20000000800 */
[C---:B------:R-:W-:Y:S01]  /*165c0*/  F2FP.BF16.F32.PACK_AB R172, R41.reuse, R172 ;  /* 0x000000ac29ac723e */ /* 0x040fe200000010ff */
[----:B------:R-:W-:Y:S01]  /*165d0*/  FMUL.FTZ R40, R8, R11 ;  /* 0x0000000b08287220 */ /* 0x000fe20000410000 */
[----:B------:R-:W-:-:S03]  /*165e0*/  FADD.FTZ R5, R41, R56 ;  /* 0x0000003829057221 */ /* 0x000fc60000010000 */
        /* <DEDUP_REMOVED lines=25> */
[----:B0-----:R-:W-:Y:S01]  /*16780*/  FADD.FTZ R56, R168, R5 ;  /* 0x00000005a8387221 */ /* 0x001fe20000010000 */
[-CC-:B------:R-:W-:Y:S01]  /*16790*/  FFMA.FTZ R75, R75, R11.reuse, -R40.reuse ;  /* 0x0000000b4b4b7223 */ /* 0x180fe20000010828 */
[-CC-:B------:R-:W-:Y:S01]  /*167a0*/  FFMA.FTZ R78, R78, R11.reuse, -R40.reuse ;  /* 0x0000000b4e4e7223 */ /* 0x180fe20000010828 */
[-C--:B------:R-:W-:Y:S01]  /*167b0*/  FFMA.FTZ R79, R79, R11.reuse, -R40 ;  /* 0x0000000b4f4f7223 */ /* 0x080fe20000010828 */
[----:B------:R-:W-:Y:S01]  /*167c0*/  FADD.FTZ R5, R45, R56 ;  /* 0x000000382d057221 */ /* 0x000fe20000010000 */
[----:B------:R-:W-:Y:S01]  /*167d0*/  MUFU.EX2 R30, R30 ;  /* 0x0000001e001e7308 */ /* 0x000fe20000000800 */
[-CC-:B------:R-:W-:Y:S01]  /*167e0*/  FFMA.FTZ R82, R82, R11.reuse, -R40.reuse ;  /* 0x0000000b52527223 */ /* 0x180fe20000010828 */
[-CC-:B------:R-:W-:Y:S01]  /*167f0*/  FFMA.FTZ R83, R83, R11.reuse, -R40.reuse ;  /* 0x0000000b53537223 */ /* 0x180fe20000010828 */
[----:B------:R-:W-:Y:S01]  /*16800*/  FFMA.FTZ R86, R86, R11, -R40 ;  /* 0x0000000b56567223 */ /* 0x000fe20000010828 */
[----:B------:R-:W-:-:S02]  /*16810*/  IADD3 R27, -R230, 0xb, RZ ;  /* 0x0000000be61b7810 */ /* 0x000fc40007ffe1ff */
[----:B------:R-:W-:Y:S02]  /*16820*/  F2FP.BF16.F32.PACK_AB R174, R33, R174 ;  /* 0x000000ae21ae723e */ /* 0x000fe400000010ff */
[----:B------:R-:W-:Y:S01]  /*16830*/  MUFU.EX2 R177, R177 ;  /* 0x000000b100b17308 */ /* 0x000fe20000000800 */
[----:B------:R-:W-:-:S07]  /*16840*/  F2FP.BF16.F32.PACK_AB R168, R45, R168 ;  /* 0x000000a82da8723e */ /* 0x000fce00000010ff */
        /* <DEDUP_REMOVED lines=15> */
[----:B------:R-:W-:Y:S02]  /*16940*/  FADD.FTZ R20, -R8, R6 ;  /* 0x0000000608147221 */ /* 0x000fe40000010100 */
[----:B------:R-:W-:Y:S01]  /*16950*/  MUFU.EX2 R166, R166 ;  /* 0x000000a600a67308 */ /* 0x000fe20000000800 */
[-CC-:B------:R-:W-:Y:S01]  /*16960*/  FFMA.FTZ R161, R66, R11.reuse, -R40.reuse ;  /* 0x0000000b42a17223 */ /* 0x180fe20000010828 */
[----:B------:R-:W-:Y:S01]  /*16970*/  HGMMA.64x128x16.F32.BF16 R88, R156, gdesc[UR8].tnspB, R88, gsb0 ;  /* 0x41e000089c587df0 */ /* 0x000fe20008001858 */
[-C--:B------:R-:W-:Y:S01]  /*16980*/  FMUL.FTZ R20, R20, R11.reuse ;  /* 0x0000000b14147220 */ /* 0x080fe20000410000 */
[----:B------:R-:W-:Y:S01]  /*16990*/  R2UR UR11, R21 ;  /* 0x00000000150b72ca */ /* 0x000fe200000e0000 */
[----:B------:R-:W-:-:S03]  /*169a0*/  FFMA.FTZ R163, R70, R11, -R40 ;  /* 0x0000000b46a37223 */ /* 0x000fc60000010828 */
[----:B------:R0:W1:Y:S08]  /*169b0*/  MUFU.EX2 R36, R20 ;  /* 0x0000001400247308 */ /* 0x0000700000000800 */
[----:B------:R-:W-:Y:S01]  /*169c0*/  MUFU.EX2 R167, R167 ;  /* 0x000000a700a77308 */ /* 0x000fe20000000800 */
[----:B0-----:R-:W-:Y:S02]  /*169d0*/  VIADD R20, R10, 0x380 ;  /* 0x000003800a147836 */ /* 0x001fe40000000000 */
[----:B------:R-:W-:-:S03]  /*169e0*/  FFMA.FTZ R10, R55, R11, -R40 ;  /* 0x0000000b370a7223 */ /* 0x000fc60000010828 */
[----:B------:R-:W-:Y:S01]  /*169f0*/  R2UR UR10, R20 ;  /* 0x00000000140a72ca */ /* 0x000fe200000e0000 */
[----:B------:R-:W-:Y:S02]  /*16a00*/  @!P1 IMAD R20, R22, 0x8, R2 ;  /* 0x0000000816149824 */ /* 0x000fe400078e0202 */
[----:B------:R-:W-:Y:S01]  /*16a10*/  MUFU.EX2 R10, R10 ;  /* 0x0000000a000a7308 */ /* 0x000fe20000000800 */
[----:B-1----:R-:W-:Y:S01]  /*16a20*/  FFMA.FTZ R3, R36, R3, R181 ;  /* 0x0000000324037223 */ /* 0x002fe200000100b5 */
[----:B------:R-:W-:Y:S01]  /*16a30*/  F2FP.BF16.F32.PACK_AB R181, R26, R181 ;  /* 0x000000b51ab5723e */ /* 0x000fe200000010ff */
[----:B------:R-:W-:Y:S02]  /*16a40*/  @!P1 VIADD R20, R20, 0x28840 ;  /* 0x0002884014149836 */ /* 0x000fe40000000000 */
[----:B------:R-:W-:Y:S01]  /*16a50*/  FADD.FTZ R50, R26, R3 ;  /* 0x000000031a327221 */ /* 0x000fe20000010000 */
[----:B------:R-:W-:Y:S01]  /*16a60*/  FADD.FTZ R26, R170, R5 ;  /* 0x00000005aa1a7221 */ /* 0x000fe20000010000 */
[----:B------:R-:W-:Y:S01]  /*16a70*/  F2FP.BF16.F32.PACK_AB R170, R49, R170 ;  /* 0x000000aa31aa723e */ /* 0x000fe200000010ff */
[----:B------:R-:W-:Y:S01]  /*16a80*/  MUFU.EX2 R48, R48 ;  /* 0x0000003000307308 */ /* 0x000fe20000000800 */
[----:B------:R-:W-:Y:S01]  /*16a90*/  FADD.FTZ R3, R183, R50 ;  /* 0x00000032b7037221 */ /* 0x000fe20000010000 */
[----:B------:R-:W-:Y:S01]  /*16aa0*/  @!P1 PRMT R21, RZ, 0x654, R20 ;  /* 0x00000654ff159816 */ /* 0x000fe20000000014 */
[----:B------:R-:W-:Y:S01]  /*16ab0*/  FADD.FTZ R5, R49, R26 ;  /* 0x0000001a31057221 */ /* 0x000fe20000010000 */
[C---:B------:R-:W-:Y:S01]  /*16ac0*/  F2FP.BF16.F32.PACK_AB R183, R30.reuse, R183 ;  /* 0x000000b71eb7723e */ /* 0x040fe200000010ff */
[----:B------:R-:W-:-:S03]  /*16ad0*/  FADD.FTZ R50, R30, R3 ;  /* 0x000000031e327221 */ /* 0x000fc60000010000 */
[----:B------:R-:W-:Y:S01]  /*16ae0*/  MUFU.EX2 R20, R59 ;  /* 0x0000003b00147308 */ /* 0x000fe20000000800 */
[----:B------:R-:W-:Y:S01]  /*16af0*/  FADD.FTZ R3, R177, R50 ;  /* 0x00000032b1037221 */ /* 0x000fe20000010000 */
[----:B------:R-:W-:Y:S01]  /*16b00*/  FFMA.FTZ R50, R67, R11, -R40 ;  /* 0x0000000b43327223 */ /* 0x000fe20000010828 */
[C---:B------:R-:W-:Y:S02]  /*16b10*/  F2FP.BF16.F32.PACK_AB R177, R34.reuse, R177 ;  /* 0x000000b122b1723e */ /* 0x040fe400000010ff */
[----:B------:R-:W-:Y:S01]  /*16b20*/  FADD.FTZ R54, R34, R3 ;  /* 0x0000000322367221 */ /* 0x000fe20000010000 */
[----:B------:R-:W-:Y:S01]  /*16b30*/  FADD.FTZ R34, R164, R5 ;  /* 0x00000005a4227221 */ /* 0x000fe20000010000 */
[----:B------:R-:W-:Y:S01]  /*16b40*/  F2FP.BF16.F32.PACK_AB R164, R53, R164 ;  /* 0x000000a435a4723e */ /* 0x000fe200000010ff */
[----:B------:R-:W0:Y:S01]  /*16b50*/  MUFU.EX2 R160, R160 ;  /* 0x000000a000a07308 */ /* 0x000e220000000800 */
[----:B------:R-:W-:Y:S01]  /*16b60*/  FADD.FTZ R3, R179, R54 ;  /* 0x00000036b3037221 */ /* 0x000fe20000010000 */
[----:B------:R-:W-:Y:S01]  /*16b70*/  FADD.FTZ R5, R53, R34 ;  /* 0x0000002235057221 */ /* 0x000fe20000010000 */
[----:B------:R-:W-:-:S02]  /*16b80*/  F2FP.BF16.F32.PACK_AB R179, R38, R179 ;  /* 0x000000b326b3723e */ /* 0x000fc400000010ff */
[----:B------:R-:W-:Y:S01]  /*16b90*/  FADD.FTZ R54, R38, R3 ;  /* 0x0000000326367221 */ /* 0x000fe20000010000 */
[----:B------:R-:W-:Y:S01]  /*16ba0*/  FADD.FTZ R34, R166, R5 ;  /* 0x00000005a6227221 */ /* 0x000fe20000010000 */
[----:B------:R-:W-:Y:S01]  /*16bb0*/  F2FP.BF16.F32.PACK_AB R166, R57, R166 ;  /* 0x000000a639a6723e */ /* 0x000fe200000010ff */
[----:B------:R-:W-:Y:S01]  /*16bc0*/  MUFU.EX2 R161, R161 ;  /* 0x000000a100a17308 */ /* 0x000fe20000000800 */
[----:B------:R-:W-:Y:S01]  /*16bd0*/  FADD.FTZ R3, R173, R54 ;  /* 0x00000036ad037221 */ /* 0x000fe20000010000 */
[----:B------:R-:W-:Y:S01]  /*16be0*/  FADD.FTZ R5, R57, R34 ;  /* 0x0000002239057221 */ /* 0x000fe20000010000 */
[C---:B------:R-:W-:Y:S02]  /*16bf0*/  F2FP.BF16.F32.PACK_AB R173, R42.reuse, R173 ;  /* 0x000000ad2aad723e */ /* 0x040fe400000010ff */
[----:B------:R-:W-:-:S03]  /*16c00*/  FADD.FTZ R54, R42, R3 ;  /* 0x000000032a367221 */ /* 0x000fc60000010000 */
[----:B------:R-:W-:Y:S01]  /*16c10*/  MUFU.EX2 R50, R50 ;  /* 0x0000003200327308 */ /* 0x000fe20000000800 */
[----:B------:R-:W-:Y:S01]  /*16c20*/  FADD.FTZ R3, R175, R54 ;  /* 0x00000036af037221 */ /* 0x000fe20000010000 */
[----:B0-----:R-:W-:Y:S01]  /*16c30*/  FADD.FTZ R34, R160, R5 ;  /* 0x00000005a0227221 */ /* 0x001fe20000010000 */
[C---:B------:R-:W-:Y:S02]  /*16c40*/  F2FP.BF16.F32.PACK_AB R175, R44.reuse, R175 ;  /* 0x000000af2caf723e */ /* 0x040fe400000010ff */
[----:B------:R-:W-:Y:S01]  /*16c50*/  FADD.FTZ R54, R44, R3 ;  /* 0x000000032c367221 */ /* 0x000fe20000010000 */
[C---:B------:R-:W-:Y:S01]  /*16c60*/  FADD.FTZ R5, R61.reuse, R34 ;  /* 0x000000223d057221 */ /* 0x040fe20000010000 */
[----:B------:R-:W-:Y:S01]  /*16c70*/  F2FP.BF16.F32.PACK_AB R160, R61, R160 ;  /* 0x000000a03da0723e */ /* 0x000fe200000010ff */
[----:B------:R-:W0:Y:S01]  /*16c80*/  MUFU.EX2 R162, R162 ;  /* 0x000000a200a27308 */ /* 0x000e220000000800 */
[----:B------:R-:W-:Y:S01]  /*16c90*/  FADD.FTZ R3, R169, R54 ;  /* 0x00000036a9037221 */ /* 0x000fe20000010000 */
[----:B------:R-:W-:-:S03]  /*16ca0*/  F2FP.BF16.F32.PACK_AB R169, R46, R169 ;  /* 0x000000a92ea9723e */ /* 0x000fc600000010ff */
[----:B------:R-:W-:-:S03]  /*16cb0*/  FADD.FTZ R54, R46, R3 ;  /* 0x000000032e367221 */ /* 0x000fc60000010000 */
[----:B------:R-:W1:Y:S01]  /*16cc0*/  MUFU.EX2 R163, R163 ;  /* 0x000000a300a37308 */ /* 0x000e620000000800 */
[----:B------:R-:W-:Y:S01]  /*16cd0*/  FADD.FTZ R3, R171, R54 ;  /* 0x00000036ab037221 */ /* 0x000fe20000010000 */
[----:B------:R-:W-:-:S03]  /*16ce0*/  F2FP.BF16.F32.PACK_AB R171, R10, R171 ;  /* 0x000000ab0aab723e */ /* 0x000fc600000010ff */
[----:B------:R-:W-:-:S03]  /*16cf0*/  FADD.FTZ R30, R10, R3 ;  /* 0x000000030a1e7221 */ /* 0x000fc60000010000 */
[----:B------:R-:W2:Y:S01]  /*16d00*/  MUFU.EX2 R52, R52 ;  /* 0x0000003400347308 */ /* 0x000ea20000000800 */
[----:B------:R-:W-:Y:S01]  /*16d10*/  FADD.FTZ R3, R165, R30 ;  /* 0x0000001ea5037221 */ /* 0x000fe20000010000 */
[----:B0-----:R-:W-:Y:S01]  /*16d20*/  FADD.FTZ R34, R162, R5 ;  /* 0x00000005a2227221 */ /* 0x001fe20000010000 */
[C---:B------:R-:W-:Y:S02]  /*16d30*/  F2FP.BF16.F32.PACK_AB R165, R20.reuse, R165 ;  /* 0x000000a514a5723e */ /* 0x040fe400000010ff */
[----:B------:R-:W-:Y:S01]  /*16d40*/  FADD.FTZ R30, R20, R3 ;  /* 0x00000003141e7221 */ /* 0x000fe20000010000 */
[C---:B------:R-:W-:Y:S01]  /*16d50*/  FADD.FTZ R5, R69.reuse, R34 ;  /* 0x0000002245057221 */ /* 0x040fe20000010000 */
[----:B------:R-:W-:Y:S01]  /*16d60*/  F2FP.BF16.F32.PACK_AB R162, R69, R162 ;  /* 0x000000a245a2723e */ /* 0x000fe200000010ff */
[----:B------:R-:W-:Y:S01]  /*16d70*/  MUFU.EX2 R26, R75 ;  /* 0x0000004b001a7308 */ /* 0x000fe20000000800 */
[----:B------:R-:W-:Y:S01]  /*16d80*/  FADD.FTZ R3, R167, R30 ;  /* 0x0000001ea7037221 */ /* 0x000fe20000010000 */
[----:B------:R-:W-:Y:S01]  /*16d90*/  FADD.FTZ R20, R24, R5 ;  /* 0x0000000518147221 */ /* 0x000fe20000010000 */
[----:B------:R-:W-:-:S02]  /*16da0*/  F2FP.BF16.F32.PACK_AB R167, R48, R167 ;  /* 0x000000a730a7723e */ /* 0x000fc400000010ff */
[----:B------:R-:W-:Y:S01]  /*16db0*/  FADD.FTZ R30, R48, R3 ;  /* 0x00000003301e7221 */ /* 0x000fe20000010000 */
[----:B------:R-:W-:Y:S02]  /*16dc0*/  FADD.FTZ R5, R65, R20 ;  /* 0x0000001441057221 */ /* 0x000fe40000010000 */
[----:B------:R-:W-:Y:S01]  /*16dd0*/  MUFU.EX2 R78, R78 ;  /* 0x0000004e004e7308 */ /* 0x000fe20000000800 */
[----:B------:R-:W-:Y:S01]  /*16de0*/  FADD.FTZ R3, R161, R30 ;  /* 0x0000001ea1037221 */ /* 0x000fe20000010000 */
[----:B------:R-:W-:-:S03]  /*16df0*/  F2FP.BF16.F32.PACK_AB R161, R50, R161 ;  /* 0x000000a132a1723e */ /* 0x000fc600000010ff */
[----:B------:R-:W-:-:S03]  /*16e00*/  FADD.FTZ R30, R50, R3 ;  /* 0x00000003321e7221 */ /* 0x000fc60000010000 */
[----:B------:R-:W0:Y:S01]  /*16e10*/  MUFU.EX2 R79, R79 ;  /* 0x0000004f004f7308 */ /* 0x000e220000000800 */
[----:B-1----:R-:W-:Y:S01]  /*16e20*/  FADD.FTZ R3, R163, R30 ;  /* 0x0000001ea3037221 */ /* 0x002fe20000010000 */
[----:B--2---:R-:W-:-:S03]  /*16e30*/  F2FP.BF16.F32.PACK_AB R163, R52, R163 ;  /* 0x000000a334a3723e */ /* 0x004fc600000010ff */
[----:B------:R-:W-:-:S03]  /*16e40*/  FADD.FTZ R10, R52, R3 ;  /* 0x00000003340a7221 */ /* 0x000fc60000010000 */
        /* <DEDUP_REMOVED lines=8> */
[----:B------:R-:W-:Y:S01]  /*16ed0*/  F2FP.BF16.F32.PACK_AB R156, R65, R24 ;  /* 0x00000018419c723e */ /* 0x000fe200000010ff */
[----:B------:R-:W-:Y:S01]  /*16ee0*/  HGMMA.64x128x16.F32.BF16 R88, R152, gdesc[UR8].tnspB, R88, gsb0 ;  /* 0x41e0000898587df0 */ /* 0x000fe20008001858 */
[----:B------:R-:W-:Y:S02]  /*16ef0*/  F2FP.BF16.F32.PACK_AB R158, R73, R28 ;  /* 0x0000001c499e723e */ /* 0x000fe400000010ff */
[----:B0-----:R-:W-:-:S03]  /*16f00*/  F2FP.BF16.F32.PACK_AB R159, R79, R78 ;  /* 0x0000004e4f9f723e */ /* 0x001fc600000010ff */
[----:B------:R-:W0:Y:S08]  /*16f10*/  MUFU.EX2 R157, R157 ;  /* 0x0000009d009d7308 */ /* 0x000e300000000800 */
[----:B------:R-:W1:Y:S08]  /*16f20*/  MUFU.EX2 R6, R85 ;  /* 0x0000005500067308 */ /* 0x000e700000000800 */
[----:B------:R-:W2:Y:S01]  /*16f30*/  MUFU.EX2 R40, R40 ;  /* 0x0000002800287308 */ /* 0x000ea20000000800 */
[----:B0-----:R-:W-:Y:S01]  /*16f40*/  FADD.FTZ R3, R157, R10 ;  /* 0x0000000a9d037221 */ /* 0x001fe20000010000 */
[----:B------:R-:W-:Y:S01]  /*16f50*/  FADD.FTZ R10, R28, R5 ;  /* 0x000000051c0a7221 */ /* 0x000fe20000010000 */
[----:B------:R-:W-:-:S02]  /*16f60*/  F2FP.BF16.F32.PACK_AB R157, R26, R157 ;  /* 0x0000009d1a9d723e */ /* 0x000fc400000010ff */
[----:B------:R-:W-:Y:S01]  /*16f70*/  FADD.FTZ R3, R26, R3 ;  /* 0x000000031a037221 */ /* 0x000fe20000010000 */
[----:B------:R-:W-:-:S03]  /*16f80*/  FADD.FTZ R5, R73, R10 ;  /* 0x0000000a49057221 */ /* 0x000fc60000010000 */
[----:B------:R-:W-:Y:S01]  /*16f90*/  FADD.FTZ R3, R78, R3 ;  /* 0x000000034e037221 */ /* 0x000fe20000010000 */
[----:B------:R-:W-:-:S03]  /*16fa0*/  FADD.FTZ R10, R32, R5 ;  /* 0x00000005200a7221 */ /* 0x000fc60000010000 */
[----:B------:R-:W-:Y:S01]  /*16fb0*/  FADD.FTZ R3, R79, R3 ;  /* 0x000000034f037221 */ /* 0x000fe20000010000 */
[----:B------:R-:W-:-:S03]  /*16fc0*/  FADD.FTZ R10, R77, R10 ;  /* 0x0000000a4d0a7221 */ /* 0x000fc60000010000 */
[----:B------:R-:W-:Y:S01]  /*16fd0*/  FADD.FTZ R3, R82, R3 ;  /* 0x0000000352037221 */ /* 0x000fe20000010000 */
[----:B------:R-:W-:-:S03]  /*16fe0*/  FADD.FTZ R5, R9, R10 ;  /* 0x0000000a09057221 */ /* 0x000fc60000010000 */
[----:B------:R-:W-:Y:S01]  /*16ff0*/  FADD.FTZ R3, R83, R3 ;  /* 0x0000000353037221 */ /* 0x000fe20000010000 */
[----:B-1----:R-:W-:-:S03]  /*17000*/  FADD.FTZ R5, R6, R5 ;  /* 0x0000000506057221 */ /* 0x002fc60000010000 */
[----:B------:R-:W-:-:S04]  /*17010*/  FADD.FTZ R3, R86, R3 ;  /* 0x0000000356037221 */ /* 0x000fc80000010000 */
[----:B--2---:R-:W-:Y:S01]  /*17020*/  FADD.FTZ R3, R40, R3 ;  /* 0x0000000328037221 */ /* 0x004fe20000010000 */
[----:B------:R-:W-:Y:S02]  /*17030*/  WARPGROUP.DEPBAR.LE gsb0, 0x0 ;  /* 0x00008000000079c5 */ /* 0x000fe40000010000 */
[----:B------:R0:W-:Y:S06]  /*17040*/  BAR.ARV R27, 0x100 ;  /* 0x0004001b0000751d */ /* 0x0001ec0000002000 */
[----:B------:R-:W-:Y:S01]  /*17050*/  @!P1 SYNCS.ARRIVE.TRANS64.RED.A1T0 RZ, [R21+URZ], RZ ;  /* 0x000000ff15ff99a7 */ /* 0x000fe2000810043f */
[----:B------:R-:W-:Y:S01]  /*17060*/  F2FP.BF16.F32.PACK_AB R154, R6, R9 ;  /* 0x00000009069a723e */ /* 0x000fe200000010ff */
        /* <DEDUP_REMOVED lines=68> */
[----:B-1----:R-:W-:-:S02]  /*174b0*/  IMAD.MOV.U32 R13, RZ, RZ, R22 ;  /* 0x000000ffff0d7224 */ /* 0x002fc400078e0016 */
[----:B------:R-:W-:Y:S02]  /*174c0*/  IMAD.MOV.U32 R6, RZ, RZ, R8 ;  /* 0x000000ffff067224 */ /* 0x000fe400078e0008 */
[----:B------:R-:W-:Y:S01]  /*174d0*/  IMAD.MOV.U32 R14, RZ, RZ, R0 ;  /* 0x000000ffff0e7224 */ /* 0x000fe200078e0000 */
[----:B0-----:R-:W-:Y:S06]  /*174e0*/  @P2 BRA `(.L_x_1879) ;  /* 0xffffffdc008c2947 */ /* 0x001fec000383ffff */
.L_x_1869:
[----:B------:R-:W-:-:S13]  /*174f0*/  ISETP.GE.AND P2, PT, R4, R196, PT ;  /* 0x000000c40400720c */ /* 0x000fda0003f46270 */
[----:B------:R-:W-:Y:S05]  /*17500*/  @!P2 BRA `(.L_x_1880) ;  /* 0x0000003000a0a947 */ /* 0x000fea0003800000 */
[----:B------:R-:W-:Y:S02]  /*17510*/  IMAD.MOV.U32 R6, RZ, RZ, R8 ;  /* 0x000000ffff067224 */ /* 0x000fe400078e0008 */
[----:B------:R-:W-:Y:S02]  /*17520*/  IMAD.MOV.U32 R12, RZ, RZ, R0 ;  /* 0x000000ffff0c7224 */ /* 0x000fe400078e0000 */
[----:B------:R-:W-:Y:S02]  /*17530*/  IMAD.MOV.U32 R14, RZ, RZ, R186 ;  /* 0x000000ffff0e7224 */ /* 0x000fe400078e00ba */
[----:B------:R-:W-:-:S07]  /*17540*/  IMAD.MOV.U32 R13, RZ, RZ, R22 ;  /* 0x000000ffff0d7224 */ /* 0x000fce00078e0016 */
.L_x_1898:
        /* <DEDUP_REMOVED lines=10> */
.L_x_1882:
[----:B------:R-:W-:Y:S01]  /*175f0*/  IMAD R0, R22, 0x8, R2 ;  /* 0x0000000816007824 */ /* 0x000fe200078e0202 */
[----:B------:R-:W-:-:S04]  /*17600*/  SHF.L.U32 R9, R186, 0x1f, RZ ;  /* 0x0000001fba097819 */ /* 0x000fc800000006ff */
[----:B------:R0:W1:Y:S01]  /*17610*/  SYNCS.PHASECHK.TRANS64.TRYWAIT P3, [R0+URZ+0x28830], R9 ;  /* 0x02883009000075a7 */ /* 0x000062000806017f */
[----:B------:R-:W-:Y:S05]  /*17620*/  @!P0 BRA `(.L_x_1883) ;  /* 0x0000000000048947 */ /* 0x000fea0003800000 */
[----:B------:R-:W-:Y:S01]  /*17630*/  BPT.TRAP 0x1 ;  /* 0x000000040000795c */ /* 0x000fe20000300000 */
.L_x_1883:
[----:B------:R-:W-:Y:S04]  /*17640*/  BSSY B0, `(.L_x_1881) ;  /* 0x0000004000007945 */ /* 0x000fe80003800000 */
[----:B-1----:R-:W-:Y:S05]  /*17650*/  @P3 BRA `(.L_x_1884) ;  /* 0x0000000000083947 */ /* 0x002fea0003800000 */
[----:B------:R-:W1:Y:S02]  /*17660*/  SYNCS.PHASECHK.TRANS64.TRYWAIT P3, [R0+URZ+0x28830], R9 ;  /* 0x02883009000075a7 */ /* 0x000e64000806017f */
[----:B-1----:R-:W-:Y:S05]  /*17670*/  @!P3 BRA `(.L_x_1885) ;  /* 0x000000ec0088b947 */ /* 0x002fea0003800000 */
.L_x_1884:
[----:B------:R-:W-:Y:S05]  /*17680*/  BSYNC B0 ;  /* 0x0000000000007941 */ /* 0x000fea0003800000 */
.L_x_1881:
        /* <DEDUP_REMOVED lines=64> */
.L_x_1887:
[----:B------:R-:W-:Y:S01]  /*17a90*/  SHF.L.U32 R0, R14, 0x1f, RZ ;  /* 0x0000001f0e007819 */ /* 0x000fe200000006ff */
[----:B------:R-:W-:-:S04]  /*17aa0*/  IMAD R9, R13, 0x8, R2 ;  /* 0x000000080d097824 */ /* 0x000fc800078e0202 */
[----:B------:R0:W1:Y:S01]  /*17ab0*/  SYNCS.PHASECHK.TRANS64.TRYWAIT P2, [R9+URZ+0x28850], R0 ;  /* 0x02885000090075a7 */ /* 0x000062000804017f */
[----:B------:R-:W-:Y:S05]  /*17ac0*/  @!P0 BRA `(.L_x_1888) ;  /* 0x0000000000048947 */ /* 0x000fea0003800000 */
[----:B------:R-:W-:Y:S01]  /*17ad0*/  BPT.TRAP 0x1 ;  /* 0x000000040000795c */ /* 0x000fe20000300000 */
.L_x_1888:
[----:B-1----:R-:W-:Y:S05]  /*17ae0*/  @P2 BRA `(.L_x_1886) ;  /* 0x0000000000082947 */ /* 0x002fea0003800000 */
[----:B------:R-:W1:Y:S02]  /*17af0*/  SYNCS.PHASECHK.TRANS64.TRYWAIT P2, [R9+URZ+0x28850], R0 ;  /* 0x02885000090075a7 */ /* 0x000e64000804017f */
[----:B-1----:R-:W-:Y:S05]  /*17b00*/  @!P2 BRA `(.L_x_1889) ;  /* 0x000000e80078a947 */ /* 0x002fea0003800000 */
.L_x_1886:
[----:B01----:R-:W-:Y:S01]  /*17b10*/  VIADD R0, R2, 0x400 ;  /* 0x0000040002007836 */ /* 0x003fe20000000000 */
[----:B------:R-:W-:Y:S05]  /*17b20*/  WARPSYNC.ALL ;  /* 0x0000000000007948 */ /* 0x000fea0003800000 */
[----:B------:R-:W-:Y:S01]  /*17b30*/  SHF.R.U32.HI R0, RZ, 0x4, R0 ;  /* 0x00000004ff007819 */ /* 0x000fe20000011600 */
[----:B------:R-:W-:Y:S01]  /*17b40*/  IMAD.MOV.U32 R9, RZ, RZ, 0x40000040 ;  /* 0x40000040ff097424 */ /* 0x000fe200078e00ff */
[----:B------:R-:W-:Y:S01]  /*17b50*/  WARPGROUP.ARRIVE ;  /* 0x00000000000079c5 */ /* 0x000fe20000000000 */
[----:B------:R-:W-:Y:S01]  /*17b60*/  IMAD.MOV.U32 R11, RZ, RZ, 0x40000040 ;  /* 0x40000040ff0b7424 */ /* 0x000fe200078e00ff */
[----:B------:R-:W-:-:S04]  /*17b70*/  LOP3.LUT R0, R0, 0x3fff, RZ, 0xc0, !PT ;  /* 0x00003fff00007812 */ /* 0x000fc800078ec0ff */
[----:B------:R-:W0:Y:S01]  /*17b80*/  S2R R15, SR_TID.X ;  /* 0x00000000000f7919 */ /* 0x000e220000002100 */
[----:B------:R-:W-:Y:S01]  /*17b90*/  R2UR UR11, R9 ;  /* 0x00000000090b72ca */ /* 0x000fe200000e0000 */
[----:B------:R-:W-:Y:S01]  /*17ba0*/  IMAD.MOV.U32 R9, RZ, RZ, 0x40000040 ;  /* 0x40000040ff097424 */ /* 0x000fe200078e00ff */
[----:B------:R-:W-:-:S05]  /*17bb0*/  LOP3.LUT R0, R0, 0x4000000, RZ, 0xfc, !PT ;  /* 0x0400000000007812 */ /* 0x000fca00078efcff */
[----:B------:R-:W-:Y:S02]  /*17bc0*/  IMAD R8, R13, 0x800, R0 ;  /* 0x000008000d087824 */ /* 0x000fe400078e0200 */
[----:B------:R-:W1:Y:S02]  /*17bd0*/  @P4 LDC R0, c[0x0][0x44c] ;  /* 0x00011300ff004b82 */ /* 0x000e640000000800 */
[C---:B------:R-:W-:Y:S01]  /*17be0*/  VIADD R10, R8.reuse, 0x80 ;  /* 0x00000080080a7836 */ /* 0x040fe20000000000 */
[----:B------:R-:W-:-:S13]  /*17bf0*/  R2UR UR10, R8 ;  /* 0x00000000080a72ca */ /* 0x000fda00000e0000 */
        /* <DEDUP_REMOVED lines=40> */
[----:B------:R-:W-:-:S04]  /*17e80*/  IMAD.IADD R11, R195, 0x1, R193 ;  /* 0x00000001c30b7824 */ /* 0x000fc800078e02c1 */
[----:B-1----:R-:W-:Y:S01]  /*17e90*/  @P4 IMAD.HI.U32 R0, R11, R0, RZ ;  /* 0x000000000b004227 */ /* 0x002fe200078e00ff */
[----:B------:R-:W-:Y:S02]  /*17ea0*/  WARPGROUP.DEPBAR.LE gsb0, 0x0 ;  /* 0x00008000000079c5 */ /* 0x000fe40000010000 */
[----:B------:R-:W-:-:S06]  /*17eb0*/  WARPGROUP.ARRIVE ;  /* 0x00000000000079c5 */ /* 0x000fcc0000000000 */
[----:B------:R-:W-:Y:S01]  /*17ec0*/  HGMMA.64x128x16.F32.BF16 R88, R156, gdesc[UR8].tnspB, R88, gsb0 ;  /* 0x41e000089c587df0 */ /* 0x000fe20008001858 */
[----:B------:R-:W-:Y:S01]  /*17ed0*/  R2UR UR10, R8 ;  /* 0x00000000080a72ca */ /* 0x000fe200000e0000 */
[----:B------:R-:W-:Y:S01]  /*17ee0*/  @!P1 IMAD R8, R22, 0x8, R2 ;  /* 0x0000000816089824 */ /* 0x000fe200078e0202 */
[----:B------:R-:W-:Y:S02]  /*17ef0*/  R2UR UR11, R9 ;  /* 0x00000000090b72ca */ /* 0x000fe400000e0000 */
[----:B------:R-:W0:Y:S01]  /*17f00*/  @P4 LDC R9, c[0x0][0x450] ;  /* 0x00011400ff094b82 */ /* 0x000e220000000800 */
[----:B------:R-:W-:-:S05]  /*17f10*/  @!P1 VIADD R14, R8, 0x28840 ;  /* 0x00028840080e9836 */ /* 0x000fca0000000000 */
[----:B------:R-:W-:Y:S02]  /*17f20*/  @!P1 PRMT R14, RZ, 0x654, R14 ;  /* 0x00000654ff0e9816 */ /* 0x000fe4000000000e */
[----:B0-----:R-:W-:Y:S01]  /*17f30*/  @P4 SHF.R.U32.HI R11, RZ, R9, R0 ;  /* 0x00000009ff0b4219 */ /* 0x001fe20000011600 */
[----:B------:R-:W-:Y:S01]  /*17f40*/  IMAD.SHL.U32 R0, R4, 0x80, RZ ;  /* 0x0000008004007824 */ /* 0x000fe200078e00ff */
[----:B------:R-:W-:-:S03]  /*17f50*/  IADD3 R9, -R15, 0xb, RZ ;  /* 0x0000000b0f097810 */ /* 0x000fc60007ffe1ff */
[----:B------:R-:W0:Y:S01]  /*17f60*/  SHFL.IDX PT, R10, R11, RZ, 0x1c1f ;  /* 0x001c1fff0b0a7589 */ /* 0x000e2200000e0000 */
[----:B------:R-:W-:-:S05]  /*17f70*/  IADD3 R8, -R0, 0x1, RZ ;  /* 0x0000000100087810 */ /* 0x000fca0007ffe1ff */
[----:B------:R-:W-:-:S05]  /*17f80*/  IMAD R8, R189, -0x2, R8 ;  /* 0xfffffffebd087824 */ /* 0x000fca00078e0208 */
[----:B------:R-:W-:-:S05]  /*17f90*/  IADD3 R8, -R187, R8, R188 ;  /* 0x00000008bb087210 */ /* 0x000fca0007ffe1bc */
[----:B------:R-:W-:Y:S01]  /*17fa0*/  VIADD R21, R8, UR7 ;  /* 0x0000000708157c36 */ /* 0x000fe20008000000 */
[----:B------:R-:W-:Y:S02]  /*17fb0*/  WARPGROUP.DEPBAR.LE gsb0, 0x0 ;  /* 0x00008000000079c5 */ /* 0x000fe40000010000 */
[----:B------:R-:W-:-:S06]  /*17fc0*/  WARPGROUP.ARRIVE ;  /* 0x00000000000079c5 */ /* 0x000fcc0000000000 */
[----:B------:R-:W-:Y:S01]  /*17fd0*/  HGMMA.64x128x16.F32.BF16 R88, R152, gdesc[UR8].tnspB, R88, gsb0 ;  /* 0x41e0000898587df0 */ /* 0x000fe20008001858 */
[----:B------:R-:W-:-:S06]  /*17fe0*/  ULOP3.LUT UR10, URZ, UR37, URZ, 0x33, !UPT ;  /* 0x000000253f0a7292 */ /* 0x000fcc000f8e333f */
[----:B------:R-:W-:Y:S01]  /*17ff0*/  VIADD R15, R8, UR10 ;  /* 0x0000000a080f7c36 */ /* 0x000fe20008000000 */
[----:B------:R-:W-:Y:S02]  /*18000*/  WARPGROUP.DEPBAR.LE gsb0, 0x0 ;  /* 0x00008000000079c5 */ /* 0x000fe40000010000 */
[----:B------:R1:W-:Y:S06]  /*18010*/  BAR.ARV R9, 0x100 ;  /* 0x000400090000751d */ /* 0x0003ec0000002000 */
[----:B------:R1:W-:Y:S01]  /*18020*/  @!P1 SYNCS.ARRIVE.TRANS64.RED.A1T0 RZ, [R14+URZ], RZ ;  /* 0x000000ff0eff99a7 */ /* 0x0003e2000810043f */
[----:B0-----:R-:W-:-:S02]  /*18030*/  IMAD.IADD R153, R21, 0x1, R10 ;  /* 0x0000000115997824 */ /* 0x001fc400078e020a */
[----:B------:R-:W-:Y:S01]  /*18040*/  IMAD.IADD R155, R15, 0x1, R10 ;  /* 0x000000010f9b7824 */ /* 0x000fe200078e020a */
[----:B------:R-:W-:Y:S06]  /*18050*/  @!P5 BRA `(.L_x_1890) ;  /* 0x000000000058d947 */ /* 0x000fec0003800000 */
[----:B------:R-:W-:Y:S01]  /*18060*/  IADD3 R157, -R187, R188, R10 ;  /* 0x000000bcbb9d7210 */ /* 0x000fe20007ffe10a */
[----:B------:R-:W-:Y:S03]  /*18070*/  BSSY B0, `(.L_x_1891) ;  /* 0x0000010000007945 */ /* 0x000fe60003800000 */
[----:B------:R-:W-:-:S13]  /*18080*/  ISETP.GT.AND P2, PT, R157, -0x1, PT ;  /* 0xffffffff9d00780c */ /* 0x000fda0003f44270 */
[----:B------:R-:W-:Y:S05]  /*18090*/  @P2 BRA `(.L_x_1892) ;  /* 0x0000000000202947 */ /* 0x000fea0003800000 */
[----:B------:R-:W-:Y:S01]  /*180a0*/  IMAD.U32 R10, RZ, RZ, UR5 ;  /* 0x00000005ff0a7e24 */ /* 0x000fe2000f8e00ff */
[----:B------:R-:W-:-:S04]  /*180b0*/  LOP3.LUT R157, RZ, R157, RZ, 0x33, !PT ;  /* 0x0000009dff9d7212 */ /* 0x000fc800078e33ff */
[----:B------:R-:W-:-:S13]  /*180c0*/  ISETP.NE.AND P2, PT, R10, 0x1, PT ;  /* 0x000000010a00780c */ /* 0x000fda0003f45270 */
[----:B-1----:R-:W0:Y:S02]  /*180d0*/  @P2 LDC.64 R8, c[0x0][0x9e8] ;  /* 0x00027a00ff082b82 */ /* 0x002e240000000a00 */
[----:B0-----:R-:W-:-:S05]  /*180e0*/  @P2 IMAD.HI.U32 R8, R157, R8, RZ ;  /* 0x000000089d082227 */ /* 0x001fca00078e00ff */
[----:B------:R-:W-:-:S04]  /*180f0*/  @P2 SHF.R.U32.HI R157, RZ, R9, R8 ;  /* 0x00000009ff9d2219 */ /* 0x000fc80000011608 */
[----:B------:R-:W-:Y:S01]  /*18100*/  LOP3.LUT R157, RZ, R157, RZ, 0x33, !PT ;  /* 0x0000009dff9d7212 */ /* 0x000fe200078e33ff */
[----:B------:R-:W-:Y:S06]  /*18110*/  BRA `(.L_x_1893) ;  /* 0x0000000000147947 */ /* 0x000fec0003800000 */
.L_x_1892:
[----:B------:R-:W-:-:S05]  /*18120*/  IMAD.U32 R10, RZ, RZ, UR5 ;  /* 0x00000005ff0a7e24 */ /* 0x000fca000f8e00ff */
[----:B------:R-:W-:-:S13]  /*18130*/  ISETP.NE.AND P2, PT, R10, 0x1, PT ;  /* 0x000000010a00780c */ /* 0x000fda0003f45270 */
[----:B-1----:R-:W0:Y:S02]  /*18140*/  @P2 LDC.64 R8, c[0x0][0x9e8] ;  /* 0x00027a00ff082b82 */ /* 0x002e240000000a00 */
[----:B0-----:R-:W-:-:S05]  /*18150*/  @P2 IMAD.HI.U32 R8, R157, R8, RZ ;  /* 0x000000089d082227 */ /* 0x001fca00078e00ff */
[----:B------:R-:W-:-:S07]  /*18160*/  @P2 SHF.R.U32.HI R157, RZ, R9, R8 ;  /* 0x00000009ff9d2219 */ /* 0x000fce0000011608 */
.L_x_1893:
[----:B------:R-:W-:Y:S05]  /*18170*/  BSYNC B0 ;  /* 0x0000000000007941 */ /* 0x000fea0003800000 */
.L_x_1891:
[----:B------:R-:W-:-:S04]  /*18180*/  IMAD R8, R157, R10, -R0 ;  /* 0x0000000a9d087224 */ /* 0x000fc800078e0a00 */
[----:B------:R-:W-:-:S05]  /*18190*/  IMAD R8, R189, -0x2, R8 ;  /* 0xfffffffebd087824 */ /* 0x000fca00078e0208 */
[----:B------:R-:W-:Y:S02]  /*181a0*/  VIADDMNMX R153, R8, R10, R153, PT ;  /* 0x0000000a08997246 */ /* 0x000fe40003800199 */
[----:B------:R-:W-:-:S07]  /*181b0*/  VIMNMX R155, R155, R8, !PT ;  /* 0x000000089b9b7248 */ /* 0x000fce0007fe0100 */
.L_x_1890:
        /* <DEDUP_REMOVED lines=15> */
[----:B-1----:R-:W-:Y:S02]  /*182b0*/  FSEL R14, R29, -INF , !P3 ;  /* 0xff8000001d0e7808 */ /* 0x002fe40005800000 */
        /* <DEDUP_REMOVED lines=97> */
.L_x_1896:
[----:B------:R-:W-:-:S05]  /*188d0*/  IMAD.U32 R25, RZ, RZ, UR5 ;  /* 0x00000005ff197e24 */ /* 0x000fca000f8e00ff */
[----:B------:R-:W-:-:S13]  /*188e0*/  ISETP.NE.AND P3, PT, R25, 0x1, PT ;  /* 0x000000011900780c */ /* 0x000fda0003f65270 */
[----:B------:R-:W0:Y:S02]  /*188f0*/  @P3 LDC.64 R8, c[0x0][0x9e8] ;  /* 0x00027a00ff083b82 */ /* 0x000e240000000a00 */
[----:B0-----:R-:W-:-:S05]  /*18900*/  @P3 IMAD.HI.U32 R8, R11, R8, RZ ;  /* 0x000000080b083227 */ /* 0x001fca00078e00ff */
[----:B------:R-:W-:-:S07]  /*18910*/  @P3 SHF.R.U32.HI R11, RZ, R9, R8 ;  /* 0x00000009ff0b3219 */ /* 0x000fce0000011608 */
.L_x_1897:
[----:B------:R-:W-:Y:S05]  /*18920*/  BSYNC B0 ;  /* 0x0000000000007941 */ /* 0x000fea0003800000 */
.L_x_1895:
[----:B------:R-:W-:-:S04]  /*18930*/  IMAD R0, R11, R25, -R0 ;  /* 0x000000190b007224 */ /* 0x000fc800078e0a00 */
[----:B------:R-:W-:-:S05]  /*18940*/  IMAD R0, R189, -0x2, R0 ;  /* 0xfffffffebd007824 */ /* 0x000fca00078e0200 */
[----:B------:R-:W-:Y:S02]  /*18950*/  VIADDMNMX R21, R0, R25, R21, PT ;  /* 0x0000001900157246 */ /* 0x000fe40003800115 */
[----:B------:R-:W-:-:S07]  /*18960*/  VIMNMX R15, R15, R0, !PT ;  /* 0x000000000f0f7248 */ /* 0x000fce0007fe0100 */
.L_x_1894:
[----:B------:R-:W-:Y:S01]  /*18970*/  ISETP.GT.AND P3, PT, R15, 0x1, P2 ;  /* 0x000000010f00780c */ /* 0x000fe20001764270 */
[----:B------:R-:W0:Y:S01]  /*18980*/  LDC R11, c[0x0][0x988] ;  /* 0x00026200ff0b7b82 */ /* 0x000e220000000800 */
        /* <DEDUP_REMOVED lines=143> */
[----:B------:R-:W-:Y:S01]  /*19280*/  MUFU.EX2 R27, R8 ;  /* 0x00000008001b7308 */ /* 0x000fe20000000800 */
[----:B------:R-:W-:Y:S01]  /*19290*/  FSEL R48, R87, -INF , !P2 ;  /* 0xff80000057307808 */ /* 0x000fe20005000000 */
[--C-:B------:R-:W-:Y:S01]  /*192a0*/  FFMA.FTZ R154, R154, R11, -R49.reuse ;  /* 0x0000000b9a9a7223 */ /* 0x100fe20000010831 */
[----:B------:R-:W-:Y:S01]  /*192b0*/  FMNMX.FTZ R29, R34, R29, !PT ;  /* 0x0000001d221d7209 */ /* 0x000fe20007810000 */
[-CC-:B------:R-:W-:Y:S01]  /*192c0*/  FFMA.FTZ R9, R10, R11.reuse, -R49.reuse ;  /* 0x0000000b0a097223 */ /* 0x180fe20000010831 */
[----:B------:R-:W-:Y:S01]  /*192d0*/  FADD.FTZ R12, -R57, R12 ;  /* 0x0000000c390c7221 */ /* 0x000fe20000010100 */
        /* <DEDUP_REMOVED lines=16> */
[----:B------:R-:W-:Y:S01]  /*193e0*/  FFMA.FTZ R47, R174, R11, -R49 ;  /* 0x0000000bae2f7223 */ /* 0x000fe20000010831 */
[----:B------:R-:W-:-:S02]  /*193f0*/  FMNMX.FTZ R31, R232, R31, !PT ;  /* 0x0000001fe81f7209 */ /* 0x000fc40007810000 */
[----:B------:R-:W-:Y:S01]  /*19400*/  MUFU.EX2 R24, R24 ;  /* 0x0000001800187308 */ /* 0x000fe20000000800 */
[----:B0-----:R-:W-:Y:S01]  /*19410*/  FFMA.FTZ R152, R80, R11, -R49 ;  /* 0x0000000b50987223 */ /* 0x001fe20000010831 */
[----:B------:R-:W-:-:S04]  /*19420*/  FMNMX.FTZ R31, R46, R31, !PT ;  /* 0x0000001f2e1f7209 */ /* 0x000fc80007810000 */
[----:B------:R-:W-:Y:S02]  /*19430*/  FMNMX.FTZ R33, R234, R31, !PT ;  /* 0x0000001fea217209 */ /* 0x000fe40007810000 */
[----:B------:R0:W-:Y:S02]  /*19440*/  MUFU.EX2 R31, R154 ;  /* 0x0000009a001f7308 */ /* 0x0001e40000000800 */
[----:B------:R-:W-:-:S04]  /*19450*/  FMNMX.FTZ R33, R50, R33, !PT ;  /* 0x0000002132217209 */ /* 0x000fc80007810000 */
[----:B------:R-:W-:Y:S02]  /*19460*/  FMNMX.FTZ R33, R236, R33, !PT ;  /* 0x00000021ec217209 */ /* 0x000fe40007810000 */
[----:B------:R-:W-:Y:S01]  /*19470*/  MUFU.EX2 R9, R9 ;  /* 0x0000000900097308 */ /* 0x000fe20000000800 */
[--C-:B0-----:R-:W-:Y:S01]  /*19480*/  FFMA.FTZ R154, R84, R11, -R49.reuse ;  /* 0x0000000b549a7223 */ /* 0x101fe20000010831 */
[----:B------:R-:W-:Y:S01]  /*19490*/  FMNMX.FTZ R8, R54, R33, !PT ;  /* 0x0000002136087209 */ /* 0x000fe20007810000 */
[-CC-:B------:R-:W-:Y:S01]  /*194a0*/  FFMA.FTZ R33, R156, R11.reuse, -R49.reuse ;  /* 0x0000000b9c217223 */ /* 0x180fe20000010831 */
[----:B------:R-:W-:Y:S02]  /*194b0*/  FFMA.FTZ R156, R72, R11, -R49 ;  /* 0x0000000b489c7223 */ /* 0x000fe40000010831 */
[----:B------:R-:W-:Y:S02]  /*194c0*/  FMNMX.FTZ R35, R55, R8, !PT ;  /* 0x0000000837237209 */ /* 0x000fe40007810000 */
[----:B------:R-:W-:Y:S02]  /*194d0*/  MUFU.EX2 R10, R10 ;  /* 0x0000000a000a7308 */ /* 0x000fe40000000800 */
[----:B------:R-:W-:-:S04]  /*194e0*/  FMNMX.FTZ R8, R58, R35, !PT ;  /* 0x000000233a087209 */ /* 0x000fc80007810000 */
[----:B------:R-:W-:Y:S02]  /*194f0*/  FMNMX.FTZ R35, R59, R8, !PT ;  /* 0x000000083b237209 */ /* 0x000fe40007810000 */
[----:B------:R-:W-:Y:S02]  /*19500*/  MUFU.EX2 R25, R25 ;  /* 0x0000001900197308 */ /* 0x000fe40000000800 */
        /* <DEDUP_REMOVED lines=10> */
[--C-:B------:R-:W-:Y:S02]  /*195b0*/  FFMA.FTZ R160, R64, R11, -R49.reuse ;  /* 0x0000000b40a07223 */ /* 0x100fe40000010831 */
        /* <DEDUP_REMOVED lines=8> */
[----:B------:R-:W1:Y:S01]  /*19640*/  MUFU.EX2 R33, R33 ;  /* 0x0000002100217308 */ /* 0x000e620000000800 */
[----:B0-----:R-:W-:Y:S02]  /*19650*/  F2FP.BF16.F32.PACK_AB R172, R31, R26 ;  /* 0x0000001a1fac723e */ /* 0x001fe400000010ff */
[----:B------:R-:W-:Y:S01]  /*19660*/  FMNMX.FTZ R8, R82, R41, !PT ;  /* 0x0000002952087209 */ /* 0x000fe20007810000 */
[----:B------:R-:W-:-:S03]  /*19670*/  FFMA.FTZ R41, R168, R11, -R49 ;  /* 0x0000000ba8297223 */ /* 0x000fc60000010831 */
[----:B------:R-:W-:Y:S01]  /*19680*/  FMNMX.FTZ R21, R83, R8, !PT ;  /* 0x0000000853157209 */ /* 0x000fe20007810000 */
[----:B------:R-:W-:Y:S03]  /*19690*/  MUFU.EX2 R32, R32 ;  /* 0x0000002000207308 */ /* 0x000fe60000000800 */
[----:B------:R-:W-:-:S04]  /*196a0*/  FMNMX.FTZ R21, R86, R21, !PT ;  /* 0x0000001556157209 */ /* 0x000fc80007810000 */
[----:B------:R-:W-:Y:S01]  /*196b0*/  FMNMX.FTZ R8, R48, R21, !PT ;  /* 0x0000001530087209 */ /* 0x000fe20007810000 */
[----:B------:R-:W-:Y:S01]  /*196c0*/  FFMA.FTZ R21, R166, R11, -R49 ;  /* 0x0000000ba6157223 */ /* 0x000fe20000010831 */
[----:B------:R-:W0:Y:S01]  /*196d0*/  MUFU.EX2 R35, R35 ;  /* 0x0000002300237308 */ /* 0x000e220000000800 */
[----:B-1----:R-:W-:Y:S02]  /*196e0*/  F2FP.BF16.F32.PACK_AB R174, R33, R28 ;  /* 0x0000001c21ae723e */ /* 0x002fe400000010ff */
[----:B------:R-:W1:Y:S05]  /*196f0*/  SHFL.BFLY PT, R43, R8, 0x2, 0x1f ;  /* 0x0c401f00082b7f89 */ /* 0x000e6a00000e0000 */
[----:B------:R-:W-:Y:S08]  /*19700*/  MUFU.EX2 R36, R36 ;  /* 0x0000002400247308 */ /* 0x000ff00000000800 */
[----:B------:R-:W2:Y:S01]  /*19710*/  MUFU.EX2 R37, R37 ;  /* 0x0000002500257308 */ /* 0x000ea20000000800 */
[----:B0-----:R-:W-:-:S07]  /*19720*/  F2FP.BF16.F32.PACK_AB R168, R35, R32 ;  /* 0x0000002023a8723e */ /* 0x001fce00000010ff */
[----:B------:R-:W-:Y:S01]  /*19730*/  MUFU.EX2 R39, R39 ;  /* 0x0000002700277308 */ /* 0x000fe20000000800 */
[----:B-1----:R-:W-:Y:S01]  /*19740*/  FMNMX.FTZ R51, R8, R43, !PT ;  /* 0x0000002b08337209 */ /* 0x002fe20007810000 */
[----:B------:R-:W-:-:S04]  /*19750*/  FFMA.FTZ R43, R170, R11, -R49 ;  /* 0x0000000baa2b7223 */ /* 0x000fc80000010831 */
[----:B------:R-:W0:Y:S02]  /*19760*/  SHFL.BFLY PT, R8, R51, 0x1, 0x1f ;  /* 0x0c201f0033087f89 */ /* 0x000e2400000e0000 */
[----:B------:R-:W1:Y:S01]  /*19770*/  MUFU.EX2 R40, R40 ;  /* 0x0000002800287308 */ /* 0x000e620000000800 */
[----:B--2---:R-:W-:-:S07]  /*19780*/  F2FP.BF16.F32.PACK_AB R170, R37, R36 ;  /* 0x0000002425aa723e */ /* 0x004fce00000010ff */
[----:B------:R-:W-:Y:S08]  /*19790*/  MUFU.EX2 R15, R15 ;  /* 0x0000000f000f7308 */ /* 0x000ff00000000800 */
[----:B------:R-:W2:Y:S01]  /*197a0*/  MUFU.EX2 R44, R44 ;  /* 0x0000002c002c7308 */ /* 0x000ea20000000800 */
[----:B-1----:R-:W-:Y:S02]  /*197b0*/  F2FP.BF16.F32.PACK_AB R164, R40, R39 ;  /* 0x0000002728a4723e */ /* 0x002fe400000010ff */
[----:B0-----:R-:W-:Y:S01]  /*197c0*/  FMNMX.FTZ R8, R51, R8, !PT ;  /* 0x0000000833087209 */ /* 0x001fe20007810000 */
[-C--:B------:R-:W-:Y:S01]  /*197d0*/  FFMA.FTZ R51, R176, R11.reuse, -R49 ;  /* 0x0000000bb0337223 */ /* 0x080fe20000010831 */
[----:B------:R-:W-:-:S03]  /*197e0*/  FMUL.FTZ R49, R12, R11 ;  /* 0x0000000b0c317220 */ /* 0x000fc60000410000 */
[----:B------:R-:W-:Y:S01]  /*197f0*/  MUFU.EX2 R160, R160 ;  /* 0x000000a000a07308 */ /* 0x000fe20000000800 */
[C---:B------:R-:W-:Y:S01]  /*19800*/  FSETP.NEU.FTZ.AND P2, PT, R8.reuse, -INF , PT ;  /* 0xff8000000800780b */ /* 0x040fe20003f5d000 */
[----:B------:R-:W-:Y:S01]  /*19810*/  FMUL.FTZ R57, R8, R11 ;  /* 0x0000000b08397220 */ /* 0x000fe20000410000 */
[----:B------:R-:W-:-:S04]  /*19820*/  F2FP.BF16.F32.PACK_AB R176, R27, R14 ;  /* 0x0000000e1bb0723e */ /* 0x000fc800000010ff */
[----:B------:R-:W-:Y:S01]  /*19830*/  FSEL R57, R57, RZ, P2 ;  /* 0x000000ff39397208 */ /* 0x000fe20001000000 */
[----:B------:R-:W0:Y:S01]  /*19840*/  MUFU.EX2 R49, R49 ;  /* 0x0000003100317308 */ /* 0x000e220000000800 */
[----:B--2---:R-:W-:-:S03]  /*19850*/  F2FP.BF16.F32.PACK_AB R166, R44, R15 ;  /* 0x0000000f2ca6723e */ /* 0x004fc600000010ff */
[-CC-:B------:R-:W-:Y:S01]  /*19860*/  FFMA.FTZ R12, R53, R11.reuse, -R57.reuse ;  /* 0x0000000b350c7223 */ /* 0x180fe20000010839 */
[----:B------:R-:W-:Y:S02]  /*19870*/  @!P1 IMAD R53, R13, 0x8, R2 ;  /* 0x000000080d359824 */ /* 0x000fe400078e0202 */
        /* <DEDUP_REMOVED lines=29> */
[----:B------:R-:W-:Y:S01]  /*19a50*/  F2FP.BF16.F32.PACK_AB R180, R9, R24 ;  /* 0x0000001809b4723e */ /* 0x000fe200000010ff */
        /* <DEDUP_REMOVED lines=16> */
[----:B------:R-:W-:Y:S01]  /*19b60*/  FFMA.FTZ R48, R48, R11, -R57 ;  /* 0x0000000b30307223 */ /* 0x000fe20000010839 */
[----:B------:R-:W-:Y:S01]  /*19b70*/  FADD.FTZ R5, R31, R52 ;  /* 0x000000341f057221 */ /* 0x000fe20000010000 */
[----:B------:R-:W-:Y:S01]  /*19b80*/  F2FP.BF16.F32.PACK_AB R178, R29, R20 ;  /* 0x000000141db2723e */ /* 0x000fe200000010ff */
[----:B------:R-:W-:-:S02]  /*19b90*/  @!P1 VIADD R53, R53, 0x28860 ;  /* 0x0002886035359836 */ /* 0x000fc40000000000 */
[-C--:B------:R-:W-:Y:S01]  /*19ba0*/  FMUL.FTZ R88, R88, R49.reuse ;  /* 0x0000003158587220 */ /* 0x080fe20000410000 */
[----:B------:R-:W-:Y:S01]  /*19bb0*/  FADD.FTZ R52, R28, R5 ;  /* 0x000000051c347221 */ /* 0x000fe20000010000 */
[----:B------:R-:W-:Y:S01]  /*19bc0*/  FSEL R5, R8, RZ, P2 ;  /* 0x000000ff08057208 */ /* 0x000fe20001000000 */
[----:B------:R-:W-:Y:S01]  /*19bd0*/  MUFU.EX2 R177, R177 ;  /* 0x000000b100b17308 */ /* 0x000fe20000000800 */
[----:B------:R-:W-:Y:S01]  /*19be0*/  ISETP.GT.AND P2, PT, R4, R196, PT ;  /* 0x000000c40400720c */ /* 0x000fe20003f44270 */
[----:B------:R-:W-:Y:S01]  /*19bf0*/  FADD.FTZ R13, R33, R52 ;  /* 0x00000034210d7221 */ /* 0x000fe20000010000 */
[----:B------:R-:W-:Y:S01]  /*19c00*/  @!P1 PRMT R53, RZ, 0x654, R53 ;  /* 0x00000654ff359816 */ /* 0x000fe20000000035 */
[----:B------:R-:W-:Y:S01]  /*19c10*/  FADD.FTZ R52, -R5, R6 ;  /* 0x0000000605347221 */ /* 0x000fe20000010100 */
[----:B------:R-:W-:Y:S01]  /*19c20*/  FMUL.FTZ R89, R89, R49 ;  /* 0x0000003159597220 */ /* 0x000fe20000410000 */
[----:B------:R-:W-:Y:S01]  /*19c30*/  FADD.FTZ R54, R32, R13 ;  /* 0x0000000d20367221 */ /* 0x000fe20000010000 */
[----:B------:R0:W-:Y:S01]  /*19c40*/  @!P1 SYNCS.ARRIVE.TRANS64.RED.A1T0 RZ, [R53+URZ], RZ ;  /* 0x000000ff35ff99a7 */ /* 0x0001e2000810043f */
[-C--:B------:R-:W-:Y:S01]  /*19c50*/  FMUL.FTZ R13, R52, R11.reuse ;  /* 0x0000000b340d7220 */ /* 0x080fe20000410000 */
[----:B------:R-:W-:Y:S01]  /*19c60*/  MUFU.EX2 R41, R41 ;  /* 0x0000002900297308 */ /* 0x000fe20000000800 */
[----:B------:R-:W-:Y:S01]  /*19c70*/  FADD.FTZ R5, R35, R54 ;  /* 0x0000003623057221 */ /* 0x000fe20000010000 */
[----:B------:R-:W-:Y:S01]  /*19c80*/  FFMA.FTZ R52, R59, R11, -R57 ;  /* 0x0000000b3b347223 */ /* 0x000fe20000010839 */
[-C--:B------:R-:W-:Y:S01]  /*19c90*/  FMUL.FTZ R92, R92, R49.reuse ;  /* 0x000000315c5c7220 */ /* 0x080fe20000410000 */
[-C--:B------:R-:W-:Y:S01]  /*19ca0*/  FMUL.FTZ R93, R93, R49.reuse ;  /* 0x000000315d5d7220 */ /* 0x080fe20000410000 */
[----:B------:R-:W-:Y:S01]  /*19cb0*/  FADD.FTZ R54, R36, R5 ;  /* 0x0000000524367221 */ /* 0x000fe20000010000 */
[-C--:B------:R-:W-:Y:S01]  /*19cc0*/  FMUL.FTZ R96, R96, R49.reuse ;  /* 0x0000003160607220 */ /* 0x080fe20000410000 */
[-C--:B------:R-:W-:Y:S01]  /*19cd0*/  FMUL.FTZ R97, R97, R49.reuse ;  /* 0x0000003161617220 */ /* 0x080fe20000410000 */
[----:B------:R-:W1:Y:S01]  /*19ce0*/  MUFU.EX2 R13, R13 ;  /* 0x0000000d000d7308 */ /* 0x000e620000000800 */
        /* <DEDUP_REMOVED lines=14> */
[----:B------:R-:W-:Y:S01]  /*19dd0*/  FMUL.FTZ R117, R117, R49 ;  /* 0x0000003175757220 */ /* 0x000fe20000410000 */
[----:B------:R-:W3:Y:S01]  /*19de0*/  MUFU.EX2 R156, R156 ;  /* 0x0000009c009c7308 */ /* 0x000ee20000000800 */
[----:B-1----:R-:W-:Y:S01]  /*19df0*/  FFMA.FTZ R54, R13, R3, R12 ;  /* 0x000000030d367223 */ /* 0x002fe2000001000c */
[----:B------:R-:W-:Y:S01]  /*19e00*/  FADD.FTZ R5, R44, R5 ;  /* 0x000000052c057221 */ /* 0x000fe20000010000 */
[-C--:B------:R-:W-:Y:S01]  /*19e10*/  FMUL.FTZ R90, R90, R13.reuse ;  /* 0x0000000d5a5a7220 */ /* 0x080fe20000410000 */
[-C--:B------:R-:W-:Y:S01]  /*19e20*/  FMUL.FTZ R91, R91, R13.reuse ;  /* 0x0000000d5b5b7220 */ /* 0x080fe20000410000 */
[C---:B------:R-:W-:Y:S01]  /*19e30*/  FADD.FTZ R54, R181.reuse, R54 ;  /* 0x00000036b5367221 */ /* 0x040fe20000010000 */
[----:B------:R-:W-:Y:S01]  /*19e40*/  FADD.FTZ R56, R160, R5 ;  /* 0x00000005a0387221 */ /* 0x000fe20000010000 */
[----:B------:R-:W-:Y:S01]  /*19e50*/  F2FP.BF16.F32.PACK_AB R181, R181, R12 ;  /* 0x0000000cb5b5723e */ /* 0x000fe200000010ff */
[----:B------:R-:W1:Y:S01]  /*19e60*/  MUFU.EX2 R179, R179 ;  /* 0x000000b300b37308 */ /* 0x000e620000000800 */
[----:B------:R-:W-:Y:S01]  /*19e70*/  FADD.FTZ R3, R183, R54 ;  /* 0x00000036b7037221 */ /* 0x000fe20000010000 */
[----:B------:R-:W-:Y:S01]  /*19e80*/  FADD.FTZ R5, R21, R56 ;  /* 0x0000003815057221 */ /* 0x000fe20000010000 */
[-C--:B------:R-:W-:Y:S01]  /*19e90*/  FMUL.FTZ R94, R94, R13.reuse ;  /* 0x0000000d5e5e7220 */ /* 0x080fe20000410000 */
[-C--:B------:R-:W-:Y:S01]  /*19ea0*/  FMUL.FTZ R95, R95, R13.reuse ;  /* 0x0000000d5f5f7220 */ /* 0x080fe20000410000 */
[----:B------:R-:W-:Y:S01]  /*19eb0*/  FADD.FTZ R54, R30, R3 ;  /* 0x000000031e367221 */ /* 0x000fe20000010000 */
[----:B------:R-:W-:Y:S01]  /*19ec0*/  FADD.FTZ R56, R162, R5 ;  /* 0x00000005a2387221 */ /* 0x000fe20000010000 */
[-C--:B------:R-:W-:Y:S01]  /*19ed0*/  FMUL.FTZ R98, R98, R13.reuse ;  /* 0x0000000d62627220 */ /* 0x080fe20000410000 */
[----:B------:R-:W4:Y:S01]  /*19ee0*/  MUFU.EX2 R43, R43 ;  /* 0x0000002b002b7308 */ /* 0x000f220000000800 */
[----:B------:R-:W-:Y:S01]  /*19ef0*/  FADD.FTZ R3, R177, R54 ;  /* 0x00000036b1037221 */ /* 0x000fe20000010000 */
[----:B------:R-:W-:Y:S01]  /*19f00*/  FADD.FTZ R5, R41, R56 ;  /* 0x0000003829057221 */ /* 0x000fe20000010000 */
[-C--:B------:R-:W-:Y:S01]  /*19f10*/  FMUL.FTZ R99, R99, R13.reuse ;  /* 0x0000000d63637220 */ /* 0x080fe20000410000 */
[-C--:B------:R-:W-:Y:S01]  /*19f20*/  FMUL.FTZ R102, R102, R13.reuse ;  /* 0x0000000d66667220 */ /* 0x080fe20000410000 */
[----:B--2---:R-:W-:Y:S01]  /*19f30*/  FADD.FTZ R10, R34, R3 ;  /* 0x00000003220a7221 */ /* 0x004fe20000010000 */
[----:B---3--:R-:W-:Y:S01]  /*19f40*/  FADD.FTZ R14, R156, R5 ;  /* 0x000000059c0e7221 */ /* 0x008fe20000010000 */
        /* <DEDUP_REMOVED lines=10> */
[----:B----4-:R-:W-:Y:S01]  /*19ff0*/  FADD.FTZ R5, R43, R14 ;  /* 0x0000000e2b057221 */ /* 0x010fe20000010000 */
[-C--:B------:R-:W-:Y:S01]  /*1a000*/  FMUL.FTZ R118, R118, R13.reuse ;  /* 0x0000000d76767220 */ /* 0x080fe20000410000 */
[-C--:B------:R-:W-:Y:S01]  /*1a010*/  FMUL.FTZ R119, R119, R13.reuse ;  /* 0x0000000d77777220 */ /* 0x080fe20000410000 */
[-C--:B------:R-:W-:Y:S01]  /*1a020*/  FMUL.FTZ R122, R122, R13.reuse ;  /* 0x0000000d7a7a7220 */ /* 0x080fe20000410000 */
[-C--:B------:R-:W-:Y:S01]  /*1a030*/  FMUL.FTZ R123, R123, R13.reuse ;  /* 0x0000000d7b7b7220 */ /* 0x080fe20000410000 */
[-C--:B------:R-:W-:Y:S01]  /*1a040*/  FMUL.FTZ R126, R126, R13.reuse ;  /* 0x0000000d7e7e7220 */ /* 0x080fe20000410000 */
[-C--:B------:R-:W-:Y:S01]  /*1a050*/  FMUL.FTZ R127, R127, R13.reuse ;  /* 0x0000000d7f7f7220 */ /* 0x080fe20000410000 */
[----:B------:R-:W3:Y:S01]  /*1a060*/  MUFU.EX2 R42, R42 ;  /* 0x0000002a002a7308 */ /* 0x000ee20000000800 */
        /* <DEDUP_REMOVED lines=16> */
[----:B---3--:R-:W-:Y:S01]  /*1a170*/  FADD.FTZ R14, R42, R3 ;  /* 0x000000032a0e7221 */ /* 0x008fe20000010000 */
[----:B------:R-:W-:Y:S01]  /*1a180*/  F2FP.BF16.F32.PACK_AB R160, R21, R160 ;  /* 0x000000a015a0723e */ /* 0x000fe200000010ff */
[-C--:B------:R-:W-:Y:S01]  /*1a190*/  FMUL.FTZ R120, R120, R49.reuse ;  /* 0x0000003178787220 */ /* 0x080fe20000410000 */
[----:B------:R-:W-:Y:S01]  /*1a1a0*/  F2FP.BF16.F32.PACK_AB R162, R41, R162 ;  /* 0x000000a229a2723e */ /* 0x000fe200000010ff */
[-C--:B------:R-:W-:Y:S01]  /*1a1b0*/  FMUL.FTZ R121, R121, R49.reuse ;  /* 0x0000003179797220 */ /* 0x080fe20000410000 */
[----:B------:R-:W-:Y:S01]  /*1a1c0*/  F2FP.BF16.F32.PACK_AB R156, R43, R156 ;  /* 0x0000009c2b9c723e */ /* 0x000fe200000010ff */
        /* <DEDUP_REMOVED lines=18> */
[----:B---3--:R-:W-:Y:S01]  /*1a2f0*/  FADD.FTZ R3, R169, R14 ;  /* 0x0000000ea9037221 */ /* 0x008fe20000010000 */
[----:B------:R-:W-:Y:S01]  /*1a300*/  FMUL.FTZ R149, R149, R49 ;  /* 0x0000003195957220 */ /* 0x000fe20000410000 */
[----:B------:R-:W-:Y:S01]  /*1a310*/  F2FP.BF16.F32.PACK_AB R183, R30, R183 ;  /* 0x000000b71eb7723e */ /* 0x000fe200000010ff */
[----:B------:R-:W-:Y:S01]  /*1a320*/  VIADD R4, R4, 0xffffffff ;  /* 0xffffffff04047836 */ /* 0x000fe20000000000 */
[----:B------:R-:W-:Y:S01]  /*1a330*/  F2FP.BF16.F32.PACK_AB R177, R34, R177 ;  /* 0x000000b122b1723e */ /* 0x000fe200000010ff */
[----:B------:R-:W-:Y:S01]  /*1a340*/  IMAD.MOV.U32 R13, RZ, RZ, R22 ;  /* 0x000000ffff0d7224 */ /* 0x000fe200078e0016 */
[----:B------:R-:W-:Y:S01]  /*1a350*/  F2FP.BF16.F32.PACK_AB R179, R38, R179 ;  /* 0x000000b326b3723e */ /* 0x000fe200000010ff */
[----:B------:R-:W3:Y:S01]  /*1a360*/  MUFU.EX2 R6, R55 ;  /* 0x0000003700067308 */ /* 0x000ee20000000800 */
[----:B--2---:R-:W-:Y:S01]  /*1a370*/  FADD.FTZ R14, R50, R3 ;  /* 0x00000003320e7221 */ /* 0x004fe20000010000 */
[----:B------:R-:W-:Y:S01]  /*1a380*/  F2FP.BF16.F32.PACK_AB R173, R42, R173 ;  /* 0x000000ad2aad723e */ /* 0x000fe200000010ff */
[----:B------:R-:W-:Y:S01]  /*1a390*/  IMAD.MOV.U32 R12, RZ, RZ, R0 ;  /* 0x000000ffff0c7224 */ /* 0x000fe200078e0000 */
[----:B------:R-:W-:-:S02]  /*1a3a0*/  F2FP.BF16.F32.PACK_AB R175, R46, R175 ;  /* 0x000000af2eaf723e */ /* 0x000fc400000010ff */
[----:B------:R-:W-:Y:S02]  /*1a3b0*/  F2FP.BF16.F32.PACK_AB R169, R50, R169 ;  /* 0x000000a932a9723e */ /* 0x000fe400000010ff */
[----:B------:R-:W2:Y:S01]  /*1a3c0*/  MUFU.EX2 R165, R165 ;  /* 0x000000a500a57308 */ /* 0x000ea20000000800 */
[----:B-1----:R-:W-:-:S07]  /*1a3d0*/  FADD.FTZ R3, R171, R14 ;  /* 0x0000000eab037221 */ /* 0x002fce0000010000 */
[----:B------:R-:W1:Y:S01]  /*1a3e0*/  MUFU.EX2 R52, R52 ;  /* 0x0000003400347308 */ /* 0x000e620000000800 */
[C---:B---3--:R-:W-:Y:S01]  /*1a3f0*/  FADD.FTZ R14, R6.reuse, R3 ;  /* 0x00000003060e7221 */ /* 0x048fe20000010000 */
[----:B------:R-:W-:Y:S01]  /*1a400*/  F2FP.BF16.F32.PACK_AB R171, R6, R171 ;  /* 0x000000ab06ab723e */ /* 0x000fe200000010ff */
[----:B------:R-:W-:-:S05]  /*1a410*/  IMAD.MOV.U32 R6, RZ, RZ, R8 ;  /* 0x000000ffff067224 */ /* 0x000fca00078e0008 */
[----:B------:R-:W3:Y:S01]  /*1a420*/  MUFU.EX2 R167, R167 ;  /* 0x000000a700a77308 */ /* 0x000ee20000000800 */
[----:B--2---:R-:W-:-:S07]  /*1a430*/  FADD.FTZ R3, R165, R14 ;  /* 0x0000000ea5037221 */ /* 0x004fce0000010000 */
[----:B------:R-:W2:Y:S01]  /*1a440*/  MUFU.EX2 R24, R63 ;  /* 0x0000003f00187308 */ /* 0x000ea20000000800 */
[C---:B-1----:R-:W-:Y:S01]  /*1a450*/  FADD.FTZ R14, R52.reuse, R3 ;  /* 0x00000003340e7221 */ /* 0x042fe20000010000 */
[----:B------:R-:W-:-:S06]  /*1a460*/  F2FP.BF16.F32.PACK_AB R165, R52, R165 ;  /* 0x000000a534a5723e */ /* 0x000fcc00000010ff */
[----:B------:R-:W1:Y:S01]  /*1a470*/  MUFU.EX2 R161, R161 ;  /* 0x000000a100a17308 */ /* 0x000e620000000800 */
[----:B---3--:R-:W-:-:S07]  /*1a480*/  FADD.FTZ R3, R167, R14 ;  /* 0x0000000ea7037221 */ /* 0x008fce0000010000 */
[----:B------:R-:W3:Y:S01]  /*1a490*/  MUFU.EX2 R10, R67 ;  /* 0x00000043000a7308 */ /* 0x000ee20000000800 */
[C---:B--2---:R-:W-:Y:S01]  /*1a4a0*/  FADD.FTZ R14, R24.reuse, R3 ;  /* 0x00000003180e7221 */ /* 0x044fe20000010000 */
[----:B------:R-:W-:-:S06]  /*1a4b0*/  F2FP.BF16.F32.PACK_AB R167, R24, R167 ;  /* 0x000000a718a7723e */ /* 0x000fcc00000010ff */
[----:B------:R-:W2:Y:S01]  /*1a4c0*/  MUFU.EX2 R70, R70 ;  /* 0x0000004600467308 */ /* 0x000ea20000000800 */
[----:B-1----:R-:W-:Y:S01]  /*1a4d0*/  FADD.FTZ R3, R161, R14 ;  /* 0x0000000ea1037221 */ /* 0x002fe20000010000 */
[----:B------:R-:W-:-:S06]  /*1a4e0*/  IMAD.MOV.U32 R14, RZ, RZ, R186 ;  /* 0x000000ffff0e7224 */ /* 0x000fcc00078e00ba */
[----:B------:R-:W1:Y:S01]  /*1a4f0*/  MUFU.EX2 R71, R71 ;  /* 0x0000004700477308 */ /* 0x000e620000000800 */
[C---:B---3--:R-:W-:Y:S01]  /*1a500*/  FADD.FTZ R3, R10.reuse, R3 ;  /* 0x000000030a037221 */ /* 0x048fe20000010000 */
[----:B------:R-:W-:-:S06]  /*1a510*/  F2FP.BF16.F32.PACK_AB R161, R10, R161 ;  /* 0x000000a10aa1723e */ /* 0x000fcc00000010ff */
        /* <DEDUP_REMOVED lines=11> */
[----:B-1----:R-:W-:-:S07]  /*1a5d0*/  FADD.FTZ R20, R158, R5 ;  /* 0x000000059e147221 */ /* 0x002fce0000010000 */
[----:B------:R-:W1:Y:S01]  /*1a5e0*/  MUFU.EX2 R79, R79 ;  /* 0x0000004f004f7308 */ /* 0x000e620000000800 */
[----:B---3--:R-:W-:-:S07]  /*1a5f0*/  FADD.FTZ R3, R78, R3 ;  /* 0x000000034e037221 */ /* 0x008fce0000010000 */
[----:B------:R-:W3:Y:S01]  /*1a600*/  MUFU.EX2 R152, R152 ;  /* 0x0000009800987308 */ /* 0x000ee20000000800 */
[C---:B--2---:R-:W-:Y:S01]  /*1a610*/  FADD.FTZ R5, R45.reuse, R20 ;  /* 0x000000142d057221 */ /* 0x044fe20000010000 */
[----:B------:R-:W-:-:S06]  /*1a620*/  F2FP.BF16.F32.PACK_AB R158, R45, R158 ;  /* 0x0000009e2d9e723e */ /* 0x000fcc00000010ff */
[----:B------:R-:W2:Y:S01]  /*1a630*/  MUFU.EX2 R82, R82 ;  /* 0x0000005200527308 */ /* 0x000ea20000000800 */
[C---:B-1----:R-:W-:Y:S01]  /*1a640*/  FADD.FTZ R3, R79.reuse, R3 ;  /* 0x000000034f037221 */ /* 0x042fe20000010000 */
[----:B------:R-:W-:-:S06]  /*1a650*/  F2FP.BF16.F32.PACK_AB R159, R79, R78 ;  /* 0x0000004e4f9f723e */ /* 0x000fcc00000010ff */
[----:B------:R-:W1:Y:S01]  /*1a660*/  MUFU.EX2 R47, R47 ;  /* 0x0000002f002f7308 */ /* 0x000e620000000800 */
[----:B---3--:R-:W-:-:S07]  /*1a670*/  FADD.FTZ R20, R152, R5 ;  /* 0x0000000598147221 */ /* 0x008fce0000010000 */
[----:B------:R-:W3:Y:S01]  /*1a680*/  MUFU.EX2 R83, R83 ;  /* 0x0000005300537308 */ /* 0x000ee20000000800 */
[----:B--2---:R-:W-:-:S07]  /*1a690*/  FADD.FTZ R3, R82, R3 ;  /* 0x0000000352037221 */ /* 0x004fce0000010000 */
[----:B------:R-:W2:Y:S01]  /*1a6a0*/  MUFU.EX2 R154, R154 ;  /* 0x0000009a009a7308 */ /* 0x000ea20000000800 */
[C---:B-1----:R-:W-:Y:S01]  /*1a6b0*/  FADD.FTZ R5, R47.reuse, R20 ;  /* 0x000000142f057221 */ /* 0x042fe20000010000 */
[----:B------:R-:W-:-:S06]  /*1a6c0*/  F2FP.BF16.F32.PACK_AB R152, R47, R152 ;  /* 0x000000982f98723e */ /* 0x000fcc00000010ff */
[----:B------:R-:W1:Y:S01]  /*1a6d0*/  MUFU.EX2 R86, R86 ;  /* 0x0000005600567308 */ /* 0x000e620000000800 */
[C---:B---3--:R-:W-:Y:S01]  /*1a6e0*/  FADD.FTZ R3, R83.reuse, R3 ;  /* 0x0000000353037221 */ /* 0x048fe20000010000 */
[----:B------:R-:W-:-:S06]  /*1a6f0*/  F2FP.BF16.F32.PACK_AB R153, R83, R82 ;  /* 0x000000525399723e */ /* 0x000fcc00000010ff */
[----:B------:R-:W3:Y:S01]  /*1a700*/  MUFU.EX2 R51, R51 ;  /* 0x0000003300337308 */ /* 0x000ee20000000800 */
[----:B--2---:R-:W-:-:S07]  /*1a710*/  FADD.FTZ R20, R154, R5 ;  /* 0x000000059a147221 */ /* 0x004fce0000010000 */
[----:B------:R-:W2:Y:S01]  /*1a720*/  MUFU.EX2 R48, R48 ;  /* 0x0000003000307308 */ /* 0x000ea20000000800 */
[----:B-1----:R-:W-:Y:S01]  /*1a730*/  FADD.FTZ R3, R86, R3 ;  /* 0x0000000356037221 */ /* 0x002fe20000010000 */
[C---:B---3--:R-:W-:Y:S01]  /*1a740*/  FADD.FTZ R5, R51.reuse, R20 ;  /* 0x0000001433057221 */ /* 0x048fe20000010000 */
[----:B------:R-:W-:Y:S02]  /*1a750*/  F2FP.BF16.F32.PACK_AB R154, R51, R154 ;  /* 0x0000009a339a723e */ /* 0x000fe400000010ff */
[C---:B--2---:R-:W-:Y:S01]  /*1a760*/  FADD.FTZ R3, R48.reuse, R3 ;  /* 0x0000000330037221 */ /* 0x044fe20000010000 */
[----:B------:R-:W-:Y:S01]  /*1a770*/  F2FP.BF16.F32.PACK_AB R155, R48, R86 ;  /* 0x00000056309b723e */ /* 0x000fe200000010ff */
[----:B0-----:R-:W-:Y:S06]  /*1a780*/  @P2 BRA `(.L_x_1898) ;  /* 0xffffffcc00702947 */ /* 0x001fec000383ffff */
.L_x_1880:
[----:B------:R-:W-:Y:S05]  /*1a790*/  WARPSYNC.ALL ;  /* 0x0000000000007948 */ /* 0x000fea0003800000 */
[----:B------:R-:W-:Y:S06]  /*1a7a0*/  BAR.ARV 0x8, 0x180 ;  /* 0x0206000000007b1d */ /* 0x000fec0000002000 */
[----:B------:R-:W-:Y:S05]  /*1a7b0*/  @!P0 BRA `(.L_x_1899) ;  /* 0x0000000000048947 */ /* 0x000fea0003800000 */
[----:B------:R-:W-:Y:S01]  /*1a7c0*/  BPT.TRAP 0x1 ;  /* 0x000000040000795c */ /* 0x000fe20000300000 */
.L_x_1899:
[----:B------:R-:W-:Y:S01]  /*1a7d0*/  IMAD R13, R22, 0x8, R2 ;  /* 0x00000008160d7824 */ /* 0x000fe200078e0202 */
[----:B------:R-:W-:-:S04]  /*1a7e0*/  SHF.L.U32 R4, R186, 0x1f, RZ ;  /* 0x0000001fba047819 */ /* 0x000fc800000006ff */
[----:B------:R0:W1:Y:S01]  /*1a7f0*/  SYNCS.PHASECHK.TRANS64.TRYWAIT P2, [R13+URZ+0x28850], R4 ;  /* 0x028850040d0075a7 */ /* 0x000062000804017f */
[----:B------:R-:W-:Y:S05]  /*1a800*/  @!P0 BRA `(.L_x_1900) ;  /* 0x0000000000048947 */ /* 0x000fea0003800000 */
[----:B------:R-:W-:Y:S01]  /*1a810*/  BPT.TRAP 0x1 ;  /* 0x000000040000795c */ /* 0x000fe20000300000 */
.L_x_1900:
[----:B------:R-:W-:-:S05]  /*1a820*/  VIADD R2, R2, 0x400 ;  /* 0x0000040002027836 */ /* 0x000fca0000000000 */
[----:B------:R-:W-:-:S04]  /*1a830*/  SHF.R.U32.HI R2, RZ, 0x4, R2 ;  /* 0x00000004ff027819 */ /* 0x000fc80000011602 */
[----:B------:R-:W-:-:S04]  /*1a840*/  LOP3.LUT R2, R2, 0x3fff, RZ, 0xc0, !PT ;  /* 0x00003fff02027812 */ /* 0x000fc800078ec0ff */
[----:B------:R-:W-:Y:S01]  /*1a850*/  LOP3.LUT R7, R2, 0x4000000, RZ, 0xfc, !PT ;  /* 0x0400000002077812 */ /* 0x000fe200078efcff */
[----:B-1----:R-:W-:Y:S06]  /*1a860*/  @P2 BRA `(.L_x_1901) ;  /* 0x0000000000082947 */ /* 0x002fec0003800000 */
[----:B------:R-:W1:Y:S02]  /*1a870*/  SYNCS.PHASECHK.TRANS64.TRYWAIT P0, [R13+URZ+0x28850], R4 ;  /* 0x028850040d0075a7 */ /* 0x000e64000800017f */
[----:B-1----:R-:W-:Y:S05]  /*1a880*/  @!P0 BRA `(.L_x_1902) ;  /* 0x000000bc002c8947 */ /* 0x002fea0003800000 */
.L_x_1901:
[----:B------:R-:W-:Y:S01]  /*1a890*/  IMAD R6, R22, 0x800, R7 ;  /* 0x0000080016067824 */ /* 0x000fe200078e0207 */
[----:B------:R-:W-:Y:S05]  /*1a8a0*/  WARPSYNC.ALL ;  /* 0x0000000000007948 */ /* 0x000fea0003800000 */
[----:B------:R-:W-:Y:S01]  /*1a8b0*/  IMAD.MOV.U32 R7, RZ, RZ, 0x40000040 ;  /* 0x40000040ff077424 */ /* 0x000fe200078e00ff */
[C---:B------:R-:W-:Y:S01]  /*1a8c0*/  R2UR UR6, R6.reuse ;  /* 0x00000000060672ca */ /* 0x040fe200000e0000 */
[----:B------:R-:W-:Y:S01]  /*1a8d0*/  WARPGROUP.ARRIVE ;  /* 0x00000000000079c5 */ /* 0x000fe20000000000 */
[----:B------:R-:W-:Y:S01]  /*1a8e0*/  VIADD R14, R6, 0x80 ;  /* 0x00000080060e7836 */ /* 0x000fe20000000000 */
[----:B------:R-:W2:Y:S01]  /*1a8f0*/  SHFL.BFLY PT, R2, R5, 0x2, 0x1f ;  /* 0x0c401f0005027f89 */ /* 0x000ea200000e0000 */
[----:B------:R-:W-:Y:S01]  /*1a900*/  R2UR UR7, R7 ;  /* 0x00000000070772ca */ /* 0x000fe200000e0000 */
[----:B------:R-:W-:-:S02]  /*1a910*/  IMAD.MOV.U32 R15, RZ, RZ, 0x40000040 ;  /* 0x40000040ff0f7424 */ /* 0x000fc400078e00ff */
[----:B------:R-:W-:Y:S01]  /*1a920*/  IMAD.MOV.U32 R7, RZ, RZ, 0x40000040 ;  /* 0x40000040ff077424 */ /* 0x000fe200078e00ff */
[----:B01----:R-:W0:Y:S01]  /*1a930*/  SHFL.BFLY PT, R4, R3, 0x2, 0x1f ;  /* 0x0c401f0003047f89 */ /* 0x003e2200000e0000 */
[----:B------:R-:W-:Y:S02]  /*1a940*/  VIADD R22, R22, 0x1 ;  /* 0x0000000116167836 */ /* 0x000fe40000000000 */
[----:B------:R-:W-:Y:S02]  /*1a950*/  IMAD.MOV.U32 R20, RZ, RZ, -0x800000 ;  /* 0xff800000ff147424 */ /* 0x000fe400078e00ff */
[----:B------:R-:W-:Y:S01]  /*1a960*/  VIADD R213, R213, 0x1 ;  /* 0x00000001d5d57836 */ /* 0x000fe20000000000 */
[----:B------:R-:W-:-:S03]  /*1a970*/  ISETP.NE.AND P2, PT, R22, 0x2, PT ;  /* 0x000000021600780c */ /* 0x000fc60003f45270 */
[----:B------:R-:W-:Y:S01]  /*1a980*/  HGMMA.64x128x16.F32.BF16 R88, R180, gdesc[UR4].tnspB, R88, gsb0 ;  /* 0x41e00004b4587df0 */ /* 0x000fe20008001858 */
[----:B------:R-:W-:Y:S01]  /*1a990*/  R2UR UR6, R14 ;  /* 0x000000000e0672ca */ /* 0x000fe200000e0000 */
[----:B------:R-:W-:Y:S01]  /*1a9a0*/  VIADD R14, R6, 0x100 ;  /* 0x00000100060e7836 */ /* 0x000fe20000000000 */
[----:B------:R-:W-:Y:S01]  /*1a9b0*/  R2UR UR7, R15 ;  /* 0x000000000f0772ca */ /* 0x000fe200000e0000 */
[----:B------:R-:W-:Y:S01]  /*1a9c0*/  IMAD.MOV.U32 R15, RZ, RZ, 0x40000040 ;  /* 0x40000040ff0f7424 */ /* 0x000fe200078e00ff */
[----:B------:R-:W-:Y:S01]  /*1a9d0*/  SEL R22, R22, RZ, P2 ;  /* 0x000000ff16167207 */ /* 0x000fe20001000000 */
[----:B--2---:R-:W-:Y:S01]  /*1a9e0*/  FADD.FTZ R2, R2, R5 ;  /* 0x0000000502027221 */ /* 0x004fe20000010000 */
[----:B------:R-:W-:Y:S02]  /*1a9f0*/  IMAD.MOV.U32 R5, RZ, RZ, RZ ;  /* 0x000000ffff057224 */ /* 0x000fe400078e00ff */
[----:B0-----:R-:W-:Y:S01]  /*1aa00*/  FADD.FTZ R4, R4, R3 ;  /* 0x0000000304047221 */ /* 0x001fe20000010000 */
[----:B------:R-:W-:-:S04]  /*1aa10*/  SEL R3, RZ, 0x1, P2 ;  /* 0x00000001ff037807 */ /* 0x000fc80001000000 */
[----:B------:R-:W0:Y:S01]  /*1aa20*/  SHFL.BFLY PT, R9, R4, 0x1, 0x1f ;  /* 0x0c201f0004097f89 */ /* 0x000e2200000e0000 */
[----:B------:R-:W-:Y:S01]  /*1aa30*/  LOP3.LUT R186, R186, R3, RZ, 0x3c, !PT ;  /* 0x00000003baba7212 */ /* 0x000fe200078e3cff */
[----:B------:R-:W-:Y:S02]  /*1aa40*/  IMAD.MOV.U32 R3, RZ, RZ, -0x800000 ;  /* 0xff800000ff037424 */ /* 0x000fe400078e00ff */
[----:B0-----:R-:W-:Y:S01]  /*1aa50*/  FADD.FTZ R12, R4, R9 ;  /* 0x00000009040c7221 */ /* 0x001fe20000010000 */
[----:B------:R-:W-:-:S04]  /*1aa60*/  @!P1 VIADD R4, R13, 0x28860 ;  /* 0x000288600d049836 */ /* 0x000fc80000000000 */
[----:B------:R-:W-:Y:S02]  /*1aa70*/  FSETP.NE.FTZ.AND P3, PT, R12, RZ, PT ;  /* 0x000000ff0c00720b */ /* 0x000fe40003f75000 */
[----:B------:R-:W-:-:S11]  /*1aa80*/  @!P1 PRMT R4, RZ, 0x654, R4 ;  /* 0x00000654ff049816 */ /* 0x000fd60000000004 */
[----:B------:R-:W0:Y:S02]  /*1aa90*/  @P3 MUFU.LG2 R9, R12 ;  /* 0x0000000c00093308 */ /* 0x000e240000000c00 */
[----:B0-----:R-:W-:Y:S01]  /*1aaa0*/  @P3 FMUL.FTZ R9, R9, 0.69314718246459960938 ;  /* 0x3f31721809093820 */ /* 0x001fe20000410000 */
        /* <DEDUP_REMOVED lines=33> */
[----:B------:R-:W-:Y:S01]  /*1acc0*/  @P3 FMUL.FTZ R14, R11, 0.69314718246459960938 ;  /* 0x3f3172180b0e3820 */ /* 0x000fe20000410000 */
[----:B------:R-:W-:-:S03]  /*1acd0*/  R2UR UR7, R15 ;  /* 0x000000000f0772ca */ /* 0x000fc600000e0000 */
[----:B------:R-:W-:Y:S01]  /*1ace0*/  @P3 FFMA.FTZ R3, R14, R8, R9 ;  /* 0x000000080e033223 */ /* 0x000fe20000010009 */
[----:B------:R-:W-:Y:S02]  /*1acf0*/  WARPGROUP.DEPBAR.LE gsb0, 0x0 ;  /* 0x00008000000079c5 */ /* 0x000fe40000010000 */
[----:B------:R-:W-:-:S07]  /*1ad00*/  WARPGROUP.ARRIVE ;  /* 0x00000000000079c5 */ /* 0x000fce0000000000 */
[----:B------:R-:W-:Y:S01]  /*1ad10*/  HGMMA.64x128x16.F32.BF16 R88, R156, gdesc[UR4].tnspB, R88, gsb0 ;  /* 0x41e000049c587df0 */ /* 0x000fe20008001858 */
[----:B------:R-:W-:Y:S02]  /*1ad20*/  R2UR UR6, R6 ;  /* 0x00000000060672ca */ /* 0x000fe400000e0000 */
[----:B------:R-:W-:Y:S02]  /*1ad30*/  R2UR UR7, R7 ;  /* 0x00000000070772ca */ /* 0x000fe400000e0000 */
[----:B------:R-:W0:Y:S02]  /*1ad40*/  SHFL.BFLY PT, R7, R2, 0x1, 0x1f ;  /* 0x0c201f0002077f89 */ /* 0x000e2400000e0000 */
[----:B0-----:R-:W-:Y:S01]  /*1ad50*/  FADD.FTZ R10, R2, R7 ;  /* 0x00000007020a7221 */ /* 0x001fe20000010000 */
[----:B------:R-:W-:-:S04]  /*1ad60*/  IMAD.MOV.U32 R2, RZ, RZ, RZ ;  /* 0x000000ffff027224 */ /* 0x000fc800078e00ff */
[----:B------:R-:W-:Y:S02]  /*1ad70*/  FSETP.NE.FTZ.AND P0, PT, R10, RZ, PT ;  /* 0x000000ff0a00720b */ /* 0x000fe40003f15000 */
[----:B------:R-:W-:Y:S11]  /*1ad80*/  @P3 MUFU.RCP R2, R12 ;  /* 0x0000000c00023308 */ /* 0x000ff60000001000 */
[----:B------:R-:W0:Y:S01]  /*1ad90*/  @P0 MUFU.LG2 R6, R10 ;  /* 0x0000000a00060308 */ /* 0x000e220000000c00 */
[----:B------:R-:W-:-:S07]  /*1ada0*/  @P0 FMUL.FTZ R7, R11, 0.69314718246459960938 ;  /* 0x3f3172180b070820 */ /* 0x000fce0000410000 */
[----:B------:R-:W1:Y:S01]  /*1adb0*/  @P0 MUFU.RCP R5, R10 ;  /* 0x0000000a00050308 */ /* 0x000e620000001000 */
[----:B0-----:R-:W-:-:S04]  /*1adc0*/  @P0 FMUL.FTZ R6, R6, 0.69314718246459960938 ;  /* 0x3f31721806060820 */ /* 0x001fc80000410000 */
[----:B------:R-:W-:Y:S01]  /*1add0*/  @P0 FFMA.FTZ R20, R7, R0, R6 ;  /* 0x0000000007140223 */ /* 0x000fe20000010006 */
[----:B------:R-:W-:Y:S01]  /*1ade0*/  PLOP3.LUT P0, PT, PT, PT, PT, 0x8, 0x0 ;  /* 0x000000000000781c */ /* 0x000fe20003f0e170 */
[----:B------:R-:W-:Y:S02]  /*1adf0*/  WARPGROUP.DEPBAR.LE gsb0, 0x0 ;  /* 0x00008000000079c5 */ /* 0x000fe40000010000 */
[----:B------:R-:W-:-:S06]  /*1ae00*/  WARPGROUP.ARRIVE ;  /* 0x00000000000079c5 */ /* 0x000fcc0000000000 */
[----:B------:R-:W-:Y:S03]  /*1ae10*/  HGMMA.64x128x16.F32.BF16 R88, R152, gdesc[UR4].tnspB, R88, gsb0 ;  /* 0x41e0000498587df0 */ /* 0x000fe60008001858 */
[----:B------:R-:W-:Y:S02]  /*1ae20*/  WARPGROUP.DEPBAR.LE gsb0, 0x0 ;  /* 0x00008000000079c5 */ /* 0x000fe40000010000 */
[----:B------:R0:W-:Y:S01]  /*1ae30*/  @!P1 SYNCS.ARRIVE.TRANS64.RED.A1T0 RZ, [R4+URZ], RZ ;  /* 0x000000ff04ff99a7 */ /* 0x0001e2000810043f */
        /* <DEDUP_REMOVED lines=63> */
[----:B0-----:R-:W-:-:S07]  /*1b230*/  FMUL.FTZ R151, R151, R2 ;  /* 0x0000000297977220 */ /* 0x001fce0000410000 */
.L_x_1776:
[----:B------:R-:W-:Y:S05]  /*1b240*/  WARPSYNC.ALL ;  /* 0x0000000000007948 */ /* 0x000fea0003800000 */
[----:B------:R-:W0:Y:S08]  /*1b250*/  S2UR UR5, SR_CgaCtaId ;  /* 0x00000000000579c3 */ /* 0x000e300000008800 */
[----:B------:R-:W-:Y:S06]  /*1b260*/  BAR.SYNC.DEFER_BLOCKING 0x5, 0x180 ;  /* 0x0146000000007b1d */ /* 0x000fec0000010000 */
[----:B------:R-:W-:Y:S01]  /*1b270*/  UMOV UR4, 0x400 ;  /* 0x0000040000047882 */ /* 0x000fe20000000000 */
[----:B------:R-:W-:Y:S01]  /*1b280*/  BSSY B0, `(.L_x_1903) ;  /* 0x00001fc000007945 */ /* 0x000fe20003800000 */
[----:B0-----:R-:W-:-:S06]  /*1b290*/  ULEA UR4, UR5, UR4, 0x18 ;  /* 0x0000000405047291 */ /* 0x001fcc000f8ec03f */
[----:B------:R-:W-:-:S05]  /*1b2a0*/  IMAD.U32 R2, RZ, RZ, UR4 ;  /* 0x00000004ff027e24 */ /* 0x000fca000f8e00ff */
[----:B------:R0:W1:Y:S01]  /*1b2b0*/  LDS.128 R28, [R2+0x288d0] ;  /* 0x0288d000021c7984 */ /* 0x0000620000000c00 */
[----:B------:R-:W-:Y:S06]  /*1b2c0*/  BAR.ARV 0x4, 0x180 ;  /* 0x0106000000007b1d */ /* 0x000fec0000002000 */
[----:B------:R-:W-:Y:S05]  /*1b2d0*/  @P0 BRA `(.L_x_1904) ;  /* 0x0000001400080947 */ /* 0x000fea0003800000 */
[----:B------:R-:W2:Y:S01]  /*1b2e0*/  S2R R5, SR_SWINHI ;  /* 0x0000000000057919 */ /* 0x000ea20000002f00 */
[----:B------:R-:W-:Y:S05]  /*1b2f0*/  WARPSYNC.ALL ;  /* 0x0000000000007948 */ /* 0x000fea0003800000 */
[----:B------:R-:W-:Y:S01]  /*1b300*/  BAR.SYNC.DEFER_BLOCKING 0x1, 0x100 ;  /* 0x0044000000007b1d */ /* 0x000fe20000010000 */
[----:B------:R-:W-:Y:S02]  /*1b310*/  F2FP.BF16.F32.PACK_AB R6, R93, R6 ;  /* 0x000000065d06723e */ /* 0x000fe400000010ff */
[----:B------:R-:W-:Y:S02]  /*1b320*/  F2FP.BF16.F32.PACK_AB R7, R7, R94 ;  /* 0x0000005e0707723e */ /* 0x000fe400000010ff */
[----:B------:R-:W-:Y:S01]  /*1b330*/  F2FP.BF16.F32.PACK_AB R34, R133, R34 ;  /* 0x000000228522723e */ /* 0x000fe200000010ff */
[----:B------:R-:W-:Y:S01]  /*1b340*/  ULDC.64 UR4, c[0x0][0xc00] ;  /* 0x0003000000047ab9 */ /* 0x000fe20000000a00 */
[----:B------:R-:W-:-:S02]  /*1b350*/  F2FP.BF16.F32.PACK_AB R35, R35, R134 ;  /* 0x000000862323723e */ /* 0x000fc400000010ff */
[----:B------:R-:W-:Y:S02]  /*1b360*/  F2FP.BF16.F32.PACK_AB R36, R137, R36 ;  /* 0x000000248924723e */ /* 0x000fe400000010ff */
[----:B------:R-:W-:Y:S02]  /*1b370*/  F2FP.BF16.F32.PACK_AB R37, R37, R138 ;  /* 0x0000008a2525723e */ /* 0x000fe400000010ff */
[----:B------:R-:W-:Y:S02]  /*1b380*/  F2FP.BF16.F32.PACK_AB R38, R141, R38 ;  /* 0x000000268d26723e */ /* 0x000fe400000010ff */
[----:B------:R-:W-:Y:S02]  /*1b390*/  F2FP.BF16.F32.PACK_AB R39, R39, R142 ;  /* 0x0000008e2727723e */ /* 0x000fe400000010ff */
[----:B------:R-:W-:Y:S02]  /*1b3a0*/  MOV R40, R2 ;  /* 0x0000000200287202 */ /* 0x000fe40000000f00 */
        /* <DEDUP_REMOVED lines=8> */
[----:B------:R-:W-:Y:S02]  /*1b430*/  ISETP.NE.U32.AND P0, PT, RZ, UR4, PT ;  /* 0x00000004ff007c0c */ /* 0x000fe4000bf05070 */
[----:B------:R-:W-:Y:S01]  /*1b440*/  IADD3 R53, P2, R4, 0x4000, RZ ;  /* 0x0000400004357810 */ /* 0x000fe20007f5e0ff */
[----:B------:R-:W-:Y:S01]  /*1b450*/  IMAD.X R9, RZ, RZ, R5, P5 ;  /* 0x000000ffff097224 */ /* 0x000fe200028e0605 */
[----:B------:R-:W-:-:S02]  /*1b460*/  LOP3.LUT R12, R51, 0x380, RZ, 0xc0, !PT ;  /* 0x00000380330c7812 */ /* 0x000fc400078ec0ff */
[----:B------:R-:W-:Y:S01]  /*1b470*/  SHF.R.U64 R33, R33, 0x3, RZ ;  /* 0x0000000321217819 */ /* 0x000fe200000012ff */
[--C-:B------:R-:W-:Y:S01]  /*1b480*/  IMAD.X R15, RZ, RZ, R5.reuse, P2 ;  /* 0x000000ffff0f7224 */ /* 0x100fe200010e0605 */
[C---:B------:R-:W-:Y:S02]  /*1b490*/  IADD3 R55, P3, R4.reuse, 0x4020, RZ ;  /* 0x0000402004377810 */ /* 0x040fe40007f7e0ff */
[C---:B------:R-:W-:Y:S02]  /*1b4a0*/  IADD3 R57, P4, R4.reuse, 0x4040, RZ ;  /* 0x0000404004397810 */ /* 0x040fe40007f9e0ff */
[----:B------:R-:W-:Y:S01]  /*1b4b0*/  LOP3.LUT R8, R47, 0x380, RZ, 0xc0, !PT ;  /* 0x000003802f087812 */ /* 0x000fe200078ec0ff */
[--C-:B------:R-:W-:Y:S01]  /*1b4c0*/  IMAD.X R25, RZ, RZ, R5.reuse, P3 ;  /* 0x000000ffff197224 */ /* 0x100fe200018e0605 */
[----:B------:R-:W-:Y:S01]  /*1b4d0*/  LOP3.LUT R10, R49, 0x380, RZ, 0xc0, !PT ;  /* 0x00000380310a7812 */ /* 0x000fe200078ec0ff */
[----:B------:R-:W-:Y:S01]  /*1b4e0*/  IMAD.X R27, RZ, RZ, R5, P4 ;  /* 0x000000ffff1b7224 */ /* 0x000fe200020e0605 */
[----:B------:R-:W-:-:S02]  /*1b4f0*/  IADD3 R59, P5, R4, 0x4060, RZ ;  /* 0x00004060043b7810 */ /* 0x000fc40007fbe0ff */
[----:B------:R-:W-:Y:S01]  /*1b500*/  ISETP.NE.AND.EX P0, PT, RZ, UR5, PT, P0 ;  /* 0x00000005ff007c0c */ /* 0x000fe2000bf05300 */
[----:B------:R-:W-:Y:S01]  /*1b510*/  ULDC.64 UR4, c[0x0][0xc08] ;  /* 0x0003020000047ab9 */ /* 0x000fe20000000a00 */
[----:B------:R-:W-:Y:S02]  /*1b520*/  SHF.R.U64 R12, R12, 0x3, RZ ;  /* 0x000000030c0c7819 */ /* 0x000fe400000012ff */
[----:B------:R-:W-:Y:S01]  /*1b530*/  LOP3.LUT R4, R33, R4, RZ, 0x3c, !PT ;  /* 0x0000000421047212 */ /* 0x000fe200078e3cff */
[----:B------:R-:W-:Y:S01]  /*1b540*/  IMAD.X R33, RZ, RZ, R5, P5 ;  /* 0x000000ffff217224 */ /* 0x000fe200028e0605 */
[----:B------:R-:W-:Y:S02]  /*1b550*/  LOP3.LUT R14, R53, 0x380, RZ, 0xc0, !PT ;  /* 0x00000380350e7812 */ /* 0x000fe400078ec0ff */
[----:B------:R-:W-:Y:S02]  /*1b560*/  SHF.R.U64 R8, R8, 0x3, RZ ;  /* 0x0000000308087819 */ /* 0x000fe400000012ff */
[----:B------:R-:W-:-:S02]  /*1b570*/  SHF.R.U64 R10, R10, 0x3, RZ ;  /* 0x000000030a0a7819 */ /* 0x000fc400000012ff */
[----:B------:R-:W-:Y:S02]  /*1b580*/  LOP3.LUT R24, R55, 0x380, RZ, 0xc0, !PT ;  /* 0x0000038037187812 */ /* 0x000fe400078ec0ff */
[----:B------:R-:W-:Y:S02]  /*1b590*/  LOP3.LUT R26, R57, 0x380, RZ, 0xc0, !PT ;  /* 0x00000380391a7812 */ /* 0x000fe400078ec0ff */
[----:B------:R-:W-:Y:S02]  /*1b5a0*/  ISETP.NE.U32.AND P2, PT, RZ, UR4, PT ;  /* 0x00000004ff007c0c */ /* 0x000fe4000bf45070 */
[----:B-1----:R-:W-:Y:S02]  /*1b5b0*/  LOP3.LUT R28, R59, 0x380, RZ, 0xc0, !PT ;  /* 0x000003803b1c7812 */ /* 0x002fe400078ec0ff */
[----:B------:R-:W-:Y:S02]  /*1b5c0*/  LOP3.LUT R12, R12, R51, RZ, 0x3c, !PT ;  /* 0x000000330c0c7212 */ /* 0x000fe400078e3cff */
[----:B------:R-:W-:-:S02]  /*1b5d0*/  SHF.R.U64 R14, R14, 0x3, RZ ;  /* 0x000000030e0e7819 */ /* 0x000fc400000012ff */
[----:B------:R-:W-:Y:S02]  /*1b5e0*/  MOV R51, R4 ;  /* 0x0000000400337202 */ /* 0x000fe40000000f00 */
[----:B------:R-:W-:Y:S02]  /*1b5f0*/  LOP3.LUT R8, R8, R47, RZ, 0x3c, !PT ;  /* 0x0000002f08087212 */ /* 0x000fe400078e3cff */
[----:B------:R-:W-:Y:S02]  /*1b600*/  LOP3.LUT R10, R10, R49, RZ, 0x3c, !PT ;  /* 0x000000310a0a7212 */ /* 0x000fe400078e3cff */
[----:B------:R-:W-:Y:S02]  /*1b610*/  SHF.R.U64 R24, R24, 0x3, RZ ;  /* 0x0000000318187819 */ /* 0x000fe400000012ff */
[----:B------:R-:W-:Y:S02]  /*1b620*/  SHF.R.U64 R26, R26, 0x3, RZ ;  /* 0x000000031a1a7819 */ /* 0x000fe400000012ff */
[----:B------:R-:W-:-:S02]  /*1b630*/  F2FP.BF16.F32.PACK_AB R4, R89, R88 ;  /* 0x000000585904723e */ /* 0x000fc400000010ff */
[----:B------:R-:W-:Y:S02]  /*1b640*/  F2FP.BF16.F32.PACK_AB R5, R91, R90 ;  /* 0x0000005a5b05723e */ /* 0x000fe400000010ff */
[----:B------:R-:W-:Y:S02]  /*1b650*/  ISETP.NE.AND.EX P2, PT, RZ, UR5, PT, P2 ;  /* 0x00000005ff007c0c */ /* 0x000fe4000bf45320 */
[----:B------:R-:W-:Y:S01]  /*1b660*/  SHF.R.U64 R28, R28, 0x3, RZ ;  /* 0x000000031c1c7819 */ /* 0x000fe200000012ff */
[----:B------:R1:W-:Y:S01]  /*1b670*/  STSM.16.M88.4 [R51], R4 ;  /* 0x0000000433007844 */ /* 0x0003e20000000200 */
[----:B------:R-:W-:Y:S02]  /*1b680*/  LOP3.LUT R14, R14, R53, RZ, 0x3c, !PT ;  /* 0x000000350e0e7212 */ /* 0x000fe400078e3cff */
[----:B------:R-:W-:Y:S02]  /*1b690*/  LOP3.LUT R24, R24, R55, RZ, 0x3c, !PT ;  /* 0x0000003718187212 */ /* 0x000fe400078e3cff */
[----:B------:R-:W-:Y:S01]  /*1b6a0*/  LOP3.LUT R26, R26, R57, RZ, 0x3c, !PT ;  /* 0x000000391a1a7212 */ /* 0x000fe200078e3cff */
[----:B------:R-:W-:Y:S01]  /*1b6b0*/  ULDC UR4, c[0x0][0xa88] ;  /* 0x0002a20000047ab9 */ /* 0x000fe20000000800 */
[----:B------:R-:W-:Y:S01]  /*1b6c0*/  MOV R50, R8 ;  /* 0x0000000800327202 */ /* 0x000fe20000000f00 */
[----:B------:R-:W2:Y:S01]  /*1b6d0*/  LDC R55, c[0x0][0xbe8] ;  /* 0x0002fa00ff377b82 */ /* 0x000ea20000000800 */
[----:B------:R-:W-:-:S02]  /*1b6e0*/  MOV R49, R10 ;  /* 0x0000000a00317202 */ /* 0x000fc40000000f00 */
[----:B------:R-:W-:Y:S02]  /*1b6f0*/  LOP3.LUT R32, R28, R59, RZ, 0x3c, !PT ;  /* 0x0000003b1c207212 */ /* 0x000fe400078e3cff */
[----:B------:R-:W-:Y:S02]  /*1b700*/  F2FP.BF16.F32.PACK_AB R8, R97, R96 ;  /* 0x000000606108723e */ /* 0x000fe400000010ff */
[----:B------:R-:W-:Y:S02]  /*1b710*/  F2FP.BF16.F32.PACK_AB R9, R99, R98 ;  /* 0x000000626309723e */ /* 0x000fe400000010ff */
[----:B------:R-:W-:Y:S02]  /*1b720*/  F2FP.BF16.F32.PACK_AB R10, R101, R100 ;  /* 0x00000064650a723e */ /* 0x000fe400000010ff */
[----:B------:R-:W-:Y:S02]  /*1b730*/  F2FP.BF16.F32.PACK_AB R11, R103, R102 ;  /* 0x00000066670b723e */ /* 0x000fe400000010ff */
[----:B-1----:R-:W-:-:S02]  /*1b740*/  F2FP.BF16.F32.PACK_AB R4, R105, R104 ;  /* 0x000000686904723e */ /* 0x002fc400000010ff */
[----:B------:R-:W-:Y:S01]  /*1b750*/  F2FP.BF16.F32.PACK_AB R5, R107, R106 ;  /* 0x0000006a6b05723e */ /* 0x000fe200000010ff */
[----:B------:R1:W-:Y:S01]  /*1b760*/  STSM.16.M88.4 [R50], R8 ;  /* 0x0000000832007844 */ /* 0x0003e20000000200 */
[----:B------:R-:W-:Y:S02]  /*1b770*/  F2FP.BF16.F32.PACK_AB R6, R109, R108 ;  /* 0x0000006c6d06723e */ /* 0x000fe400000010ff */
[----:B------:R-:W-:Y:S02]  /*1b780*/  F2FP.BF16.F32.PACK_AB R7, R111, R110 ;  /* 0x0000006e6f07723e */ /* 0x000fe400000010ff */
[----:B------:R-:W-:Y:S02]  /*1b790*/  MOV R48, R12 ;  /* 0x0000000c00307202 */ /* 0x000fe40000000f00 */
[----:B------:R-:W-:Y:S01]  /*1b7a0*/  MOV R47, R14 ;  /* 0x0000000e002f7202 */ /* 0x000fe20000000f00 */
[----:B------:R3:W-:Y:S01]  /*1b7b0*/  STSM.16.M88.4 [R49], R4 ;  /* 0x0000000431007844 */ /* 0x0007e20000000200 */
[----:B------:R-:W-:-:S02]  /*1b7c0*/  MOV R46, R24 ;  /* 0x00000018002e7202 */ /* 0x000fc40000000f00 */
[----:B------:R-:W-:Y:S02]  /*1b7d0*/  MOV R44, R26 ;  /* 0x0000001a002c7202 */ /* 0x000fe40000000f00 */
[----:B------:R-:W-:Y:S02]  /*1b7e0*/  F2FP.BF16.F32.PACK_AB R12, R113, R112 ;  /* 0x00000070710c723e */ /* 0x000fe400000010ff */
[----:B------:R-:W-:Y:S01]  /*1b7f0*/  F2FP.BF16.F32.PACK_AB R13, R42, R43 ;  /* 0x0000002b2a0d723e */ /* 0x000fe200000010ff */
[----:B-1----:R-:W1:Y:S01]  /*1b800*/  @P2 LDC.64 R8, c[0x0][0xc08] ;  /* 0x00030200ff082b82 */ /* 0x002e620000000a00 */
[----:B------:R-:W-:Y:S02]  /*1b810*/  F2FP.BF16.F32.PACK_AB R14, R117, R116 ;  /* 0x00000074750e723e */ /* 0x000fe400000010ff */
[----:B------:R-:W-:Y:S02]  /*1b820*/  F2FP.BF16.F32.PACK_AB R15, R119, R118 ;  /* 0x00000076770f723e */ /* 0x000fe400000010ff */
[----:B------:R-:W-:-:S02]  /*1b830*/  MOV R28, R32 ;  /* 0x00000020001c7202 */ /* 0x000fc40000000f00 */
[----:B------:R-:W-:Y:S01]  /*1b840*/  F2FP.BF16.F32.PACK_AB R24, R121, R120 ;  /* 0x000000787918723e */ /* 0x000fe200000010ff */
[----:B------:R-:W4:Y:S01]  /*1b850*/  LDC.64 R42, c[0x0][0xc00] ;  /* 0x00030000ff2a7b82 */ /* 0x000f220000000a00 */
[----:B------:R-:W-:Y:S01]  /*1b860*/  F2FP.BF16.F32.PACK_AB R25, R123, R122 ;  /* 0x0000007a7b19723e */ /* 0x000fe200000010ff */
[----:B------:R0:W-:Y:S01]  /*1b870*/  STSM.16.M88.4 [R48], R12 ;  /* 0x0000000c30007844 */ /* 0x0001e20000000200 */
[----:B------:R-:W-:Y:S02]  /*1b880*/  F2FP.BF16.F32.PACK_AB R26, R125, R124 ;  /* 0x0000007c7d1a723e */ /* 0x000fe400000010ff */
[----:B------:R-:W-:Y:S02]  /*1b890*/  F2FP.BF16.F32.PACK_AB R27, R0, R45 ;  /* 0x0000002d001b723e */ /* 0x000fe400000010ff */
[----:B------:R-:W-:Y:S02]  /*1b8a0*/  F2FP.BF16.F32.PACK_AB R32, R21, R128 ;  /* 0x000000801520723e */ /* 0x000fe400000010ff */
[----:B------:R-:W-:Y:S01]  /*1b8b0*/  F2FP.BF16.F32.PACK_AB R33, R131, R130 ;  /* 0x000000828321723e */ /* 0x000fe200000010ff */
[----:B------:R-:W-:Y:S01]  /*1b8c0*/  STSM.16.M88.4 [R47], R24 ;  /* 0x000000182f007844 */ /* 0x000fe20000000200 */
[----:B---3--:R-:W-:-:S02]  /*1b8d0*/  F2FP.BF16.F32.PACK_AB R4, R145, R144 ;  /* 0x000000909104723e */ /* 0x008fc400000010ff */
[----:B------:R-:W-:Y:S01]  /*1b8e0*/  F2FP.BF16.F32.PACK_AB R5, R147, R146 ;  /* 0x000000929305723e */ /* 0x000fe200000010ff */
[----:B------:R-:W-:Y:S01]  /*1b8f0*/  STSM.16.M88.4 [R46], R32 ;  /* 0x000000202e007844 */ /* 0x000fe20000000200 */
[----:B------:R-:W-:Y:S02]  /*1b900*/  F2FP.BF16.F32.PACK_AB R6, R149, R148 ;  /* 0x000000949506723e */ /* 0x000fe400000010ff */
[----:B------:R-:W-:Y:S01]  /*1b910*/  F2FP.BF16.F32.PACK_AB R7, R151, R150 ;  /* 0x000000969707723e */ /* 0x000fe200000010ff */
[----:B------:R-:W-:Y:S01]  /*1b920*/  STSM.16.M88.4 [R44], R36 ;  /* 0x000000242c007844 */ /* 0x000fe20000000200 */
[----:B0-----:R-:W-:-:S03]  /*1b930*/  IMAD.MOV.U32 R48, RZ, RZ, RZ ;  /* 0x000000ffff307224 */ /* 0x001fc600078e00ff */
[----:B------:R1:W-:Y:S01]  /*1b940*/  STSM.16.M88.4 [R28], R4 ;  /* 0x000000041c007844 */ /* 0x0003e20000000200 */
[----:B------:R-:W-:Y:S02]  /*1b950*/  IMAD.U32 R0, RZ, RZ, UR4 ;  /* 0x00000004ff007e24 */ /* 0x000fe4000f8e00ff */
[C---:B----4-:R-:W-:Y:S01]  /*1b960*/  IMAD.WIDE R42, R209.reuse, 0x4, R42 ;  /* 0x00000004d12a7825 */ /* 0x050fe200078e022a */
[----:B------:R-:W-:Y:S03]  /*1b970*/  BAR.SYNC.DEFER_BLOCKING 0x1, 0x100 ;  /* 0x0044000000007b1d */ /* 0x000fe60000010000 */
[----:B-1----:R-:W-:-:S03]  /*1b980*/  @P2 IMAD.WIDE R4, R209, 0x4, R8 ;  /* 0x00000004d1042825 */ /* 0x002fc600078e0208 */
[----:B------:R0:W5:Y:S01]  /*1b990*/  @P0 LDG.E R48, desc[UR38][R42.64] ;  /* 0x000000262a300981 */ /* 0x000162000c1e1900 */
[----:B--2---:R-:W-:Y:S01]  /*1b9a0*/  ISETP.NE.AND P1, PT, R55, 0x1, PT ;  /* 0x000000013700780c */ /* 0x004fe20003f25270 */
[----:B------:R-:W-:Y:S02]  /*1b9b0*/  IMAD.IADD R13, R195, 0x1, R193 ;  /* 0x00000001c30d7824 */ /* 0x000fe400078e02c1 */
[----:B------:R0:W5:Y:S10]  /*1b9c0*/  @P2 LDG.E R0, desc[UR38][R4.64] ;  /* 0x0000002604002981 */ /* 0x000174000c1e1900 */
[----:B------:R-:W1:Y:S08]  /*1b9d0*/  @P1 LDC R10, c[0x0][0xbec] ;  /* 0x0002fb00ff0a1b82 */ /* 0x000e700000000800 */
[----:B------:R-:W2:Y:S01]  /*1b9e0*/  @P1 LDC R11, c[0x0][0xbf0] ;  /* 0x0002fc00ff0b1b82 */ /* 0x000ea20000000800 */
[----:B0-----:R-:W-:Y:S05]  /*1b9f0*/  @P2 BRA `(.L_x_1905) ;  /* 0x0000000000102947 */ /* 0x001fea0003800000 */
[----:B------:R-:W-:Y:S05]  /*1ba00*/  @!P0 BRA `(.L_x_1905) ;  /* 0x00000000000c8947 */ /* 0x000fea0003800000 */
[----:B------:R-:W3:Y:S04]  /*1ba10*/  LDG.E R5, desc[UR38][R42.64] ;  /* 0x000000262a057981 */ /* 0x000ee8000c1e1900 */
[----:B-----5:R-:W3:Y:S02]  /*1ba20*/  LDG.E R0, desc[UR38][R42.64+0x4] ;  /* 0x000004262a007981 */ /* 0x020ee4000c1e1900 */
[----:B---3--:R-:W-:-:S07]  /*1ba30*/  IMAD.IADD R0, R0, 0x1, -R5 ;  /* 0x0000000100007824 */ /* 0x008fce00078e0a05 */
.L_x_1905:
[----:B------:R-:W-:Y:S01]  /*1ba40*/  SHF.R.S32.HI R54, RZ, 0x1f, R208 ;  /* 0x0000001fff367819 */ /* 0x000fe200000114d0 */
[----:B-1----:R-:W-:Y:S01]  /*1ba50*/  @P1 IMAD.HI.U32 R4, R13, R10, RZ ;  /* 0x0000000a0d041227 */ /* 0x002fe200078e00ff */
[----:B------:R-:W-:Y:S01]  /*1ba60*/  ULDC.64 UR4, c[0x0][0xb90] ;  /* 0x0002e40000047ab9 */ /* 0x000fe20000000a00 */
[----:B-----5:R-:W-:Y:S02]  /*1ba70*/  SHF.R.S32.HI R49, RZ, 0x1f, R48 ;  /* 0x0000001fff317819 */ /* 0x020fe40000011430 */
[----:B------:R-:W-:Y:S01]  /*1ba80*/  IMAD R9, R54, UR4, RZ ;  /* 0x0000000436097c24 */ /* 0x000fe2000f8e02ff */
[----:B------:R-:W-:Y:S01]  /*1ba90*/  SHF.R.S32.HI R6, RZ, 0x1f, R209 ;  /* 0x0000001fff067819 */ /* 0x000fe200000114d1 */
[----:B------:R-:W-:Y:S01]  /*1baa0*/  IMAD.MOV.U32 R7, RZ, RZ, R13 ;  /* 0x000000ffff077224 */ /* 0x000fe200078e000d */
[----:B--2---:R-:W-:Y:S01]  /*1bab0*/  @P1 SHF.R.U32.HI R7, RZ, R11, R4 ;  /* 0x0000000bff071219 */ /* 0x004fe20000011604 */
[----:B------:R-:W-:Y:S01]  /*1bac0*/  IMAD.WIDE.U32 R4, R208, UR4, R48 ;  /* 0x00000004d0047c25 */ /* 0x000fe2000f8e0030 */
[----:B------:R-:W-:-:S02]  /*1bad0*/  SEL R28, R6, RZ, !P0 ;  /* 0x000000ff061c7207 */ /* 0x000fc40004000000 */
[----:B------:R-:W-:Y:S01]  /*1bae0*/  SEL R57, R209, RZ, !P0 ;  /* 0x000000ffd1397207 */ /* 0x000fe20004000000 */
[----:B------:R-:W-:Y:S01]  /*1baf0*/  IMAD R9, R208, UR5, R9 ;  /* 0x00000005d0097c24 */ /* 0x000fe2000f8e0209 */
[----:B------:R-:W-:Y:S01]  /*1bb00*/  ULDC.64 UR4, c[0x0][0xb98] ;  /* 0x0002e60000047ab9 */ /* 0x000fe20000000a00 */
[----:B------:R-:W-:Y:S02]  /*1bb10*/  IMAD.MOV R8, RZ, RZ, -R7 ;  /* 0x000000ffff087224 */ /* 0x000fe400078e0a07 */
[----:B------:R-:W-:Y:S02]  /*1bb20*/  IMAD.IADD R5, R5, 0x1, R9 ;  /* 0x0000000105057824 */ /* 0x000fe400078e0209 */
[----:B------:R-:W-:Y:S02]  /*1bb30*/  IMAD.IADD R11, R16, 0x1, R225 ;  /* 0x00000001100b7824 */ /* 0x000fe400078e02e1 */
[----:B------:R-:W-:Y:S02]  /*1bb40*/  IMAD R9, R55, R8, R13 ;  /* 0x0000000837097224 */ /* 0x000fe400078e020d */
[----:B------:R-:W-:-:S02]  /*1bb50*/  IMAD R6, R28, UR4, RZ ;  /* 0x000000041c067c24 */ /* 0x000fc4000f8e02ff */
[----:B------:R-:W-:-:S04]  /*1bb60*/  IMAD.WIDE.U32 R4, R57, UR4, R4 ;  /* 0x0000000439047c25 */ /* 0x000fc8000f8e0004 */
[----:B------:R-:W-:Y:S01]  /*1bb70*/  IMAD.WIDE R40, R11, 0x2, R40 ;  /* 0x000000020b287825 */ /* 0x000fe200078e0228 */
[----:B------:R-:W-:Y:S02]  /*1bb80*/  SHF.R.S32.HI R11, RZ, 0x1f, R7 ;  /* 0x0000001fff0b7819 */ /* 0x000fe40000011407 */
[----:B------:R-:W-:Y:S01]  /*1bb90*/  IADD3 R4, P2, R7, R4, RZ ;  /* 0x0000000407047210 */ /* 0x000fe20007f5e0ff */
[----:B------:R-:W-:Y:S01]  /*1bba0*/  IMAD R8, R57, UR5, R6 ;  /* 0x0000000539087c24 */ /* 0x000fe2000f8e0206 */
[----:B------:R-:W-:Y:S01]  /*1bbb0*/  SHF.R.S32.HI R6, RZ, 0x1f, R9 ;  /* 0x0000001fff067819 */ /* 0x000fe20000011409 */
[----:B------:R-:W-:Y:S01]  /*1bbc0*/  ULDC.64 UR4, c[0x0][0xb88] ;  /* 0x0002e20000047ab9 */ /* 0x000fe20000000a00 */
[----:B------:R-:W-:Y:S01]  /*1bbd0*/  IADD3 R7, P0, R40, 0x1000, RZ ;  /* 0x0000100028077810 */ /* 0x000fe20007f1e0ff */
[----:B------:R-:W-:Y:S01]  /*1bbe0*/  IMAD.IADD R10, R223, 0x1, R193 ;  /* 0x00000001df0a7824 */ /* 0x000fe200078e02c1 */
[----:B------:R-:W-:Y:S01]  /*1bbf0*/  IADD3.X R5, R11, R5, R8, P2, !PT ;  /* 0x000000050b057210 */ /* 0x000fe200017fe408 */
[----:B------:R-:W-:Y:S01]  /*1bc00*/  IMAD R6, R6, UR4, RZ ;  /* 0x0000000406067c24 */ /* 0x000fe2000f8e02ff */
[----:B------:R-:W-:Y:S01]  /*1bc10*/  IADD3 R33, P3, R40, 0x4000, RZ ;  /* 0x0000400028217810 */ /* 0x000fe20007f7e0ff */
[----:B------:R-:W-:Y:S01]  /*1bc20*/  IMAD R59, R0, R55, RZ ;  /* 0x00000037003b7224 */ /* 0x000fe200078e02ff */
[----:B------:R-:W-:Y:S01]  /*1bc30*/  LOP3.LUT R8, R7, 0x380, RZ, 0xc0, !PT ;  /* 0x0000038007087812 */ /* 0x000fe200078ec0ff */
[----:B------:R-:W-:Y:S01]  /*1bc40*/  IMAD R11, R9, UR5, R6 ;  /* 0x00000005090b7c24 */ /* 0x000fe2000f8e0206 */
[----:B------:R-:W-:Y:S01]  /*1bc50*/  LOP3.LUT R32, R33, 0x380, RZ, 0xc0, !PT ;  /* 0x0000038021207812 */ /* 0x000fe200078ec0ff */
[----:B------:R-:W-:Y:S01]  /*1bc60*/  IMAD.WIDE.U32 R4, R9, UR4, R4 ;  /* 0x0000000409047c25 */ /* 0x000fe2000f8e0004 */
[----:B------:R-:W-:Y:S01]  /*1bc70*/  ULDC.64 UR4, c[0x0][0xb50] ;  /* 0x0002d40000047ab9 */ /* 0x000fe20000000a00 */
[----:B------:R-:W-:-:S02]  /*1bc80*/  SHF.R.U64 R8, R8, 0x3, RZ ;  /* 0x0000000308087819 */ /* 0x000fc400000012ff */
[----:B------:R-:W-:Y:S01]  /*1bc90*/  IMAD.IADD R5, R5, 0x1, R11 ;  /* 0x0000000105057824 */ /* 0x000fe200078e020b */
[----:B------:R-:W-:Y:S01]  /*1bca0*/  LEA R6, P2, R4, UR4, 0x2 ;  /* 0x0000000404067c11 */ /* 0x000fe2000f8410ff */
[----:B------:R-:W-:Y:S01]  /*1bcb0*/  IMAD.X R9, RZ, RZ, R41, P0 ;  /* 0x000000ffff097224 */ /* 0x000fe200000e0629 */
[----:B------:R-:W-:Y:S01]  /*1bcc0*/  LOP3.LUT P0, RZ, R218, 0x3, RZ, 0xc0, !PT ;  /* 0x00000003daff7812 */ /* 0x000fe2000780c0ff */
[----:B------:R-:W-:Y:S01]  /*1bcd0*/  VIADD R0, R10, 0x8 ;  /* 0x000000080a007836 */ /* 0x000fe20000000000 */
[----:B------:R-:W-:Y:S01]  /*1bce0*/  LEA.HI.X R4, R4, UR5, R5, 0x2, P2 ;  /* 0x0000000504047c11 */ /* 0x000fe200090f1405 */
[----:B------:R-:W-:Y:S01]  /*1bcf0*/  SHFL.IDX PT, R50, R6, RZ, 0x1c1f ;  /* 0x001c1fff06327589 */ /* 0x000fe200000e0000 */
[----:B------:R-:W-:Y:S01]  /*1bd00*/  IADD3 R25, P2, R40, 0x3000, RZ ;  /* 0x0000300028197810 */ /* 0x000fe20007f5e0ff */
[----:B------:R-:W-:Y:S01]  /*1bd10*/  ULDC.64 UR4, c[0x0][0xaa0] ;  /* 0x0002a80000047ab9 */ /* 0x000fe20000000a00 */
[----:B------:R-:W-:Y:S01]  /*1bd20*/  SHF.R.U64 R32, R32, 0x3, RZ ;  /* 0x0000000320207819 */ /* 0x000fe200000012ff */
[----:B------:R-:W0:Y:S01]  /*1bd30*/  SHFL.IDX PT, R51, R4, RZ, 0x1c1f ;  /* 0x001c1fff04337589 */ /* 0x000e2200000e0000 */
[----:B------:R-:W-:-:S02]  /*1bd40*/  LOP3.LUT R24, R25, 0x380, RZ, 0xc0, !PT ;  /* 0x0000038019187812 */ /* 0x000fc400078ec0ff */
[----:B------:R-:W-:Y:S01]  /*1bd50*/  LOP3.LUT R32, R32, R33, RZ, 0x3c, !PT ;  /* 0x0000002120207212 */ /* 0x000fe200078e3cff */
[----:B------:R-:W-:Y:S01]  /*1bd60*/  SHFL.IDX PT, R52, R6, 0x1, 0x1c1f ;  /* 0x003c1f0006347f89 */ /* 0x000fe200000e0000 */
[----:B------:R-:W-:Y:S01]  /*1bd70*/  SHF.R.U64 R24, R24, 0x3, RZ ;  /* 0x0000000318187819 */ /* 0x000fe200000012ff */
[--C-:B------:R-:W-:Y:S01]  /*1bd80*/  IMAD.X R33, RZ, RZ, R41.reuse, P3 ;  /* 0x000000ffff217224 */ /* 0x100fe200018e0629 */
[----:B------:R-:W-:Y:S01]  /*1bd90*/  LOP3.LUT R8, R8, R7, RZ, 0x3c, !PT ;  /* 0x0000000708087212 */ /* 0x000fe200078e3cff */
[----:B------:R-:W1:Y:S01]  /*1bda0*/  SHFL.IDX PT, R53, R4, 0x1, 0x1c1f ;  /* 0x003c1f0004357f89 */ /* 0x000e6200000e0000 */
[----:B------:R-:W-:Y:S01]  /*1bdb0*/  LOP3.LUT R24, R24, R25, RZ, 0x3c, !PT ;  /* 0x0000001918187212 */ /* 0x000fe200078e3cff */
[----:B------:R-:W-:Y:S01]  /*1bdc0*/  IMAD.X R25, RZ, RZ, R41, P2 ;  /* 0x000000ffff197224 */ /* 0x000fe200010e0629 */
[-C--:B------:R-:W-:Y:S02]  /*1bdd0*/  ISETP.GE.OR P2, PT, R10, R59.reuse, P0 ;  /* 0x0000003b0a00720c */ /* 0x080fe40000746670 */
[----:B------:R-:W-:-:S02]  /*1bde0*/  ISETP.GE.OR P0, PT, R0, R59, P0 ;  /* 0x0000003b0000720c */ /* 0x000fc40000706670 */
[C---:B------:R-:W-:Y:S02]  /*1bdf0*/  IADD3 R7, P3, R40.reuse, 0x7000, RZ ;  /* 0x0000700028077810 */ /* 0x040fe40007f7e0ff */
[----:B------:R-:W-:Y:S02]  /*1be00*/  IADD3 R13, P4, R40, 0x2000, RZ ;  /* 0x00002000280d7810 */ /* 0x000fe40007f9e0ff */
[----:B------:R-:W-:Y:S01]  /*1be10*/  LOP3.LUT R0, R7, 0x380, RZ, 0xc0, !PT ;  /* 0x0000038007007812 */ /* 0x000fe200078ec0ff */
[----:B------:R-:W-:Y:S01]  /*1be20*/  IMAD.X R45, RZ, RZ, R41, P3 ;  /* 0x000000ffff2d7224 */ /* 0x000fe200018e0629 */
[----:B------:R-:W-:Y:S02]  /*1be30*/  LOP3.LUT R12, R13, 0x380, RZ, 0xc0, !PT ;  /* 0x000003800d0c7812 */ /* 0x000fe400078ec0ff */
[----:B------:R-:W-:Y:S01]  /*1be40*/  SHF.R.U64 R0, R0, 0x3, RZ ;  /* 0x0000000300007819 */ /* 0x000fe200000012ff */
[----:B0-----:R0:W-:Y:S01]  /*1be50*/  @!P2 ST.E desc[UR38][R50.64], R20 ;  /* 0x000000143200a985 */ /* 0x0011e2000c101926 */
[----:B------:R-:W-:-:S02]  /*1be60*/  SHF.R.U64 R12, R12, 0x3, RZ ;  /* 0x000000030c0c7819 */ /* 0x000fc400000012ff */
[----:B------:R-:W-:Y:S02]  /*1be70*/  LOP3.LUT R44, R0, R7, RZ, 0x3c, !PT ;  /* 0x00000007002c7212 */ /* 0x000fe400078e3cff */
[C---:B------:R-:W-:Y:S02]  /*1be80*/  IADD3 R37, P5, R40.reuse, 0x5000, RZ ;  /* 0x0000500028257810 */ /* 0x040fe40007fbe0ff */
[----:B------:R-:W-:Y:S01]  /*1be90*/  LOP3.LUT R5, R40, 0x380, RZ, 0xc0, !PT ;  /* 0x0000038028057812 */ /* 0x000fe200078ec0ff */
[----:B-1----:R1:W-:Y:S01]  /*1bea0*/  @!P0 ST.E desc[UR38][R52.64], R3 ;  /* 0x0000000334008985 */ /* 0x0023e2000c101926 */
[----:B0-----:R-:W0:Y:S01]  /*1beb0*/  @P1 LDC R51, c[0x0][0xbec] ;  /* 0x0002fb00ff331b82 */ /* 0x001e220000000800 */
[----:B------:R-:W-:Y:S01]  /*1bec0*/  IMAD.WIDE.U32 R20, R48, UR4, RZ ;  /* 0x0000000430147c25 */ /* 0x000fe2000f8e00ff */
[----:B------:R-:W-:Y:S01]  /*1bed0*/  LOP3.LUT R12, R12, R13, RZ, 0x3c, !PT ;  /* 0x0000000d0c0c7212 */ /* 0x000fe200078e3cff */
[----:B------:R-:W5:Y:S01]  /*1bee0*/  LD.E.128 R8, desc[UR38][R8.64] ;  /* 0x0000002608087980 */ /* 0x000f62000c101d00 */
[----:B------:R-:W-:Y:S01]  /*1bef0*/  LOP3.LUT R36, R37, 0x380, RZ, 0xc0, !PT ;  /* 0x0000038025247812 */ /* 0x000fe200078ec0ff */
[----:B------:R-:W-:Y:S01]  /*1bf00*/  IMAD R0, R207, 0x20, R23 ;  /* 0x00000020cf007824 */ /* 0x000fe200078e0217 */
[----:B------:R-:W-:Y:S01]  /*1bf10*/  SHF.R.U64 R5, R5, 0x3, RZ ;  /* 0x0000000305057819 */ /* 0x000fe200000012ff */
[----:B------:R-:W-:Y:S01]  /*1bf20*/  IMAD.X R13, RZ, RZ, R41, P4 ;  /* 0x000000ffff0d7224 */ /* 0x000fe200020e0629 */
[----:B------:R-:W-:Y:S01]  /*1bf30*/  IADD3 R43, P4, R40, 0x6000, RZ ;  /* 0x00006000282b7810 */ /* 0x000fe20007f9e0ff */
[----:B-1----:R-:W-:Y:S01]  /*1bf40*/  IMAD R3, R49, UR4, RZ ;  /* 0x0000000431037c24 */ /* 0x002fe2000f8e02ff */
[----:B------:R-:W-:Y:S01]  /*1bf50*/  SHF.R.U64 R36, R36, 0x3, RZ ;  /* 0x0000000324247819 */ /* 0x000fe200000012ff */
[----:B------:R-:W1:Y:S01]  /*1bf60*/  @P1 LDC R49, c[0x0][0xbf0] ;  /* 0x0002fc00ff311b82 */ /* 0x000e620000000800 */
[----:B------:R-:W-:Y:S01]  /*1bf70*/  LOP3.LUT R42, R43, 0x380, RZ, 0xc0, !PT ;  /* 0x000003802b2a7812 */ /* 0x000fe200078ec0ff */
[----:B------:R-:W-:Y:S01]  /*1bf80*/  IMAD R3, R48, UR5, R3 ;  /* 0x0000000530037c24 */ /* 0x000fe2000f8e0203 */
[----:B------:R-:W-:Y:S01]  /*1bf90*/  ULDC.64 UR4, c[0x0][0xae8] ;  /* 0x0002ba0000047ab9 */ /* 0x000fe20000000a00 */
[----:B------:R-:W-:Y:S01]  /*1bfa0*/  IMAD.IADD R48, R193, 0x1, R0 ;  /* 0x00000001c1307824 */ /* 0x000fe200078e0200 */
[----:B------:R-:W-:Y:S01]  /*1bfb0*/  SHF.R.U64 R42, R42, 0x3, RZ ;  /* 0x000000032a2a7819 */ /* 0x000fe200000012ff */
[----:B------:R-:W-:Y:S01]  /*1bfc0*/  IMAD.IADD R21, R21, 0x1, R3 ;  /* 0x0000000115157824 */ /* 0x000fe200078e0203 */
[----:B------:R-:W-:Y:S01]  /*1bfd0*/  LOP3.LUT R36, R36, R37, RZ, 0x3c, !PT ;  /* 0x0000002524247212 */ /* 0x000fe200078e3cff */
[----:B------:R-:W-:Y:S01]  /*1bfe0*/  IMAD R3, R54, UR4, RZ ;  /* 0x0000000436037c24 */ /* 0x000fe2000f8e02ff */
[----:B------:R-:W-:Y:S01]  /*1bff0*/  LOP3.LUT R42, R42, R43, RZ, 0x3c, !PT ;  /* 0x0000002b2a2a7212 */ /* 0x000fe200078e3cff */
[C---:B------:R-:W-:Y:S01]  /*1c000*/  IMAD.WIDE.U32 R20, R208.reuse, UR4, R20 ;  /* 0x00000004d0147c25 */ /* 0x040fe2000f8e0014 */
[----:B------:R-:W-:Y:S01]  /*1c010*/  LOP3.LUT R4, R5, R40, RZ, 0x3c, !PT ;  /* 0x0000002805047212 */ /* 0x000fe200078e3cff */
[----:B------:R-:W5:Y:S02]  /*1c020*/  LD.E.128 R12, desc[UR38][R12.64] ;  /* 0x000000260c0c7980 */ /* 0x000f64000c101d00 */
[----:B------:R-:W-:Y:S01]  /*1c030*/  IMAD R3, R208, UR5, R3 ;  /* 0x00000005d0037c24 */ /* 0x000fe2000f8e0203 */
[----:B------:R-:W-:Y:S01]  /*1c040*/  ULDC.64 UR4, c[0x0][0xaf0] ;  /* 0x0002bc0000047ab9 */ /* 0x000fe20000000a00 */
[----:B0-----:R-:W-:Y:S01]  /*1c050*/  @P1 IMAD.HI.U32 R0, R48, R51, RZ ;  /* 0x0000003330001227 */ /* 0x001fe200078e00ff */
[----:B------:R-:W5:Y:S03]  /*1c060*/  LD.E.128 R24, desc[UR38][R24.64] ;  /* 0x0000002618187980 */ /* 0x000f66000c101d00 */
[----:B------:R-:W-:Y:S01]  /*1c070*/  IMAD.IADD R21, R21, 0x1, R3 ;  /* 0x0000000115157824 */ /* 0x000fe200078e0203 */
[----:B------:R-:W5:Y:S01]  /*1c080*/  LD.E.128 R32, desc[UR38][R32.64] ;  /* 0x0000002620207980 */ /* 0x000f62000c101d00 */
[----:B------:R-:W-:-:S02]  /*1c090*/  IMAD.MOV.U32 R3, RZ, RZ, R48 ;  /* 0x000000ffff037224 */ /* 0x000fc400078e0030 */
[----:B------:R-:W-:Y:S01]  /*1c0a0*/  IMAD R28, R28, UR4, RZ ;  /* 0x000000041c1c7c24 */ /* 0x000fe2000f8e02ff */
[----:B-1----:R-:W-:Y:S01]  /*1c0b0*/  @P1 SHF.R.U32.HI R3, RZ, R49, R0 ;  /* 0x00000031ff031219 */ /* 0x002fe20000011600 */
[C---:B------:R-:W-:Y:S01]  /*1c0c0*/  IMAD.WIDE.U32 R20, R57.reuse, UR4, R20 ;  /* 0x0000000439147c25 */ /* 0x040fe2000f8e0014 */
[----:B------:R-:W5:Y:S02]  /*1c0d0*/  LD.E.128 R44, desc[UR38][R44.64] ;  /* 0x000000262c2c7980 */ /* 0x000f64000c101d00 */
[--C-:B------:R-:W-:Y:S01]  /*1c0e0*/  SHF.R.S32.HI R0, RZ, 0x1f, R3.reuse ;  /* 0x0000001fff007819 */ /* 0x100fe20000011403 */
[----:B------:R-:W-:Y:S01]  /*1c0f0*/  IMAD R49, R57, UR5, R28 ;  /* 0x0000000539317c24 */ /* 0x000fe2000f8e021c */
[----:B------:R-:W-:Y:S01]  /*1c100*/  ULDC.64 UR4, c[0x0][0xae0] ;  /* 0x0002b80000047ab9 */ /* 0x000fe20000000a00 */
[----:B------:R-:W-:Y:S02]  /*1c110*/  IMAD.MOV R28, RZ, RZ, -R3 ;  /* 0x000000ffff1c7224 */ /* 0x000fe400078e0a03 */
[----:B------:R-:W-:-:S02]  /*1c120*/  IMAD.X R37, RZ, RZ, R41, P5 ;  /* 0x000000ffff257224 */ /* 0x000fc400028e0629 */
[--C-:B------:R-:W-:Y:S02]  /*1c130*/  IMAD.X R43, RZ, RZ, R41.reuse, P4 ;  /* 0x000000ffff2b7224 */ /* 0x100fe400020e0629 */
[----:B------:R-:W-:Y:S02]  /*1c140*/  IMAD.MOV.U32 R5, RZ, RZ, R41 ;  /* 0x000000ffff057224 */ /* 0x000fe400078e0029 */
[----:B------:R-:W-:Y:S01]  /*1c150*/  IMAD.IADD R21, R21, 0x1, R49 ;  /* 0x0000000115157824 */ /* 0x000fe200078e0231 */
[----:B------:R-:W5:Y:S01]  /*1c160*/  LD.E.128 R36, desc[UR38][R36.64] ;  /* 0x0000002624247980 */ /* 0x000f62000c101d00 */
[----:B------:R-:W-:Y:S02]  /*1c170*/  IMAD R0, R0, UR4, RZ ;  /* 0x0000000400007c24 */ /* 0x000fe4000f8e02ff */
[----:B------:R-:W-:Y:S01]  /*1c180*/  IMAD R49, R55, R28, R48 ;  /* 0x0000001c37317224 */ /* 0x000fe200078e0230 */
[----:B------:R-:W5:Y:S01]  /*1c190*/  LD.E.128 R4, desc[UR38][R4.64] ;  /* 0x0000002604047980 */ /* 0x000f62000c101d00 */
[----:B------:R-:W-:-:S03]  /*1c1a0*/  IMAD R51, R3, UR5, R0 ;  /* 0x0000000503337c24 */ /* 0x000fc6000f8e0200 */
[----:B------:R-:W5:Y:S01]  /*1c1b0*/  LD.E.128 R40, desc[UR38][R42.64] ;  /* 0x000000262a287980 */ /* 0x000f62000c101d00 */
[----:B------:R-:W-:Y:S01]  /*1c1c0*/  SHF.R.S32.HI R0, RZ, 0x1f, R49 ;  /* 0x0000001fff007819 */ /* 0x000fe20000011431 */
[----:B------:R-:W-:Y:S01]  /*1c1d0*/  IMAD.WIDE.U32 R20, R3, UR4, R20 ;  /* 0x0000000403147c25 */ /* 0x000fe2000f8e0014 */
[----:B------:R-:W-:Y:S01]  /*1c1e0*/  ULDC.64 UR4, c[0x0][0xad8] ;  /* 0x0002b60000047ab9 */ /* 0x000fe20000000a00 */
[----:B------:R-:W-:Y:S01]  /*1c1f0*/  @!PT LDS RZ, [RZ] ;  /* 0x00000000fffff984 */ /* 0x000fe20000000800 */
[----:B------:R-:W-:Y:S01]  /*1c200*/  @!PT LDS RZ, [RZ] ;  /* 0x00000000fffff984 */ /* 0x000fe20000000800 */
[----:B------:R-:W-:Y:S01]  /*1c210*/  @!PT LDS RZ, [RZ] ;  /* 0x00000000fffff984 */ /* 0x000fe20000000800 */
[----:B------:R-:W-:Y:S01]  /*1c220*/  @!PT LDS RZ, [RZ] ;  /* 0x00000000fffff984 */ /* 0x000fe20000000800 */
[----:B------:R0:W-:Y:S06]  /*1c230*/  MEMBAR.ALL.CTA ;  /* 0x0000000000007992 */ /* 0x0001ec0000008000 */
[----:B0-----:R-:W0:Y:S01]  /*1c240*/  FENCE.VIEW.ASYNC.S ;  /* 0x00000000000073c6 */ /* 0x001e220000000000 */
[----:B------:R-:W-:-:S02]  /*1c250*/  IMAD.IADD R50, R23, 0x1, R193 ;  /* 0x0000000117327824 */ /* 0x000fc400078e02c1 */
[----:B------:R-:W-:Y:S02]  /*1c260*/  IMAD.IADD R21, R21, 0x1, R51 ;  /* 0x0000000115157824 */ /* 0x000fe400078e0233 */
[----:B------:R-:W-:Y:S02]  /*1c270*/  IMAD R28, R0, UR4, RZ ;  /* 0x00000004001c7c24 */ /* 0x000fe4000f8e02ff */
[C---:B------:R-:W-:Y:S02]  /*1c280*/  VIADD R0, R50.reuse, 0x20 ;  /* 0x0000002032007836 */ /* 0x040fe40000000000 */
[C---:B------:R-:W-:Y:S02]  /*1c290*/  IMAD R51, R49.reuse, UR5, R28 ;  /* 0x0000000531337c24 */ /* 0x040fe4000f8e021c */
[----:B------:R-:W-:Y:S01]  /*1c2a0*/  IMAD.WIDE.U32 R20, R49, UR4, R20 ;  /* 0x0000000431147c25 */ /* 0x000fe2000f8e0014 */
[-C--:B------:R-:W-:Y:S01]  /*1c2b0*/  ISETP.GE.AND P2, PT, R50, R59.reuse, PT ;  /* 0x0000003b3200720c */ /* 0x080fe20003f46270 */
[----:B------:R-:W-:Y:S01]  /*1c2c0*/  ULDC.64 UR4, c[0x0][0xa80] ;  /* 0x0002a00000047ab9 */ /* 0x000fe20000000a00 */
[----:B------:R-:W-:Y:S01]  /*1c2d0*/  ISETP.GE.AND P0, PT, R0, R59, PT ;  /* 0x0000003b0000720c */ /* 0x000fe20003f06270 */
[----:B------:R-:W-:Y:S01]  /*1c2e0*/  VIADD R3, R50, 0x40 ;  /* 0x0000004032037836 */ /* 0x000fe20000000000 */
[----:B------:R-:W-:Y:S01]  /*1c2f0*/  LEA R28, P3, R20, UR4, 0x1 ;  /* 0x00000004141c7c11 */ /* 0x000fe2000f8608ff */
[----:B------:R-:W-:-:S02]  /*1c300*/  IMAD.IADD R21, R21, 0x1, R51 ;  /* 0x0000000115157824 */ /* 0x000fc400078e0233 */
[----:B------:R-:W-:Y:S01]  /*1c310*/  VIADD R0, R2, 0x28820 ;  /* 0x0002882002007836 */ /* 0x000fe20000000000 */
[----:B------:R-:W-:Y:S02]  /*1c320*/  ISETP.GE.AND P1, PT, R3, R59, PT ;  /* 0x0000003b0300720c */ /* 0x000fe40003f26270 */
[----:B------:R-:W-:Y:S02]  /*1c330*/  LEA.HI.X R3, R20, UR5, R21, 0x1, P3 ;  /* 0x0000000514037c11 */ /* 0x000fe400098f0c15 */
[----:B------:R-:W-:Y:S01]  /*1c340*/  PRMT R0, RZ, 0x654, R0 ;  /* 0x00000654ff007816 */ /* 0x000fe20000000000 */
[----:B0-----:R0:W1:Y:S01]  /*1c350*/  SHFL.IDX PT, R21, R28, RZ, 0x181f ;  /* 0x00181fff1c157589 */ /* 0x00106200000e0000 */
[----:B------:R-:W-:Y:S02]  /*1c360*/  BSSY B1, `(.L_x_1906) ;  /* 0x000000d000017945 */ /* 0x000fe40003800000 */
[----:B------:R0:W-:Y:S01]  /*1c370*/  SYNCS.ARRIVE.TRANS64.RED.A1T0 RZ, [R0+URZ], RZ ;  /* 0x000000ff00ff79a7 */ /* 0x0001e2000810043f */
[----:B------:R0:W2:Y:S01]  /*1c380*/  SHFL.IDX PT, R49, R3, RZ, 0x181f ;  /* 0x00181fff03317589 */ /* 0x0000a200000e0000 */
[----:B------:R-:W-:Y:S05]  /*1c390*/  @P2 BRA `(.L_x_1907) ;  /* 0x0000000000242947 */ /* 0x000fea0003800000 */
[----:B------:R-:W-:Y:S02]  /*1c3a0*/  ULDC UR4, c[0x0][0xac8] ;  /* 0x0002b20000047ab9 */ /* 0x000fe40000000800 */
[----:B------:R-:W-:Y:S02]  /*1c3b0*/  ISETP.GE.AND P2, PT, R16, UR4, PT ;  /* 0x0000000410007c0c */ /* 0x000fe4000bf46270 */
[----:B------:R-:W-:-:S11]  /*1c3c0*/  ISETP.GE.AND P3, PT, R190, UR4, PT ;  /* 0x00000004be007c0c */ /* 0x000fd6000bf66270 */
[-C--:B-1----:R-:W-:Y:S02]  /*1c3d0*/  @!P2 LEA R20, P4, R16, R21.reuse, 0x1 ;  /* 0x000000151014a211 */ /* 0x082fe400078808ff */
[----:B------:R-:W-:Y:S02]  /*1c3e0*/  @!P3 LEA R48, P5, R190, R21, 0x1 ;  /* 0x00000015be30b211 */ /* 0x000fe400078a08ff */
[-C--:B--2---:R-:W-:Y:S02]  /*1c3f0*/  @!P2 LEA.HI.X R21, R16, R49.reuse, R17, 0x1, P4 ;  /* 0x000000311015a211 */ /* 0x084fe400020f0c11 */
[----:B------:R-:W-:-:S03]  /*1c400*/  @!P3 LEA.HI.X R49, R190, R49, R214, 0x1, P5 ;  /* 0x00000031be31b211 */ /* 0x000fc600028f0cd6 */
[----:B-----5:R3:W-:Y:S04]  /*1c410*/  @!P2 ST.E.128 desc[UR38][R20.64], R4 ;  /* 0x000000041400a985 */ /* 0x0207e8000c101d26 */
[----:B------:R3:W-:Y:S02]  /*1c420*/  @!P3 ST.E.128 desc[UR38][R48.64], R32 ;  /* 0x000000203000b985 */ /* 0x0007e4000c101d26 */
.L_x_1907:
[----:B------:R-:W-:Y:S05]  /*1c430*/  BSYNC B1 ;  /* 0x0000000000017941 */ /* 0x000fea0003800000 */
.L_x_1906:
[----:B---3-5:R3:W4:Y:S01]  /*1c440*/  SHFL.IDX PT, R7, R3, 0x1, 0x181f ;  /* 0x00381f0003077f89 */ /* 0x02872200000e0000 */
[----:B------:R-:W-:Y:S03]  /*1c450*/  BSSY B1, `(.L_x_1908) ;  /* 0x000000c000017945 */ /* 0x000fe60003800000 */
[----:B------:R3:W0:Y:S01]  /*1c460*/  SHFL.IDX PT, R5, R28, 0x1, 0x181f ;  /* 0x00381f001c057f89 */ /* 0x00062200000e0000 */
[----:B------:R-:W-:Y:S05]  /*1c470*/  @P0 BRA `(.L_x_1909) ;  /* 0x0000000000240947 */ /* 0x000fea0003800000 */
[----:B------:R-:W-:Y:S02]  /*1c480*/  ULDC UR4, c[0x0][0xac8] ;  /* 0x0002b20000047ab9 */ /* 0x000fe40000000800 */
[----:B------:R-:W-:Y:S02]  /*1c490*/  ISETP.GE.AND P3, PT, R16, UR4, PT ;  /* 0x0000000410007c0c */ /* 0x000fe4000bf66270 */
[----:B------:R-:W-:-:S11]  /*1c4a0*/  ISETP.GE.AND P4, PT, R190, UR4, PT ;  /* 0x00000004be007c0c */ /* 0x000fd6000bf86270 */
[-C--:B0-----:R-:W-:Y:S02]  /*1c4b0*/  @!P3 LEA R4, P0, R16, R5.reuse, 0x1 ;  /* 0x000000051004b211 */ /* 0x081fe400078008ff */
[----:B------:R-:W-:Y:S02]  /*1c4c0*/  @!P4 LEA R6, P2, R190, R5, 0x1 ;  /* 0x00000005be06c211 */ /* 0x000fe400078408ff */
[-C--:B----4-:R-:W-:Y:S02]  /*1c4d0*/  @!P3 LEA.HI.X R5, R16, R7.reuse, R17, 0x1, P0 ;  /* 0x000000071005b211 */ /* 0x090fe400000f0c11 */
[----:B------:R-:W-:-:S03]  /*1c4e0*/  @!P4 LEA.HI.X R7, R190, R7, R214, 0x1, P2 ;  /* 0x00000007be07c211 */ /* 0x000fc600010f0cd6 */
[----:B------:R0:W-:Y:S04]  /*1c4f0*/  @!P3 ST.E.128 desc[UR38][R4.64], R8 ;  /* 0x000000080400b985 */ /* 0x0001e8000c101d26 */
[----:B------:R0:W-:Y:S02]  /*1c500*/  @!P4 ST.E.128 desc[UR38][R6.64], R36 ;  /* 0x000000240600c985 */ /* 0x0001e4000c101d26 */
.L_x_1909:
[----:B------:R-:W-:Y:S05]  /*1c510*/  BSYNC B1 ;  /* 0x0000000000017941 */ /* 0x000fea0003800000 */
.L_x_1908:
[----:B0---4-:R0:W4:Y:S01]  /*1c520*/  SHFL.IDX PT, R7, R3, 0x2, 0x181f ;  /* 0x00581f0003077f89 */ /* 0x01112200000e0000 */
        /* <DEDUP_REMOVED lines=12> */
.L_x_1911:
[----:B------:R-:W-:Y:S05]  /*1c5f0*/  BSYNC B1 ;  /* 0x0000000000017941 */ /* 0x000fea0003800000 */
.L_x_1910:
[----:B------:R-:W-:Y:S01]  /*1c600*/  VIADD R0, R50, 0x60 ;  /* 0x0000006032007836 */ /* 0x000fe20000000000 */
[----:B0--3--:R-:W0:Y:S04]  /*1c610*/  SHFL.IDX PT, R3, R3, 0x3, 0x181f ;  /* 0x00781f0003037f89 */ /* 0x009e2800000e0000 */
[----:B------:R-:W-:Y:S01]  /*1c620*/  ISETP.GE.AND P0, PT, R0, R59, PT ;  /* 0x0000003b0000720c */ /* 0x000fe20003f06270 */
[----:B----4-:R3:W4:-:S12]  /*1c630*/  SHFL.IDX PT, R7, R28, 0x3, 0x181f ;  /* 0x00781f001c077f89 */ /* 0x01071800000e0000 */
[----:B---3--:R-:W-:Y:S05]  /*1c640*/  @P0 BRA `(.L_x_1912) ;  /* 0x0000000800fc0947 */ /* 0x008fea0003800000 */
[----:B------:R-:W-:Y:S02]  /*1c650*/  ULDC UR4, c[0x0][0xac8] ;  /* 0x0002b20000047ab9 */ /* 0x000fe40000000800 */
[----:B------:R-:W-:-:S13]  /*1c660*/  ISETP.GE.AND P1, PT, R16, UR4, PT ;  /* 0x0000000410007c0c */ /* 0x000fda000bf26270 */
[----:B----4-:R-:W-:-:S04]  /*1c670*/  @!P1 LEA R4, P0, R16, R7, 0x1 ;  /* 0x0000000710049211 */ /* 0x010fc800078008ff */
[----:B0-----:R-:W-:Y:S02]  /*1c680*/  @!P1 LEA.HI.X R5, R16, R3, R17, 0x1, P0 ;  /* 0x0000000310059211 */ /* 0x001fe400000f0c11 */
[----:B------:R-:W-:-:S03]  /*1c690*/  ISETP.GE.AND P0, PT, R190, UR4, PT ;  /* 0x00000004be007c0c */ /* 0x000fc6000bf06270 */
[----:B------:R3:W-:Y:S10]  /*1c6a0*/  @!P1 ST.E.128 desc[UR38][R4.64], R24 ;  /* 0x0000001804009985 */ /* 0x0007f4000c101d26 */
[----:B------:R-:W-:Y:S05]  /*1c6b0*/  @P0 BRA `(.L_x_1912) ;  /* 0x0000000800e00947 */ /* 0x000fea0003800000 */
[----:B---3--:R-:W-:-:S04]  /*1c6c0*/  LEA R4, P0, R190, R7, 0x1 ;  /* 0x00000007be047211 */ /* 0x008fc800078008ff */
[----:B------:R-:W-:-:S05]  /*1c6d0*/  LEA.HI.X R5, R190, R3, R214, 0x1, P0 ;  /* 0x00000003be057211 */ /* 0x000fca00000f0cd6 */
[----:B------:R0:W-:Y:S01]  /*1c6e0*/  ST.E.128 desc[UR38][R4.64], R44 ;  /* 0x0000002c04007985 */ /* 0x0001e2000c101d26 */
[----:B------:R-:W-:Y:S05]  /*1c6f0*/  BRA `(.L_x_1912) ;  /* 0x0000000800d07947 */ /* 0x000fea0003800000 */
.L_x_1904:
[----:B------:R-:W-:Y:S01]  /*1c700*/  ULDC.64 UR4, c[0x0][0xc00] ;  /* 0x0003000000047ab9 */ /* 0x000fe20000000a00 */
[----:B------:R-:W2:Y:S01]  /*1c710*/  LDC.64 R4, c[0x0][0xc00] ;  /* 0x00030000ff047b82 */ /* 0x000ea20000000a00 */
[----:B------:R-:W-:Y:S01]  /*1c720*/  ISETP.NE.U32.AND P0, PT, RZ, UR4, PT ;  /* 0x00000004ff007c0c */ /* 0x000fe2000bf05070 */
[----:B------:R-:W-:-:S03]  /*1c730*/  IMAD.MOV.U32 R0, RZ, RZ, RZ ;  /* 0x000000ffff007224 */ /* 0x000fc600078e00ff */
[----:B------:R-:W-:Y:S01]  /*1c740*/  ISETP.NE.AND.EX P0, PT, RZ, UR5, PT, P0 ;  /* 0x00000005ff007c0c */ /* 0x000fe2000bf05300 */
[----:B------:R-:W-:Y:S02]  /*1c750*/  ULDC.64 UR4, c[0x0][0xc08] ;  /* 0x0003020000047ab9 */ /* 0x000fe40000000a00 */
[----:B------:R-:W-:Y:S01]  /*1c760*/  ISETP.NE.U32.AND P1, PT, RZ, UR4, PT ;  /* 0x00000004ff007c0c */ /* 0x000fe2000bf25070 */
[----:B------:R-:W3:Y:S03]  /*1c770*/  LDC R25, c[0x0][0xbe8] ;  /* 0x0002fa00ff197b82 */ /* 0x000ee60000000800 */
[----:B------:R-:W-:Y:S01]  /*1c780*/  ISETP.NE.AND.EX P1, PT, RZ, UR5, PT, P1 ;  /* 0x00000005ff007c0c */ /* 0x000fe2000bf25310 */
[----:B--2---:R-:W-:-:S12]  /*1c790*/  IMAD.WIDE R4, R209, 0x4, R4 ;  /* 0x00000004d1047825 */ /* 0x004fd800078e0204 */
[----:B------:R-:W2:Y:S01]  /*1c7a0*/  @P1 LDC.64 R6, c[0x0][0xc08] ;  /* 0x00030200ff061b82 */ /* 0x000ea20000000a00 */
[----:B------:R-:W-:Y:S02]  /*1c7b0*/  ULDC UR4, c[0x0][0xa88] ;  /* 0x0002a20000047ab9 */ /* 0x000fe40000000800 */
[----:B------:R-:W-:Y:S01]  /*1c7c0*/  IMAD.U32 R8, RZ, RZ, UR4 ;  /* 0x00000004ff087e24 */ /* 0x000fe2000f8e00ff */
[----:B------:R4:W5:Y:S01]  /*1c7d0*/  @P0 LDG.E R0, desc[UR38][R4.64] ;  /* 0x0000002604000981 */ /* 0x000962000c1e1900 */
[----:B--2---:R-:W-:-:S05]  /*1c7e0*/  @P1 IMAD.WIDE R6, R209, 0x4, R6 ;  /* 0x00000004d1061825 */ /* 0x004fca00078e0206 */
[----:B------:R4:W5:Y:S01]  /*1c7f0*/  @P1 LDG.E R8, desc[UR38][R6.64] ;  /* 0x0000002606081981 */ /* 0x000962000c1e1900 */
[----:B---3--:R-:W-:Y:S02]  /*1c800*/  ISETP.NE.AND P2, PT, R25, 0x1, PT ;  /* 0x000000011900780c */ /* 0x008fe40003f45270 */
[----:B------:R-:W-:Y:S02]  /*1c810*/  ISETP.GE.AND P3, PT, R229, 0x80, PT ;  /* 0x00000080e500780c */ /* 0x000fe40003f66270 */
[----:B------:R-:W-:-:S09]  /*1c820*/  SHF.R.S32.HI R9, RZ, 0x1f, R209 ;  /* 0x0000001fff097819 */ /* 0x000fd200000114d1 */
[----:B------:R-:W2:Y:S01]  /*1c830*/  @P2 LDC R27, c[0x0][0xbec] ;  /* 0x0002fb00ff1b2b82 */ /* 0x000ea20000000800 */
[----:B----4-:R-:W-:Y:S05]  /*1c840*/  @P1 BRA `(.L_x_1913) ;  /* 0x0000000000101947 */ /* 0x010fea0003800000 */
[----:B------:R-:W-:Y:S05]  /*1c850*/  @!P0 BRA `(.L_x_1913) ;  /* 0x00000000000c8947 */ /* 0x000fea0003800000 */
[----:B------:R-:W3:Y:S04]  /*1c860*/  LDG.E R3, desc[UR38][R4.64] ;  /* 0x0000002604037981 */ /* 0x000ee8000c1e1900 */
[----:B-----5:R-:W3:Y:S02]  /*1c870*/  LDG.E R8, desc[UR38][R4.64+0x4] ;  /* 0x0000042604087981 */ /* 0x020ee4000c1e1900 */
[----:B---3--:R-:W-:-:S07]  /*1c880*/  IMAD.IADD R8, R8, 0x1, -R3 ;  /* 0x0000000108087824 */ /* 0x008fce00078e0a03 */
.L_x_1913:
[----:B------:R-:W-:Y:S01]  /*1c890*/  BSSY B1, `(.L_x_1914) ;  /* 0x000002d000017945 */ /* 0x000fe20003800000 */
[----:B------:R-:W-:Y:S02]  /*1c8a0*/  SHF.R.S32.HI R12, RZ, 0x1f, R208 ;  /* 0x0000001fff0c7819 */ /* 0x000fe400000114d0 */
[----:B------:R-:W-:Y:S02]  /*1c8b0*/  SEL R13, R209, RZ, !P0 ;  /* 0x000000ffd10d7207 */ /* 0x000fe40004000000 */
[----:B------:R-:W-:Y:S02]  /*1c8c0*/  SEL R14, R9, RZ, !P0 ;  /* 0x000000ff090e7207 */ /* 0x000fe40004000000 */
[----:B-----5:R-:W-:Y:S01]  /*1c8d0*/  SHF.R.S32.HI R11, RZ, 0x1f, R0 ;  /* 0x0000001fff0b7819 */ /* 0x020fe20000011400 */
[----:B------:R-:W-:Y:S06]  /*1c8e0*/  @P3 BRA `(.L_x_1915) ;  /* 0x00000000009c3947 */ /* 0x000fec0003800000 */
[----:B------:R-:W3:Y:S01]  /*1c8f0*/  S2R R10, SR_TID.X ;  /* 0x00000000000a7919 */ /* 0x000ee20000002100 */
[----:B------:R-:W4:Y:S02]  /*1c900*/  LDC R9, c[0x0][0xbe8] ;  /* 0x0002fa00ff097b82 */ /* 0x000f240000000800 */
[----:B----4-:R-:W-:Y:S01]  /*1c910*/  IMAD R3, R8, R9, RZ ;  /* 0x0000000908037224 */ /* 0x010fe200078e02ff */
[----:B---3--:R-:W-:-:S04]  /*1c920*/  IADD3 R10, R193, -0x80, R10 ;  /* 0xffffff80c10a7810 */ /* 0x008fc80007ffe00a */
        /* <DEDUP_REMOVED lines=9> */
[----:B------:R-:W3:Y:S01]  /*1c9c0*/  @P0 LDC R15, c[0x0][0xbec] ;  /* 0x0002fb00ff0f0b82 */ /* 0x000ee20000000800 */
[----:B------:R-:W-:Y:S01]  /*1c9d0*/  IMAD R7, R208, UR5, R7 ;  /* 0x00000005d0077c24 */ /* 0x000fe2000f8e0207 */
[----:B------:R-:W-:-:S03]  /*1c9e0*/  ULDC.64 UR4, c[0x0][0xb98] ;  /* 0x0002e60000047ab9 */ /* 0x000fc60000000a00 */
[----:B------:R-:W-:-:S03]  /*1c9f0*/  IMAD.IADD R5, R5, 0x1, R7 ;  /* 0x0000000105057824 */ /* 0x000fc600078e0207 */
[----:B------:R-:W4:Y:S01]  /*1ca00*/  @P0 LDC R21, c[0x0][0xbf0] ;  /* 0x0002fc00ff150b82 */ /* 0x000f220000000800 */
[----:B------:R-:W-:-:S04]  /*1ca10*/  IMAD.WIDE.U32 R4, R13, UR4, R4 ;  /* 0x000000040d047c25 */ /* 0x000fc8000f8e0004 */
[----:B---3--:R-:W-:-:S05]  /*1ca20*/  @P0 IMAD.HI.U32 R6, R10, R15, RZ ;  /* 0x0000000f0a060227 */ /* 0x008fca00078e00ff */
[----:B----4-:R-:W-:Y:S01]  /*1ca30*/  @P0 SHF.R.U32.HI R3, RZ, R21, R6 ;  /* 0x00000015ff030219 */ /* 0x010fe20000011606 */
[----:B------:R-:W-:-:S03]  /*1ca40*/  IMAD R6, R14, UR4, RZ ;  /* 0x000000040e067c24 */ /* 0x000fc6000f8e02ff */
[----:B------:R-:W-:Y:S01]  /*1ca50*/  IADD3 R4, P0, R3, R4, RZ ;  /* 0x0000000403047210 */ /* 0x000fe20007f1e0ff */
[--C-:B------:R-:W-:Y:S02]  /*1ca60*/  IMAD.MOV R7, RZ, RZ, -R3.reuse ;  /* 0x000000ffff077224 */ /* 0x100fe400078e0a03 */
        /* <DEDUP_REMOVED lines=15> */
.L_x_1915:
[----:B------:R-:W-:Y:S05]  /*1cb60*/  BSYNC B1 ;  /* 0x0000000000017941 */ /* 0x000fea0003800000 */
.L_x_1914:
[----:B------:R-:W4:Y:S01]  /*1cb70*/  @P2 LDC R9, c[0x0][0xbf0] ;  /* 0x0002fc00ff092b82 */ /* 0x000f220000000800 */
[----:B------:R-:W-:Y:S02]  /*1cb80*/  ULDC.64 UR4, c[0x0][0xaa0] ;  /* 0x0002a80000047ab9 */ /* 0x000fe40000000a00 */
[----:B---3--:R-:W-:Y:S02]  /*1cb90*/  IMAD R3, R11, UR4, RZ ;  /* 0x000000040b037c24 */ /* 0x008fe4000f8e02ff */
[----:B------:R-:W-:-:S04]  /*1cba0*/  IMAD.WIDE.U32 R4, R0, UR4, RZ ;  /* 0x0000000400047c25 */ /* 0x000fc8000f8e00ff */
[----:B------:R-:W-:Y:S01]  /*1cbb0*/  IMAD R3, R0, UR5, R3 ;  /* 0x0000000500037c24 */ /* 0x000fe2000f8e0203 */
[----:B------:R-:W-:Y:S01]  /*1cbc0*/  ULDC.64 UR4, c[0x0][0xae8] ;  /* 0x0002ba0000047ab9 */ /* 0x000fe20000000a00 */
[----:B------:R-:W-:Y:S02]  /*1cbd0*/  IMAD R0, R207, 0x20, R23 ;  /* 0x00000020cf007824 */ /* 0x000fe400078e0217 */
[----:B------:R-:W-:Y:S02]  /*1cbe0*/  IMAD.IADD R5, R5, 0x1, R3 ;  /* 0x0000000105057824 */ /* 0x000fe400078e0203 */
[----:B------:R-:W-:Y:S02]  /*1cbf0*/  IMAD.IADD R10, R193, 0x1, R0 ;  /* 0x00000001c10a7824 */ /* 0x000fe400078e0200 */
[----:B------:R-:W-:Y:S02]  /*1cc00*/  IMAD R3, R12, UR4, RZ ;  /* 0x000000040c037c24 */ /* 0x000fe4000f8e02ff */
[----:B--2---:R-:W-:-:S04]  /*1cc10*/  @P2 IMAD.HI.U32 R0, R10, R27, RZ ;  /* 0x0000001b0a002227 */ /* 0x004fc800078e00ff */
[C---:B------:R-:W-:Y:S02]  /*1cc20*/  IMAD R7, R208.reuse, UR5, R3 ;  /* 0x00000005d0077c24 */ /* 0x040fe4000f8e0203 */
[----:B------:R-:W-:Y:S01]  /*1cc30*/  IMAD.WIDE.U32 R4, R208, UR4, R4 ;  /* 0x00000004d0047c25 */ /* 0x000fe2000f8e0004 */
[----:B------:R-:W-:-:S03]  /*1cc40*/  ULDC.64 UR4, c[0x0][0xaf0] ;  /* 0x0002bc0000047ab9 */ /* 0x000fc60000000a00 */
[----:B------:R-:W-:Y:S01]  /*1cc50*/  IMAD.MOV.U32 R3, RZ, RZ, R10 ;  /* 0x000000ffff037224 */ /* 0x000fe200078e000a */
[----:B----4-:R-:W-:Y:S01]  /*1cc60*/  @P2 SHF.R.U32.HI R3, RZ, R9, R0 ;  /* 0x00000009ff032219 */ /* 0x010fe20000011600 */
        /* <DEDUP_REMOVED lines=20> */
[C---:B------:R-:W-:Y:S01]  /*1cdb0*/  LEA R0, P0, R4.reuse, UR4, 0x1 ;  /* 0x0000000404007c11 */ /* 0x040fe2000f8008ff */
[----:B------:R-:W-:Y:S01]  /*1cdc0*/  UMOV UR4, 0xffffffff ;  /* 0xffffffff00047882 */ /* 0x000fe20000000000 */
[----:B------:R-:W-:Y:S02]  /*1cdd0*/  IMAD.IADD R193, R23, 0x1, R193 ;  /* 0x0000000117c17824 */ /* 0x000fe400078e02c1 */
[----:B------:R-:W-:Y:S01]  /*1cde0*/  LEA.HI.X R4, R4, UR5, R3, 0x1, P0 ;  /* 0x0000000504047c11 */ /* 0x000fe200080f0c03 */
[----:B------:R-:W-:Y:S08]  /*1cdf0*/  BRA.DIV UR4, `(.L_x_1916) ;  /* 0x0000009604e47947 */ /* 0x000ff0000b800000 */
[----:B------:R2:W3:Y:S04]  /*1ce00*/  SHFL.IDX PT, R3, R4, RZ, 0x181f ;  /* 0x00181fff04037589 */ /* 0x0004e800000e0000 */
[----:B------:R2:W4:Y:S02]  /*1ce10*/  SHFL.IDX PT, R14, R0, RZ, 0x181f ;  /* 0x00181fff000e7589 */ /* 0x00052400000e0000 */
.L_x_2153:
[----:B------:R-:W-:Y:S01]  /*1ce20*/  IMAD R8, R8, R25, RZ ;  /* 0x0000001908087224 */ /* 0x000fe200078e02ff */
[----:B------:R-:W-:Y:S04]  /*1ce30*/  BSSY B1, `(.L_x_1917) ;  /* 0x000000c000017945 */ /* 0x000fe80003800000 */
[----:B------:R-:W-:-:S13]  /*1ce40*/  ISETP.GE.AND P0, PT, R193, R8, PT ;  /* 0x00000008c100720c */ /* 0x000fda0003f06270 */
[----:B------:R-:W-:Y:S05]  /*1ce50*/  @P0 BRA `(.L_x_1918) ;  /* 0x0000000000240947 */ /* 0x000fea0003800000 */
[----:B------:R-:W-:Y:S02]  /*1ce60*/  ULDC UR4, c[0x0][0xac8] ;  /* 0x0002b20000047ab9 */ /* 0x000fe40000000800 */
[----:B------:R-:W-:Y:S02]  /*1ce70*/  ISETP.GE.AND P2, PT, R16, UR4, PT ;  /* 0x0000000410007c0c */ /* 0x000fe4000bf46270 */
[----:B------:R-:W-:-:S11]  /*1ce80*/  ISETP.GE.AND P3, PT, R190, UR4, PT ;  /* 0x00000004be007c0c */ /* 0x000fd6000bf66270 */
[-C--:B----4-:R-:W-:Y:S02]  /*1ce90*/  @!P2 LEA R6, P0, R16, R14.reuse, 0x1 ;  /* 0x0000000e1006a211 */ /* 0x090fe400078008ff */
[----:B------:R-:W-:Y:S02]  /*1cea0*/  @!P3 LEA R14, P1, R190, R14, 0x1 ;  /* 0x0000000ebe0eb211 */ /* 0x000fe400078208ff */
[-C--:B---3--:R-:W-:Y:S02]  /*1ceb0*/  @!P2 LEA.HI.X R7, R16, R3.reuse, R17, 0x1, P0 ;  /* 0x000000031007a211 */ /* 0x088fe400000f0c11 */
[----:B------:R-:W-:-:S03]  /*1cec0*/  @!P3 LEA.HI.X R15, R190, R3, R214, 0x1, P1 ;  /* 0x00000003be0fb211 */ /* 0x000fc600008f0cd6 */
[----:B------:R3:W-:Y:S04]  /*1ced0*/  @!P2 ST.E.128 desc[UR38][R6.64], RZ ;  /* 0x000000ff0600a985 */ /* 0x0007e8000c101d26 */
[----:B------:R3:W-:Y:S02]  /*1cee0*/  @!P3 ST.E.128 desc[UR38][R14.64], RZ ;  /* 0x000000ff0e00b985 */ /* 0x0007e4000c101d26 */
.L_x_1918:
[----:B------:R-:W-:Y:S05]  /*1cef0*/  BSYNC B1 ;  /* 0x0000000000017941 */ /* 0x000fea0003800000 */
.L_x_1917:
[----:B------:R-:W-:-:S03]  /*1cf00*/  UMOV UR4, 0xffffffff ;  /* 0xffffffff00047882 */ /* 0x000fc60000000000 */
[----:B------:R-:W-:Y:S05]  /*1cf10*/  BRA.DIV UR4, `(.L_x_1919) ;  /* 0x0000009604d07947 */ /* 0x000fea000b800000 */
[----:B---3--:R3:W0:Y:S04]  /*1cf20*/  SHFL.IDX PT, R3, R4, 0x1, 0x181f ;  /* 0x00381f0004037f89 */ /* 0x00862800000e0000 */
[----:B----4-:R3:W4:Y:S02]  /*1cf30*/  SHFL.IDX PT, R14, R0, 0x1, 0x181f ;  /* 0x00381f00000e7f89 */ /* 0x01072400000e0000 */
.L_x_2157:
[----:B------:R-:W-:Y:S01]  /*1cf40*/  VIADD R5, R193, 0x20 ;  /* 0x00000020c1057836 */ /* 0x000fe20000000000 */
        /* <DEDUP_REMOVED lines=8> */
[-C--:B0-----:R-:W-:Y:S02]  /*1cfd0*/  @!P2 LEA.HI.X R7, R16, R3.reuse, R17, 0x1, P0 ;  /* 0x000000031007a211 */ /* 0x081fe400000f0c11 */
[----:B------:R-:W-:-:S03]  /*1cfe0*/  @!P3 LEA.HI.X R15, R190, R3, R214, 0x1, P1 ;  /* 0x00000003be0fb211 */ /* 0x000fc600008f0cd6 */
[----:B------:R0:W-:Y:S04]  /*1cff0*/  @!P2 ST.E.128 desc[UR38][R6.64], RZ ;  /* 0x000000ff0600a985 */ /* 0x0001e8000c101d26 */
[----:B------:R0:W-:Y:S02]  /*1d000*/  @!P3 ST.E.128 desc[UR38][R14.64], RZ ;  /* 0x000000ff0e00b985 */ /* 0x0001e4000c101d26 */
.L_x_1921:
[----:B------:R-:W-:Y:S05]  /*1d010*/  BSYNC B1 ;  /* 0x0000000000017941 */ /* 0x000fea0003800000 */
.L_x_1920:
[----:B------:R-:W-:-:S03]  /*1d020*/  UMOV UR4, 0xffffffff ;  /* 0xffffffff00047882 */ /* 0x000fc60000000000 */
[----:B------:R-:W-:Y:S05]  /*1d030*/  BRA.DIV UR4, `(.L_x_1922) ;  /* 0x0000009604d07947 */ /* 0x000fea000b800000 */
[----:B0-----:R0:W0:Y:S04]  /*1d040*/  SHFL.IDX PT, R3, R4, 0x2, 0x181f ;  /* 0x00581f0004037f89 */ /* 0x00102800000e0000 */
[----:B----4-:R4:W0:Y:S02]  /*1d050*/  SHFL.IDX PT, R14, R0, 0x2, 0x181f ;  /* 0x00581f00000e7f89 */ /* 0x01082400000e0000 */
.L_x_2161:
[----:B------:R-:W-:Y:S01]  /*1d060*/  VIADD R5, R193, 0x40 ;  /* 0x00000040c1057836 */ /* 0x000fe20000000000 */
[----:B------:R-:W-:Y:S04]  /*1d070*/  BSSY B1, `(.L_x_1923) ;  /* 0x000000c000017945 */ /* 0x000fe80003800000 */
[----:B------:R-:W-:-:S13]  /*1d080*/  ISETP.GE.AND P0, PT, R5, R8, PT ;  /* 0x000000080500720c */ /* 0x000fda0003f06270 */
[----:B------:R-:W-:Y:S05]  /*1d090*/  @P0 BRA `(.L_x_1924) ;  /* 0x0000000000240947 */ /* 0x000fea0003800000 */
[----:B------:R-:W-:Y:S02]  /*1d0a0*/  ULDC UR4, c[0x0][0xac8] ;  /* 0x0002b20000047ab9 */ /* 0x000fe40000000800 */
[----:B------:R-:W-:Y:S02]  /*1d0b0*/  ISETP.GE.AND P2, PT, R16, UR4, PT ;  /* 0x0000000410007c0c */ /* 0x000fe4000bf46270 */
[----:B------:R-:W-:-:S11]  /*1d0c0*/  ISETP.GE.AND P3, PT, R190, UR4, PT ;  /* 0x00000004be007c0c */ /* 0x000fd6000bf66270 */
[-C--:B0-----:R-:W-:Y:S02]  /*1d0d0*/  @!P2 LEA R6, P0, R16, R14.reuse, 0x1 ;  /* 0x0000000e1006a211 */ /* 0x081fe400078008ff */
[----:B------:R-:W-:Y:S02]  /*1d0e0*/  @!P3 LEA R14, P1, R190, R14, 0x1 ;  /* 0x0000000ebe0eb211 */ /* 0x000fe400078208ff */
[-C--:B------:R-:W-:Y:S02]  /*1d0f0*/  @!P2 LEA.HI.X R7, R16, R3.reuse, R17, 0x1, P0 ;  /* 0x000000031007a211 */ /* 0x080fe400000f0c11 */
[----:B------:R-:W-:-:S03]  /*1d100*/  @!P3 LEA.HI.X R15, R190, R3, R214, 0x1, P1 ;  /* 0x00000003be0fb211 */ /* 0x000fc600008f0cd6 */
[----:B------:R0:W-:Y:S04]  /*1d110*/  @!P2 ST.E.128 desc[UR38][R6.64], RZ ;  /* 0x000000ff0600a985 */ /* 0x0001e8000c101d26 */
[----:B------:R0:W-:Y:S02]  /*1d120*/  @!P3 ST.E.128 desc[UR38][R14.64], RZ ;  /* 0x000000ff0e00b985 */ /* 0x0001e4000c101d26 */
.L_x_1924:
[----:B------:R-:W-:Y:S05]  /*1d130*/  BSYNC B1 ;  /* 0x0000000000017941 */ /* 0x000fea0003800000 */
.L_x_1923:
[----:B------:R-:W-:-:S03]  /*1d140*/  UMOV UR4, 0xffffffff ;  /* 0xffffffff00047882 */ /* 0x000fc60000000000 */
[----:B------:R-:W-:Y:S05]  /*1d150*/  BRA.DIV UR4, `(.L_x_1925) ;  /* 0x0000009604d07947 */ /* 0x000fea000b800000 */
[----:B0-----:R0:W0:Y:S04]  /*1d160*/  SHFL.IDX PT, R3, R4, 0x3, 0x181f ;  /* 0x00781f0004037f89 */ /* 0x00102800000e0000 */
[----:B------:R0:W0:Y:S02]  /*1d170*/  SHFL.IDX PT, R14, R0, 0x3, 0x181f ;  /* 0x00781f00000e7f89 */ /* 0x00002400000e0000 */
.L_x_2165:
[----:B0-234-:R-:W-:-:S05]  /*1d180*/  VIADD R0, R193, 0x60 ;  /* 0x00000060c1007836 */ /* 0x01dfca0000000000 */
[----:B------:R-:W-:-:S13]  /*1d190*/  ISETP.GE.AND P0, PT, R0, R8, PT ;  /* 0x000000080000720c */ /* 0x000fda0003f06270 */
[----:B------:R-:W-:Y:S05]  /*1d1a0*/  @P0 BRA `(.L_x_1912) ;  /* 0x0000000000240947 */ /* 0x000fea0003800000 */
[----:B------:R-:W-:Y:S02]  /*1d1b0*/  ULDC UR4, c[0x0][0xac8] ;  /* 0x0002b20000047ab9 */ /* 0x000fe40000000800 */
[----:B------:R-:W-:Y:S02]  /*1d1c0*/  ISETP.GE.AND P2, PT, R16, UR4, PT ;  /* 0x0000000410007c0c */ /* 0x000fe4000bf46270 */
[----:B------:R-:W-:-:S11]  /*1d1d0*/  ISETP.GE.AND P3, PT, R190, UR4, PT ;  /* 0x00000004be007c0c */ /* 0x000fd6000bf66270 */
[-C--:B------:R-:W-:Y:S02]  /*1d1e0*/  @!P2 LEA R4, P0, R16, R14.reuse, 0x1 ;  /* 0x0000000e1004a211 */ /* 0x080fe400078008ff */
[----:B------:R-:W-:Y:S02]  /*1d1f0*/  @!P3 LEA R14, P1, R190, R14, 0x1 ;  /* 0x0000000ebe0eb211 */ /* 0x000fe400078208ff */
[-C--:B------:R-:W-:Y:S02]  /*1d200*/  @!P2 LEA.HI.X R5, R16, R3.reuse, R17, 0x1, P0 ;  /* 0x000000031005a211 */ /* 0x080fe400000f0c11 */
[----:B------:R-:W-:-:S03]  /*1d210*/  @!P3 LEA.HI.X R15, R190, R3, R214, 0x1, P1 ;  /* 0x00000003be0fb211 */ /* 0x000fc600008f0cd6 */
[----:B------:R0:W-:Y:S04]  /*1d220*/  @!P2 ST.E.128 desc[UR38][R4.64], RZ ;  /* 0x000000ff0400a985 */ /* 0x0001e8000c101d26 */
[----:B------:R0:W-:Y:S02]  /*1d230*/  @!P3 ST.E.128 desc[UR38][R14.64], RZ ;  /* 0x000000ff0e00b985 */ /* 0x0001e4000c101d26 */
.L_x_1912:
[----:B------:R-:W-:Y:S05]  /*1d240*/  BSYNC B0 ;  /* 0x0000000000007941 */ /* 0x000fea0003800000 */
.L_x_1903:
[----:B------:R-:W-:Y:S02]  /*1d250*/  ULDC UR4, c[0x0][0xc3c] ;  /* 0x00030f0000047ab9 */ /* 0x000fe40000000800 */
[----:B-1----:R-:W-:-:S13]  /*1d260*/  ISETP.GE.AND P0, PT, R31, UR4, PT ;  /* 0x000000041f007c0c */ /* 0x002fda000bf06270 */
[----:B------:R-:W-:Y:S05]  /*1d270*/  @!P0 BRA `(.L_x_1926) ;  /* 0xfffffe3c00bc8947 */ /* 0x000fea000383ffff */
[----:B------:R-:W-:Y:S05]  /*1d280*/  BRA `(.L_x_1664) ;  /* 0x0000007800d87947 */ /* 0x000fea0003800000 */
.L_x_1662:
        /* <DEDUP_REMOVED lines=18> */
.L_x_1927:
[----:B------:R-:W-:Y:S01]  /*1d3b0*/  LOP3.LUT R0, R4, 0x1f, RZ, 0xc0, !PT ;  /* 0x0000001f04007812 */ /* 0x000fe200078ec0ff */
[----:B------:R-:W-:Y:S01]  /*1d3c0*/  ULDC UR4, c[0x0][0xc3c] ;  /* 0x00030f0000047ab9 */ /* 0x000fe20000000800 */
[----:B------:R-:W1:Y:S01]  /*1d3d0*/  S2UR UR6, SR_CTAID.X ;  /* 0x00000000000679c3 */ /* 0x000e620000002500 */
[----:B------:R-:W-:Y:S01]  /*1d3e0*/  ULDC UR5, c[0x0][0xc38] ;  /* 0x00030e0000057ab9 */ /* 0x000fe20000000800 */
[----:B------:R-:W-:-:S04]  /*1d3f0*/  ISETP.NE.AND P0, PT, R0, 0x1f, PT ;  /* 0x0000001f0000780c */ /* 0x000fc80003f05270 */
[----:B------:R-:W-:-:S13]  /*1d400*/  ISETP.GE.OR P1, PT, R0, UR4, !P0 ;  /* 0x0000000400007c0c */ /* 0x000fda000c726670 */
[----:B0-----:R-:W0:Y:S02]  /*1d410*/  @!P1 LDC.64 R2, c[0x0][0xc80] ;  /* 0x00032000ff029b82 */ /* 0x001e240000000a00 */
        /* <DEDUP_REMOVED lines=34> */
.L_x_1933:
        /* <DEDUP_REMOVED lines=12> */
.L_x_1932:
[----:B------:R-:W-:Y:S05]  /*1d700*/  BSYNC B0 ;  /* 0x0000000000007941 */ /* 0x000fea0003800000 */
.L_x_1931:
        /* <DEDUP_REMOVED lines=21> */
.L_x_1929:
        /* <DEDUP_REMOVED lines=20> */
.L_x_1934:
[----:B-12---:R-:W-:Y:S01]  /*1d9a0*/  IMAD.MOV R5, RZ, RZ, -R3 ;  /* 0x000000ffff057224 */ /* 0x006fe200078e0a03 */
[----:B------:R-:W-:Y:S01]  /*1d9b0*/  IABS R7, R9 ;  /* 0x0000000900077213 */ /* 0x000fe20000000000 */
[----:B---3--:R-:W-:Y:S02]  /*1d9c0*/  IMAD R16, R16, UR5, R8 ;  /* 0x0000000510107c24 */ /* 0x008fe4000f8e0208 */
        /* <DEDUP_REMOVED lines=22> */
[----:B------:R-:W-:Y:S01]  /*1db30*/  VIADDMNMX R11, R10, UR5, R11, PT ;  /* 0x000000050a0b7c46 */ /* 0x000fe2000b80010b */
[----:B------:R-:W-:-:S03]  /*1db40*/  IMAD.IADD R5, R8, 0x1, R5 ;  /* 0x0000000108057824 */ /* 0x000fc600078e0205 */
[----:B------:R-:W-:-:S04]  /*1db50*/  IABS R7, R11 ;  /* 0x0000000b00077213 */ /* 0x000fc80000000000 */
[----:B------:R-:W1:Y:S08]  /*1db60*/  I2F.RP R10, R7 ;  /* 0x00000007000a7306 */ /* 0x000e700000209400 */
[----:B-1----:R-:W1:Y:S02]  /*1db70*/  MUFU.RCP R10, R10 ;  /* 0x0000000a000a7308 */ /* 0x002e640000001000 */
[----:B-1----:R-:W-:Y:S01]  /*1db80*/  VIADD R3, R10, 0xffffffe ;  /* 0x0ffffffe0a037836 */ /* 0x002fe20000000000 */
[----:B------:R-:W-:-:S05]  /*1db90*/  IABS R10, R11 ;  /* 0x0000000b000a7213 */ /* 0x000fca0000000000 */
[----:B------:R-:W1:Y:S01]  /*1dba0*/  F2I.FTZ.U32.TRUNC.NTZ R3, R3 ;  /* 0x0000000300037305 */ /* 0x000e62000021f000 */
[----:B------:R-:W-:Y:S02]  /*1dbb0*/  IMAD.MOV R10, RZ, RZ, -R10 ;  /* 0x000000ffff0a7224 */ /* 0x000fe400078e0a0a */
[----:B-1----:R-:W-:-:S04]  /*1dbc0*/  IMAD.MOV R2, RZ, RZ, -R3 ;  /* 0x000000ffff027224 */ /* 0x002fc800078e0a03 */
[----:B------:R-:W-:Y:S02]  /*1dbd0*/  IMAD R9, R2, R7, RZ ;  /* 0x0000000702097224 */ /* 0x000fe400078e02ff */
[----:B------:R-:W-:-:S04]  /*1dbe0*/  IMAD.MOV.U32 R2, RZ, RZ, RZ ;  /* 0x000000ffff027224 */ /* 0x000fc800078e00ff */
[----:B------:R-:W-:Y:S01]  /*1dbf0*/  IMAD.HI.U32 R2, R3, R9, R2 ;  /* 0x0000000903027227 */ /* 0x000fe200078e0002 */
[----:B------:R-:W-:Y:S02]  /*1dc00*/  IABS R9, R8 ;  /* 0x0000000800097213 */ /* 0x000fe40000000000 */
[----:B------:R-:W-:-:S03]  /*1dc10*/  LOP3.LUT R3, R8, R11, RZ, 0x3c, !PT ;  /* 0x0000000b08037212 */ /* 0x000fc600078e3cff */
        /* <DEDUP_REMOVED lines=16> */
.L_x_1930:
[----:B------:R-:W-:Y:S02]  /*1dd20*/  IMAD.MOV.U32 R17, RZ, RZ, RZ ;  /* 0x000000ffff117224 */ /* 0x000fe400078e00ff */
[----:B------:R-:W-:Y:S02]  /*1dd30*/  IMAD.U32 R16, RZ, RZ, UR6 ;  /* 0x00000006ff107e24 */ /* 0x000fe4000f8e00ff */
[----:B------:R-:W-:-:S07]  /*1dd40*/  IMAD.MOV.U32 R18, RZ, RZ, RZ ;  /* 0x000000ffff127224 */ /* 0x000fce00078e00ff */
.L_x_1935:
[----:B------:R-:W-:-:S13]  /*1dd50*/  ISETP.NE.AND P0, PT, R0, RZ, PT ;  /* 0x000000ff0000720c */ /* 0x000fda0003f05270 */
[----:B------:R-:W1:Y:S01]  /*1dd60*/  @!P0 S2R R3, SR_CgaCtaId ;  /* 0x0000000000038919 */ /* 0x000e620000008800 */
[----:B------:R-:W-:-:S04]  /*1dd70*/  @!P0 MOV R0, 0x400 ;  /* 0x0000040000008802 */ /* 0x000fc80000000f00 */
[----:B-1----:R-:W-:-:S05]  /*1dd80*/  @!P0 LEA R0, R3, R0, 0x18 ;  /* 0x0000000003008211 */ /* 0x002fca00078ec0ff */
[----:B------:R1:W-:Y:S01]  /*1dd90*/  @!P0 STS.128 [R0+0x288d0], R16 ;  /* 0x0288d01000008388 */ /* 0x0003e20000000c00 */
[----:B------:R-:W-:Y:S06]  /*1dda0*/  BAR.ARV 0x5, 0x180 ;  /* 0x0146000000007b1d */ /* 0x000fec0000002000 */
.L_x_1928:
[----:B-1----:R-:W-:Y:S01]  /*1ddb0*/  IMAD.MOV.U32 R0, RZ, RZ, 0x1 ;  /* 0x00000001ff007424 */ /* 0x002fe200078e00ff */
[----:B------:R1:W-:Y:S01]  /*1ddc0*/  STL [R1+0x4], RZ ;  /* 0x000004ff01007387 */ /* 0x0003e20000100800 */
[----:B------:R-:W-:Y:S02]  /*1ddd0*/  ULDC UR4, c[0x0][0xc3c] ;  /* 0x00030f0000047ab9 */ /* 0x000fe40000000800 */
[----:B--2---:R-:W-:Y:S01]  /*1dde0*/  ISETP.GE.AND P0, PT, R19, UR4, PT ;  /* 0x0000000413007c0c */ /* 0x004fe2000bf06270 */
[----:B------:R1:W-:Y:S04]  /*1ddf0*/  STL [R1+0x10], R0 ;  /* 0x0000100001007387 */ /* 0x0003e80000100800 */
[----:B------:R1:W-:Y:S08]  /*1de00*/  STL [R1+0x48], RZ ;  /* 0x000048ff01007387 */ /* 0x0003f00000100800 */
[----:B-1----:R-:W-:Y:S05]  /*1de10*/  @P0 BRA `(.L_x_1936) ;  /* 0x0000006c000c0947 */ /* 0x002fea0003800000 */
[----:B------:R-:W1:Y:S01]  /*1de20*/  S2UR UR5, SR_CgaCtaId ;  /* 0x00000000000579c3 */ /* 0x000e620000008800 */
[C---:B------:R-:W-:Y:S01]  /*1de30*/  IMAD.SHL.U32 R0, R4.reuse, 0x8, RZ ;  /* 0x0000000804007824 */ /* 0x040fe200078e00ff */
[----:B------:R-:W-:Y:S01]  /*1de40*/  LOP3.LUT R5, R4, 0x7f, RZ, 0xc0, !PT ;  /* 0x0000007f04057812 */ /* 0x000fe200078ec0ff */
[----:B------:R-:W-:Y:S01]  /*1de50*/  UMOV UR4, 0x400 ;  /* 0x0000040000047882 */ /* 0x000fe20000000000 */
[----:B------:R-:W-:Y:S01]  /*1de60*/  BSSY B8, `(.L_x_1936) ;  /* 0x00006be000087945 */ /* 0x000fe20003800000 */
[----:B------:R-:W-:Y:S01]  /*1de70*/  ULDC.64 UR40, c[0x0][0x198] ;  /* 0x0000660000287ab9 */ /* 0x000fe20000000a00 */
[----:B------:R-:W-:Y:S01]  /*1de80*/  LOP3.LUT R3, R0, 0x1f8, RZ, 0xc0, !PT ;  /* 0x000001f800037812 */ /* 0x000fe200078ec0ff */
[----:B0-----:R-:W-:Y:S01]  /*1de90*/  IMAD.SHL.U32 R2, R5, 0x8, RZ ;  /* 0x0000000805027824 */ /* 0x001fe200078e00ff */
[----:B------:R-:W-:Y:S01]  /*1dea0*/  SHF.R.U32.HI R5, RZ, 0x3, R5 ;  /* 0x00000003ff057819 */ /* 0x000fe20000011605 */
[----:B------:R-:W-:Y:S01]  /*1deb0*/  ULDC UR36, c[0x0][0xc] ;  /* 0x0000030000247ab9 */ /* 0x000fe20000000800 */
[----:B------:R-:W-:Y:S01]  /*1dec0*/  LOP3.LUT R3, R3, 0x38, R4, 0x78, !PT ;  /* 0x0000003803037812 */ /* 0x000fe200078e7804 */
[----:B------:R-:W-:Y:S01]  /*1ded0*/  IMAD.SHL.U32 R4, R4, 0x10, RZ ;  /* 0x0000001004047824 */ /* 0x000fe200078e00ff */
[----:B------:R-:W-:-:S02]  /*1dee0*/  LOP3.LUT R0, R0, 0x38, RZ, 0xc0, !PT ;  /* 0x0000003800007812 */ /* 0x000fc400078ec0ff */
[----:B------:R-:W-:Y:S02]  /*1def0*/  LOP3.LUT R2, R3, 0x200, R2, 0xf8, !PT ;  /* 0x0000020003027812 */ /* 0x000fe400078ef802 */
[----:B------:R-:W-:Y:S02]  /*1df00*/  LOP3.LUT R4, R5, 0x70, R4, 0xf8, !PT ;  /* 0x0000007005047812 */ /* 0x000fe400078ef804 */
[----:B------:R-:W-:Y:S01]  /*1df10*/  LOP3.LUT R0, R0, 0x40, RZ, 0xfc, !PT ;  /* 0x0000004000007812 */ /* 0x000fe200078efcff */
[----:B-1----:R-:W-:-:S06]  /*1df20*/  ULEA UR4, UR5, UR4, 0x18 ;  /* 0x0000000405047291 */ /* 0x002fcc000f8ec03f */
[----:B------:R-:W-:-:S05]  /*1df30*/  IMAD.U32 R3, RZ, RZ, UR4 ;  /* 0x00000004ff037e24 */ /* 0x000fca000f8e00ff */
[----:B------:R0:W-:Y:S02]  /*1df40*/  STL [R1], R3 ;  /* 0x0000000301007387 */ /* 0x0001e40000100800 */
[----:B0-----:R-:W-:Y:S02]  /*1df50*/  IMAD R3, R2, 0x2, R3 ;  /* 0x0000000202037824 */ /* 0x001fe400078e0203 */
[----:B------:R-:W-:-:S03]  /*1df60*/  IMAD.MOV.U32 R2, RZ, RZ, 0x1 ;  /* 0x00000001ff027424 */ /* 0x000fc600078e00ff */
[----:B------:R0:W-:Y:S04]  /*1df70*/  STL [R1+0x2c], R3 ;  /* 0x00002c0301007387 */ /* 0x0001e80000100800 */
[----:B------:R0:W-:Y:S04]  /*1df80*/  STL [R1+0x48], RZ ;  /* 0x000048ff01007387 */ /* 0x0001e80000100800 */
[----:B------:R0:W-:Y:S04]  /*1df90*/  STL [R1+0x1c], R2 ;  /* 0x00001c0201007387 */ /* 0x0001e80000100800 */
[----:B------:R0:W-:Y:S04]  /*1dfa0*/  STL [R1+0x18], RZ ;  /* 0x000018ff01007387 */ /* 0x0001e80000100800 */
[----:B------:R0:W-:Y:S04]  /*1dfb0*/  STL [R1+0x4], RZ ;  /* 0x000004ff01007387 */ /* 0x0001e80000100800 */
[----:B------:R0:W-:Y:S02]  /*1dfc0*/  STL [R1+0x10], R2 ;  /* 0x0000100201007387 */ /* 0x0001e40000100800 */
.L_x_2087:
[----:B------:R-:W-:Y:S05]  /*1dfd0*/  YIELD ;  /* 0x0000000000007946 */ /* 0x000fea0003800000 */
[----:B------:R-:W-:Y:S01]  /*1dfe0*/  ULDC.64 UR4, c[0x0][0xa28] ;  /* 0x00028a0000047ab9 */ /* 0x000fe20000000a00 */
[----:B--2---:R-:W-:Y:S02]  /*1dff0*/  CS2R R6, SRZ ;  /* 0x0000000000067805 */ /* 0x004fe4000001ff00 */
[----:B------:R-:W-:Y:S01]  /*1e000*/  ISETP.NE.U32.AND P0, PT, RZ, UR4, PT ;  /* 0x00000004ff007c0c */ /* 0x000fe2000bf05070 */
[----:B-1----:R-:W1:Y:S01]  /*1e010*/  LDC.64 R12, c[0x0][0xa00] ;  /* 0x00028000ff0c7b82 */ /* 0x002e620000000a00 */
[----:B------:R-:W-:Y:S01]  /*1e020*/  ULDC.64 UR6, c[0x0][0xa08] ;  /* 0x0002820000067ab9 */ /* 0x000fe20000000a00 */
[----:B------:R-:W-:Y:S01]  /*1e030*/  ULDC.64 UR8, c[0x0][0xa10] ;  /* 0x0002840000087ab9 */ /* 0x000fe20000000a00 */
[----:B------:R-:W-:Y:S01]  /*1e040*/  ISETP.NE.AND.EX P0, PT, RZ, UR5, PT, P0 ;  /* 0x00000005ff007c0c */ /* 0x000fe2000bf05300 */
[----:B------:R-:W-:-:S04]  /*1e050*/  ULDC.64 UR4, c[0x0][0xa18] ;  /* 0x0002860000047ab9 */ /* 0x000fc80000000a00 */
[----:B------:R-:W2:Y:S08]  /*1e060*/  LDC.64 R4, c[0x0][0xa08] ;  /* 0x00028200ff047b82 */ /* 0x000eb00000000a00 */
[----:B0-----:R-:W0:Y:S02]  /*1e070*/  @P0 LDC.64 R2, c[0x0][0xa28] ;  /* 0x00028a00ff020b82 */ /* 0x001e240000000a00 */
[----:B0-----:R-:W-:-:S05]  /*1e080*/  @P0 IMAD.WIDE R2, R19, 0x4, R2 ;  /* 0x0000000413020825 */ /* 0x001fca00078e0202 */
[----:B------:R0:W5:Y:S01]  /*1e090*/  @P0 LDG.E R6, desc[UR38][R2.64] ;  /* 0x0000002602060981 */ /* 0x000162000c1e1900 */
[----:B------:R-:W-:Y:S01]  /*1e0a0*/  ISETP.NE.U32.AND P0, PT, RZ, UR4, PT ;  /* 0x00000004ff007c0c */ /* 0x000fe2000bf05070 */
[----:B-1----:R-:W-:Y:S01]  /*1e0b0*/  IMAD.WIDE R12, R19, 0x4, R12 ;  /* 0x00000004130c7825 */ /* 0x002fe200078e020c */
[----:B------:R-:W-:Y:S02]  /*1e0c0*/  ISETP.NE.U32.AND P2, PT, RZ, UR6, PT ;  /* 0x00000006ff007c0c */ /* 0x000fe4000bf45070 */
[----:B------:R-:W-:Y:S01]  /*1e0d0*/  ISETP.NE.AND.EX P0, PT, RZ, UR5, PT, P0 ;  /* 0x00000005ff007c0c */ /* 0x000fe2000bf05300 */
[----:B------:R-:W-:Y:S01]  /*1e0e0*/  ULDC.64 UR4, c[0x0][0xa00] ;  /* 0x0002800000047ab9 */ /* 0x000fe20000000a00 */
[----:B------:R-:W-:Y:S01]  /*1e0f0*/  ISETP.NE.U32.AND P4, PT, RZ, UR8, PT ;  /* 0x00000008ff007c0c */ /* 0x000fe2000bf85070 */
[----:B------:R-:W-:Y:S01]  /*1e100*/  IMAD.MOV.U32 R8, RZ, RZ, RZ ;  /* 0x000000ffff087224 */ /* 0x000fe200078e00ff */
[----:B------:R-:W-:Y:S01]  /*1e110*/  ISETP.NE.U32.AND P1, PT, RZ, UR4, PT ;  /* 0x00000004ff007c0c */ /* 0x000fe2000bf25070 */
[----:B0-----:R-:W0:Y:S01]  /*1e120*/  LDC.64 R2, c[0x0][0xa10] ;  /* 0x00028400ff027b82 */ /* 0x001e220000000a00 */
[----:B---3--:R-:W-:-:S02]  /*1e130*/  IMAD.MOV.U32 R0, RZ, RZ, RZ ;  /* 0x000000ffff007224 */ /* 0x008fc400078e00ff */
[----:B------:R-:W-:Y:S01]  /*1e140*/  ISETP.NE.AND.EX P3, PT, RZ, UR5, PT, P1 ;  /* 0x00000005ff007c0c */ /* 0x000fe2000bf65310 */
[----:B--2---:R-:W-:-:S04]  /*1e150*/  IMAD.WIDE R4, R19, 0x4, R4 ;  /* 0x0000000413047825 */ /* 0x004fc800078e0204 */
[----:B------:R-:W1:Y:S01]  /*1e160*/  @P0 LDC.64 R10, c[0x0][0xa18] ;  /* 0x00028600ff0a0b82 */ /* 0x000e620000000a00 */
[----:B------:R-:W-:Y:S01]  /*1e170*/  ULDC UR4, c[0x0][0x288] ;  /* 0x0000a20000047ab9 */ /* 0x000fe20000000800 */
[----:B------:R-:W-:Y:S02]  /*1e180*/  ISETP.NE.AND.EX P1, PT, RZ, UR7, PT, P2 ;  /* 0x00000007ff007c0c */ /* 0x000fe4000bf25320 */
[----:B------:R-:W-:-:S04]  /*1e190*/  ISETP.NE.AND.EX P2, PT, RZ, UR9, PT, P4 ;  /* 0x00000009ff007c0c */ /* 0x000fc8000bf45340 */
[----:B------:R-:W2:Y:S07]  /*1e1a0*/  @P3 LDG.E R7, desc[UR38][R12.64] ;  /* 0x000000260c073981 */ /* 0x000eae000c1e1900 */
[----:B------:R-:W5:Y:S01]  /*1e1b0*/  @P1 LDG.E R8, desc[UR38][R4.64] ;  /* 0x0000002604081981 */ /* 0x000f62000c1e1900 */
        /* <DEDUP_REMOVED lines=12> */
[----:B------:R-:W-:-:S03]  /*1e280*/  UIMAD UR4, UR4, UR5, URZ ;  /* 0x00000005040472a4 */ /* 0x000fc6000f8e023f */
[----:B------:R-:W-:Y:S02]  /*1e290*/  ULDC UR5, c[0x0][0x348] ;  /* 0x0000d20000057ab9 */ /* 0x000fe40000000800 */
[----:B0-----:R-:W-:Y:S01]  /*1e2a0*/  IMAD.U32 R10, RZ, RZ, UR5 ;  /* 0x00000005ff0a7e24 */ /* 0x001fe2000f8e00ff */
[----:B--2---:R0:W-:Y:S01]  /*1e2b0*/  STL [R1+0x38], R7 ;  /* 0x0000380701007387 */ /* 0x0041e20000100800 */
[----:B------:R-:W-:Y:S02]  /*1e2c0*/  IMAD.MOV.U32 R11, RZ, RZ, R7 ;  /* 0x000000ffff0b7224 */ /* 0x000fe400078e0007 */
[----:B0-----:R-:W-:Y:S01]  /*1e2d0*/  IMAD.U32 R7, RZ, RZ, UR4 ;  /* 0x00000004ff077e24 */ /* 0x001fe2000f8e00ff */
[----:B------:R-:W-:Y:S06]  /*1e2e0*/  @P0 BRA `(.L_x_1937) ;  /* 0x0000000000140947 */ /* 0x000fec0003800000 */
[----:B------:R-:W-:Y:S05]  /*1e2f0*/  @!P3 BRA `(.L_x_1937) ;  /* 0x000000000010b947 */ /* 0x000fea0003800000 */
[----:B------:R-:W2:Y:S04]  /*1e300*/  LDG.E R9, desc[UR38][R12.64] ;  /* 0x000000260c097981 */ /* 0x000ea8000c1e1900 */
[----:B------:R-:W2:Y:S02]  /*1e310*/  LDG.E R12, desc[UR38][R12.64+0x4] ;  /* 0x000004260c0c7981 */ /* 0x000ea4000c1e1900 */
[----:B--2---:R-:W-:-:S05]  /*1e320*/  IMAD.IADD R11, R12, 0x1, -R9 ;  /* 0x000000010c0b7824 */ /* 0x004fca00078e0a09 */
[----:B------:R0:W-:Y:S02]  /*1e330*/  STL [R1+0x38], R11 ;  /* 0x0000380b01007387 */ /* 0x0001e40000100800 */
.L_x_1937:
[----:B-----5:R-:W-:Y:S01]  /*1e340*/  IMAD.IADD R8, R8, 0x1, R6 ;  /* 0x0000000108087824 */ /* 0x020fe200078e0206 */
[----:B------:R-:W-:Y:S02]  /*1e350*/  ULDC.64 UR4, c[0x0][0xa20] ;  /* 0x0002880000047ab9 */ /* 0x000fe40000000a00 */
[----:B------:R-:W-:Y:S02]  /*1e360*/  ISETP.NE.U32.AND P0, PT, RZ, UR4, PT ;  /* 0x00000004ff007c0c */ /* 0x000fe4000bf05070 */
[----:B------:R1:W-:Y:S02]  /*1e370*/  STL [R1+0x14], R8 ;  /* 0x0000140801007387 */ /* 0x0003e40000100800 */
[----:B------:R-:W-:-:S13]  /*1e380*/  ISETP.NE.AND.EX P0, PT, RZ, UR5, PT, P0 ;  /* 0x00000005ff007c0c */ /* 0x000fda000bf05300 */
[----:B-1----:R-:W-:Y:S05]  /*1e390*/  @!P0 BRA `(.L_x_1938) ;  /* 0x0000000000108947 */ /* 0x002fea0003800000 */
[----:B------:R-:W1:Y:S02]  /*1e3a0*/  LDC.64 R4, c[0x0][0xa20] ;  /* 0x00028800ff047b82 */ /* 0x000e640000000a00 */
[----:B-1----:R-:W-:-:S05]  /*1e3b0*/  IMAD.WIDE R4, R19, 0x4, R4 ;  /* 0x0000000413047825 */ /* 0x002fca00078e0204 */
[----:B------:R1:W5:Y:S01]  /*1e3c0*/  LDG.E R7, desc[UR38][R4.64] ;  /* 0x0000002604077981 */ /* 0x000362000c1e1900 */
[----:B------:R-:W-:Y:S05]  /*1e3d0*/  BRA `(.L_x_1939) ;  /* 0x0000000000107947 */ /* 0x000fea0003800000 */
.L_x_1938:
[----:B------:R-:W-:Y:S05]  /*1e3e0*/  @!P1 BRA `(.L_x_1939) ;  /* 0x00000000000c9947 */ /* 0x000fea0003800000 */
[----:B------:R-:W2:Y:S04]  /*1e3f0*/  LDG.E R7, desc[UR38][R4.64] ;  /* 0x0000002604077981 */ /* 0x000ea8000c1e1900 */
[----:B------:R-:W2:Y:S02]  /*1e400*/  LDG.E R4, desc[UR38][R4.64+0x4] ;  /* 0x0000042604047981 */ /* 0x000ea4000c1e1900 */
[----:B--2---:R-:W-:-:S07]  /*1e410*/  IMAD.IADD R7, R4, 0x1, -R7 ;  /* 0x0000000104077824 */ /* 0x004fce00078e0a07 */
.L_x_1939:
[----:B-1----:R-:W2:Y:S04]  /*1e420*/  @P2 LDG.E R4, desc[UR38][R2.64] ;  /* 0x0000002602042981 */ /* 0x002ea8000c1e1900 */
[----:B------:R1:W2:Y:S01]  /*1e430*/  @P2 LDG.E R2, desc[UR38][R2.64+0x4] ;  /* 0x0000042602022981 */ /* 0x0002a2000c1e1900 */
[----:B------:R-:W-:Y:S02]  /*1e440*/  IMAD.SHL.U32 R12, R17, 0x80, RZ ;  /* 0x00000080110c7824 */ /* 0x000fe400078e00ff */
[----:B-----5:R-:W-:Y:S02]  /*1e450*/  IMAD.IADD R9, R7, 0x1, -R6 ;  /* 0x0000000107097824 */ /* 0x020fe400078e0a06 */
[----:B------:R-:W-:Y:S01]  /*1e460*/  VIADD R7, R12, 0x7f ;  /* 0x0000007f0c077836 */ /* 0x000fe20000000000 */
[----:B------:R3:W-:Y:S01]  /*1e470*/  STL [R1+0x30], R12 ;  /* 0x0000300c01007387 */ /* 0x0007e20000100800 */
[----:B-1----:R-:W1:Y:S02]  /*1e480*/  LDC R3, c[0x0][0x448] ;  /* 0x00011200ff037b82 */ /* 0x002e640000000800 */
[----:B-1----:R-:W-:-:S13]  /*1e490*/  ISETP.NE.AND P1, PT, R3, 0x1, PT ;  /* 0x000000010300780c */ /* 0x002fda0003f25270 */
[----:B------:R-:W1:Y:S08]  /*1e4a0*/  @P1 LDC R3, c[0x0][0x44c] ;  /* 0x00011300ff031b82 */ /* 0x000e700000000800 */
[----:B------:R-:W4:Y:S01]  /*1e4b0*/  @P1 LDC R5, c[0x0][0x450] ;  /* 0x00011400ff051b82 */ /* 0x000f220000000800 */
[----:B--2---:R-:W-:Y:S02]  /*1e4c0*/  @P2 IMAD.IADD R10, R2, 0x1, -R4 ;  /* 0x00000001020a2824 */ /* 0x004fe400078e0a04 */
[----:B-1----:R-:W-:-:S04]  /*1e4d0*/  @P1 IMAD.HI.U32 R2, R7, R3, RZ ;  /* 0x0000000307021227 */ /* 0x002fc800078e00ff */
[----:B------:R-:W-:Y:S01]  /*1e4e0*/  IMAD.IADD R6, R9, 0x1, R10 ;  /* 0x0000000109067824 */ /* 0x000fe200078e020a */
[----:B----4-:R-:W-:-:S03]  /*1e4f0*/  @P1 SHF.R.U32.HI R7, RZ, R5, R2 ;  /* 0x00000005ff071219 */ /* 0x010fc60000011602 */
[C---:B------:R-:W-:Y:S01]  /*1e500*/  VIADD R2, R6.reuse, 0x7f ;  /* 0x0000007f06027836 */ /* 0x040fe20000000000 */
[----:B------:R-:W-:-:S04]  /*1e510*/  IADD3 R17, R6, 0x1, -R11 ;  /* 0x0000000106117810 */ /* 0x000fc80007ffe80b */
[----:B------:R-:W-:Y:S01]  /*1e520*/  SHF.R.S32.HI R3, RZ, 0x1f, R2 ;  /* 0x0000001fff037819 */ /* 0x000fe20000011402 */
[----:B------:R-:W-:-:S03]  /*1e530*/  IMAD.IADD R7, R17, 0x1, R7 ;  /* 0x0000000111077824 */ /* 0x000fc600078e0207 */
[----:B------:R-:W-:Y:S02]  /*1e540*/  LEA.HI R21, R3, R2, RZ, 0x7 ;  /* 0x0000000203157211 */ /* 0x000fe400078f38ff */
[----:B------:R-:W1:Y:S02]  /*1e550*/  LDC.64 R2, c[0x0][0x9e0] ;  /* 0x00027800ff027b82 */ /* 0x000e640000000a00 */
[----:B------:R-:W-:Y:S02]  /*1e560*/  SHF.R.S32.HI R21, RZ, 0x7, R21 ;  /* 0x00000007ff157819 */ /* 0x000fe40000011415 */
[----:B-1----:R-:W-:Y:S01]  /*1e570*/  ISETP.GE.AND P3, PT, R3, 0x1, PT ;  /* 0x000000010300780c */ /* 0x002fe20003f66270 */
        /* <DEDUP_REMOVED lines=13> */
.L_x_1942:
[----:B------:R-:W-:-:S13]  /*1e650*/  ISETP.NE.AND P0, PT, R3, 0x1, PT ;  /* 0x000000010300780c */ /* 0x000fda0003f05270 */
[----:B------:R-:W1:Y:S02]  /*1e660*/  @P0 LDC.64 R4, c[0x0][0x9e8] ;  /* 0x00027a00ff040b82 */ /* 0x000e640000000a00 */
[----:B-1----:R-:W-:-:S05]  /*1e670*/  @P0 IMAD.HI.U32 R4, R2, R4, RZ ;  /* 0x0000000402040227 */ /* 0x002fca00078e00ff */
[----:B------:R-:W-:-:S07]  /*1e680*/  @P0 SHF.R.U32.HI R2, RZ, R5, R4 ;  /* 0x00000005ff020219 */ /* 0x000fce0000011604 */
.L_x_1943:
[----:B------:R-:W-:Y:S05]  /*1e690*/  BSYNC B0 ;  /* 0x0000000000007941 */ /* 0x000fea0003800000 */
.L_x_1941:
[----:B------:R-:W-:-:S05]  /*1e6a0*/  IMAD R2, R2, R3, R3 ;  /* 0x0000000302027224 */ /* 0x000fca00078e0203 */
[----:B------:R-:W-:-:S07]  /*1e6b0*/  VIMNMX R8, R8, R2, PT ;  /* 0x0000000208087248 */ /* 0x000fce0003fe0100 */
.L_x_1940:
[----:B------:R-:W1:Y:S01]  /*1e6c0*/  @P1 LDC R4, c[0x0][0x44c] ;  /* 0x00011300ff041b82 */ /* 0x000e620000000800 */
[----:B------:R-:W-:Y:S01]  /*1e6d0*/  IMAD.MOV.U32 R2, RZ, RZ, R12 ;  /* 0x000000ffff027224 */ /* 0x000fe200078e000c */
[----:B------:R-:W-:Y:S01]  /*1e6e0*/  ULDC UR4, c[0x0][0x9dc] ;  /* 0x0002770000047ab9 */ /* 0x000fe20000000800 */
[----:B------:R-:W-:-:S05]  /*1e6f0*/  IMAD.IADD R20, R6, 0x1, -R11 ;  /* 0x0000000106147824 */ /* 0x000fca00078e0a0b */
[----:B------:R-:W2:Y:S01]  /*1e700*/  @P1 LDC R5, c[0x0][0x450] ;  /* 0x00011400ff051b82 */ /* 0x000ea20000000800 */
[----:B-1----:R-:W-:-:S05]  /*1e710*/  @P1 IMAD.HI.U32 R4, R12, R4, RZ ;  /* 0x000000040c041227 */ /* 0x002fca00078e00ff */
        /* <DEDUP_REMOVED lines=14> */
.L_x_1946:
[----:B------:R-:W-:-:S13]  /*1e800*/  ISETP.NE.AND P0, PT, R3, 0x1, PT ;  /* 0x000000010300780c */ /* 0x000fda0003f05270 */
[----:B------:R-:W1:Y:S02]  /*1e810*/  @P0 LDC.64 R4, c[0x0][0x9e8] ;  /* 0x00027a00ff040b82 */ /* 0x000e640000000a00 */
[----:B-1----:R-:W-:-:S05]  /*1e820*/  @P0 IMAD.HI.U32 R4, R6, R4, RZ ;  /* 0x0000000406040227 */ /* 0x002fca00078e00ff */
[----:B------:R-:W-:-:S07]  /*1e830*/  @P0 SHF.R.U32.HI R6, RZ, R5, R4 ;  /* 0x00000005ff060219 */ /* 0x000fce0000011604 */
.L_x_1947:
[----:B------:R-:W-:Y:S05]  /*1e840*/  BSYNC B0 ;  /* 0x0000000000007941 */ /* 0x000fea0003800000 */
.L_x_1945:
[----:B------:R-:W-:-:S05]  /*1e850*/  IMAD R3, R6, R3, RZ ;  /* 0x0000000306037224 */ /* 0x000fca00078e02ff */
[----:B------:R-:W-:-:S07]  /*1e860*/  VIMNMX R2, R2, R3, !PT ;  /* 0x0000000302027248 */ /* 0x000fce0007fe0100 */
.L_x_1944:
[----:B------:R-:W-:Y:S01]  /*1e870*/  VIADD R8, R8, 0x7f ;  /* 0x0000007f08087836 */ /* 0x000fe20000000000 */
[----:B------:R-:W-:Y:S04]  /*1e880*/  BSSY B0, `(.L_x_1948) ;  /* 0x000012f000007945 */ /* 0x000fe80003800000 */
[----:B------:R-:W-:-:S04]  /*1e890*/  SHF.R.S32.HI R3, RZ, 0x1f, R8 ;  /* 0x0000001fff037819 */ /* 0x000fc80000011408 */
[----:B------:R-:W-:Y:S02]  /*1e8a0*/  LEA.HI R4, R3, R8, RZ, 0x7 ;  /* 0x0000000803047211 */ /* 0x000fe400078f38ff */
[----:B------:R-:W-:Y:S02]  /*1e8b0*/  SHF.R.S32.HI R3, RZ, 0x1f, R2 ;  /* 0x0000001fff037819 */ /* 0x000fe40000011402 */
[----:B------:R-:W-:Y:S02]  /*1e8c0*/  SHF.R.S32.HI R4, RZ, 0x7, R4 ;  /* 0x00000007ff047819 */ /* 0x000fe40000011404 */
[----:B------:R-:W-:-:S04]  /*1e8d0*/  LEA.HI R2, R3, R2, RZ, 0x7 ;  /* 0x0000000203027211 */ /* 0x000fc800078f38ff */
[----:B------:R-:W-:-:S04]  /*1e8e0*/  SHF.R.S32.HI R2, RZ, 0x7, R2 ;  /* 0x00000007ff027819 */ /* 0x000fc80000011402 */
[----:B------:R-:W-:Y:S02]  /*1e8f0*/  VIMNMX R3, RZ, R2, !PT ;  /* 0x00000002ff037248 */ /* 0x000fe40007fe0100 */
[----:B------:R-:W-:-:S03]  /*1e900*/  VIMNMX R2, R21, R4, PT ;  /* 0x0000000415027248 */ /* 0x000fc60003fe0100 */
[--C-:B------:R-:W-:Y:S02]  /*1e910*/  IMAD R3, R3, 0x80, -R9.reuse ;  /* 0x0000008003037824 */ /* 0x100fe400078e0a09 */
[----:B------:R-:W-:-:S03]  /*1e920*/  IMAD R2, R2, 0x80, -R9 ;  /* 0x0000008002027824 */ /* 0x000fc600078e0a09 */
[----:B------:R-:W-:Y:S02]  /*1e930*/  VIMNMX R3, RZ, R3, !PT ;  /* 0x00000003ff037248 */ /* 0x000fe40007fe0100 */
[----:B------:R-:W-:-:S04]  /*1e940*/  VIMNMX R2, R2, R10, PT ;  /* 0x0000000a02027248 */ /* 0x000fc80003fe0100 */
[----:B------:R-:W-:Y:S02]  /*1e950*/  ISETP.GT.AND P0, PT, R2, R3, PT ;  /* 0x000000030200720c */ /* 0x000fe40003f04270 */
[----:B------:R-:W-:-:S11]  /*1e960*/  SHF.R.U32.HI R3, RZ, 0x7, R3 ;  /* 0x00000007ff037819 */ /* 0x000fd60000011603 */
[----:B------:R-:W-:-:S05]  /*1e970*/  @P0 VIADD R2, R2, 0x7f ;  /* 0x0000007f02020836 */ /* 0x000fca0000000000 */
[----:B------:R-:W-:-:S04]  /*1e980*/  @P0 SHF.R.S32.HI R4, RZ, 0x1f, R2 ;  /* 0x0000001fff040819 */ /* 0x000fc80000011402 */
[----:B------:R-:W-:Y:S01]  /*1e990*/  @P0 LEA.HI R2, R4, R2, RZ, 0x7 ;  /* 0x0000000204020211 */ /* 0x000fe200078f38ff */
[----:B------:R-:W-:-:S03]  /*1e9a0*/  IMAD.MOV.U32 R4, RZ, RZ, R3 ;  /* 0x000000ffff047224 */ /* 0x000fc600078e0003 */
[----:B------:R-:W-:Y:S02]  /*1e9b0*/  @P0 SHF.R.S32.HI R4, RZ, 0x7, R2 ;  /* 0x00000007ff040819 */ /* 0x000fe40000011402 */
[----:B------:R-:W-:Y:S02]  /*1e9c0*/  PLOP3.LUT P0, PT, PT, PT, PT, 0x80, 0x0 ;  /* 0x000000000000781c */ /* 0x000fe40003f0f070 */
[----:B------:R-:W-:-:S13]  /*1e9d0*/  ISETP.GT.AND P1, PT, R4, R3, PT ;  /* 0x000000030400720c */ /* 0x000fda0003f24270 */
[----:B------:R-:W-:Y:S05]  /*1e9e0*/  @!P1 BRA `(.L_x_1949) ;  /* 0x0000001000609947 */ /* 0x000fea0003800000 */
[----:B------:R-:W-:Y:S01]  /*1e9f0*/  UMOV UR4, 0xffffffff ;  /* 0xffffffff00047882 */ /* 0x000fe20000000000 */
[----:B------:R-:W-:Y:S02]  /*1ea00*/  SEL R2, R19, RZ, !P2 ;  /* 0x000000ff13027207 */ /* 0x000fe40005000000 */
[----:B------:R-:W-:Y:S05]  /*1ea10*/  BRA.DIV UR4, `(.L_x_1950) ;  /* 0x0000007e04e87947 */ /* 0x000fea000b800000 */
[----:B------:R-:W1:Y:S02]  /*1ea20*/  S2R R5, SR_TID.X ;  /* 0x0000000000057919 */ /* 0x000e640000002100 */
[----:B-1----:R-:W-:-:S04]  /*1ea30*/  SHF.R.U32.HI R5, RZ, 0x5, R5 ;  /* 0x00000005ff057819 */ /* 0x002fc80000011605 */
[----:B------:R-:W-:-:S05]  /*1ea40*/  LOP3.LUT R5, R5, 0x3, RZ, 0xc0, !PT ;  /* 0x0000000305057812 */ /* 0x000fca00078ec0ff */
[----:B------:R1:W2:Y:S02]  /*1ea50*/  SHFL.IDX PT, R14, R5, RZ, 0x1f ;  /* 0x00001fff050e7589 */ /* 0x0002a400000e0000 */
.L_x_2168:
[----:B--2---:R-:W-:Y:S02]  /*1ea60*/  ISETP.NE.AND P0, PT, R14, RZ, PT ;  /* 0x000000ff0e00720c */ /* 0x004fe40003f05270 */
[----:B------:R-:W-:-:S11]  /*1ea70*/  PLOP3.LUT P6, PT, PT, PT, PT, 0x8, 0x0 ;  /* 0x000000000000781c */ /* 0x000fd60003fce170 */
[----:B------:R-:W-:Y:S05]  /*1ea80*/  @P0 BRA `(.L_x_1951) ;  /* 0x00000000000c0947 */ /* 0x000fea0003800000 */
[----:B------:R-:W-:-:S03]  /*1ea90*/  UMOV UR4, 0xffffffff ;  /* 0xffffffff00047882 */ /* 0x000fc60000000000 */
[----:B------:R-:W-:Y:S05]  /*1eaa0*/  BRA.DIV UR4, `(.L_x_1952) ;  /* 0x0000007e04f87947 */ /* 0x000fea000b800000 */
[----:B------:R-:W-:-:S13]  /*1eab0*/  ELECT P6, URZ, PT ;  /* 0x00000000003f782f */ /* 0x000fda00038c0000 */
.L_x_1951:
[----:B-1----:R-:W2:Y:S04]  /*1eac0*/  LDL R5, [R1+0x48] ;  /* 0x0000480001057983 */ /* 0x002ea80000100800 */
[----:B------:R-:W3:Y:S01]  /*1ead0*/  LDL R7, [R1] ;  /* 0x0000000001077983 */ /* 0x000ee20000100800 */
[----:B------:R-:W-:Y:S01]  /*1eae0*/  BSSY B1, `(.L_x_1953) ;  /* 0x0000008000017945 */ /* 0x000fe20003800000 */
[----:B--2---:R-:W-:-:S05]  /*1eaf0*/  VIADD R5, R5, 0x1 ;  /* 0x0000000105057836 */ /* 0x004fca0000000000 */
[----:B------:R-:W-:-:S04]  /*1eb00*/  LEA.HI R6, R5, R5, RZ, 0x1 ;  /* 0x0000000505067211 */ /* 0x000fc800078f08ff */
[----:B------:R-:W-:-:S05]  /*1eb10*/  LOP3.LUT R6, R6, 0xfffffffe, RZ, 0xc0, !PT ;  /* 0xfffffffe06067812 */ /* 0x000fca00078ec0ff */
[----:B------:R-:W-:-:S05]  /*1eb20*/  IMAD.IADD R5, R5, 0x1, -R6 ;  /* 0x0000000105057824 */ /* 0x000fca00078e0a06 */
[----:B------:R-:W-:-:S04]  /*1eb30*/  SHF.L.U32 R5, R5, 0x1f, RZ ;  /* 0x0000001f05057819 */ /* 0x000fc800000006ff */
[----:B---3--:R-:W1:Y:S02]  /*1eb40*/  SYNCS.PHASECHK.TRANS64.TRYWAIT P0, [R7+URZ+0x28820], R5 ;  /* 0x02882005070075a7 */ /* 0x008e64000800017f */
[----:B-1----:R-:W-:Y:S05]  /*1eb50*/  @!P0 BRA `(.L_x_1954) ;  /* 0x0000007c00ec8947 */ /* 0x002fea0003800000 */
.L_x_2171:
[----:B------:R-:W-:Y:S05]  /*1eb60*/  BSYNC B1 ;  /* 0x0000000000017941 */ /* 0x000fea0003800000 */
.L_x_1953:
[----:B------:R-:W-:Y:S04]  /*1eb70*/  BSSY B1, `(.L_x_1955) ;  /* 0x0000074000017945 */ /* 0x000fe80003800000 */
[----:B------:R-:W-:Y:S05]  /*1eb80*/  @!P6 BRA `(.L_x_1956) ;  /* 0x0000000400c8e947 */ /* 0x000fea0003800000 */
[----:B------:R-:W2:Y:S04]  /*1eb90*/  LDL R9, [R1] ;  /* 0x0000000001097983 */ /* 0x000ea80000100800 */
[----:B------:R-:W2:Y:S04]  /*1eba0*/  LDL R7, [R1+0x18] ;  /* 0x0000180001077983 */ /* 0x000ea80000100800 */
[----:B------:R-:W3:Y:S01]  /*1ebb0*/  LDL R8, [R1+0x1c] ;  /* 0x00001c0001087983 */ /* 0x000ee20000100800 */
[----:B------:R-:W-:Y:S01]  /*1ebc0*/  BSSY B2, `(.L_x_1957) ;  /* 0x0000008000027945 */ /* 0x000fe20003800000 */
[----:B-1----:R-:W1:Y:S02]  /*1ebd0*/  S2R R6, SR_TID.X ;  /* 0x0000000000067919 */ /* 0x002e640000002100 */
[----:B-1----:R-:W-:-:S04]  /*1ebe0*/  LOP3.LUT R6, R6, 0x7f, RZ, 0xc0, !PT ;  /* 0x0000007f06067812 */ /* 0x002fc800078ec0ff */
[----:B------:R-:W-:Y:S01]  /*1ebf0*/  ISETP.NE.AND P1, PT, R6, RZ, PT ;  /* 0x000000ff0600720c */ /* 0x000fe20003f25270 */
[----:B--2---:R-:W-:Y:S01]  /*1ec00*/  IMAD R7, R7, 0x8, R9 ;  /* 0x0000000807077824 */ /* 0x004fe200078e0209 */
[----:B---3--:R-:W-:-:S04]  /*1ec10*/  SHF.L.U32 R10, R8, 0x1f, RZ ;  /* 0x0000001f080a7819 */ /* 0x008fc800000006ff */
[----:B------:R-:W1:Y:S02]  /*1ec20*/  SYNCS.PHASECHK.TRANS64.TRYWAIT P0, [R7+URZ+0x288a0], R10 ;  /* 0x0288a00a070075a7 */ /* 0x000e64000800017f */
[----:B-1----:R-:W-:Y:S05]  /*1ec30*/  @!P0 BRA `(.L_x_1958) ;  /* 0x0000007c00cc8947 */ /* 0x002fea0003800000 */
.L_x_2172:
[----:B------:R-:W-:Y:S05]  /*1ec40*/  BSYNC B2 ;  /* 0x0000000000027941 */ /* 0x000fea0003800000 */
.L_x_1957:
        /* <DEDUP_REMOVED lines=9> */
.L_x_1960:
[----:B------:R-:W-:Y:S05]  /*1ece0*/  BSYNC B2 ;  /* 0x0000000000027941 */ /* 0x000fea0003800000 */
.L_x_1959:
[----:B------:R-:W2:Y:S04]  /*1ecf0*/  LDL R8, [R1] ;  /* 0x0000000001087983 */ /* 0x000ea80000100800 */
        /* <DEDUP_REMOVED lines=11> */
[----:B0-----:R-:W-:Y:S02]  /*1edb0*/  IMAD.SHL.U32 R11, R5, 0x4000, RZ ;  /* 0x00004000050b7824 */ /* 0x001fe400078e00ff */
[----:B------:R-:W-:Y:S02]  /*1edc0*/  VIADD R5, R7, 0x28890 ;  /* 0x0002889007057836 */ /* 0x000fe40000000000 */
[----:B------:R-:W-:-:S07]  /*1edd0*/  VIADD R8, R9, 0x18400 ;  /* 0x0001840009087836 */ /* 0x000fce0000000000 */
.L_x_1961:
        /* <DEDUP_REMOVED lines=16> */
.L_x_1962:
        /* <DEDUP_REMOVED lines=10> */
[----:B------:R-:W0:Y:S01]  /*1ef80*/  SYNCS.PHASECHK.TRANS64.TRYWAIT P0, [R7+URZ+0x288c0], R10 ;  /* 0x0288c00a070075a7 */ /* 0x000e22000800017f */
[----:B------:R-:W-:Y:S04]  /*1ef90*/  BSSY B2, `(.L_x_1963) ;  /* 0x0000002000027945 */ /* 0x000fe80003800000 */
[----:B0-----:R-:W-:Y:S05]  /*1efa0*/  @!P0 BRA `(.L_x_1964) ;  /* 0x0000007c00048947 */ /* 0x001fea0003800000 */
.L_x_2173:
[----:B------:R-:W-:Y:S05]  /*1efb0*/  BSYNC B2 ;  /* 0x0000000000027941 */ /* 0x000fea0003800000 */
.L_x_1963:
        /* <DEDUP_REMOVED lines=11> */
.L_x_1966:
[----:B------:R-:W-:Y:S05]  /*1f070*/  BSYNC B2 ;  /* 0x0000000000027941 */ /* 0x000fea0003800000 */
.L_x_1965:
[----:B------:R-:W2:Y:S01]  /*1f080*/  LDL R5, [R1] ;  /* 0x0000000001057983 */ /* 0x000ea20000100800 */
[----:B------:R-:W-:Y:S01]  /*1f090*/  R2UR UR10, R14 ;  /* 0x000000000e0a72ca */ /* 0x000fe200000e0000 */
[----:B------:R-:W-:Y:S01]  /*1f0a0*/  UIADD3 UR4, UP0, UR40, 0x670, URZ ;  /* 0x0000067028047890 */ /* 0x000fe2000ff1e03f */
[----:B------:R-:W-:Y:S01]  /*1f0b0*/  R2UR UR6, R12 ;  /* 0x000000000c0672ca */ /* 0x000fe200000e0000 */
[----:B01----:R-:W-:Y:S01]  /*1f0c0*/  VIADD R7, R7, 0x288b0 ;  /* 0x000288b007077836 */ /* 0x003fe20000000000 */
[----:B------:R-:W-:Y:S01]  /*1f0d0*/  R2UR UR7, R13 ;  /* 0x000000000d0772ca */ /* 0x000fe200000e0000 */
[----:B------:R-:W-:Y:S01]  /*1f0e0*/  UIADD3.X UR5, URZ, UR41, URZ, UP0, !UPT ;  /* 0x000000293f057290 */ /* 0x000fe200087fe43f */
[----:B------:R-:W-:Y:S01]  /*1f0f0*/  PLOP3.LUT P0, PT, PT, PT, PT, 0x80, 0x0 ;  /* 0x000000000000781c */ /* 0x000fe20003f0f070 */
[----:B--2---:R-:W-:-:S04]  /*1f100*/  IMAD R8, R11, 0x2, R5 ;  /* 0x000000020b087824 */ /* 0x004fc800078e0205 */
[----:B------:R-:W-:-:S08]  /*1f110*/  VIADD R5, R8, 0x400 ;  /* 0x0000040008057836 */ /* 0x000fd00000000000 */
.L_x_1967:
        /* <DEDUP_REMOVED lines=15> */
.L_x_1968:
        /* <DEDUP_REMOVED lines=10> */
.L_x_1956:
[----:B------:R-:W-:Y:S05]  /*1f2b0*/  BSYNC B1 ;  /* 0x0000000000017941 */ /* 0x000fea0003800000 */
.L_x_1955:
[----:B------:R-:W1:Y:S04]  /*1f2c0*/  LDL.LU R9, [R1+0x18] ;  /* 0x0000180001097983 */ /* 0x000e680000300800 */
[----:B------:R-:W2:Y:S01]  /*1f2d0*/  LDL.LU R8, [R1+0x1c] ;  /* 0x00001c0001087983 */ /* 0x000ea20000300800 */
[----:B------:R-:W-:Y:S01]  /*1f2e0*/  PLOP3.LUT P0, PT, PT, PT, PT, 0x8, 0x0 ;  /* 0x000000000000781c */ /* 0x000fe20003f0e170 */
[----:B-1----:R-:W-:Y:S02]  /*1f2f0*/  VIADD R5, R9, 0x1 ;  /* 0x0000000109057836 */ /* 0x002fe40000000000 */
[----:B------:R-:W-:-:S03]  /*1f300*/  VIADD R9, R4, 0xfffffffe ;  /* 0xfffffffe04097836 */ /* 0x000fc60000000000 */
[----:B------:R-:W-:Y:S02]  /*1f310*/  ISETP.NE.AND P1, PT, R5, 0x2, PT ;  /* 0x000000020500780c */ /* 0x000fe40003f25270 */
[----:B------:R-:W-:Y:S02]  /*1f320*/  ISETP.GE.AND P2, PT, R9, R3, PT ;  /* 0x000000030900720c */ /* 0x000fe40003f46270 */
[----:B------:R-:W-:-:S04]  /*1f330*/  SEL R4, RZ, 0x1, P1 ;  /* 0x00000001ff047807 */ /* 0x000fc80000800000 */
[----:B--2---:R-:W-:Y:S02]  /*1f340*/  LOP3.LUT R8, R8, R4, RZ, 0x3c, !PT ;  /* 0x0000000408087212 */ /* 0x004fe400078e3cff */
[----:B------:R-:W-:-:S05]  /*1f350*/  SEL R4, R5, RZ, P1 ;  /* 0x000000ff05047207 */ /* 0x000fca0000800000 */
[----:B------:R1:W-:Y:S04]  /*1f360*/  STL [R1+0x18], R4 ;  /* 0x0000180401007387 */ /* 0x0003e80000100800 */
[----:B------:R1:W-:Y:S01]  /*1f370*/  STL [R1+0x1c], R8 ;  /* 0x00001c0801007387 */ /* 0x0003e20000100800 */
[----:B------:R-:W-:Y:S05]  /*1f380*/  @!P2 BRA `(.L_x_1949) ;  /* 0x0000000400f8a947 */ /* 0x000fea0003800000 */
.L_x_1983:
[----:B------:R-:W-:Y:S05]  /*1f390*/  YIELD ;  /* 0x0000000000007946 */ /* 0x000fea0003800000 */
[----:B------:R-:W-:Y:S04]  /*1f3a0*/  BSSY B1, `(.L_x_1969) ;  /* 0x0000070000017945 */ /* 0x000fe80003800000 */
[----:B--2---:R-:W-:Y:S05]  /*1f3b0*/  @!P6 BRA `(.L_x_1970) ;  /* 0x0000000400b8e947 */ /* 0x004fea0003800000 */
        /* <DEDUP_REMOVED lines=11> */
.L_x_2174:
[----:B------:R-:W-:Y:S05]  /*1f470*/  BSYNC B2 ;  /* 0x0000000000027941 */ /* 0x000fea0003800000 */
.L_x_1971:
        /* <DEDUP_REMOVED lines=9> */
.L_x_1974:
[----:B------:R-:W-:Y:S05]  /*1f510*/  BSYNC B2 ;  /* 0x0000000000027941 */ /* 0x000fea0003800000 */
.L_x_1973:
[----:B------:R-:W2:Y:S04]  /*1f520*/  LDL R5, [R1] ;  /* 0x0000000001057983 */ /* 0x000ea80000100800 */
        /* <DEDUP_REMOVED lines=12> */
.L_x_1975:
        /* <DEDUP_REMOVED lines=16> */
.L_x_1976:
        /* <DEDUP_REMOVED lines=13> */
.L_x_2175:
[----:B------:R-:W-:Y:S05]  /*1f7c0*/  BSYNC B2 ;  /* 0x0000000000027941 */ /* 0x000fea0003800000 */
.L_x_1977:
[----:B------:R-:W-:Y:S01]  /*1f7d0*/  BSSY B2, `(.L_x_1979) ;  /* 0x000000b000027945 */ /* 0x000fe20003800000 */
[----:B------:R-:W-:Y:S02]  /*1f7e0*/  IMAD.MOV.U32 R10, RZ, RZ, 0x0 ;  /* 0x00000000ff0a7424 */ /* 0x000fe400078e00ff */
[----:B0-----:R-:W-:Y:S01]  /*1f7f0*/  IMAD.MOV.U32 R11, RZ, RZ, 0x12f00000 ;  /* 0x12f00000ff0b7424 */ /* 0x001fe200078e00ff */
[----:B------:R-:W-:Y:S06]  /*1f800*/  @P2 BRA `(.L_x_1980) ;  /* 0x00000000001c2947 */ /* 0x000fec0003800000 */
[----:B------:R-:W0:Y:S01]  /*1f810*/  S2R R14, SR_TID.X ;  /* 0x00000000000e7919 */ /* 0x000e220000002100 */
[----:B------:R-:W-:-:S04]  /*1f820*/  IMAD.MOV.U32 R4, RZ, RZ, 0x8000 ;  /* 0x00008000ff047424 */ /* 0x000fc800078e00ff */
[----:B------:R3:W-:Y:S01]  /*1f830*/  SYNCS.ARRIVE.TRANS64 RZ, [R8+URZ+0x288b0], R4 ;  /* 0x0288b00408ff79a7 */ /* 0x0007e2000800003f */
[----:B0-----:R-:W-:-:S04]  /*1f840*/  LOP3.LUT R14, R14, 0x1f, RZ, 0xc0, !PT ;  /* 0x0000001f0e0e7812 */ /* 0x001fc800078ec0ff */
[----:B------:R-:W-:-:S13]  /*1f850*/  ISETP.NE.AND P1, PT, R14, RZ, PT ;  /* 0x000000ff0e00720c */ /* 0x000fda0003f25270 */
[----:B---3--:R-:W-:Y:S05]  /*1f860*/  @!P1 BRA `(.L_x_1980) ;  /* 0x0000000000049947 */ /* 0x008fea0003800000 */
[----:B------:R-:W-:Y:S01]  /*1f870*/  BPT.TRAP 0x1 ;  /* 0x000000040000795c */ /* 0x000fe20000300000 */
.L_x_1980:
[----:B------:R-:W-:Y:S05]  /*1f880*/  BSYNC B2 ;  /* 0x0000000000027941 */ /* 0x000fea0003800000 */
.L_x_1979:
[----:B------:R-:W-:Y:S01]  /*1f890*/  R2UR UR10, R12 ;  /* 0x000000000c0a72ca */ /* 0x000fe200000e0000 */
[----:B------:R-:W-:Y:S01]  /*1f8a0*/  UIADD3 UR4, UP0, UR40, 0x670, URZ ;  /* 0x0000067028047890 */ /* 0x000fe2000ff1e03f */
[----:B------:R-:W-:Y:S01]  /*1f8b0*/  R2UR UR6, R10 ;  /* 0x000000000a0672ca */ /* 0x000fe200000e0000 */
[----:B-12---:R-:W-:Y:S01]  /*1f8c0*/  VIADD R8, R8, 0x288b0 ;  /* 0x000288b008087836 */ /* 0x006fe20000000000 */
[----:B------:R-:W-:Y:S01]  /*1f8d0*/  R2UR UR7, R11 ;  /* 0x000000000b0772ca */ /* 0x000fe200000e0000 */
[----:B------:R-:W-:Y:S01]  /*1f8e0*/  VIADD R4, R6, 0x400 ;  /* 0x0000040006047836 */ /* 0x000fe20000000000 */
[----:B------:R-:W-:Y:S01]  /*1f8f0*/  PLOP3.LUT P1, PT, PT, PT, PT, 0x80, 0x0 ;  /* 0x000000000000781c */ /* 0x000fe20003f2f070 */
[----:B------:R-:W-:-:S12]  /*1f900*/  UIADD3.X UR5, URZ, UR41, URZ, UP0, !UPT ;  /* 0x000000293f057290 */ /* 0x000fd800087fe43f */
.L_x_1981:
        /* <DEDUP_REMOVED lines=15> */
.L_x_1982:
        /* <DEDUP_REMOVED lines=10> */
.L_x_1970:
[----:B------:R-:W-:Y:S05]  /*1faa0*/  BSYNC B1 ;  /* 0x0000000000017941 */ /* 0x000fea0003800000 */
.L_x_1969:
[----:B-1----:R-:W2:Y:S04]  /*1fab0*/  LDL.LU R4, [R1+0x18] ;  /* 0x0000180001047983 */ /* 0x002ea80000300800 */
        /* <DEDUP_REMOVED lines=11> */
.L_x_1949:
[----:B------:R-:W-:Y:S05]  /*1fb70*/  BSYNC B0 ;  /* 0x0000000000007941 */ /* 0x000fea0003800000 */
.L_x_1948:
[----:B--2---:R-:W2:Y:S01]  /*1fb80*/  LDL R7, [R1+0x30] ;  /* 0x0000300001077983 */ /* 0x004ea20000100800 */
[----:B------:R-:W3:Y:S01]  /*1fb90*/  LDC R0, c[0x0][0x448] ;  /* 0x00011200ff007b82 */ /* 0x000ee20000000800 */
[----:B------:R-:W-:Y:S07]  /*1fba0*/  @!P0 WARPSYNC.ALL ;  /* 0x0000000000008948 */ /* 0x000fee0003800000 */
[----:B------:R-:W-:Y:S01]  /*1fbb0*/  @!P0 BAR.SYNC.DEFER_BLOCKING 0xc, 0x180 ;  /* 0x0306000000008b1d */ /* 0x000fe20000010000 */
[----:B---3--:R-:W-:-:S13]  /*1fbc0*/  ISETP.NE.AND P1, PT, R0, 0x1, PT ;  /* 0x000000010000780c */ /* 0x008fda0003f25270 */
[----:B------:R-:W3:Y:S08]  /*1fbd0*/  @P1 LDC R2, c[0x0][0x44c] ;  /* 0x00011300ff021b82 */ /* 0x000ef00000000800 */
[----:B------:R-:W4:Y:S01]  /*1fbe0*/  @P1 LDC R3, c[0x0][0x450] ;  /* 0x00011400ff031b82 */ /* 0x000f220000000800 */
[----:B--2---:R-:W-:-:S04]  /*1fbf0*/  VIADD R0, R7, 0x7f ;  /* 0x0000007f07007836 */ /* 0x004fc80000000000 */
[----:B---3--:R-:W-:-:S05]  /*1fc00*/  @P1 IMAD.HI.U32 R2, R0, R2, RZ ;  /* 0x0000000200021227 */ /* 0x008fca00078e00ff */
[----:B----4-:R-:W-:Y:S02]  /*1fc10*/  @P1 SHF.R.U32.HI R0, RZ, R3, R2 ;  /* 0x00000003ff001219 */ /* 0x010fe40000011602 */
[----:B------:R-:W2:Y:S03]  /*1fc20*/  LDC.64 R2, c[0x0][0x9e0] ;  /* 0x00027800ff027b82 */ /* 0x000ea60000000a00 */
[----:B------:R-:W-:Y:S01]  /*1fc30*/  IMAD.IADD R0, R17, 0x1, R0 ;  /* 0x0000000111007824 */ /* 0x000fe200078e0200 */
[----:B--2---:R-:W-:-:S03]  /*1fc40*/  ISETP.GE.AND P2, PT, R3, 0x1, PT ;  /* 0x000000010300780c */ /* 0x004fc60003f46270 */
[----:B------:R-:W-:-:S10]  /*1fc50*/  IMAD.IADD R2, R0, 0x1, R2 ;  /* 0x0000000100027824 */ /* 0x000fd400078e0202 */
[----:B------:R-:W-:Y:S05]  /*1fc60*/  @!P2 BRA `(.L_x_1984) ;  /* 0x000000000048a947 */ /* 0x000fea0003800000 */
[C---:B------:R-:W-:Y:S01]  /*1fc70*/  ISETP.GT.AND P0, PT, R0.reuse, RZ, PT ;  /* 0x000000ff0000720c */ /* 0x040fe20003f04270 */
[----:B------:R-:W-:Y:S01]  /*1fc80*/  BSSY B0, `(.L_x_1985) ;  /* 0x000000e000007945 */ /* 0x000fe20003800000 */
[----:B------:R-:W-:-:S11]  /*1fc90*/  VIADD R6, R0, 0xffffffff ;  /* 0xffffffff00067836 */ /* 0x000fd60000000000 */
[----:B------:R-:W-:Y:S05]  /*1fca0*/  @P0 BRA `(.L_x_1986) ;  /* 0x00000000001c0947 */ /* 0x000fea0003800000 */
[----:B------:R-:W-:Y:S01]  /*1fcb0*/  ISETP.NE.AND P0, PT, R3, 0x1, PT ;  /* 0x000000010300780c */ /* 0x000fe20003f05270 */
[----:B------:R-:W-:-:S12]  /*1fcc0*/  IMAD.MOV R0, RZ, RZ, -R0 ;  /* 0x000000ffff007224 */ /* 0x000fd800078e0a00 */
[----:B-1----:R-:W1:Y:S02]  /*1fcd0*/  @P0 LDC.64 R4, c[0x0][0x9e8] ;  /* 0x00027a00ff040b82 */ /* 0x002e640000000a00 */
[----:B-1----:R-:W-:-:S05]  /*1fce0*/  @P0 IMAD.HI.U32 R4, R0, R4, RZ ;  /* 0x0000000400040227 */ /* 0x002fca00078e00ff */
[----:B------:R-:W-:-:S04]  /*1fcf0*/  @P0 SHF.R.U32.HI R0, RZ, R5, R4 ;  /* 0x00000005ff000219 */ /* 0x000fc80000011604 */
[----:B------:R-:W-:Y:S01]  /*1fd00*/  LOP3.LUT R6, RZ, R0, RZ, 0x33, !PT ;  /* 0x00000000ff067212 */ /* 0x000fe200078e33ff */
[----:B------:R-:W-:Y:S06]  /*1fd10*/  BRA `(.L_x_1987) ;  /* 0x0000000000107947 */ /* 0x000fec0003800000 */
.L_x_1986:
[----:B------:R-:W-:-:S13]  /*1fd20*/  ISETP.NE.AND P0, PT, R3, 0x1, PT ;  /* 0x000000010300780c */ /* 0x000fda0003f05270 */
[----:B-1----:R-:W1:Y:S02]  /*1fd30*/  @P0 LDC.64 R4, c[0x0][0x9e8] ;  /* 0x00027a00ff040b82 */ /* 0x002e640000000a00 */
[----:B-1----:R-:W-:-:S05]  /*1fd40*/  @P0 IMAD.HI.U32 R4, R6, R4, RZ ;  /* 0x0000000406040227 */ /* 0x002fca00078e00ff */
[----:B------:R-:W-:-:S07]  /*1fd50*/  @P0 SHF.R.U32.HI R6, RZ, R5, R4 ;  /* 0x00000005ff060219 */ /* 0x000fce0000011604 */
.L_x_1987:
[----:B------:R-:W-:Y:S05]  /*1fd60*/  BSYNC B0 ;  /* 0x0000000000007941 */ /* 0x000fea0003800000 */
.L_x_1985:
[----:B------:R-:W-:-:S05]  /*1fd70*/  IMAD R6, R6, R3, R3 ;  /* 0x0000000306067224 */ /* 0x000fca00078e0203 */
[----:B------:R-:W-:-:S07]  /*1fd80*/  VIMNMX R2, R2, R6, PT ;  /* 0x0000000602027248 */ /* 0x000fce0003fe0100 */
.L_x_1984:
[----:B------:R-:W-:Y:S01]  /*1fd90*/  VIADD R2, R2, 0x7f ;  /* 0x0000007f02027836 */ /* 0x000fe20000000000 */
[----:B-1----:R-:W1:Y:S01]  /*1fda0*/  @P1 LDC R4, c[0x0][0x450] ;  /* 0x00011400ff041b82 */ /* 0x002e620000000800 */
[----:B------:R-:W-:-:S03]  /*1fdb0*/  ULDC UR4, c[0x0][0x9dc] ;  /* 0x0002770000047ab9 */ /* 0x000fc60000000800 */
[----:B------:R-:W-:-:S04]  /*1fdc0*/  SHF.R.S32.HI R0, RZ, 0x1f, R2 ;  /* 0x0000001fff007819 */ /* 0x000fc80000011402 */
[----:B------:R-:W-:Y:S01]  /*1fdd0*/  LEA.HI R0, R0, R2, RZ, 0x7 ;  /* 0x0000000200007211 */ /* 0x000fe200078f38ff */
[----:B------:R-:W-:-:S03]  /*1fde0*/  IMAD.MOV.U32 R2, RZ, RZ, R7 ;  /* 0x000000ffff027224 */ /* 0x000fc600078e0007 */
[----:B------:R-:W-:-:S04]  /*1fdf0*/  SHF.R.S32.HI R0, RZ, 0x7, R0 ;  /* 0x00000007ff007819 */ /* 0x000fc80000011400 */
[----:B------:R-:W-:Y:S02]  /*1fe00*/  VIMNMX R6, R21, R0, PT ;  /* 0x0000000015067248 */ /* 0x000fe40003fe0100 */
[----:B------:R-:W2:Y:S03]  /*1fe10*/  @P1 LDC R0, c[0x0][0x44c] ;  /* 0x00011300ff001b82 */ /* 0x000ea60000000800 */
[----:B------:R3:W-:Y:S01]  /*1fe20*/  STL [R1+0x34], R6 ;  /* 0x0000340601007387 */ /* 0x0007e20000100800 */
[----:B--2---:R-:W-:-:S05]  /*1fe30*/  @P1 IMAD.HI.U32 R0, R7, R0, RZ ;  /* 0x0000000007001227 */ /* 0x004fca00078e00ff */
[----:B-1----:R-:W-:-:S05]  /*1fe40*/  @P1 SHF.R.U32.HI R2, RZ, R4, R0 ;  /* 0x00000004ff021219 */ /* 0x002fca0000011600 */
[----:B------:R-:W-:-:S04]  /*1fe50*/  IMAD.IADD R2, R20, 0x1, R2 ;  /* 0x0000000114027824 */ /* 0x000fc800078e0202 */
[----:B------:R-:W-:Y:S01]  /*1fe60*/  VIADD R0, R2, -UR4 ;  /* 0x8000000402007c36 */ /* 0x000fe20008000000 */
[----:B---3--:R-:W-:Y:S06]  /*1fe70*/  @!P2 BRA `(.L_x_1988) ;  /* 0x000000000044a947 */ /* 0x008fec0003800000 */
        /* <DEDUP_REMOVED lines=10> */
.L_x_1990:
[----:B------:R-:W-:-:S13]  /*1ff20*/  ISETP.NE.AND P0, PT, R3, 0x1, PT ;  /* 0x000000010300780c */ /* 0x000fda0003f05270 */
[----:B------:R-:W1:Y:S02]  /*1ff30*/  @P0 LDC.64 R4, c[0x0][0x9e8] ;  /* 0x00027a00ff040b82 */ /* 0x000e640000000a00 */
[----:B-1----:R-:W-:-:S05]  /*1ff40*/  @P0 IMAD.HI.U32 R4, R2, R4, RZ ;  /* 0x0000000402040227 */ /* 0x002fca00078e00ff */
[----:B------:R-:W-:-:S07]  /*1ff50*/  @P0 SHF.R.U32.HI R2, RZ, R5, R4 ;  /* 0x00000005ff020219 */ /* 0x000fce0000011604 */
.L_x_1991:
[----:B------:R-:W-:Y:S05]  /*1ff60*/  BSYNC B0 ;  /* 0x0000000000007941 */ /* 0x000fea0003800000 */
.L_x_1989:
[----:B------:R-:W-:-:S05]  /*1ff70*/  IMAD R2, R2, R3, RZ ;  /* 0x0000000302027224 */ /* 0x000fca00078e02ff */
[----:B------:R-:W-:-:S07]  /*1ff80*/  VIMNMX R0, R0, R2, !PT ;  /* 0x0000000200007248 */ /* 0x000fce0007fe0100 */
.L_x_1988:
[----:B------:R-:W-:Y:S01]  /*1ff90*/  SHF.R.S32.HI R2, RZ, 0x1f, R0 ;  /* 0x0000001fff027819 */ /* 0x000fe20000011400 */
[----:B------:R-:W-:Y:S03]  /*1ffa0*/  BSSY B7, `(.L_x_1992) ;  /* 0x00003e3000077945 */ /* 0x000fe60003800000 */
[----:B------:R-:W-:-:S04]  /*1ffb0*/  LEA.HI R2, R2, R0, RZ, 0x7 ;  /* 0x0000000002027211 */ /* 0x000fc800078f38ff */
[----:B------:R-:W-:-:S04]  /*1ffc0*/  SHF.R.S32.HI R2, RZ, 0x7, R2 ;  /* 0x00000007ff027819 */ /* 0x000fc80000011402 */
[----:B------:R-:W-:-:S04]  /*1ffd0*/  VIMNMX R3, RZ, R2, !PT ;  /* 0x00000002ff037248 */ /* 0x000fc80007fe0100 */
[----:B------:R-:W-:Y:S01]  /*1ffe0*/  ISETP.GT.AND P0, PT, R6, R3, PT ;  /* 0x000000030600720c */ /* 0x000fe20003f04270 */
[----:B------:R1:W-:-:S12]  /*1fff0*/  STL [R1+0x28], R3 ;  /* 0x0000280301007387 */ /* 0x0003d80000100800 */
[----:B-1----:R-:W-:Y:S05]  /*20000*/  @P0 BRA `(.L_x_1993) ;  /* 0x0000000000440947 */ /* 0x002fea0003800000 */
[----:B------:R-:W1:Y:S02]  /*20010*/  S2R R3, SR_TID.X ;  /* 0x0000000000037919 */ /* 0x000e640000002100 */
[----:B-1----:R-:W-:-:S04]  /*20020*/  LOP3.LUT R3, R3, 0x7f, RZ, 0xc0, !PT ;  /* 0x0000007f03037812 */ /* 0x002fc800078ec0ff */
[----:B------:R-:W-:-:S13]  /*20030*/  ISETP.NE.AND P0, PT, R3, RZ, PT ;  /* 0x000000ff0300720c */ /* 0x000fda0003f05270 */
[----:B------:R-:W-:Y:S05]  /*20040*/  @P0 BRA `(.L_x_1994) ;  /* 0x0000003c00600947 */ /* 0x000fea0003800000 */
[----:B------:R-:W1:Y:S01]  /*20050*/  S2R R3, SR_LANEID ;  /* 0x0000000000037919 */ /* 0x000e620000000000 */
[----:B------:R-:W-:Y:S02]  /*20060*/  VOTEU.ANY UR4, UPT, PT ;  /* 0x0000000000047886 */ /* 0x000fe400038e0100 */
[----:B------:R-:W1:Y:S08]  /*20070*/  FLO.U32 R0, UR4 ;  /* 0x0000000400007d00 */ /* 0x000e7000080e0000 */
[----:B------:R-:W2:Y:S01]  /*20080*/  POPC R5, UR4 ;  /* 0x0000000400057d09 */ /* 0x000ea20008000000 */
[----:B-1----:R-:W-:-:S02]  /*20090*/  ISETP.EQ.U32.AND P0, PT, R0, R3, PT ;  /* 0x000000030000720c */ /* 0x002fc40003f02070 */
[----:B------:R-:W2:Y:S11]  /*200a0*/  LDC.64 R2, c[0x0][0xc60] ;  /* 0x00031800ff027b82 */ /* 0x000eb60000000a00 */
[----:B--2---:R-:W2:Y:S01]  /*200b0*/  @P0 ATOMG.E.ADD.STRONG.GPU PT, R3, desc[UR38][R2.64], R5 ;  /* 0x00000005020309a8 */ /* 0x004ea200081ee1e6 */
[----:B------:R-:W1:Y:S02]  /*200c0*/  S2R R4, SR_LTMASK ;  /* 0x0000000000047919 */ /* 0x000e640000003900 */
[----:B-1----:R-:W-:-:S04]  /*200d0*/  LOP3.LUT R4, R4, UR4, RZ, 0xc0, !PT ;  /* 0x0000000404047c12 */ /* 0x002fc8000f8ec0ff */
[----:B------:R-:W1:Y:S01]  /*200e0*/  POPC R7, R4 ;  /* 0x0000000400077309 */ /* 0x000e620000000000 */
[----:B--2---:R-:W1:Y:S02]  /*200f0*/  SHFL.IDX PT, R0, R3, R0, 0x1f ;  /* 0x00001f0003007589 */ /* 0x004e6400000e0000 */
[----:B-1----:R-:W-:Y:S01]  /*20100*/  IADD3 R16, R0, UR36, R7 ;  /* 0x0000002400107c10 */ /* 0x002fe2000fffe007 */
[----:B------:R-:W-:Y:S06]  /*20110*/  BRA `(.L_x_1994) ;  /* 0x0000003c002c7947 */ /* 0x000fec0003800000 */
.L_x_1993:
[----:B------:R-:W2:Y:S01]  /*20120*/  LDL R17, [R1] ;  /* 0x0000000001117983 */ /* 0x000ea20000100800 */
        /* <DEDUP_REMOVED lines=14> */
[----:B0-----:R-:W-:Y:S02]  /*20210*/  IMAD.U32 R11, RZ, RZ, UR5 ;  /* 0x00000005ff0b7e24 */ /* 0x001fe4000f8e00ff */
[----:B------:R-:W-:Y:S02]  /*20220*/  IMAD.MOV.U32 R8, RZ, RZ, 0x70 ;  /* 0x00000070ff087424 */ /* 0x000fe400078e00ff */
[----:B------:R-:W-:Y:S02]  /*20230*/  IMAD.MOV.U32 R12, RZ, RZ, 0x1 ;  /* 0x00000001ff0c7424 */ /* 0x000fe400078e00ff */
[----:B------:R-:W-:-:S07]  /*20240*/  IMAD.MOV.U32 R13, RZ, RZ, RZ ;  /* 0x000000ffff0d7224 */ /* 0x000fce00078e00ff */
[----:B------:R-:W-:-:S07]  /*20250*/  LEPC R20, `(.L_x_1996) ;  /* 0x000000001014794e */ /* 0x000fce0000000000 */
[----:B-1----:R-:W-:Y:S05]  /*20260*/  CALL.ABS.NOINC R2 ;  /* 0x0000000002007343 */ /* 0x002fea0003c00000 */
.L_x_1996:
[----:B------:R-:W-:Y:S05]  /*20270*/  BSYNC B6 ;  /* 0x0000000000067941 */ /* 0x000fea0003800000 */
.L_x_1995:
        /* <DEDUP_REMOVED lines=14> */
[----:B0-----:R-:W-:Y:S02]  /*20360*/  IMAD.U32 R11, RZ, RZ, UR5 ;  /* 0x00000005ff0b7e24 */ /* 0x001fe4000f8e00ff */
[----:B------:R-:W-:Y:S02]  /*20370*/  IMAD.MOV.U32 R8, RZ, RZ, 0x70 ;  /* 0x00000070ff087424 */ /* 0x000fe400078e00ff */
[----:B------:R-:W-:Y:S02]  /*20380*/  IMAD.MOV.U32 R12, RZ, RZ, 0x1 ;  /* 0x00000001ff0c7424 */ /* 0x000fe400078e00ff */
[----:B-1----:R-:W-:-:S07]  /*20390*/  IMAD.MOV.U32 R13, RZ, RZ, RZ ;  /* 0x000000ffff0d7224 */ /* 0x002fce00078e00ff */
[----:B------:R-:W-:-:S07]  /*203a0*/  LEPC R20, `(.L_x_1999) ;  /* 0x000000001014794e */ /* 0x000fce0000000000 */
[----:B--2---:R-:W-:Y:S05]  /*203b0*/  CALL.ABS.NOINC R2 ;  /* 0x0000000002007343 */ /* 0x004fea0003c00000 */
.L_x_1999:
        /* <DEDUP_REMOVED lines=15> */
.L_x_1998:
[----:B------:R-:W-:Y:S05]  /*204b0*/  BSYNC B6 ;  /* 0x0000000000067941 */ /* 0x000fea0003800000 */
.L_x_1997:
[----:B------:R-:W-:Y:S01]  /*204c0*/  ULDC.64 UR4, c[0x0][0x9f8] ;  /* 0x00027e0000047ab9 */ /* 0x000fe20000000a00 */
[----:B------:R-:W2:Y:S01]  /*204d0*/  LDL R17, [R1+0x34] ;  /* 0x0000340001117983 */ /* 0x000ea20000100800 */
[----:B------:R-:W-:Y:S01]  /*204e0*/  ISETP.NE.U32.AND P0, PT, RZ, UR4, PT ;  /* 0x00000004ff007c0c */ /* 0x000fe2000bf05070 */
[----:B------:R-:W-:-:S03]  /*204f0*/  IMAD.MOV.U32 R7, RZ, RZ, R19 ;  /* 0x000000ffff077224 */ /* 0x000fc600078e0013 */
[----:B------:R-:W-:Y:S01]  /*20500*/  ISETP.NE.AND.EX P0, PT, RZ, UR5, PT, P0 ;  /* 0x00000005ff007c0c */ /* 0x000fe2000bf05300 */
[----:B------:R-:W-:-:S12]  /*20510*/  ULDC.64 UR4, c[0x0][0xa08] ;  /* 0x0002820000047ab9 */ /* 0x000fd80000000a00 */
[----:B------:R-:W1:Y:S02]  /*20520*/  @P0 LDC.64 R2, c[0x0][0x9f8] ;  /* 0x00027e00ff020b82 */ /* 0x000e640000000a00 */
[----:B-1----:R-:W-:-:S05]  /*20530*/  @P0 IMAD.WIDE R2, R19, 0x4, R2 ;  /* 0x0000000413020825 */ /* 0x002fca00078e0202 */
[----:B------:R1:W3:Y:S02]  /*20540*/  @P0 LDG.E R7, desc[UR38][R2.64] ;  /* 0x0000002602070981 */ /* 0x0002e4000c1e1900 */
[----:B-1----:R-:W1:Y:S02]  /*20550*/  LDC.64 R2, c[0x0][0x418] ;  /* 0x00010600ff027b82 */ /* 0x002e640000000a00 */
[----:B-1----:R-:W-:Y:S01]  /*20560*/  LOP3.LUT P0, RZ, R2, UR4, RZ, 0xfc, !PT ;  /* 0x0000000402ff7c12 */ /* 0x002fe2000f80fcff */
[----:B------:R-:W-:-:S03]  /*20570*/  UMOV UR4, 0xffffffff ;  /* 0xffffffff00047882 */ /* 0x000fc60000000000 */
[----:B------:R-:W-:Y:S01]  /*20580*/  LOP3.LUT P0, RZ, R3, UR5, RZ, 0xfc, P0 ;  /* 0x0000000503ff7c12 */ /* 0x000fe2000800fcff */
[----:B--2---:R-:W-:Y:S01]  /*20590*/  VIADD R0, R17, 0xffffffff ;  /* 0xffffffff11007836 */ /* 0x004fe20000000000 */
[----:B---3--:R-:W-:Y:S01]  /*205a0*/  SHF.R.S32.HI R8, RZ, 0x1f, R7 ;  /* 0x0000001fff087819 */ /* 0x008fe20000011407 */
[----:B------:R1:W-:Y:S01]  /*205b0*/  STL [R1+0xc], R7 ;  /* 0x00000c0701007387 */ /* 0x0003e20000100800 */
[----:B------:R-:W-:-:S03]  /*205c0*/  SEL R17, R7, RZ, !P0 ;  /* 0x000000ff07117207 */ /* 0x000fc60004000000 */
[----:B------:R1:W-:Y:S01]  /*205d0*/  STL [R1+0x24], R8 ;  /* 0x0000240801007387 */ /* 0x0003e20000100800 */
[----:B------:R-:W-:Y:S05]  /*205e0*/  BRA.DIV UR4, `(.L_x_2000) ;  /* 0x0000006604b07947 */ /* 0x000fea000b800000 */
[----:B------:R-:W2:Y:S02]  /*205f0*/  S2R R4, SR_TID.X ;  /* 0x0000000000047919 */ /* 0x000ea40000002100 */
[----:B--2---:R-:W-:-:S04]  /*20600*/  SHF.R.U32.HI R4, RZ, 0x5, R4 ;  /* 0x00000005ff047819 */ /* 0x004fc80000011604 */
[----:B------:R-:W-:-:S05]  /*20610*/  LOP3.LUT R4, R4, 0x3, RZ, 0xc0, !PT ;  /* 0x0000000304047812 */ /* 0x000fca00078ec0ff */
[----:B------:R2:W3:Y:S02]  /*20620*/  SHFL.IDX PT, R14, R4, RZ, 0x1f ;  /* 0x00001fff040e7589 */ /* 0x0004e400000e0000 */
.L_x_2178:
[----:B--2---:R-:W2:Y:S01]  /*20630*/  LDL.LU R4, [R1+0x20] ;  /* 0x0000200001047983 */ /* 0x004ea20000300800 */
[----:B------:R-:W-:Y:S02]  /*20640*/  PLOP3.LUT P1, PT, PT, PT, PT, 0x8, 0x0 ;  /* 0x000000000000781c */ /* 0x000fe40003f2e170 */
[----:B---3--:R-:W-:Y:S01]  /*20650*/  ISETP.NE.AND P0, PT, R14, RZ, PT ;  /* 0x000000ff0e00720c */ /* 0x008fe20003f05270 */
[----:B------:R3:W-:Y:S01]  /*20660*/  STL [R1+0x8], R0 ;  /* 0x0000080001007387 */ /* 0x0007e20000100800 */
[----:B--2---:R-:W-:-:S09]  /*20670*/  LOP3.LUT R4, R4, 0xfffffffe, RZ, 0xc0, !PT ;  /* 0xfffffffe04047812 */ /* 0x004fd200078ec0ff */
[----:B------:R-:W-:-:S05]  /*20680*/  @P1 LOP3.LUT R4, R4, 0x1, RZ, 0xfc, !PT ;  /* 0x0000000104041812 */ /* 0x000fca00078efcff */
[----:B------:R3:W-:Y:S01]  /*20690*/  STL [R1+0x20], R4 ;  /* 0x0000200401007387 */ /* 0x0007e20000100800 */
[----:B------:R-:W-:Y:S05]  /*206a0*/  @P0 BRA `(.L_x_2001) ;  /* 0x0000000400300947 */ /* 0x000fea0003800000 */
[----:B------:R-:W-:-:S03]  /*206b0*/  UMOV UR4, 0xffffffff ;  /* 0xffffffff00047882 */ /* 0x000fc60000000000 */
[----:B------:R-:W-:Y:S05]  /*206c0*/  BRA.DIV UR4, `(.L_x_2002) ;  /* 0x0000006604ac7947 */ /* 0x000fea000b800000 */
[----:B------:R-:W-:-:S13]  /*206d0*/  ELECT P6, URZ, PT ;  /* 0x00000000003f782f */ /* 0x000fda00038c0000 */
.L_x_2181:
[----:B------:R-:W-:Y:S05]  /*206e0*/  @!P6 BRA `(.L_x_2001) ;  /* 0x000000040020e947 */ /* 0x000fea0003800000 */
[----:B------:R-:W-:-:S04]  /*206f0*/  ISETP.NE.U32.AND P0, PT, R2, RZ, PT ;  /* 0x000000ff0200720c */ /* 0x000fc80003f05070 */
[----:B------:R-:W-:-:S13]  /*20700*/  ISETP.NE.AND.EX P0, PT, R3, RZ, PT, P0 ;  /* 0x000000ff0300720c */ /* 0x000fda0003f05300 */
[----:B------:R-:W-:Y:S05]  /*20710*/  @!P0 BRA `(.L_x_2003) ;  /* 0x0000000000508947 */ /* 0x000fea0003800000 */
[----:B------:R-:W2:Y:S01]  /*20720*/  LDC R6, c[0x0][0x43c] ;  /* 0x00010f00ff067b82 */ /* 0x000ea20000000800 */
[----:B------:R-:W-:Y:S01]  /*20730*/  IMAD.MOV.U32 R9, RZ, RZ, R0 ;  /* 0x000000ffff097224 */ /* 0x000fe200078e0000 */
[----:B------:R-:W-:-:S03]  /*20740*/  ULDC.64 UR4, c[0x0][0x428] ;  /* 0x00010a0000047ab9 */ /* 0x000fc60000000a00 */
[----:B---3--:R-:W-:Y:S01]  /*20750*/  IMAD.MOV.U32 R0, RZ, RZ, R9 ;  /* 0x000000ffff007224 */ /* 0x008fe200078e0009 */
[----:B--2---:R-:W-:-:S13]  /*20760*/  ISETP.NE.AND P0, PT, R6, 0x1, PT ;  /* 0x000000010600780c */ /* 0x004fda0003f05270 */
[----:B------:R-:W2:Y:S02]  /*20770*/  @P0 LDC.64 R4, c[0x0][0x440] ;  /* 0x00011000ff040b82 */ /* 0x000ea40000000a00 */
[----:B--2---:R-:W-:-:S05]  /*20780*/  @P0 IMAD.HI.U32 R4, R9, R4, RZ ;  /* 0x0000000409040227 */ /* 0x004fca00078e00ff */
        /* <DEDUP_REMOVED lines=13> */
.L_x_2003:
[----:B-1----:R-:W4:Y:S04]  /*20860*/  LDL R7, [R1] ;  /* 0x0000000001077983 */ /* 0x002f280000100800 */
[----:B---3--:R-:W4:Y:S04]  /*20870*/  LDL R0, [R1+0x4] ;  /* 0x0000040001007983 */ /* 0x008f280000100800 */
[----:B--2---:R-:W2:Y:S01]  /*20880*/  LDL R2, [R1+0x10] ;  /* 0x0000100001027983 */ /* 0x004ea20000100800 */
[----:B----4-:R-:W-:Y:S01]  /*20890*/  IMAD R0, R0, 0x8, R7 ;  /* 0x0000000800007824 */ /* 0x010fe200078e0207 */
[----:B--2---:R-:W-:-:S04]  /*208a0*/  SHF.L.U32 R2, R2, 0x1f, RZ ;  /* 0x0000001f02027819 */ /* 0x004fc800000006ff */
[----:B------:R-:W1:Y:S02]  /*208b0*/  SYNCS.PHASECHK.TRANS64.TRYWAIT P0, [R0+URZ+0x28840], R2 ;  /* 0x02884002000075a7 */ /* 0x000e64000800017f */
[----:B-1----:R-:W-:Y:S05]  /*208c0*/  @!P0 BRA `(.L_x_2004) ;  /* 0x00000064004c8947 */ /* 0x002fea0003800000 */
.L_x_2182:
        /* <DEDUP_REMOVED lines=11> */
.L_x_2005:
[----:B------:R-:W2:Y:S04]  /*20980*/  LDL R5, [R1] ;  /* 0x0000000001057983 */ /* 0x000ea80000100800 */
[----:B------:R-:W2:Y:S04]  /*20990*/  LDL R4, [R1+0x4] ;  /* 0x0000040001047983 */ /* 0x000ea80000100800 */
[----:B------:R-:W3:Y:S04]  /*209a0*/  LDL R6, [R1+0x8] ;  /* 0x0000080001067983 */ /* 0x000ee80000100800 */
[----:B------:R-:W4:Y:S04]  /*209b0*/  LDL R3, [R1+0x14] ;  /* 0x0000140001037983 */ /* 0x000f280000100800 */
[----:B-1----:R-:W4:Y:S01]  /*209c0*/  LDL.LU R2, [R1+0x20] ;  /* 0x0000200001027983 */ /* 0x002f220000300800 */
        /* <DEDUP_REMOVED lines=9> */
[----:B--2---:R-:W-:Y:S01]  /*20a60*/  IMAD R0, R4, 0x8000, R5 ;  /* 0x0000800004007824 */ /* 0x004fe200078e0205 */
[----:B---3--:R-:W-:-:S04]  /*20a70*/  R2UR UR11, R6 ;  /* 0x00000000060b72ca */ /* 0x008fc800000e0000 */
[----:B------:R-:W-:Y:S02]  /*20a80*/  R2UR UR6, R0 ;  /* 0x00000000000672ca */ /* 0x000fe400000e0000 */
[----:B----4-:R-:W-:Y:S02]  /*20a90*/  R2UR UR5, R3 ;  /* 0x00000000030572ca */ /* 0x010fe400000e0000 */
[----:B------:R-:W-:-:S09]  /*20aa0*/  LOP3.LUT R2, R2, 0xfffffffe, RZ, 0xc0, !PT ;  /* 0xfffffffe02027812 */ /* 0x000fd200078ec0ff */
        /* <DEDUP_REMOVED lines=8> */
[----:B-1----:R-:W-:Y:S01]  /*20b30*/  UMOV UR8, UR14 ;  /* 0x0000000e00087c82 */ /* 0x002fe20008000000 */
[----:B------:R-:W-:Y:S02]  /*20b40*/  UMOV UR10, UR15 ;  /* 0x0000000f000a7c82 */ /* 0x000fe40008000000 */
[----:B------:R2:W-:Y:S01]  /*20b50*/  UTMALDG.4D [UR8], [UR4], desc[UR6] ;  /* 0x00000608040075b4 */ /* 0x0005e20008019000 */
[----:B------:R-:W-:Y:S02]  /*20b60*/  NOP ;  /* 0x0000000000007918 */ /* 0x000fe40000000000 */
.L_x_2001:
[----:B---3--:R-:W3:Y:S04]  /*20b70*/  LDL R4, [R1] ;  /* 0x0000000001047983 */ /* 0x008ee80000100800 */
[----:B------:R-:W4:Y:S01]  /*20b80*/  LDL.LU R3, [R1+0x40] ;  /* 0x0000400001037983 */ /* 0x000f220000300800 */
[----:B------:R-:W-:Y:S05]  /*20b90*/  WARPSYNC.ALL ;  /* 0x0000000000007948 */ /* 0x000fea0003800000 */
[----:B--2---:R-:W-:Y:S01]  /*20ba0*/  ULDC.64 UR4, c[0x0][0x298] ;  /* 0x0000a60000047ab9 */ /* 0x004fe20000000a00 */
[----:B------:R-:W-:Y:S01]  /*20bb0*/  BSSY B6, `(.L_x_2006) ;  /* 0x000001c000067945 */ /* 0x000fe20003800000 */
[----:B------:R-:W-:Y:S01]  /*20bc0*/  BAR.SYNC.DEFER_BLOCKING 0x8, 0x180 ;  /* 0x0206000000007b1d */ /* 0x000fe20000010000 */
[----:B----4-:R-:W-:-:S05]  /*20bd0*/  SHF.R.S32.HI R0, RZ, 0x1f, R3 ;  /* 0x0000001fff007819 */ /* 0x010fca0000011403 */
[----:B------:R-:W-:Y:S02]  /*20be0*/  IMAD R2, R0, UR4, RZ ;  /* 0x0000000400027c24 */ /* 0x000fe4000f8e02ff */
[----:B---3--:R-:W-:Y:S02]  /*20bf0*/  VIADD R0, R4, 0x10400 ;  /* 0x0001040004007836 */ /* 0x008fe40000000000 */
[C---:B------:R-:W-:Y:S02]  /*20c00*/  IMAD R2, R3.reuse, UR5, R2 ;  /* 0x0000000503027c24 */ /* 0x040fe4000f8e0202 */
[----:B------:R-:W-:Y:S01]  /*20c10*/  IMAD.WIDE.U32 R4, R3, UR4, RZ ;  /* 0x0000000403047c25 */ /* 0x000fe2000f8e00ff */
[----:B------:R-:W-:-:S03]  /*20c20*/  LOP3.LUT P0, RZ, R0, 0x3ff, RZ, 0xc0, !PT ;  /* 0x000003ff00ff7812 */ /* 0x000fc6000780c0ff */
[----:B------:R-:W-:Y:S01]  /*20c30*/  IMAD.IADD R0, R5, 0x1, R2 ;  /* 0x0000000105007824 */ /* 0x000fe200078e0202 */
[----:B------:R2:W-:Y:S04]  /*20c40*/  STL.64 [R1+0x40], R4 ;  /* 0x0000400401007387 */ /* 0x0005e80000100a00 */
[----:B------:R2:W-:Y:S05]  /*20c50*/  STL [R1+0x4c], R0 ;  /* 0x00004c0001007387 */ /* 0x0005ea0000100800 */
[----:B------:R-:W-:Y:S05]  /*20c60*/  @!P0 BRA `(.L_x_2007) ;  /* 0x0000000000408947 */ /* 0x000fea0003800000 */
[----:B------:R-:W-:Y:S01]  /*20c70*/  MOV R2, 0x0 ;  /* 0x0000000000027802 */ /* 0x000fe20000000f00 */
[----:B------:R-:W-:Y:S01]  /*20c80*/  ULDC.64 UR4, c[0x4][0xa0] ;  /* 0x0100280000047ab9 */ /* 0x000fe20000000a00 */
[----:B------:R-:W-:Y:S01]  /*20c90*/  ULDC.64 UR6, c[0x4][0xa8] ;  /* 0x01002a0000067ab9 */ /* 0x000fe20000000a00 */
[----:B------:R-:W-:Y:S01]  /*20ca0*/  ULDC.64 UR8, c[0x4][0x20] ;  /* 0x0100080000087ab9 */ /* 0x000fe20000000a00 */
[----:B--2---:R-:W-:Y:S02]  /*20cb0*/  IMAD.U32 R4, RZ, RZ, UR4 ;  /* 0x00000004ff047e24 */ /* 0x004fe4000f8e00ff */
[----:B------:R-:W2:Y:S01]  /*20cc0*/  LDC.64 R2, c[0x4][R2] ;  /* 0x0100000002027b82 */ /* 0x000ea20000000a00 */
[----:B------:R-:W-:Y:S02]  /*20cd0*/  IMAD.U32 R5, RZ, RZ, UR5 ;  /* 0x00000005ff057e24 */ /* 0x000fe4000f8e00ff */
[----:B------:R-:W-:Y:S02]  /*20ce0*/  IMAD.U32 R6, RZ, RZ, UR6 ;  /* 0x00000006ff067e24 */ /* 0x000fe4000f8e00ff */
[----:B-1----:R-:W-:-:S02]  /*20cf0*/  IMAD.U32 R7, RZ, RZ, UR7 ;  /* 0x00000007ff077e24 */ /* 0x002fc4000f8e00ff */
[----:B------:R-:W-:Y:S02]  /*20d00*/  IMAD.U32 R10, RZ, RZ, UR8 ;  /* 0x00000008ff0a7e24 */ /* 0x000fe4000f8e00ff */
[----:B0-----:R-:W-:Y:S02]  /*20d10*/  IMAD.U32 R11, RZ, RZ, UR9 ;  /* 0x00000009ff0b7e24 */ /* 0x001fe4000f8e00ff */
[----:B------:R-:W-:Y:S02]  /*20d20*/  IMAD.MOV.U32 R8, RZ, RZ, 0x70 ;  /* 0x00000070ff087424 */ /* 0x000fe400078e00ff */
[----:B------:R-:W-:Y:S02]  /*20d30*/  IMAD.MOV.U32 R12, RZ, RZ, 0x1 ;  /* 0x00000001ff0c7424 */ /* 0x000fe400078e00ff */
[----:B------:R-:W-:-:S07]  /*20d40*/  IMAD.MOV.U32 R13, RZ, RZ, RZ ;  /* 0x000000ffff0d7224 */ /* 0x000fce00078e00ff */
[----:B------:R-:W-:-:S07]  /*20d50*/  LEPC R20, `(.L_x_2007) ;  /* 0x000000001014794e */ /* 0x000fce0000000000 */
[----:B--2---:R-:W-:Y:S05]  /*20d60*/  CALL.ABS.NOINC R2 ;  /* 0x0000000002007343 */ /* 0x004fea0003c00000 */
.L_x_2007:
[----:B------:R-:W-:Y:S05]  /*20d70*/  BSYNC B6 ;  /* 0x0000000000067941 */ /* 0x000fea0003800000 */
.L_x_2006:
[----:B--2---:R-:W2:Y:S01]  /*20d80*/  LDL.LU R0, [R1+0x4c] ;  /* 0x00004c0001007983 */ /* 0x004ea20000300800 */
[----:B-1----:R-:W1:Y:S01]  /*20d90*/  LDC R7, c[0x0][0x448] ;  /* 0x00011200ff077b82 */ /* 0x002e620000000800 */
[----:B------:R-:W-:Y:S01]  /*20da0*/  ULDC.64 UR4, c[0x0][0x2d8] ;  /* 0x0000b60000047ab9 */ /* 0x000fe20000000a00 */
[----:B------:R-:W-:Y:S01]  /*20db0*/  ULDC.64 UR6, c[0x0][0x280] ;  /* 0x0000a00000067ab9 */ /* 0x000fe20000000a00 */
[----:B------:R-:W2:Y:S04]  /*20dc0*/  LDL.LU.64 R2, [R1+0x40] ;  /* 0x0000400001027983 */ /* 0x000ea80000300a00 */
[----:B------:R-:W3:Y:S01]  /*20dd0*/  LDL R8, [R1+0x30] ;  /* 0x0000300001087983 */ /* 0x000ee20000100800 */
[----:B------:R-:W4:Y:S01]  /*20de0*/  S2R R5, SR_TID.X ;  /* 0x0000000000057919 */ /* 0x000f220000002100 */
[----:B------:R-:W0:Y:S01]  /*20df0*/  S2R R9, SR_TID.X ;  /* 0x0000000000097919 */ /* 0x000e220000002100 */
[----:B----4-:R-:W-:-:S04]  /*20e00*/  LOP3.LUT R5, R5, 0x7f, RZ, 0xc0, !PT ;  /* 0x0000007f05057812 */ /* 0x010fc800078ec0ff */
[----:B------:R-:W-:Y:S01]  /*20e10*/  SHF.R.U32.HI R5, RZ, 0x3, R5 ;  /* 0x00000003ff057819 */ /* 0x000fe20000011605 */
[----:B0-----:R-:W-:-:S05]  /*20e20*/  IMAD.SHL.U32 R9, R9, 0x10, RZ ;  /* 0x0000001009097824 */ /* 0x001fca00078e00ff */
[----:B------:R-:W-:Y:S01]  /*20e30*/  LOP3.LUT R9, R5, 0x70, R9, 0xf8, !PT ;  /* 0x0000007005097812 */ /* 0x000fe200078ef809 */
[----:B--2---:R-:W-:Y:S01]  /*20e40*/  IMAD.MOV.U32 R3, RZ, RZ, R0 ;  /* 0x000000ffff037224 */ /* 0x004fe200078e0000 */
        /* <DEDUP_REMOVED lines=12> */
[----:B-1----:R-:W-:Y:S01]  /*20f10*/  ISETP.NE.AND P0, PT, R7, 0x1, PT ;  /* 0x000000010700780c */ /* 0x002fe20003f05270 */
[----:B------:R-:W-:-:S12]  /*20f20*/  IMAD R4, R4, UR4, RZ ;  /* 0x0000000404047c24 */ /* 0x000fd8000f8e02ff */
[----:B------:R-:W0:Y:S01]  /*20f30*/  @P0 LDC R5, c[0x0][0x44c] ;  /* 0x00011300ff050b82 */ /* 0x000e220000000800 */
[----:B------:R-:W-:-:S07]  /*20f40*/  IMAD.WIDE.U32 R2, R0, UR4, R2 ;  /* 0x0000000400027c25 */ /* 0x000fce000f8e0002 */
[----:B------:R-:W1:Y:S01]  /*20f50*/  @P0 LDC R6, c[0x0][0x450] ;  /* 0x00011400ff060b82 */ /* 0x000e620000000800 */
[----:B------:R-:W-:Y:S01]  /*20f60*/  IMAD R0, R0, UR5, R4 ;  /* 0x0000000500007c24 */ /* 0x000fe2000f8e0204 */
[----:B------:R-:W-:Y:S01]  /*20f70*/  ULDC.64 UR4, c[0x0][0x2d0] ;  /* 0x0000b40000047ab9 */ /* 0x000fe20000000a00 */
[----:B---3--:R-:W-:Y:S02]  /*20f80*/  IMAD.IADD R4, R9, 0x1, R8 ;  /* 0x0000000109047824 */ /* 0x008fe400078e0208 */
        /* <DEDUP_REMOVED lines=37> */
[----:B--2---:R-:W-:-:S04]  /*211e0*/  IMAD.IADD R0, R8, 0x1, R11 ;  /* 0x0000000108007824 */ /* 0x004fc800078e020b */
[----:B------:R-:W-:Y:S02]  /*211f0*/  VIADD R5, R0, 0x10 ;  /* 0x0000001000057836 */ /* 0x000fe40000000000 */
[----:B---3--:R-:W-:Y:S02]  /*21200*/  IMAD R2, R6, R7, RZ ;  /* 0x0000000706027224 */ /* 0x008fe400078e02ff */
[----:B------:R-:W0:Y:S04]  /*21210*/  SHFL.IDX PT, R7, R4, RZ, 0x181f ;  /* 0x00181fff04077589 */ /* 0x000e2800000e0000 */
[----:B------:R-:W1:Y:S01]  /*21220*/  SHFL.IDX PT, R6, R3, RZ, 0x181f ;  /* 0x00181fff03067589 */ /* 0x000e6200000e0000 */
[-C--:B------:R-:W-:Y:S02]  /*21230*/  ISETP.GE.AND P4, PT, R0, R2.reuse, PT ;  /* 0x000000020000720c */ /* 0x080fe40003f86270 */
[----:B------:R-:W-:-:S02]  /*21240*/  ISETP.GE.AND P2, PT, R5, R2, PT ;  /* 0x000000020500720c */ /* 0x000fc40003f46270 */
[----:B------:R-:W2:Y:S04]  /*21250*/  SHFL.IDX PT, R5, R4, 0x1, 0x181f ;  /* 0x00381f0004057f89 */ /* 0x000ea800000e0000 */
[----:B------:R-:W3:Y:S05]  /*21260*/  SHFL.IDX PT, R8, R3, 0x1, 0x181f ;  /* 0x00381f0003087f89 */ /* 0x000eea00000e0000 */
[----:B0-----:R-:W-:-:S05]  /*21270*/  @!P4 LEA R7, P3, R10, R7, 0x1 ;  /* 0x000000070a07c211 */ /* 0x001fca00078608ff */
[----:B-1----:R-:W-:-:S05]  /*21280*/  @!P4 IMAD.X R6, RZ, RZ, R6, P3 ;  /* 0x000000ffff06c224 */ /* 0x002fca00018e0606 */
[----:B------:R-:W-:-:S04]  /*21290*/  @!P4 LOP3.LUT R7, R7, R6, RZ, 0x3c, !PT ;  /* 0x000000060707c212 */ /* 0x000fc800078e3cff */
[----:B------:R-:W-:-:S04]  /*212a0*/  @!P4 LOP3.LUT R6, R7, R6, RZ, 0x3c, !PT ;  /* 0x000000060706c212 */ /* 0x000fc800078e3cff */
[----:B------:R-:W-:-:S05]  /*212b0*/  @!P4 LOP3.LUT R7, R7, R6, RZ, 0x3c, !PT ;  /* 0x000000060707c212 */ /* 0x000fca00078e3cff */
[----:B-----5:R-:W-:Y:S04]  /*212c0*/  @!P4 LDGSTS.E.BYPASS.LTC128B.128 [R9+0x10400], desc[UR38][R6.64], !P0 ;  /* 0x104000000609cfae */ /* 0x020fe8000c101d66 */
[----:B------:R2:W-:Y:S02]  /*212d0*/  @!P4 LDGSTS.E.BYPASS.LTC128B.128 [R9+0x14400], desc[UR38][R6.64+0x80], !P1 ;  /* 0x144000800609cfae */ /* 0x0005e4000c901d66 */
[----:B--2---:R-:W-:-:S05]  /*212e0*/  @!P2 LEA R7, P3, R10, R5, 0x1 ;  /* 0x000000050a07a211 */ /* 0x004fca00078608ff */
[----:B---3--:R-:W-:-:S05]  /*212f0*/  @!P2 IMAD.X R6, RZ, RZ, R8, P3 ;  /* 0x000000ffff06a224 */ /* 0x008fca00018e0608 */
        /* <DEDUP_REMOVED lines=57> */
.L_x_2199:
[----:B------:R-:W-:Y:S01]  /*21690*/  VIADD R0, R0, 0x70 ;  /* 0x0000007000007836 */ /* 0x000fe20000000000 */
[----:B------:R-:W-:Y:S04]  /*216a0*/  BSSY B0, `(.L_x_2009) ;  /* 0x000000a000007945 */ /* 0x000fe80003800000 */
[----:B------:R-:W-:-:S13]  /*216b0*/  ISETP.GE.AND P2, PT, R0, R2, PT ;  /* 0x000000020000720c */ /* 0x000fda0003f46270 */
[----:B------:R-:W-:Y:S05]  /*216c0*/  @P2 BRA `(.L_x_2010) ;  /* 0x00000000001c2947 */ /* 0x000fea0003800000 */
[----:B--2---:R-:W-:-:S05]  /*216d0*/  LEA R2, P2, R10, R3, 0x1 ;  /* 0x000000030a027211 */ /* 0x004fca00078408ff */
[----:B01----:R-:W-:-:S05]  /*216e0*/  IMAD.X R3, RZ, RZ, R5, P2 ;  /* 0x000000ffff037224 */ /* 0x003fca00010e0605 */
[----:B------:R-:W-:Y:S01]  /*216f0*/  @!PT LDS RZ, [RZ] ;  /* 0x00000000fffff984 */ /* 0x000fe20000000800 */
[----:B------:R-:W-:Y:S01]  /*21700*/  @!PT LDS RZ, [RZ] ;  /* 0x00000000fffff984 */ /* 0x000fe20000000800 */
[----:B------:R-:W-:Y:S01]  /*21710*/  @!PT LDS RZ, [RZ] ;  /* 0x00000000fffff984 */ /* 0x000fe20000000800 */
[----:B------:R3:W-:Y:S04]  /*21720*/  LDGSTS.E.BYPASS.LTC128B.128 [R9+0x13c00], desc[UR38][R2.64], !P0 ;  /* 0x13c0000002097fae */ /* 0x0007e8000c101d66 */
[----:B------:R3:W-:Y:S02]  /*21730*/  LDGSTS.E.BYPASS.LTC128B.128 [R9+0x17c00], desc[UR38][R2.64+0x80], !P1 ;  /* 0x17c0008002097fae */ /* 0x0007e4000c901d66 */
.L_x_2010:
[----:B------:R-:W-:Y:S05]  /*21740*/  BSYNC B0 ;  /* 0x0000000000007941 */ /* 0x000fea0003800000 */
.L_x_2009:
[----:B0--3--:R-:W3:Y:S01]  /*21750*/  LDL R9, [R1] ;  /* 0x0000000001097983 */ /* 0x009ee20000100800 */
[----:B------:R-:W-:Y:S01]  /*21760*/  PLOP3.LUT P0, PT, PT, PT, PT, 0x80, 0x0 ;  /* 0x000000000000781c */ /* 0x000fe20003f0f070 */
[----:B------:R-:W-:Y:S01]  /*21770*/  NOP ;  /* 0x0000000000007918 */ /* 0x000fe20000000000 */
[----:B---3--:R-:W-:-:S11]  /*21780*/  VIADD R11, R9, 0x28800 ;  /* 0x00028800090b7836 */ /* 0x008fd60000000000 */
.L_x_2011:
[----:B------:R-:W3:Y:S01]  /*21790*/  LDL R2, [R1] ;  /* 0x0000000001027983 */ /* 0x000ee20000100800 */
        /* <DEDUP_REMOVED lines=18> */
.L_x_2200:
[----:B------:R-:W-:Y:S05]  /*218c0*/  BSYNC B0 ;  /* 0x0000000000007941 */ /* 0x000fea0003800000 */
.L_x_2012:
[----:B------:R-:W2:Y:S04]  /*218d0*/  LDL R3, [R1+0x34] ;  /* 0x0000340001037983 */ /* 0x000ea80000100800 */
[----:B0-----:R-:W3:Y:S01]  /*218e0*/  LDL R2, [R1+0x28] ;  /* 0x0000280001027983 */ /* 0x001ee20000100800 */
[----:B------:R-:W-:Y:S01]  /*218f0*/  BSSY B0, `(.L_x_2014) ;  /* 0x00001f2000007945 */ /* 0x000fe20003800000 */
[----:B--2---:R-:W-:-:S05]  /*21900*/  VIADD R0, R3, 0xfffffffe ;  /* 0xfffffffe03007836 */ /* 0x004fca0000000000 */
[----:B---3--:R-:W-:-:S13]  /*21910*/  ISETP.GE.AND P0, PT, R0, R2, PT ;  /* 0x000000020000720c */ /* 0x008fda0003f06270 */
[----:B------:R-:W-:Y:S05]  /*21920*/  @!P0 BRA `(.L_x_2015) ;  /* 0x0000001c00b88947 */ /* 0x000fea0003800000 */
[----:B------:R-:W-:Y:S01]  /*21930*/  IMAD.MOV R8, RZ, RZ, -R3 ;  /* 0x000000ffff087224 */ /* 0x000fe200078e0a03 */
[----:B------:R-:W-:Y:S01]  /*21940*/  LOP3.LUT R2, RZ, R2, RZ, 0x33, !PT ;  /* 0x00000002ff027212 */ /* 0x000fe200078e33ff */
[----:B------:R-:W-:Y:S03]  /*21950*/  BSSY B2, `(.L_x_2016) ;  /* 0x00000a8000027945 */ /* 0x000fe60003800000 */
[----:B------:R-:W-:-:S05]  /*21960*/  VIADDMNMX R8, R8, 0x1, R2, !PT ;  /* 0x0000000108087846 */ /* 0x000fca0007800102 */
[----:B------:R-:W-:-:S05]  /*21970*/  IMAD.IADD R2, R3, 0x1, R8 ;  /* 0x0000000103027824 */ /* 0x000fca00078e0208 */
[----:B------:R-:W-:-:S04]  /*21980*/  LOP3.LUT R2, R2, 0x1, RZ, 0xc0, !PT ;  /* 0x0000000102027812 */ /* 0x000fc800078ec0ff */
[----:B------:R-:W-:-:S13]  /*21990*/  ISETP.NE.U32.AND P0, PT, R2, 0x1, PT ;  /* 0x000000010200780c */ /* 0x000fda0003f05070 */
[----:B------:R-:W-:Y:S05]  /*219a0*/  @P0 BRA `(.L_x_2017) ;  /* 0x0000000800880947 */ /* 0x000fea0003800000 */
[----:B-1----:R-:W2:Y:S04]  /*219b0*/  LDL R5, [R1+0x20] ;  /* 0x0000200001057983 */ /* 0x002ea80000100800 */
        /* <DEDUP_REMOVED lines=34> */
.L_x_2020:
[----:B------:R-:W2:Y:S01]  /*21be0*/  LDL R2, [R1] ;  /* 0x0000000001027983 */ /* 0x000ea20000100800 */
[----:B------:R-:W-:Y:S01]  /*21bf0*/  BSSY B3, `(.L_x_2021) ;  /* 0x0000005000037945 */ /* 0x000fe20003800000 */
[----:B--2---:R-:W-:Y:S01]  /*21c00*/  IMAD R3, R6, 0x8, R2 ;  /* 0x0000000806037824 */ /* 0x004fe200078e0202 */
[----:B------:R-:W-:-:S04]  /*21c10*/  SHF.L.U32 R2, R9, 0x1f, RZ ;  /* 0x0000001f09027819 */ /* 0x000fc800000006ff */
[----:B------:R-:W1:Y:S02]  /*21c20*/  SYNCS.PHASECHK.TRANS64.TRYWAIT P0, [R3+URZ+0x28840], R2 ;  /* 0x02884002030075a7 */ /* 0x000e64000800017f */
[----:B-1----:R-:W-:Y:S05]  /*21c30*/  @!P0 BRA `(.L_x_2022) ;  /* 0x0000005c00588947 */ /* 0x002fea0003800000 */
.L_x_2201:
[----:B------:R-:W-:Y:S05]  /*21c40*/  BSYNC B3 ;  /* 0x0000000000037941 */ /* 0x000fea0003800000 */
.L_x_2021:
        /* <DEDUP_REMOVED lines=12> */
.L_x_2024:
[----:B------:R-:W-:Y:S05]  /*21d10*/  BSYNC B3 ;  /* 0x0000000000037941 */ /* 0x000fea0003800000 */
.L_x_2023:
        /* <DEDUP_REMOVED lines=13> */
.L_x_2025:
        /* <DEDUP_REMOVED lines=16> */
.L_x_2026:
        /* <DEDUP_REMOVED lines=17> */
.L_x_2202:
[----:B------:R-:W-:Y:S05]  /*22000*/  BSYNC B3 ;  /* 0x0000000000037941 */ /* 0x000fea0003800000 */
.L_x_2027:
[----:B------:R1:W5:Y:S04]  /*22010*/  LDL R15, [R1] ;  /* 0x00000000010f7983 */ /* 0x0003680000100800 */
        /* <DEDUP_REMOVED lines=13> */
.L_x_2030:
[----:B------:R-:W-:Y:S05]  /*220f0*/  BSYNC B3 ;  /* 0x0000000000037941 */ /* 0x000fea0003800000 */
.L_x_2029:
        /* <DEDUP_REMOVED lines=13> */
.L_x_2031:
        /* <DEDUP_REMOVED lines=15> */
.L_x_2032:
        /* <DEDUP_REMOVED lines=12> */
.L_x_2019:
[----:B------:R-:W-:Y:S05]  /*22380*/  BSYNC B1 ;  /* 0x0000000000017941 */ /* 0x000fea0003800000 */
.L_x_2018:
[----:B0-----:R-:W2:Y:S04]  /*22390*/  LDL R0, [R1+0x34] ;  /* 0x0000340001007983 */ /* 0x001ea80000100800 */
[----:B------:R0:W-:Y:S04]  /*223a0*/  STL [R1+0x4], R6 ;  /* 0x0000040601007387 */ /* 0x0001e80000100800 */
[----:B------:R0:W-:Y:S02]  /*223b0*/  STL [R1+0x10], R9 ;  /* 0x0000100901007387 */ /* 0x0001e40000100800 */
[----:B0-2---:R-:W-:-:S07]  /*223c0*/  VIADD R0, R0, 0xfffffffd ;  /* 0xfffffffd00007836 */ /* 0x005fce0000000000 */
.L_x_2017:
[----:B------:R-:W-:Y:S05]  /*223d0*/  BSYNC B2 ;  /* 0x0000000000027941 */ /* 0x000fea0003800000 */
.L_x_2016:
[----:B------:R-:W2:Y:S01]  /*223e0*/  LDL.LU R2, [R1+0x34] ;  /* 0x0000340001027983 */ /* 0x000ea20000300800 */
[----:B------:R-:W-:Y:S01]  /*223f0*/  VIADD R8, R8, 0xfffffffe ;  /* 0xfffffffe08087836 */ /* 0x000fe20000000000 */
[----:B--2---:R-:W-:-:S04]  /*22400*/  LOP3.LUT R2, RZ, R2, RZ, 0x33, !PT ;  /* 0x00000002ff027212 */ /* 0x004fc800078e33ff */
[----:B------:R-:W-:-:S13]  /*22410*/  ISETP.NE.AND P0, PT, R8, R2, PT ;  /* 0x000000020800720c */ /* 0x000fda0003f05270 */
[----:B------:R-:W-:Y:S05]  /*22420*/  @!P0 BRA `(.L_x_2015) ;  /* 0x0000001000f88947 */ /* 0x000fea0003800000 */
[----:B------:R-:W-:-:S07]  /*22430*/  IMAD.MOV.U32 R9, RZ, RZ, R17 ;  /* 0x000000ffff097224 */ /* 0x000fce00078e0011 */
.L_x_2063:
[----:B--2---:R-:W2:Y:S04]  /*22440*/  LDL R4, [R1+0x20] ;  /* 0x0000200001047983 */ /* 0x004ea80000100800 */
[----:B------:R-:W3:Y:S04]  /*22450*/  LDL R3, [R1+0x4] ;  /* 0x0000040001037983 */ /* 0x000ee80000100800 */
        /* <DEDUP_REMOVED lines=34> */
.L_x_2035:
[----:B------:R-:W2:Y:S01]  /*22680*/  LDL R2, [R1] ;  /* 0x0000000001027983 */ /* 0x000ea20000100800 */
[----:B------:R-:W-:Y:S01]  /*22690*/  BSSY B2, `(.L_x_2036) ;  /* 0x0000005000027945 */ /* 0x000fe20003800000 */
[----:B--2---:R-:W-:Y:S01]  /*226a0*/  IMAD R3, R4, 0x8, R2 ;  /* 0x0000000804037824 */ /* 0x004fe200078e0202 */
[----:B------:R-:W-:-:S04]  /*226b0*/  SHF.L.U32 R2, R5, 0x1f, RZ ;  /* 0x0000001f05027819 */ /* 0x000fc800000006ff */
[----:B------:R-:W1:Y:S02]  /*226c0*/  SYNCS.PHASECHK.TRANS64.TRYWAIT P0, [R3+URZ+0x28840], R2 ;  /* 0x02884002030075a7 */ /* 0x000e64000800017f */
[----:B-1----:R-:W-:Y:S05]  /*226d0*/  @!P0 BRA `(.L_x_2037) ;  /* 0x0000005000d88947 */ /* 0x002fea0003800000 */
.L_x_2203:
[----:B------:R-:W-:Y:S05]  /*226e0*/  BSYNC B2 ;  /* 0x0000000000027941 */ /* 0x000fea0003800000 */
.L_x_2036:
        /* <DEDUP_REMOVED lines=12> */
.L_x_2039:
[----:B------:R-:W-:Y:S05]  /*227b0*/  BSYNC B2 ;  /* 0x0000000000027941 */ /* 0x000fea0003800000 */
.L_x_2038:
[----:B-1----:R-:W2:Y:S04]  /*227c0*/  LDL R2, [R1] ;  /* 0x0000000001027983 */ /* 0x002ea80000100800 */
        /* <DEDUP_REMOVED lines=12> */
.L_x_2040:
        /* <DEDUP_REMOVED lines=16> */
.L_x_2041:
        /* <DEDUP_REMOVED lines=17> */
.L_x_2204:
[----:B------:R-:W-:Y:S05]  /*22aa0*/  BSYNC B2 ;  /* 0x0000000000027941 */ /* 0x000fea0003800000 */
.L_x_2042:
        /* <DEDUP_REMOVED lines=11> */
.L_x_2045:
[----:B------:R-:W-:Y:S05]  /*22b60*/  BSYNC B2 ;  /* 0x0000000000027941 */ /* 0x000fea0003800000 */
.L_x_2044:
        /* <DEDUP_REMOVED lines=14> */
.L_x_2046:
        /* <DEDUP_REMOVED lines=15> */
.L_x_2047:
        /* <DEDUP_REMOVED lines=12> */
.L_x_2034:
[----:B------:R-:W-:Y:S05]  /*22e00*/  BSYNC B1 ;  /* 0x0000000000017941 */ /* 0x000fea0003800000 */
.L_x_2033:
        /* <DEDUP_REMOVED lines=17> */
[----:B------:R-:W2:Y:S01]  /*22f20*/  LDL R14, [R1+0x24] ;  /* 0x00002400010e7983 */ /* 0x000ea20000100800 */
[----:B0-----:R-:W0:Y:S01]  /*22f30*/  LDC R8, c[0x0][0x43c] ;  /* 0x00010f00ff087b82 */ /* 0x001e220000000800 */
        /* <DEDUP_REMOVED lines=15> */
[----:B------:R-:W-:-:S06]  /*23030*/  LEA.HI.X R9, R2, UR5, R3, 0x2, P0 ;  /* 0x0000000502097c11 */ /* 0x000fcc00080f1403 */
[----:B------:R2:W5:Y:S03]  /*23040*/  LDG.E R9, desc[UR38][R8.64] ;  /* 0x0000002608097981 */ /* 0x000566000c1e1900 */
.L_x_2050:
[----:B------:R-:W3:Y:S01]  /*23050*/  LDL R2, [R1] ;  /* 0x0000000001027983 */ /* 0x000ee20000100800 */
[----:B------:R-:W-:Y:S01]  /*23060*/  SHF.L.U32 R3, R10, 0x1f, RZ ;  /* 0x0000001f0a037819 */ /* 0x000fe200000006ff */
[----:B------:R-:W-:Y:S01]  /*23070*/  BSSY B2, `(.L_x_2051) ;  /* 0x0000004000027945 */ /* 0x000fe20003800000 */
[----:B---3--:R-:W-:-:S04]  /*23080*/  IMAD R2, R12, 0x8, R2 ;  /* 0x000000080c027824 */ /* 0x008fc800078e0202 */
[----:B------:R-:W3:Y:S02]  /*23090*/  SYNCS.PHASECHK.TRANS64.TRYWAIT P0, [R2+URZ+0x28840], R3 ;  /* 0x02884003020075a7 */ /* 0x000ee4000800017f */
[----:B---3--:R-:W-:Y:S05]  /*230a0*/  @!P0 BRA `(.L_x_2052) ;  /* 0x00000048008c8947 */ /* 0x008fea0003800000 */
.L_x_2205:
[----:B------:R-:W-:Y:S05]  /*230b0*/  BSYNC B2 ;  /* 0x0000000000027941 */ /* 0x000fea0003800000 */
.L_x_2051:
[----:B0-2---:R-:W0:Y:S01]  /*230c0*/  S2R R8, SR_TID.X ;  /* 0x0000000000087919 */ /* 0x005e220000002100 */
[----:B------:R-:W-:Y:S01]  /*230d0*/  BSSY B2, `(.L_x_2053) ;  /* 0x000000b000027945 */ /* 0x000fe20003800000 */
[----:B0-----:R-:W-:-:S04]  /*230e0*/  LOP3.LUT R8, R8, 0x7f, RZ, 0xc0, !PT ;  /* 0x0000007f08087812 */ /* 0x001fc800078ec0ff */
[----:B------:R-:W-:-:S13]  /*230f0*/  ISETP.NE.AND P1, PT, R8, RZ, PT ;  /* 0x000000ff0800720c */ /* 0x000fda0003f25270 */
[----:B------:R-:W-:Y:S05]  /*23100*/  @P1 BRA `(.L_x_2054) ;  /* 0x00000000001c1947 */ /* 0x000fea0003800000 */
[----:B------:R-:W0:Y:S01]  /*23110*/  S2R R8, SR_TID.X ;  /* 0x0000000000087919 */ /* 0x000e220000002100 */
[----:B---3--:R-:W-:-:S04]  /*23120*/  IMAD.MOV.U32 R3, RZ, RZ, 0x8000 ;  /* 0x00008000ff037424 */ /* 0x008fc800078e00ff */
[----:B------:R2:W-:Y:S01]  /*23130*/  SYNCS.ARRIVE.TRANS64 RZ, [R2+URZ+0x28830], R3 ;  /* 0x0288300302ff79a7 */ /* 0x0005e2000800003f */
[----:B0-----:R-:W-:-:S04]  /*23140*/  LOP3.LUT R8, R8, 0x1f, RZ, 0xc0, !PT ;  /* 0x0000001f08087812 */ /* 0x001fc800078ec0ff */
[----:B------:R-:W-:-:S13]  /*23150*/  ISETP.NE.AND P0, PT, R8, RZ, PT ;  /* 0x000000ff0800720c */ /* 0x000fda0003f05270 */
[----:B--2---:R-:W-:Y:S05]  /*23160*/  @!P0 BRA `(.L_x_2054) ;  /* 0x0000000000048947 */ /* 0x004fea0003800000 */
[----:B------:R-:W-:Y:S01]  /*23170*/  BPT.TRAP 0x1 ;  /* 0x000000040000795c */ /* 0x000fe20000300000 */
.L_x_2054:
[----:B------:R-:W-:Y:S05]  /*23180*/  BSYNC B2 ;  /* 0x0000000000027941 */ /* 0x000fea0003800000 */
.L_x_2053:
[----:B---3--:R-:W2:Y:S04]  /*23190*/  LDL R2, [R1+0x4] ;  /* 0x0000040001027983 */ /* 0x008ea80000100800 */
[----:B-1----:R-:W3:Y:S04]  /*231a0*/  LDL R10, [R1] ;  /* 0x00000000010a7983 */ /* 0x002ee80000100800 */
        /* <DEDUP_REMOVED lines=13> */
.L_x_2055:
        /* <DEDUP_REMOVED lines=16> */
.L_x_2056:
        /* <DEDUP_REMOVED lines=15> */
.L_x_2206:
[----:B------:R-:W-:Y:S05]  /*23470*/  BSYNC B2 ;  /* 0x0000000000027941 */ /* 0x000fea0003800000 */
.L_x_2057:
        /* <DEDUP_REMOVED lines=11> */
.L_x_2060:
[----:B------:R-:W-:Y:S05]  /*23530*/  BSYNC B2 ;  /* 0x0000000000027941 */ /* 0x000fea0003800000 */
.L_x_2059:
        /* <DEDUP_REMOVED lines=13> */
.L_x_2061:
        /* <DEDUP_REMOVED lines=15> */
.L_x_2062:
        /* <DEDUP_REMOVED lines=12> */
.L_x_2049:
[----:B------:R-:W-:Y:S05]  /*237c0*/  BSYNC B1 ;  /* 0x0000000000017941 */ /* 0x000fea0003800000 */
.L_x_2048:
[----:B------:R-:W3:Y:S01]  /*237d0*/  LDL R2, [R1+0x28] ;  /* 0x0000280001027983 */ /* 0x000ee20000100800 */
[----:B------:R-:W-:Y:S01]  /*237e0*/  VIADD R0, R0, 0xfffffffe ;  /* 0xfffffffe00007836 */ /* 0x000fe20000000000 */
[----:B---3--:R-:W-:-:S13]  /*237f0*/  ISETP.GT.AND P0, PT, R6, R2, PT ;  /* 0x000000020600720c */ /* 0x008fda0003f04270 */
[----:B------:R-:W-:Y:S05]  /*23800*/  @P0 BRA `(.L_x_2063) ;  /* 0xffffffec000c0947 */ /* 0x000fea000383ffff */
.L_x_2015:
[----:B------:R-:W-:Y:S05]  /*23810*/  BSYNC B0 ;  /* 0x0000000000007941 */ /* 0x000fea0003800000 */
.L_x_2014:
[----:B------:R-:W3:Y:S01]  /*23820*/  S2R R3, SR_TID.X ;  /* 0x0000000000037919 */ /* 0x000ee20000002100 */
[----:B------:R-:W-:Y:S01]  /*23830*/  BSSY B0, `(.L_x_2064) ;  /* 0x0000010000007945 */ /* 0x000fe20003800000 */
[----:B---3--:R-:W-:-:S04]  /*23840*/  LOP3.LUT R3, R3, 0x7f, RZ, 0xc0, !PT ;  /* 0x0000007f03037812 */ /* 0x008fc800078ec0ff */
[----:B------:R-:W-:-:S13]  /*23850*/  ISETP.NE.AND P0, PT, R3, RZ, PT ;  /* 0x000000ff0300720c */ /* 0x000fda0003f05270 */
[----:B------:R-:W-:Y:S05]  /*23860*/  @P0 BRA `(.L_x_2065) ;  /* 0x0000000000300947 */ /* 0x000fea0003800000 */
[----:B------:R-:W3:Y:S01]  /*23870*/  S2R R2, SR_LANEID ;  /* 0x0000000000027919 */ /* 0x000ee20000000000 */
[----:B------:R-:W-:Y:S01]  /*23880*/  VOTEU.ANY UR4, UPT, PT ;  /* 0x0000000000047886 */ /* 0x000fe200038e0100 */
[----:B-1----:R-:W1:Y:S01]  /*23890*/  LDC.64 R4, c[0x0][0xc60] ;  /* 0x00031800ff047b82 */ /* 0x002e620000000a00 */
[----:B------:R-:W3:Y:S02]  /*238a0*/  FLO.U32 R0, UR4 ;  /* 0x0000000400007d00 */ /* 0x000ee400080e0000 */
[----:B---3--:R-:W-:-:S06]  /*238b0*/  ISETP.EQ.U32.AND P0, PT, R0, R2, PT ;  /* 0x000000020000720c */ /* 0x008fcc0003f02070 */
[----:B------:R-:W1:Y:S07]  /*238c0*/  POPC R2, UR4 ;  /* 0x0000000400027d09 */ /* 0x000e6e0008000000 */
[----:B-1----:R-:W3:Y:S04]  /*238d0*/  @P0 ATOMG.E.ADD.STRONG.GPU PT, R2, desc[UR38][R4.64], R2 ;  /* 0x00000002040209a8 */ /* 0x002ee800081ee1e6 */
[----:B---3--:R1:W3:Y:S02]  /*238e0*/  SHFL.IDX PT, R2, R2, R0, 0x1f ;  /* 0x00001f0002027589 */ /* 0x0082e400000e0000 */
[----:B-1----:R-:W1:Y:S02]  /*238f0*/  S2R R0, SR_LTMASK ;  /* 0x0000000000007919 */ /* 0x002e640000003900 */
[----:B-1----:R-:W-:-:S06]  /*23900*/  LOP3.LUT R0, R0, UR4, RZ, 0xc0, !PT ;  /* 0x0000000400007c12 */ /* 0x002fcc000f8ec0ff */
[----:B------:R-:W3:Y:S02]  /*23910*/  POPC R0, R0 ;  /* 0x0000000000007309 */ /* 0x000ee40000000000 */
[----:B---3--:R-:W-:-:S07]  /*23920*/  IADD3 R16, R2, UR36, R0 ;  /* 0x0000002402107c10 */ /* 0x008fce000fffe000 */
.L_x_2065:
[----:B------:R-:W-:Y:S05]  /*23930*/  BSYNC B0 ;  /* 0x0000000000007941 */ /* 0x000fea0003800000 */
.L_x_2064:
[----:B------:R-:W3:Y:S01]  /*23940*/  LDL R0, [R1+0x20] ;  /* 0x0000200001007983 */ /* 0x000ee20000100800 */
[----:B------:R-:W-:Y:S01]  /*23950*/  BSSY B0, `(.L_x_2066) ;  /* 0x000003e000007945 */ /* 0x000fe20003800000 */
[----:B---3--:R-:W-:-:S13]  /*23960*/  LOP3.LUT P0, RZ, R0, 0x1, RZ, 0xc0, !PT ;  /* 0x0000000100ff7812 */ /* 0x008fda000780c0ff */
[----:B------:R-:W-:Y:S05]  /*23970*/  @!P0 BRA `(.L_x_2067) ;  /* 0x0000000000ec8947 */ /* 0x000fea0003800000 */
[----:B------:R-:W3:Y:S04]  /*23980*/  LDL R4, [R1] ;  /* 0x0000000001047983 */ /* 0x000ee80000100800 */
[----:B------:R-:W3:Y:S04]  /*23990*/  LDL R0, [R1+0x4] ;  /* 0x0000040001007983 */ /* 0x000ee80000100800 */
[----:B------:R-:W4:Y:S01]  /*239a0*/  LDL R2, [R1+0x10] ;  /* 0x0000100001027983 */ /* 0x000f220000100800 */
[----:B------:R-:W-:Y:S01]  /*239b0*/  BSSY B1, `(.L_x_2068) ;  /* 0x0000006000017945 */ /* 0x000fe20003800000 */
[----:B------:R-:W-:Y:S01]  /*239c0*/  ISETP.NE.AND P1, PT, R3, RZ, PT ;  /* 0x000000ff0300720c */ /* 0x000fe20003f25270 */
[----:B---3--:R-:W-:Y:S01]  /*239d0*/  IMAD R0, R0, 0x8, R4 ;  /* 0x0000000800007824 */ /* 0x008fe200078e0204 */
[----:B----4-:R-:W-:-:S04]  /*239e0*/  SHF.L.U32 R2, R2, 0x1f, RZ ;  /* 0x0000001f02027819 */ /* 0x010fc800000006ff */
[----:B------:R-:W3:Y:S02]  /*239f0*/  SYNCS.PHASECHK.TRANS64.TRYWAIT P0, [R0+URZ+0x28860], R2 ;  /* 0x02886002000075a7 */ /* 0x000ee4000800017f */
[----:B---3--:R-:W-:Y:S05]  /*23a00*/  @!P0 BRA `(.L_x_2069) ;  /* 0x00000040005c8947 */ /* 0x008fea0003800000 */
.L_x_2207:
[----:B------:R-:W-:Y:S05]  /*23a10*/  BSYNC B1 ;  /* 0x0000000000017941 */ /* 0x000fea0003800000 */
.L_x_2068:
[----:B------:R-:W-:Y:S04]  /*23a20*/  BSSY B1, `(.L_x_2070) ;  /* 0x0000009000017945 */ /* 0x000fe80003800000 */
        /* <DEDUP_REMOVED lines=8> */
.L_x_2071:
[----:B------:R-:W-:Y:S05]  /*23ab0*/  BSYNC B1 ;  /* 0x0000000000017941 */ /* 0x000fea0003800000 */
.L_x_2070:
[----:B-1----:R-:W4:Y:S04]  /*23ac0*/  LDL.LU R5, [R1+0x14] ;  /* 0x0000140001057983 */ /* 0x002f280000300800 */
[----:B------:R-:W4:Y:S04]  /*23ad0*/  LDL.LU R3, [R1+0x8] ;  /* 0x0000080001037983 */ /* 0x000f280000300800 */
[----:B------:R-:W5:Y:S04]  /*23ae0*/  LDL R4, [R1] ;  /* 0x0000000001047983 */ /* 0x000f680000100800 */
[----:B---3--:R-:W5:Y:S01]  /*23af0*/  LDL R2, [R1+0x4] ;  /* 0x0000040001027983 */ /* 0x008f620000100800 */
        /* <DEDUP_REMOVED lines=8> */
[----:B-----5:R-:W-:-:S04]  /*23b80*/  IMAD R2, R2, 0x8000, R4 ;  /* 0x0000800002027824 */ /* 0x020fc800078e0204 */
[----:B------:R-:W-:-:S07]  /*23b90*/  VIADD R4, R2, 0x400 ;  /* 0x0000040002047836 */ /* 0x000fce0000000000 */
.L_x_2072:
        /* <DEDUP_REMOVED lines=10> */
[----:B------:R-:W-:Y:S01]  /*23c40*/  PLOP3.LUT P0, PT, PT, PT, PT, 0x80, 0x0 ;  /* 0x000000000000781c */ /* 0x000fe20003f0f070 */
[----:B------:R-:W-:Y:S01]  /*23c50*/  VIADD R2, R2, 0x4400 ;  /* 0x0000440002027836 */ /* 0x000fe20000000000 */
[----:B------:R-:W-:Y:S01]  /*23c60*/  UMOV UR6, 0x0 ;  /* 0x0000000000067882 */ /* 0x000fe20000000000 */
[----:B------:R-:W-:Y:S01]  /*23c70*/  UMOV UR7, 0x14f00000 ;  /* 0x14f0000000077882 */ /* 0x000fe20000000000 */
[----:B------:R-:W-:-:S09]  /*23c80*/  UMOV UR10, 0x40 ;  /* 0x00000040000a7882 */ /* 0x000fd20000000000 */
.L_x_2073:
        /* <DEDUP_REMOVED lines=10> */
.L_x_2067:
[----:B------:R-:W-:Y:S05]  /*23d30*/  BSYNC B0 ;  /* 0x0000000000007941 */ /* 0x000fea0003800000 */
.L_x_2066:
[----:B-1----:R-:W3:Y:S04]  /*23d40*/  LDL.LU R5, [R1+0x4] ;  /* 0x0000040001057983 */ /* 0x002ee80000300800 */
[----:B------:R-:W4:Y:S01]  /*23d50*/  LDL.LU R4, [R1+0x10] ;  /* 0x0000100001047983 */ /* 0x000f220000300800 */
[----:B---3--:R-:W-:-:S05]  /*23d60*/  VIADD R0, R5, 0x1 ;  /* 0x0000000105007836 */ /* 0x008fca0000000000 */
[----:B------:R-:W-:-:S04]  /*23d70*/  ISETP.NE.AND P0, PT, R0, 0x2, PT ;  /* 0x000000020000780c */ /* 0x000fc80003f05270 */
[----:B------:R-:W-:Y:S02]  /*23d80*/  SEL R2, RZ, 0x1, P0 ;  /* 0x00000001ff027807 */ /* 0x000fe40000000000 */
[----:B------:R-:W-:Y:S02]  /*23d90*/  SEL R0, R0, RZ, P0 ;  /* 0x000000ff00007207 */ /* 0x000fe40000000000 */
[----:B----4-:R-:W-:-:S03]  /*23da0*/  LOP3.LUT R4, R4, R2, RZ, 0x3c, !PT ;  /* 0x0000000204047212 */ /* 0x010fc600078e3cff */
[----:B------:R1:W-:Y:S04]  /*23db0*/  STL [R1+0x4], R0 ;  /* 0x0000040001007387 */ /* 0x0003e80000100800 */
[----:B------:R1:W-:Y:S02]  /*23dc0*/  STL [R1+0x10], R4 ;  /* 0x0000100401007387 */ /* 0x0003e40000100800 */
.L_x_1994:
[----:B------:R-:W-:Y:S05]  /*23dd0*/  BSYNC B7 ;  /* 0x0000000000077941 */ /* 0x000fea0003800000 */
.L_x_1992:
[----:B-1----:R-:W3:Y:S02]  /*23de0*/  LDL R0, [R1+0x20] ;  /* 0x0000200001007983 */ /* 0x002ee40000100800 */
[----:B---3--:R-:W-:-:S13]  /*23df0*/  LOP3.LUT P0, RZ, R0, 0x2, RZ, 0xc0, !PT ;  /* 0x0000000200ff7812 */ /* 0x008fda000780c0ff */
[----:B------:R-:W-:Y:S05]  /*23e00*/  @!P0 BRA `(.L_x_2074) ;  /* 0x0000000000288947 */ /* 0x000fea0003800000 */
[----:B------:R-:W-:Y:S05]  /*23e10*/  WARPSYNC.ALL ;  /* 0x0000000000007948 */ /* 0x000fea0003800000 */
[----:B------:R-:W1:Y:S08]  /*23e20*/  S2UR UR5, SR_CgaCtaId ;  /* 0x00000000000579c3 */ /* 0x000e700000008800 */
[----:B------:R-:W-:Y:S06]  /*23e30*/  BAR.SYNC.DEFER_BLOCKING 0x5, 0x180 ;  /* 0x0146000000007b1d */ /* 0x000fec0000010000 */
[----:B------:R-:W-:-:S02]  /*23e40*/  UMOV UR4, 0x400 ;  /* 0x0000040000047882 */ /* 0x000fc40000000000 */
[----:B-1----:R-:W-:-:S06]  /*23e50*/  ULEA UR4, UR5, UR4, 0x18 ;  /* 0x0000000405047291 */ /* 0x002fcc000f8ec03f */
[----:B------:R-:W-:-:S05]  /*23e60*/  IMAD.U32 R0, RZ, RZ, UR4 ;  /* 0x00000004ff007e24 */ /* 0x000fca000f8e00ff */
[----:B------:R3:W4:Y:S04]  /*23e70*/  LDS.128 R16, [R0+0x288d0] ;  /* 0x0288d00000107984 */ /* 0x0007280000000c00 */
[----:B------:R3:W-:Y:S01]  /*23e80*/  STL [R1], R0 ;  /* 0x0000000001007387 */ /* 0x0007e20000100800 */
[----:B------:R-:W-:Y:S06]  /*23e90*/  BAR.ARV 0x4, 0x180 ;  /* 0x0106000000007b1d */ /* 0x000fec0000002000 */
[----:B------:R-:W-:Y:S05]  /*23ea0*/  BRA `(.L_x_2075) ;  /* 0x0000000800d87947 */ /* 0x000fea0003800000 */
.L_x_2074:
        /* <DEDUP_REMOVED lines=10> */
[----:B------:R1:W3:Y:S01]  /*23f50*/  @!P1 LDG.E R2, desc[UR38][R2.64] ;  /* 0x0000002602029981 */ /* 0x0002e2000c1e1900 */
[C---:B------:R-:W-:Y:S02]  /*23f60*/  ISETP.GE.U32.AND P2, PT, R6.reuse, 0x2, PT ;  /* 0x000000020600780c */ /* 0x040fe40003f46070 */
[C---:B------:R-:W-:Y:S02]  /*23f70*/  ISETP.GE.U32.AND P3, PT, R6.reuse, 0x4, PT ;  /* 0x000000040600780c */ /* 0x040fe40003f66070 */
[C---:B------:R-:W-:Y:S02]  /*23f80*/  ISETP.GE.U32.AND P4, PT, R6.reuse, 0x8, PT ;  /* 0x000000080600780c */ /* 0x040fe40003f86070 */
[C---:B------:R-:W-:Y:S01]  /*23f90*/  ISETP.GE.U32.AND P5, PT, R6.reuse, 0x10, PT ;  /* 0x000000100600780c */ /* 0x040fe20003fa6070 */
[----:B-1----:R-:W-:Y:S02]  /*23fa0*/  IMAD.MOV.U32 R3, RZ, RZ, RZ ;  /* 0x000000ffff037224 */ /* 0x002fe400078e00ff */
[----:B---3--:R-:W-:Y:S01]  /*23fb0*/  @!P1 IMAD.MOV.U32 R3, RZ, RZ, R2 ;  /* 0x000000ffff039224 */ /* 0x008fe200078e0002 */
[----:B------:R-:W-:-:S04]  /*23fc0*/  ISETP.NE.AND P1, PT, R6, RZ, PT ;  /* 0x000000ff0600720c */ /* 0x000fc80003f25270 */
[----:B------:R-:W1:Y:S02]  /*23fd0*/  SHFL.UP PT, R2, R3, 0x1, RZ ;  /* 0x0420000003027989 */ /* 0x000e6400000e00ff */
[----:B-1----:R-:W-:-:S05]  /*23fe0*/  SEL R0, R2, RZ, P1 ;  /* 0x000000ff02007207 */ /* 0x002fca0000800000 */
[----:B------:R-:W-:Y:S02]  /*23ff0*/  IMAD.IADD R2, R3, 0x1, R0 ;  /* 0x0000000103027824 */ /* 0x000fe400078e0200 */
[----:B------:R-:W-:Y:S04]  /*24000*/  SHFL.IDX PT, R0, R16, RZ, 0x1f ;  /* 0x00001fff10007589 */ /* 0x000fe800000e0000 */
        /* <DEDUP_REMOVED lines=12> */
[----:B------:R1:W3:Y:S04]  /*240d0*/  SHFL.IDX PT, R5, R16, 0x1, 0x1f ;  /* 0x00201f0010057f89 */ /* 0x0002e800000e0000 */
[----:B------:R1:W4:Y:S02]  /*240e0*/  SHFL.IDX PT, R16, R2, 0x1f, 0x1f ;  /* 0x03e01f0002107f89 */ /* 0x00032400000e0000 */
.L_x_2217:
[----:B------:R-:W-:Y:S02]  /*240f0*/  ULDC UR4, c[0x0][0xc38] ;  /* 0x00030e0000047ab9 */ /* 0x000fe40000000800 */
[----:B------:R-:W-:-:S04]  /*24100*/  IMAD.U32 R4, RZ, RZ, UR4 ;  /* 0x00000004ff047e24 */ /* 0x000fc8000f8e00ff */
[----:B-1--4-:R-:W-:-:S04]  /*24110*/  IMAD R16, R16, R4, RZ ;  /* 0x0000000410107224 */ /* 0x012fc800078e02ff */
[----:B---3--:R-:W-:-:S05]  /*24120*/  IMAD.IADD R5, R5, 0x1, R16 ;  /* 0x0000000105057824 */ /* 0x008fca00078e0210 */
[----:B------:R-:W-:-:S13]  /*24130*/  ISETP.GT.AND P6, PT, R5, R0, PT ;  /* 0x000000000500720c */ /* 0x000fda0003fc4270 */
[----:B------:R-:W-:Y:S05]  /*24140*/  @P6 BRA `(.L_x_2077) ;  /* 0x00000000009c6947 */ /* 0x000fea0003800000 */
.L_x_2082:
        /* <DEDUP_REMOVED lines=14> */
.L_x_2080:
[----:B------:R-:W-:Y:S05]  /*24230*/  BSYNC B0 ;  /* 0x0000000000007941 */ /* 0x000fea0003800000 */
.L_x_2079:
        /* <DEDUP_REMOVED lines=17> */
[----:B------:R1:W3:Y:S02]  /*24350*/  SHFL.IDX PT, R16, R2, 0x1f, 0x1f ;  /* 0x03e01f0002107f89 */ /* 0x0002e400000e0000 */
.L_x_2225:
[----:B------:R-:W-:Y:S02]  /*24360*/  ULDC UR4, c[0x0][0xc38] ;  /* 0x00030e0000047ab9 */ /* 0x000fe40000000800 */
[----:B------:R-:W-:-:S04]  /*24370*/  IMAD.U32 R4, RZ, RZ, UR4 ;  /* 0x00000004ff047e24 */ /* 0x000fc8000f8e00ff */
[----:B---3--:R-:W-:-:S04]  /*24380*/  IMAD R16, R16, R4, RZ ;  /* 0x0000000410107224 */ /* 0x008fc800078e02ff */
[----:B------:R-:W-:-:S05]  /*24390*/  IMAD.IADD R5, R16, 0x1, R5 ;  /* 0x0000000110057824 */ /* 0x000fca00078e0205 */
[----:B------:R-:W-:-:S13]  /*243a0*/  ISETP.GT.AND P6, PT, R5, R0, PT ;  /* 0x000000000500720c */ /* 0x000fda0003fc4270 */
[----:B------:R-:W-:Y:S05]  /*243b0*/  @!P6 BRA `(.L_x_2082) ;  /* 0xfffffffc0064e947 */ /* 0x000fea000383ffff */
.L_x_2077:
[----:B------:R-:W-:Y:S01]  /*243c0*/  IMAD.IADD R16, R5, 0x1, -R16 ;  /* 0x0000000105107824 */ /* 0x000fe200078e0a10 */
[----:B------:R-:W-:-:S03]  /*243d0*/  UMOV UR4, 0xffffffff ;  /* 0xffffffff00047882 */ /* 0x000fc60000000000 */
[----:B------:R-:W-:-:S05]  /*243e0*/  IMAD R5, R2, R4, R16 ;  /* 0x0000000402057224 */ /* 0x000fca00078e0210 */
[----:B------:R-:W-:Y:S01]  /*243f0*/  ISETP.GT.AND P6, PT, R5, R0, PT ;  /* 0x000000000500720c */ /* 0x000fe20003fc4270 */
[----:B------:R-:W-:-:S12]  /*24400*/  BRA.DIV UR4, `(.L_x_2083) ;  /* 0x0000004204007947 */ /* 0x000fd8000b800000 */
[----:B------:R-:W-:-:S04]  /*24410*/  VOTE.ANY R5, PT, !P6 ;  /* 0x0000000000057806 */ /* 0x000fc800070e0100 */
[----:B------:R-:W3:Y:S02]  /*24420*/  POPC R6, R5 ;  /* 0x0000000500067309 */ /* 0x000ee40000000000 */
[----:B---3--:R3:W4:Y:S02]  /*24430*/  SHFL.IDX PT, R17, R3, R6, 0x1f ;  /* 0x00001f0603117589 */ /* 0x00872400000e0000 */
.L_x_2229:
[----:B------:R-:W-:Y:S01]  /*24440*/  ISETP.NE.AND P0, PT, R5, RZ, PT ;  /* 0x000000ff0500720c */ /* 0x000fe20003f05270 */
[----:B------:R-:W-:-:S12]  /*24450*/  IMAD.MOV.U32 R5, RZ, RZ, RZ ;  /* 0x000000ffff057224 */ /* 0x000fd800078e00ff */
[----:B------:R-:W-:Y:S05]  /*24460*/  @!P0 BRA `(.L_x_2084) ;  /* 0x0000000000148947 */ /* 0x000fea0003800000 */
[----:B------:R-:W-:Y:S01]  /*24470*/  UMOV UR4, 0xffffffff ;  /* 0xffffffff00047882 */ /* 0x000fe20000000000 */
[----:B------:R-:W-:Y:S02]  /*24480*/  VIADD R12, R6, 0xffffffff ;  /* 0xffffffff060c7836 */ /* 0x000fe40000000000 */
[----:B------:R-:W-:Y:S05]  /*24490*/  BRA.DIV UR4, `(.L_x_2085) ;  /* 0x0000004204247947 */ /* 0x000fea000b800000 */
[----:B-1----:R1:W0:Y:S02]  /*244a0*/  SHFL.IDX PT, R2, R2, R12, 0x1f ;  /* 0x00001f0c02027589 */ /* 0x00222400000e0000 */
.L_x_2232:
[----:B0-----:R-:W-:-:S07]  /*244b0*/  IMAD.MOV.U32 R5, RZ, RZ, R2 ;  /* 0x000000ffff057224 */ /* 0x001fce00078e0002 */
.L_x_2084:
[----:B-1-3--:R-:W1:Y:S01]  /*244c0*/  LDC.64 R2, c[0x0][0xc90] ;  /* 0x00032400ff027b82 */ /* 0x00ae620000000a00 */
[----:B------:R-:W-:-:S04]  /*244d0*/  IMAD.IADD R19, R6, 0x1, R19 ;  /* 0x0000000106137824 */ /* 0x000fc800078e0213 */
[----:B-1----:R-:W-:-:S05]  /*244e0*/  IMAD.WIDE R2, R19, 0x4, R2 ;  /* 0x0000000413027825 */ /* 0x002fca00078e0202 */
[----:B--2---:R-:W4:Y:S01]  /*244f0*/  LDG.E R7, desc[UR38][R2.64] ;  /* 0x0000002602077981 */ /* 0x004f22000c1e1900 */
[----:B------:R-:W-:-:S04]  /*24500*/  IMAD R16, R5, R4, R16 ;  /* 0x0000000405107224 */ /* 0x000fc800078e0210 */
[----:B------:R-:W-:Y:S02]  /*24510*/  IMAD.IADD R0, R0, 0x1, -R16 ;  /* 0x0000000100007824 */ /* 0x000fe400078e0a10 */
[----:B----4-:R-:W-:-:S05]  /*24520*/  IMAD R6, R17, R7, RZ ;  /* 0x0000000711067224 */ /* 0x010fca00078e02ff */
[----:B0-----:R-:W-:-:S04]  /*24530*/  IABS R8, R6 ;  /* 0x0000000600087213 */ /* 0x001fc80000000000 */
        /* <DEDUP_REMOVED lines=27> */
[----:B------:R-:W-:-:S04]  /*246f0*/  VIADDMNMX R4, R3, R4, R7, PT ;  /* 0x0000000403047246 */ /* 0x000fc80003800107 */
        /* <DEDUP_REMOVED lines=19> */
[C---:B------:R-:W-:Y:S01]  /*24830*/  LOP3.LUT R3, R0.reuse, R4, RZ, 0x3c, !PT ;  /* 0x0000000400037212 */ /* 0x040fe200078e3cff */
[----:B------:R-:W-:-:S03]  /*24840*/  IMAD.IADD R0, R0, 0x1, R5 ;  /* 0x0000000100007824 */ /* 0x000fc600078e0205 */
        /* <DEDUP_REMOVED lines=9> */
.L_x_2078:
[----:B------:R-:W-:Y:S01]  /*248e0*/  UMOV UR4, URZ ;  /* 0x0000003f00047c82 */ /* 0x000fe20008000000 */
[----:B------:R-:W-:Y:S01]  /*248f0*/  UMOV UR5, URZ ;  /* 0x0000003f00057c82 */ /* 0x000fe20008000000 */
[----:B------:R-:W-:Y:S01]  /*24900*/  ULDC UR6, c[0x0][0xc3c] ;  /* 0x00030f0000067ab9 */ /* 0x000fe20000000800 */
[----:B------:R-:W-:Y:S02]  /*24910*/  IMAD.MOV.U32 R16, RZ, RZ, R0 ;  /* 0x000000ffff107224 */ /* 0x000fe400078e0000 */
[----:B------:R-:W-:Y:S02]  /*24920*/  IMAD.U32 R17, RZ, RZ, UR4 ;  /* 0x00000004ff117e24 */ /* 0x000fe4000f8e00ff */
[----:B------:R-:W-:Y:S02]  /*24930*/  IMAD.U32 R18, RZ, RZ, UR5 ;  /* 0x00000005ff127e24 */ /* 0x000fe4000f8e00ff */
[----:B------:R-:W-:-:S07]  /*24940*/  IMAD.U32 R19, RZ, RZ, UR6 ;  /* 0x00000006ff137e24 */ /* 0x000fce000f8e00ff */
.L_x_2086:
[----:B------:R1:W3:Y:S01]  /*24950*/  LDL R3, [R1] ;  /* 0x0000000001037983 */ /* 0x0002e20000100800 */
[----:B------:R-:W4:Y:S01]  /*24960*/  S2R R0, SR_TID.X ;  /* 0x0000000000007919 */ /* 0x000f220000002100 */
[----:B------:R-:W-:Y:S05]  /*24970*/  WARPSYNC.ALL ;  /* 0x0000000000007948 */ /* 0x000fea0003800000 */
[----:B----4-:R-:W-:Y:S01]  /*24980*/  LOP3.LUT R0, R0, 0x1f, RZ, 0xc0, !PT ;  /* 0x0000001f00007812 */ /* 0x010fe200078ec0ff */
[----:B------:R-:W-:Y:S03]  /*24990*/  BAR.SYNC.DEFER_BLOCKING 0x4, 0x180 ;  /* 0x0106000000007b1d */ /* 0x000fe60000010000 */
[----:B------:R-:W-:-:S13]  /*249a0*/  ISETP.NE.AND P0, PT, R0, RZ, PT ;  /* 0x000000ff0000720c */ /* 0x000fda0003f05270 */
[----:B------:R-:W3:Y:S01]  /*249b0*/  @!P0 S2R R0, SR_CgaCtaId ;  /* 0x0000000000008919 */ /* 0x000ee20000008800 */
[----:B------:R-:W-:-:S04]  /*249c0*/  @!P0 MOV R2, 0x400 ;  /* 0x0000040000028802 */ /* 0x000fc80000000f00 */
[----:B---3--:R-:W-:-:S05]  /*249d0*/  @!P0 LEA R3, R0, R2, 0x18 ;  /* 0x0000000200038211 */ /* 0x008fca00078ec0ff */
[----:B------:R1:W-:Y:S04]  /*249e0*/  @!P0 STS.128 [R3+0x288d0], R16 ;  /* 0x0288d01003008388 */ /* 0x0003e80000000c00 */
[----:B------:R1:W-:Y:S01]  /*249f0*/  @!P0 STL [R1], R3 ;  /* 0x0000000301008387 */ /* 0x0003e20000100800 */
[----:B------:R-:W-:Y:S06]  /*24a00*/  BAR.ARV 0x5, 0x180 ;  /* 0x0146000000007b1d */ /* 0x000fec0000002000 */
.L_x_2075:
[----:B------:R-:W-:Y:S02]  /*24a10*/  ULDC UR4, c[0x0][0xc3c] ;  /* 0x00030f0000047ab9 */ /* 0x000fe40000000800 */
[----:B----4-:R-:W-:-:S13]  /*24a20*/  ISETP.GE.AND P0, PT, R19, UR4, PT ;  /* 0x0000000413007c0c */ /* 0x010fda000bf06270 */
[----:B------:R-:W-:Y:S05]  /*24a30*/  @!P0 BRA `(.L_x_2087) ;  /* 0xffffff9400648947 */ /* 0x000fea000383ffff */
[----:B------:R-:W-:Y:S05]  /*24a40*/  BSYNC B8 ;  /* 0x0000000000087941 */ /* 0x000fea0003800000 */
.L_x_1936:
[----:B---3--:R-:W3:Y:S01]  /*24a50*/  LDL.LU R0, [R1+0x48] ;  /* 0x0000480001007983 */ /* 0x008ee20000300800 */
[----:B------:R-:W-:Y:S01]  /*24a60*/  BSSY B0, `(.L_x_2088) ;  /* 0x000000b000007945 */ /* 0x000fe20003800000 */
[----:B------:R-:W4:Y:S01]  /*24a70*/  S2R R5, SR_CgaCtaId ;  /* 0x0000000000057919 */ /* 0x000f220000008800 */
[----:B---3--:R-:W-:-:S05]  /*24a80*/  VIADD R0, R0, 0x1 ;  /* 0x0000000100007836 */ /* 0x008fca0000000000 */
[----:B0-----:R-:W-:-:S04]  /*24a90*/  LEA.HI R2, R0, R0, RZ, 0x1 ;  /* 0x0000000000027211 */ /* 0x001fc800078f08ff */
[----:B-1----:R-:W-:-:S05]  /*24aa0*/  LOP3.LUT R3, R2, 0xfffffffe, RZ, 0xc0, !PT ;  /* 0xfffffffe02037812 */ /* 0x002fca00078ec0ff */
[----:B------:R-:W-:Y:S01]  /*24ab0*/  IMAD.IADD R3, R0, 0x1, -R3 ;  /* 0x0000000100037824 */ /* 0x000fe200078e0a03 */
[----:B------:R-:W-:-:S04]  /*24ac0*/  MOV R0, 0x400 ;  /* 0x0000040000007802 */ /* 0x000fc80000000f00 */
[----:B----4-:R-:W-:Y:S02]  /*24ad0*/  LEA R0, R5, R0, 0x18 ;  /* 0x0000000005007211 */ /* 0x010fe400078ec0ff */
[----:B------:R-:W-:-:S04]  /*24ae0*/  SHF.L.U32 R3, R3, 0x1f, RZ ;  /* 0x0000001f03037819 */ /* 0x000fc800000006ff */
[----:B------:R-:W0:Y:S02]  /*24af0*/  SYNCS.PHASECHK.TRANS64.TRYWAIT P0, [R0+URZ+0x28820], R3 ;  /* 0x02882003000075a7 */ /* 0x000e24000800017f */
[----:B0-----:R-:W-:Y:S05]  /*24b00*/  @!P0 BRA `(.L_x_2089) ;  /* 0x0000003800b08947 */ /* 0x001fea0003800000 */
.L_x_2233:
[----:B------:R-:W-:Y:S05]  /*24b10*/  BSYNC B0 ;  /* 0x0000000000007941 */ /* 0x000fea0003800000 */
.L_x_2088:
[----:B------:R-:W-:-:S03]  /*24b20*/  UMOV UR4, 0xffffffff ;  /* 0xffffffff00047882 */ /* 0x000fc60000000000 */
[----:B------:R-:W-:Y:S05]  /*24b30*/  BRA.DIV UR4, `(.L_x_2090) ;  /* 0x0000003a04b87947 */ /* 0x000fea000b800000 */
[----:B------:R-:W1:Y:S02]  /*24b40*/  S2R R2, SR_TID.X ;  /* 0x0000000000027919 */ /* 0x000e640000002100 */
[----:B-1----:R-:W-:-:S04]  /*24b50*/  SHF.R.U32.HI R2, RZ, 0x5, R2 ;  /* 0x00000005ff027819 */ /* 0x002fc80000011602 */
[----:B------:R-:W-:-:S05]  /*24b60*/  LOP3.LUT R2, R2, 0x3, RZ, 0xc0, !PT ;  /* 0x0000000302027812 */ /* 0x000fca00078ec0ff */
[----:B------:R1:W3:Y:S02]  /*24b70*/  SHFL.IDX PT, R14, R2, RZ, 0x1f ;  /* 0x00001fff020e7589 */ /* 0x0002e400000e0000 */
.L_x_2236:
[----:B---3--:R-:W-:-:S13]  /*24b80*/  ISETP.NE.AND P0, PT, R14, RZ, PT ;  /* 0x000000ff0e00720c */ /* 0x008fda0003f05270 */
[----:B------:R-:W-:Y:S05]  /*24b90*/  @P0 BRA `(.L_x_1664) ;  /* 0x0000000000940947 */ /* 0x000fea0003800000 */
[----:B------:R-:W-:-:S03]  /*24ba0*/  UMOV UR4, 0xffffffff ;  /* 0xffffffff00047882 */ /* 0x000fc60000000000 */
[----:B------:R-:W-:Y:S05]  /*24bb0*/  BRA.DIV UR4, `(.L_x_2091) ;  /* 0x0000003a04cc7947 */ /* 0x000fea000b800000 */
[----:B------:R-:W-:-:S13]  /*24bc0*/  ELECT P6, URZ, PT ;  /* 0x00000000003f782f */ /* 0x000fda00038c0000 */
.L_x_2239:
[----:B------:R-:W-:Y:S05]  /*24bd0*/  @!P6 BRA `(.L_x_1664) ;  /* 0x000000000084e947 */ /* 0x000fea0003800000 */
[----:B-1----:R-:W3:Y:S02]  /*24be0*/  LDL.LU R2, [R1+0x50] ;  /* 0x0000500001027983 */ /* 0x002ee40000300800 */
[----:B---3--:R-:W-:-:S04]  /*24bf0*/  LOP3.LUT R2, R2, 0x2, RZ, 0xfc, !PT ;  /* 0x0000000202027812 */ /* 0x008fc800078efcff */
[----:B------:R-:W-:-:S13]  /*24c00*/  ISETP.NE.AND P2, PT, R2, 0x3, PT ;  /* 0x000000030200780c */ /* 0x000fda0003f45270 */
[----:B------:R-:W-:Y:S05]  /*24c10*/  @!P2 BRA `(.L_x_2092) ;  /* 0x000000000004a947 */ /* 0x000fea0003800000 */
[----:B------:R-:W-:Y:S01]  /*24c20*/  BPT.TRAP 0x1 ;  /* 0x000000040000795c */ /* 0x000fe20000300000 */
.L_x_2092:
[----:B0-----:R-:W3:Y:S04]  /*24c30*/  LDL R3, [R1+0x4] ;  /* 0x0000040001037983 */ /* 0x001ee80000100800 */
[----:B--2---:R-:W2:Y:S01]  /*24c40*/  LDL.LU R7, [R1+0x10] ;  /* 0x0000100001077983 */ /* 0x004ea20000300800 */
        /* <DEDUP_REMOVED lines=12> */
.L_x_2240:
[----:B------:R-:W1:Y:S02]  /*24d10*/  SYNCS.PHASECHK.TRANS64.TRYWAIT P0, [R7+URZ], R2 ;  /* 0x00000002070075a7 */ /* 0x000e64000800017f */
[----:B-1----:R-:W-:Y:S05]  /*24d20*/  @!P0 BRA `(.L_x_2094) ;  /* 0x0000003800a48947 */ /* 0x002fea0003800000 */
.L_x_2241:
[----:B------:R-:W-:Y:S05]  /*24d30*/  @!P2 BRA `(.L_x_2095) ;  /* 0x000000000004a947 */ /* 0x000fea0003800000 */
[----:B------:R-:W-:Y:S01]  /*24d40*/  BPT.TRAP 0x1 ;  /* 0x000000040000795c */ /* 0x000fe20000300000 */
.L_x_2095:
[----:B------:R-:W2:Y:S01]  /*24d50*/  LDL.LU R4, [R1+0x4] ;  /* 0x0000040001047983 */ /* 0x000ea20000300800 */
[----:B------:R-:W-:-:S04]  /*24d60*/  VIADD R0, R0, 0x28860 ;  /* 0x0002886000007836 */ /* 0x000fc80000000000 */
[----:B--2---:R-:W-:-:S04]  /*24d70*/  IMAD R4, R4, 0x8, R0 ;  /* 0x0000000804047824 */ /* 0x004fc800078e0200 */
[----:B------:R-:W2:Y:S02]  /*24d80*/  SYNCS.PHASECHK.TRANS64.TRYWAIT P0, [R4+URZ], R5 ;  /* 0x00000005040075a7 */ /* 0x000ea4000800017f */
[----:B--2---:R-:W-:Y:S05]  /*24d90*/  @!P0 BRA `(.L_x_2096) ;  /* 0x00000038009c8947 */ /* 0x004fea0003800000 */
.L_x_2242:
[----:B------:R-:W-:-:S07]  /*24da0*/  IMAD R3, R3, 0x8, R0 ;  /* 0x0000000803037824 */ /* 0x000fce00078e0200 */
.L_x_2097:
[----:B---3--:R3:W4:Y:S02]  /*24db0*/  SYNCS.PHASECHK.TRANS64.TRYWAIT P0, [R3+URZ], R2 ;  /* 0x00000002030075a7 */ /* 0x008724000800017f */
[----:B----4-:R-:W-:Y:S05]  /*24dc0*/  @!P0 NANOSLEEP.SYNCS 0x989680 ;  /* 0x009896800000895d */ /* 0x010fea0003900000 */
[----:B------:R-:W4:Y:S02]  /*24dd0*/  @!P0 SYNCS.PHASECHK.TRANS64 P0, [R3+URZ], R2 ;  /* 0x00000002030085a7 */ /* 0x000f24000800007f */
[----:B----4-:R-:W-:Y:S05]  /*24de0*/  @!P0 BRA `(.L_x_2097) ;  /* 0xfffffffc00f08947 */ /* 0x010fea000383ffff */
.L_x_1664:
[----:B------:R-:W-:Y:S05]  /*24df0*/  BSYNC B9 ;  /* 0x0000000000097941 */ /* 0x000fea0003800000 */
.L_x_1661:
[----:B------:R-:W-:Y:S05]  /*24e00*/  EXIT ;  /* 0x000000000000794d */ /* 0x000fea0003800000 */
.L_x_1694:
[----:B0-----:R0:W1:Y:S02]  /*24e10*/  SYNCS.PHASECHK.TRANS64.TRYWAIT P6, [R106+URZ+0x28890], R119 ;  /* 0x028890776a0075a7 */ /* 0x00106400080c017f */
[----:B-1----:R-:W-:Y:S05]  /*24e20*/  @!P6 NANOSLEEP.SYNCS 0x989680 ;  /* 0x009896800000e95d */ /* 0x002fea0003900000 */
[----:B------:R-:W1:Y:S02]  /*24e30*/  @!P6 SYNCS.PHASECHK.TRANS64 P6, [R106+URZ+0x28890], R119 ;  /* 0x028890776a00e5a7 */ /* 0x000e6400080c007f */
[----:B-1----:R-:W-:Y:S05]  /*24e40*/  @!P6 BRA `(.L_x_1694) ;  /* 0xfffffffc00f0e947 */ /* 0x002fea000383ffff */
[----:B------:R-:W-:Y:S05]  /*24e50*/  BRA `(.L_x_2098) ;  /* 0xfffffde400a07947 */ /* 0x000fea000383ffff */
.L_x_1730:
[----:B0-----:R0:W1:Y:S02]  /*24e60*/  SYNCS.PHASECHK.TRANS64.TRYWAIT P4, [R106+URZ+0x28890], R119 ;  /* 0x028890776a0075a7 */ /* 0x001064000808017f */
[----:B-1----:R-:W-:Y:S05]  /*24e70*/  @!P4 NANOSLEEP.SYNCS 0x989680 ;  /* 0x009896800000c95d */ /* 0x002fea0003900000 */
[----:B------:R-:W1:Y:S02]  /*24e80*/  @!P4 SYNCS.PHASECHK.TRANS64 P4, [R106+URZ+0x28890], R119 ;  /* 0x028890776a00c5a7 */ /* 0x000e64000808007f */
[----:B-1----:R-:W-:Y:S05]  /*24e90*/  @!P4 BRA `(.L_x_1730) ;  /* 0xfffffffc00f0c947 */ /* 0x002fea000383ffff */
[----:B------:R-:W-:Y:S05]  /*24ea0*/  BRA `(.L_x_2099) ;  /* 0xfffffe0c00c07947 */ /* 0x000fea000383ffff */
.L_x_1747:
[----:B0-----:R0:W1:Y:S02]  /*24eb0*/  SYNCS.PHASECHK.TRANS64.TRYWAIT P3, [R106+URZ+0x28890], R119 ;  /* 0x028890776a0075a7 */ /* 0x001064000806017f */
[----:B-1----:R-:W-:Y:S05]  /*24ec0*/  @!P3 NANOSLEEP.SYNCS 0x989680 ;  /* 0x009896800000b95d */ /* 0x002fea0003900000 */
[----:B------:R-:W1:Y:S02]  /*24ed0*/  @!P3 SYNCS.PHASECHK.TRANS64 P3, [R106+URZ+0x28890], R119 ;  /* 0x028890776a00b5a7 */ /* 0x000e64000806007f */
[----:B-1----:R-:W-:Y:S05]  /*24ee0*/  @!P3 BRA `(.L_x_1747) ;  /* 0xfffffffc00f0b947 */ /* 0x002fea000383ffff */
[----:B------:R-:W-:Y:S05]  /*24ef0*/  BRA `(.L_x_2100) ;  /* 0xfffffe3000407947 */ /* 0x000fea000383ffff */
.L_x_1757:
[----:B--2---:R2:W3:Y:S02]  /*24f00*/  SYNCS.PHASECHK.TRANS64.TRYWAIT P0, [R106+URZ+0x288b0], R119 ;  /* 0x0288b0776a0075a7 */ /* 0x0044e4000800017f */
[----:B---3--:R-:W-:Y:S05]  /*24f10*/  @!P0 NANOSLEEP.SYNCS 0x989680 ;  /* 0x009896800000895d */ /* 0x008fea0003900000 */
[----:B------:R-:W3:Y:S02]  /*24f20*/  @!P0 SYNCS.PHASECHK.TRANS64 P0, [R106+URZ+0x288b0], R119 ;  /* 0x0288b0776a0085a7 */ /* 0x000ee4000800007f */
[----:B---3--:R-:W-:Y:S05]  /*24f30*/  @!P0 BRA `(.L_x_1757) ;  /* 0xfffffffc00f08947 */ /* 0x008fea000383ffff */
[----:B------:R-:W-:Y:S05]  /*24f40*/  BRA `(.L_x_2101) ;  /* 0xfffffe3400dc7947 */ /* 0x000fea000383ffff */
.L_x_1777:
[----:B------:R-:W-:Y:S01]  /*24f50*/  BSSY B0, `(.L_x_2102) ;  /* 0x0000008000007945 */ /* 0x000fe20003800000 */
[----:B------:R-:W-:Y:S02]  /*24f60*/  IMAD.MOV.U32 R13, RZ, RZ, R222 ;  /* 0x000000ffff0d7224 */ /* 0x000fe400078e00de */
[----:B------:R-:W-:Y:S02]  /*24f70*/  IMAD.MOV.U32 R12, RZ, RZ, RZ ;  /* 0x000000ffff0c7224 */ /* 0x000fe400078e00ff */
[----:B------:R-:W-:Y:S02]  /*24f80*/  IMAD.MOV.U32 R11, RZ, RZ, 0x1f ;  /* 0x0000001fff0b7424 */ /* 0x000fe400078e00ff */
[----:B------:R-:W-:-:S07]  /*24f90*/  IMAD.MOV.U32 R15, RZ, RZ, -0x1 ;  /* 0xffffffffff0f7424 */ /* 0x000fce00078e00ff */
[----:B-----5:R-:W-:Y:S05]  /*24fa0*/  WARPSYNC.COLLECTIVE R15, `(.L_x_2103) ;  /* 0x000000000f087348 */ /* 0x020fea0003c00000 */
[----:B------:R0:W1:Y:S02]  /*24fb0*/  SHFL.IDX P6, R14, R13, R12, R11 ;  /* 0x0000000c0d0e7389 */ /* 0x00006400000c000b */
[----:B01---5:R-:W-:Y:S01]  /*24fc0*/  ENDCOLLECTIVE ;  /* 0x000000000000791b */ /* 0x023fe20003800000 */
.L_x_2103:
[----:B------:R-:W-:Y:S05]  /*24fd0*/  BSYNC B0 ;  /* 0x0000000000007941 */ /* 0x000fea0003800000 */
.L_x_2102:
[----:B------:R-:W-:Y:S01]  /*24fe0*/  IMAD.MOV.U32 R194, RZ, RZ, R14 ;  /* 0x000000ffffc27224 */ /* 0x000fe200078e000e */
[----:B------:R-:W-:Y:S06]  /*24ff0*/  BRA `(.L_x_2104) ;  /* 0xfffffe4400147947 */ /* 0x000fec000383ffff */
.L_x_1787:
[----:B------:R-:W-:Y:S01]  /*25000*/  BSSY B1, `(.L_x_2105) ;  /* 0x0000008000017945 */ /* 0x000fe20003800000 */
[----:B------:R-:W-:Y:S02]  /*25010*/  IMAD.MOV.U32 R13, RZ, RZ, R6 ;  /* 0x000000ffff0d7224 */ /* 0x000fe400078e0006 */
[----:B------:R-:W-:Y:S02]  /*25020*/  IMAD.MOV.U32 R12, RZ, RZ, RZ ;  /* 0x000000ffff0c7224 */ /* 0x000fe400078e00ff */
[----:B------:R-:W-:Y:S02]  /*25030*/  IMAD.MOV.U32 R11, RZ, RZ, 0x181f ;  /* 0x0000181fff0b7424 */ /* 0x000fe400078e00ff */
[----:B------:R-:W-:-:S07]  /*25040*/  IMAD.MOV.U32 R15, RZ, RZ, -0x1 ;  /* 0xffffffffff0f7424 */ /* 0x000fce00078e00ff */
[----:B0-----:R-:W-:Y:S05]  /*25050*/  WARPSYNC.COLLECTIVE R15, `(.L_x_2106) ;  /* 0x000000000f087348 */ /* 0x001fea0003c00000 */
[----:B------:R1:W2:Y:S02]  /*25060*/  SHFL.IDX P6, R14, R13, R12, R11 ;  /* 0x0000000c0d0e7389 */ /* 0x0002a400000c000b */
[----:B012---:R-:W-:Y:S01]  /*25070*/  ENDCOLLECTIVE ;  /* 0x000000000000791b */ /* 0x007fe20003800000 */
.L_x_2106:
[----:B------:R-:W-:Y:S05]  /*25080*/  BSYNC B1 ;  /* 0x0000000000017941 */ /* 0x000fea0003800000 */
.L_x_2105:
        /* <DEDUP_REMOVED lines=8> */
.L_x_2107:
[----:B------:R-:W-:Y:S02]  /*25110*/  IMAD.MOV.U32 R13, RZ, RZ, R8 ;  /* 0x000000ffff0d7224 */ /* 0x000fe400078e0008 */
[----:B------:R-:W-:-:S07]  /*25120*/  IMAD.MOV.U32 R3, RZ, RZ, R14 ;  /* 0x000000ffff037224 */ /* 0x000fce00078e000e */
[----:B------:R-:W-:Y:S05]  /*25130*/  WARPSYNC.COLLECTIVE R15, `(.L_x_2108) ;  /* 0x000000000f087348 */ /* 0x000fea0003c00000 */
[----:B------:R0:W1:Y:S02]  /*25140*/  SHFL.IDX P6, R14, R13, R12, R11 ;  /* 0x0000000c0d0e7389 */ /* 0x00006400000c000b */
[----:B01----:R-:W-:Y:S01]  /*25150*/  ENDCOLLECTIVE ;  /* 0x000000000000791b */ /* 0x003fe20003800000 */
.L_x_2108:
[----:B------:R-:W-:Y:S02]  /*25160*/  IMAD.MOV.U32 R13, RZ, RZ, R7 ;  /* 0x000000ffff0d7224 */ /* 0x000fe400078e0007 */
[----:B------:R-:W-:-:S07]  /*25170*/  IMAD.MOV.U32 R4, RZ, RZ, R14 ;  /* 0x000000ffff047224 */ /* 0x000fce00078e000e */
[----:B------:R-:W-:Y:S05]  /*25180*/  WARPSYNC.COLLECTIVE R15, `(.L_x_2109) ;  /* 0x000000000f087348 */ /* 0x000fea0003c00000 */
[----:B------:R0:W1:Y:S02]  /*25190*/  SHFL.IDX P6, R14, R13, R12, R11 ;  /* 0x0000000c0d0e7389 */ /* 0x00006400000c000b */
[----:B01----:R-:W-:Y:S01]  /*251a0*/  ENDCOLLECTIVE ;  /* 0x000000000000791b */ /* 0x003fe20003800000 */
.L_x_2109:
[----:B------:R-:W-:Y:S05]  /*251b0*/  BRA `(.L_x_2110) ;  /* 0xfffffe4800607947 */ /* 0x000fea000383ffff */
.L_x_1790:
[----:B------:R-:W-:Y:S01]  /*251c0*/  BSSY B1, `(.L_x_2111) ;  /* 0x0000008000017945 */ /* 0x000fe20003800000 */
[----:B0-----:R-:W-:Y:S02]  /*251d0*/  IMAD.MOV.U32 R13, RZ, RZ, R6 ;  /* 0x000000ffff0d7224 */ /* 0x001fe400078e0006 */
[----:B------:R-:W-:Y:S02]  /*251e0*/  IMAD.MOV.U32 R12, RZ, RZ, 0x1 ;  /* 0x00000001ff0c7424 */ /* 0x000fe400078e00ff */
[----:B------:R-:W-:Y:S02]  /*251f0*/  IMAD.MOV.U32 R11, RZ, RZ, 0x181f ;  /* 0x0000181fff0b7424 */ /* 0x000fe400078e00ff */
[----:B------:R-:W-:-:S07]  /*25200*/  IMAD.MOV.U32 R15, RZ, RZ, -0x1 ;  /* 0xffffffffff0f7424 */ /* 0x000fce00078e00ff */
[----:B-1----:R-:W-:Y:S05]  /*25210*/  WARPSYNC.COLLECTIVE R15, `(.L_x_2112) ;  /* 0x000000000f087348 */ /* 0x002fea0003c00000 */
[----:B------:R0:W2:Y:S02]  /*25220*/  SHFL.IDX P6, R14, R13, R12, R11 ;  /* 0x0000000c0d0e7389 */ /* 0x0000a400000c000b */
[----:B012---:R-:W-:Y:S01]  /*25230*/  ENDCOLLECTIVE ;  /* 0x000000000000791b */ /* 0x007fe20003800000 */
.L_x_2112:
[----:B------:R-:W-:Y:S05]  /*25240*/  BSYNC B1 ;  /* 0x0000000000017941 */ /* 0x000fea0003800000 */
.L_x_2111:
        /* <DEDUP_REMOVED lines=8> */
.L_x_2113:
[----:B------:R-:W-:Y:S02]  /*252d0*/  IMAD.MOV.U32 R13, RZ, RZ, R8 ;  /* 0x000000ffff0d7224 */ /* 0x000fe400078e0008 */
[----:B------:R-:W-:-:S07]  /*252e0*/  IMAD.MOV.U32 R3, RZ, RZ, R14 ;  /* 0x000000ffff037224 */ /* 0x000fce00078e000e */
[----:B------:R-:W-:Y:S05]  /*252f0*/  WARPSYNC.COLLECTIVE R15, `(.L_x_2114) ;  /* 0x000000000f087348 */ /* 0x000fea0003c00000 */
[----:B------:R0:W1:Y:S02]  /*25300*/  SHFL.IDX P6, R14, R13, R12, R11 ;  /* 0x0000000c0d0e7389 */ /* 0x00006400000c000b */
[----:B01----:R-:W-:Y:S01]  /*25310*/  ENDCOLLECTIVE ;  /* 0x000000000000791b */ /* 0x003fe20003800000 */
.L_x_2114:
[----:B------:R-:W-:Y:S02]  /*25320*/  IMAD.MOV.U32 R13, RZ, RZ, R7 ;  /* 0x000000ffff0d7224 */ /* 0x000fe400078e0007 */
[----:B------:R-:W-:-:S07]  /*25330*/  IMAD.MOV.U32 R4, RZ, RZ, R14 ;  /* 0x000000ffff047224 */ /* 0x000fce00078e000e */
[----:B------:R-:W-:Y:S05]  /*25340*/  WARPSYNC.COLLECTIVE R15, `(.L_x_2115) ;  /* 0x000000000f087348 */ /* 0x000fea0003c00000 */
[----:B------:R0:W1:Y:S02]  /*25350*/  SHFL.IDX P6, R14, R13, R12, R11 ;  /* 0x0000000c0d0e7389 */ /* 0x00006400000c000b */
[----:B01----:R-:W-:Y:S01]  /*25360*/  ENDCOLLECTIVE ;  /* 0x000000000000791b */ /* 0x003fe20003800000 */
.L_x_2115:
[----:B------:R-:W-:Y:S05]  /*25370*/  BRA `(.L_x_2116) ;  /* 0xfffffe4800cc7947 */ /* 0x000fea000383ffff */
.L_x_1793:
[----:B------:R-:W-:Y:S01]  /*25380*/  BSSY B1, `(.L_x_2117) ;  /* 0x0000008000017945 */ /* 0x000fe20003800000 */
[----:B0-----:R-:W-:Y:S02]  /*25390*/  IMAD.MOV.U32 R13, RZ, RZ, R6 ;  /* 0x000000ffff0d7224 */ /* 0x001fe400078e0006 */
[----:B------:R-:W-:Y:S02]  /*253a0*/  IMAD.MOV.U32 R12, RZ, RZ, 0x2 ;  /* 0x00000002ff0c7424 */ /* 0x000fe400078e00ff */
[----:B------:R-:W-:Y:S02]  /*253b0*/  IMAD.MOV.U32 R11, RZ, RZ, 0x181f ;  /* 0x0000181fff0b7424 */ /* 0x000fe400078e00ff */
[----:B------:R-:W-:-:S07]  /*253c0*/  IMAD.MOV.U32 R15, RZ, RZ, -0x1 ;  /* 0xffffffffff0f7424 */ /* 0x000fce00078e00ff */
[----:B--2---:R-:W-:Y:S05]  /*253d0*/  WARPSYNC.COLLECTIVE R15, `(.L_x_2118) ;  /* 0x000000000f087348 */ /* 0x004fea0003c00000 */
[----:B------:R0:W1:Y:S02]  /*253e0*/  SHFL.IDX P6, R14, R13, R12, R11 ;  /* 0x0000000c0d0e7389 */ /* 0x00006400000c000b */
[----:B012---:R-:W-:Y:S01]  /*253f0*/  ENDCOLLECTIVE ;  /* 0x000000000000791b */ /* 0x007fe20003800000 */
.L_x_2118:
[----:B------:R-:W-:Y:S05]  /*25400*/  BSYNC B1 ;  /* 0x0000000000017941 */ /* 0x000fea0003800000 */
.L_x_2117:
        /* <DEDUP_REMOVED lines=8> */
.L_x_2119:
[----:B------:R-:W-:Y:S02]  /*25490*/  IMAD.MOV.U32 R13, RZ, RZ, R8 ;  /* 0x000000ffff0d7224 */ /* 0x000fe400078e0008 */
[----:B------:R-:W-:-:S07]  /*254a0*/  IMAD.MOV.U32 R3, RZ, RZ, R14 ;  /* 0x000000ffff037224 */ /* 0x000fce00078e000e */
[----:B------:R-:W-:Y:S05]  /*254b0*/  WARPSYNC.COLLECTIVE R15, `(.L_x_2120) ;  /* 0x000000000f087348 */ /* 0x000fea0003c00000 */
[----:B------:R0:W1:Y:S02]  /*254c0*/  SHFL.IDX P6, R14, R13, R12, R11 ;  /* 0x0000000c0d0e7389 */ /* 0x00006400000c000b */
[----:B01----:R-:W-:Y:S01]  /*254d0*/  ENDCOLLECTIVE ;  /* 0x000000000000791b */ /* 0x003fe20003800000 */
.L_x_2120:
[----:B------:R-:W-:Y:S02]  /*254e0*/  IMAD.MOV.U32 R13, RZ, RZ, R7 ;  /* 0x000000ffff0d7224 */ /* 0x000fe400078e0007 */
[----:B------:R-:W-:-:S07]  /*254f0*/  IMAD.MOV.U32 R4, RZ, RZ, R14 ;  /* 0x000000ffff047224 */ /* 0x000fce00078e000e */
[----:B------:R-:W-:Y:S05]  /*25500*/  WARPSYNC.COLLECTIVE R15, `(.L_x_2121) ;  /* 0x000000000f087348 */ /* 0x000fea0003c00000 */
[----:B------:R0:W1:Y:S02]  /*25510*/  SHFL.IDX P6, R14, R13, R12, R11 ;  /* 0x0000000c0d0e7389 */ /* 0x00006400000c000b */
[----:B01----:R-:W-:Y:S01]  /*25520*/  ENDCOLLECTIVE ;  /* 0x000000000000791b */ /* 0x003fe20003800000 */
.L_x_2121:
[----:B------:R-:W-:Y:S05]  /*25530*/  BRA `(.L_x_2122) ;  /* 0xfffffe4c00307947 */ /* 0x000fea000383ffff */
.L_x_1796:
[----:B------:R-:W-:Y:S01]  /*25540*/  BSSY B1, `(.L_x_2123) ;  /* 0x0000008000017945 */ /* 0x000fe20003800000 */
[----:B------:R-:W-:Y:S02]  /*25550*/  IMAD.MOV.U32 R13, RZ, RZ, R6 ;  /* 0x000000ffff0d7224 */ /* 0x000fe400078e0006 */
[----:B------:R-:W-:Y:S02]  /*25560*/  IMAD.MOV.U32 R12, RZ, RZ, 0x3 ;  /* 0x00000003ff0c7424 */ /* 0x000fe400078e00ff */
[----:B------:R-:W-:Y:S02]  /*25570*/  IMAD.MOV.U32 R11, RZ, RZ, 0x181f ;  /* 0x0000181fff0b7424 */ /* 0x000fe400078e00ff */
[----:B------:R-:W-:-:S07]  /*25580*/  IMAD.MOV.U32 R15, RZ, RZ, -0x1 ;  /* 0xffffffffff0f7424 */ /* 0x000fce00078e00ff */
[----:B--2---:R-:W-:Y:S05]  /*25590*/  WARPSYNC.COLLECTIVE R15, `(.L_x_2124) ;  /* 0x000000000f087348 */ /* 0x004fea0003c00000 */
[----:B------:R0:W1:Y:S02]  /*255a0*/  SHFL.IDX P6, R14, R13, R12, R11 ;  /* 0x0000000c0d0e7389 */ /* 0x00006400000c000b */
[----:B012---:R-:W-:Y:S01]  /*255b0*/  ENDCOLLECTIVE ;  /* 0x000000000000791b */ /* 0x007fe20003800000 */
.L_x_2124:
[----:B------:R-:W-:Y:S05]  /*255c0*/  BSYNC B1 ;  /* 0x0000000000017941 */ /* 0x000fea0003800000 */
.L_x_2123:
        /* <DEDUP_REMOVED lines=8> */
.L_x_2125:
[----:B------:R-:W-:Y:S02]  /*25650*/  IMAD.MOV.U32 R13, RZ, RZ, R8 ;  /* 0x000000ffff0d7224 */ /* 0x000fe400078e0008 */
[----:B------:R-:W-:-:S07]  /*25660*/  IMAD.MOV.U32 R3, RZ, RZ, R14 ;  /* 0x000000ffff037224 */ /* 0x000fce00078e000e */
[----:B------:R-:W-:Y:S05]  /*25670*/  WARPSYNC.COLLECTIVE R15, `(.L_x_2126) ;  /* 0x000000000f087348 */ /* 0x000fea0003c00000 */
[----:B------:R0:W1:Y:S02]  /*25680*/  SHFL.IDX P6, R14, R13, R12, R11 ;  /* 0x0000000c0d0e7389 */ /* 0x00006400000c000b */
[----:B01----:R-:W-:Y:S01]  /*25690*/  ENDCOLLECTIVE ;  /* 0x000000000000791b */ /* 0x003fe20003800000 */
.L_x_2126:
[----:B------:R-:W-:Y:S02]  /*256a0*/  IMAD.MOV.U32 R13, RZ, RZ, R7 ;  /* 0x000000ffff0d7224 */ /* 0x000fe400078e0007 */
[----:B------:R-:W-:-:S07]  /*256b0*/  IMAD.MOV.U32 R4, RZ, RZ, R14 ;  /* 0x000000ffff047224 */ /* 0x000fce00078e000e */
[----:B------:R-:W-:Y:S05]  /*256c0*/  WARPSYNC.COLLECTIVE R15, `(.L_x_2127) ;  /* 0x000000000f087348 */ /* 0x000fea0003c00000 */
[----:B------:R0:W1:Y:S02]  /*256d0*/  SHFL.IDX P6, R14, R13, R12, R11 ;  /* 0x0000000c0d0e7389 */ /* 0x00006400000c000b */
[----:B01----:R-:W-:Y:S01]  /*256e0*/  ENDCOLLECTIVE ;  /* 0x000000000000791b */ /* 0x003fe20003800000 */
.L_x_2127:
[----:B------:R-:W-:Y:S05]  /*256f0*/  BRA `(.L_x_2128) ;  /* 0xfffffe4c009c7947 */ /* 0x000fea000383ffff */
.L_x_1800:
[----:B0-----:R0:W1:Y:S02]  /*25700*/  SYNCS.PHASECHK.TRANS64.TRYWAIT P0, [R2+URZ+0x28800], R5 ;  /* 0x02880005020075a7 */ /* 0x001064000800017f */
[----:B-1----:R-:W-:Y:S05]  /*25710*/  @!P0 NANOSLEEP.SYNCS 0x989680 ;  /* 0x009896800000895d */ /* 0x002fea0003900000 */
[----:B------:R-:W1:Y:S02]  /*25720*/  @!P0 SYNCS.PHASECHK.TRANS64 P0, [R2+URZ+0x28800], R5 ;  /* 0x02880005020085a7 */ /* 0x000e64000800007f */
[----:B-1----:R-:W-:Y:S05]  /*25730*/  @!P0 BRA `(.L_x_1800) ;  /* 0xfffffffc00f08947 */ /* 0x002fea000383ffff */
[----:B------:R-:W-:Y:S05]  /*25740*/  BRA `(.L_x_2129) ;  /* 0xfffffe50005c7947 */ /* 0x000fea000383ffff */
.L_x_1816:
[----:B------:R-:W1:Y:S01]  /*25750*/  LDC R56, c[0x0][0x3f4] ;  /* 0x0000fd00ff387b82 */ /* 0x000e620000000800 */
[----:B------:R-:W-:Y:S01]  /*25760*/  BSSY B1, `(.L_x_2130) ;  /* 0x0000008000017945 */ /* 0x000fe20003800000 */
[----:B------:R-:W-:Y:S02]  /*25770*/  IMAD.MOV.U32 R13, RZ, RZ, R35 ;  /* 0x000000ffff0d7224 */ /* 0x000fe400078e0023 */
[----:B------:R-:W-:Y:S02]  /*25780*/  IMAD.MOV.U32 R12, RZ, RZ, RZ ;  /* 0x000000ffff0c7224 */ /* 0x000fe400078e00ff */
[----:B------:R-:W-:Y:S02]  /*25790*/  IMAD.MOV.U32 R11, RZ, RZ, 0x181f ;  /* 0x0000181fff0b7424 */ /* 0x000fe400078e00ff */
[----:B------:R-:W-:-:S07]  /*257a0*/  IMAD.MOV.U32 R15, RZ, RZ, -0x1 ;  /* 0xffffffffff0f7424 */ /* 0x000fce00078e00ff */
[----:B01----:R-:W-:Y:S05]  /*257b0*/  WARPSYNC.COLLECTIVE R15, `(.L_x_2131) ;  /* 0x000000000f087348 */ /* 0x003fea0003c00000 */
[----:B------:R2:W3:Y:S02]  /*257c0*/  SHFL.IDX P6, R14, R13, R12, R11 ;  /* 0x0000000c0d0e7389 */ /* 0x0004e400000c000b */
[----:B0123--:R-:W-:Y:S01]  /*257d0*/  ENDCOLLECTIVE ;  /* 0x000000000000791b */ /* 0x00ffe20003800000 */
.L_x_2131:
[----:B------:R-:W-:Y:S05]  /*257e0*/  BSYNC B1 ;  /* 0x0000000000017941 */ /* 0x000fea0003800000 */
.L_x_2130:
[----:B------:R-:W-:Y:S01]  /*257f0*/  IMAD.MOV.U32 R13, RZ, RZ, R32 ;  /* 0x000000ffff0d7224 */ /* 0x000fe200078e0020 */
[----:B------:R-:W-:Y:S01]  /*25800*/  ISETP.GE.AND P0, PT, R16, R56, PT ;  /* 0x000000381000720c */ /* 0x000fe20003f06270 */
[----:B------:R-:W-:Y:S02]  /*25810*/  IMAD.MOV.U32 R12, RZ, RZ, RZ ;  /* 0x000000ffff0c7224 */ /* 0x000fe400078e00ff */
[----:B------:R-:W-:Y:S02]  /*25820*/  IMAD.MOV.U32 R11, RZ, RZ, 0x181f ;  /* 0x0000181fff0b7424 */ /* 0x000fe400078e00ff */
[----:B------:R-:W-:Y:S02]  /*25830*/  IMAD.MOV.U32 R15, RZ, RZ, -0x1 ;  /* 0xffffffffff0f7424 */ /* 0x000fe400078e00ff */
[----:B------:R-:W-:Y:S02]  /*25840*/  IMAD.MOV.U32 R3, RZ, RZ, R14 ;  /* 0x000000ffff037224 */ /* 0x000fe400078e000e */
[----:B------:R-:W-:-:S07]  /*25850*/  IMAD R0, R187, R0, RZ ;  /* 0x00000000bb007224 */ /* 0x000fce00078e02ff */
[----:B------:R-:W-:Y:S05]  /*25860*/  WARPSYNC.COLLECTIVE R15, `(.L_x_2132) ;  /* 0x000000000f087348 */ /* 0x000fea0003c00000 */
[----:B------:R0:W1:Y:S02]  /*25870*/  SHFL.IDX P6, R14, R13, R12, R11 ;  /* 0x0000000c0d0e7389 */ /* 0x00006400000c000b */
[----:B01----:R-:W-:Y:S01]  /*25880*/  ENDCOLLECTIVE ;  /* 0x000000000000791b */ /* 0x003fe20003800000 */
.L_x_2132:
[----:B------:R-:W-:Y:S01]  /*25890*/  ISETP.GE.OR P1, PT, R57, R0, P0 ;  /* 0x000000003900720c */ /* 0x000fe20000726670 */
[----:B------:R-:W-:-:S12]  /*258a0*/  IMAD.MOV.U32 R13, RZ, RZ, R33 ;  /* 0x000000ffff0d7224 */ /* 0x000fd800078e0021 */
[C---:B------:R-:W-:Y:S01]  /*258b0*/  @!P1 IMAD.SHL.U32 R7, R16.reuse, 0x2, RZ ;  /* 0x0000000210079824 */ /* 0x040fe200078e00ff */
[----:B------:R-:W-:Y:S01]  /*258c0*/  @!P1 SHF.L.U64.HI R6, R16, 0x1, R17 ;  /* 0x0000000110069819 */ /* 0x000fe20000010211 */
[----:B------:R-:W-:-:S07]  /*258d0*/  IMAD.MOV.U32 R4, RZ, RZ, R14 ;  /* 0x000000ffff047224 */ /* 0x000fce00078e000e */
[----:B------:R-:W-:Y:S05]  /*258e0*/  WARPSYNC.COLLECTIVE R15, `(.L_x_2133) ;  /* 0x000000000f087348 */ /* 0x000fea0003c00000 */
[----:B------:R0:W1:Y:S02]  /*258f0*/  SHFL.IDX P6, R14, R13, R12, R11 ;  /* 0x0000000c0d0e7389 */ /* 0x00006400000c000b */
[----:B01----:R-:W-:Y:S01]  /*25900*/  ENDCOLLECTIVE ;  /* 0x000000000000791b */ /* 0x003fe20003800000 */
.L_x_2133:
[----:B------:R-:W-:-:S05]  /*25910*/  @!P1 IADD3 R4, P2, R4, R7, RZ ;  /* 0x0000000704049210 */ /* 0x000fca0007f5e0ff */
[----:B------:R-:W-:Y:S02]  /*25920*/  @!P1 IMAD.X R3, R3, 0x1, R6, P2 ;  /* 0x0000000103039824 */ /* 0x000fe400010e0606 */
[----:B------:R-:W-:Y:S02]  /*25930*/  @!P1 IMAD.MOV.U32 R24, RZ, RZ, R4 ;  /* 0x000000ffff189224 */ /* 0x000fe400078e0004 */
[----:B------:R-:W-:Y:S02]  /*25940*/  @!P1 IMAD.MOV.U32 R25, RZ, RZ, R3 ;  /* 0x000000ffff199224 */ /* 0x000fe400078e0003 */
[----:B------:R-:W-:-:S04]  /*25950*/  IMAD.MOV.U32 R13, RZ, RZ, R34 ;  /* 0x000000ffff0d7224 */ /* 0x000fc800078e0022 */
[----:B------:R-:W5:Y:S01]  /*25960*/  @!P1 LD.E.128 R24, desc[UR38][R24.64] ;  /* 0x0000002618189980 */ /* 0x000f62000c101d00 */
[----:B------:R-:W-:-:S07]  /*25970*/  IMAD.MOV.U32 R5, RZ, RZ, R14 ;  /* 0x000000ffff057224 */ /* 0x000fce00078e000e */
[----:B-----5:R-:W-:Y:S05]  /*25980*/  WARPSYNC.COLLECTIVE R15, `(.L_x_2134) ;  /* 0x000000000f087348 */ /* 0x020fea0003c00000 */
[----:B------:R0:W1:Y:S02]  /*25990*/  SHFL.IDX P6, R14, R13, R12, R11 ;  /* 0x0000000c0d0e7389 */ /* 0x00006400000c000b */
[----:B01---5:R-:W-:Y:S01]  /*259a0*/  ENDCOLLECTIVE ;  /* 0x000000000000791b */ /* 0x023fe20003800000 */
.L_x_2134:
[----:B------:R-:W-:-:S05]  /*259b0*/  @!P1 IADD3 R14, P2, R14, R7, RZ ;  /* 0x000000070e0e9210 */ /* 0x000fca0007f5e0ff */
[----:B------:R-:W-:Y:S02]  /*259c0*/  @!P1 IMAD.X R5, R5, 0x1, R6, P2 ;  /* 0x0000000105059824 */ /* 0x000fe400010e0606 */
[----:B------:R-:W-:-:S06]  /*259d0*/  @!P1 IMAD.MOV.U32 R4, RZ, RZ, R14 ;  /* 0x000000ffff049224 */ /* 0x000fcc00078e000e */
[----:B------:R-:W5:Y:S01]  /*259e0*/  @!P1 LD.E.128 R4, desc[UR38][R4.64] ;  /* 0x0000002604049980 */ /* 0x000f62000c101d00 */
[----:B------:R-:W-:Y:S02]  /*259f0*/  IMAD.MOV.U32 R13, RZ, RZ, R35 ;  /* 0x000000ffff0d7224 */ /* 0x000fe400078e0023 */
[----:B------:R-:W-:-:S07]  /*25a00*/  IMAD.MOV.U32 R12, RZ, RZ, 0x1 ;  /* 0x00000001ff0c7424 */ /* 0x000fce00078e00ff */
[----:B-----5:R-:W-:Y:S05]  /*25a10*/  WARPSYNC.COLLECTIVE R15, `(.L_x_2135) ;  /* 0x000000000f087348 */ /* 0x020fea0003c00000 */
[----:B------:R0:W1:Y:S02]  /*25a20*/  SHFL.IDX P6, R14, R13, R12, R11 ;  /* 0x0000000c0d0e7389 */ /* 0x00006400000c000b */
[----:B01---5:R-:W-:Y:S01]  /*25a30*/  ENDCOLLECTIVE ;  /* 0x000000000000791b */ /* 0x023fe20003800000 */
.L_x_2135:
[----:B------:R-:W-:Y:S01]  /*25a40*/  CS2R R48, SRZ ;  /* 0x0000000000307805 */ /* 0x000fe2000001ff00 */
[----:B------:R-:W-:Y:S01]  /*25a50*/  IMAD.MOV.U32 R13, RZ, RZ, R32 ;  /* 0x000000ffff0d7224 */ /* 0x000fe200078e0020 */
[----:B------:R-:W-:Y:S02]  /*25a60*/  CS2R R50, SRZ ;  /* 0x0000000000327805 */ /* 0x000fe4000001ff00 */
[----:B------:R-:W-:Y:S02]  /*25a70*/  CS2R R20, SRZ ;  /* 0x0000000000147805 */ /* 0x000fe4000001ff00 */
[----:B------:R-:W-:Y:S01]  /*25a80*/  CS2R R36, SRZ ;  /* 0x0000000000247805 */ /* 0x000fe2000001ff00 */
[----:B------:R-:W-:-:S04]  /*25a90*/  @!P1 IMAD.MOV.U32 R48, RZ, RZ, R24 ;  /* 0x000000ffff309224 */ /* 0x000fc800078e0018 */
[----:B------:R-:W-:-:S05]  /*25aa0*/  IMAD.MOV.U32 R3, RZ, RZ, R48 ;  /* 0x000000ffff037224 */ /* 0x000fca00078e0030 */
[----:B------:R-:W-:Y:S01]  /*25ab0*/  PRMT R46, R46, 0x5410, R3 ;  /* 0x000054102e2e7816 */ /* 0x000fe20000000003 */
[----:B------:R-:W-:-:S07]  /*25ac0*/  IMAD.MOV.U32 R3, RZ, RZ, R14 ;  /* 0x000000ffff037224 */ /* 0x000fce00078e000e */
[----:B------:R-:W-:Y:S05]  /*25ad0*/  WARPSYNC.COLLECTIVE R15, `(.L_x_2136) ;  /* 0x000000000f087348 */ /* 0x000fea0003c00000 */
[----:B------:R0:W1:Y:S02]  /*25ae0*/  SHFL.IDX P6, R14, R13, R12, R11 ;  /* 0x0000000c0d0e7389 */ /* 0x00006400000c000b */
[----:B01----:R-:W-:Y:S01]  /*25af0*/  ENDCOLLECTIVE ;  /* 0x000000000000791b */ /* 0x003fe20003800000 */
.L_x_2136:
[----:B------:R-:W-:-:S04]  /*25b00*/  @!P1 IMAD.MOV.U32 R49, RZ, RZ, R25 ;  /* 0x000000ffff319224 */ /* 0x000fc800078e0019 */
[----:B------:R-:W-:-:S05]  /*25b10*/  IMAD.MOV.U32 R8, RZ, RZ, R49 ;  /* 0x000000ffff087224 */ /* 0x000fca00078e0031 */
[----:B------:R-:W-:Y:S01]  /*25b20*/  PRMT R83, R8, 0x7610, R83 ;  /* 0x0000761008537816 */ /* 0x000fe20000000053 */
[----:B------:R-:W-:Y:S02]  /*25b30*/  IMAD.MOV.U32 R13, RZ, RZ, R33 ;  /* 0x000000ffff0d7224 */ /* 0x000fe400078e0021 */
[----:B------:R-:W-:-:S07]  /*25b40*/  IMAD.MOV.U32 R8, RZ, RZ, R14 ;  /* 0x000000ffff087224 */ /* 0x000fce00078e000e */
[----:B------:R-:W-:Y:S05]  /*25b50*/  WARPSYNC.COLLECTIVE R15, `(.L_x_2137) ;  /* 0x000000000f087348 */ /* 0x000fea0003c00000 */
[----:B------:R0:W1:Y:S02]  /*25b60*/  SHFL.IDX P6, R14, R13, R12, R11 ;  /* 0x0000000c0d0e7389 */ /* 0x00006400000c000b */
[----:B01----:R-:W-:Y:S01]  /*25b70*/  ENDCOLLECTIVE ;  /* 0x000000000000791b */ /* 0x003fe20003800000 */
.L_x_2137:
[----:B------:R-:W-:Y:S02]  /*25b80*/  @!P1 IMAD.MOV.U32 R50, RZ, RZ, R26 ;  /* 0x000000ffff329224 */ /* 0x000fe400078e001a */
[----:B------:R-:W-:Y:S02]  /*25b90*/  IMAD.MOV.U32 R13, RZ, RZ, R34 ;  /* 0x000000ffff0d7224 */ /* 0x000fe400078e0022 */
[----:B------:R-:W-:Y:S02]  /*25ba0*/  @!P1 IMAD.MOV.U32 R51, RZ, RZ, R27 ;  /* 0x000000ffff339224 */ /* 0x000fe400078e001b */
[----:B------:R-:W-:-:S07]  /*25bb0*/  IMAD.MOV.U32 R9, RZ, RZ, R14 ;  /* 0x000000ffff097224 */ /* 0x000fce00078e000e */
[----:B------:R-:W-:Y:S05]  /*25bc0*/  WARPSYNC.COLLECTIVE R15, `(.L_x_2138) ;  /* 0x000000000f087348 */ /* 0x000fea0003c00000 */
[----:B------:R0:W1:Y:S02]  /*25bd0*/  SHFL.IDX P6, R14, R13, R12, R11 ;  /* 0x0000000c0d0e7389 */ /* 0x00006400000c000b */
[----:B01----:R-:W-:Y:S01]  /*25be0*/  ENDCOLLECTIVE ;  /* 0x000000000000791b */ /* 0x003fe20003800000 */
.L_x_2138:
[----:B------:R-:W-:Y:S02]  /*25bf0*/  IMAD.MOV.U32 R10, RZ, RZ, R50 ;  /* 0x000000ffff0a7224 */ /* 0x000fe400078e0032 */
[----:B------:R-:W-:Y:S02]  /*25c00*/  IMAD.MOV.U32 R25, RZ, RZ, R51 ;  /* 0x000000ffff197224 */ /* 0x000fe400078e0033 */
[----:B------:R-:W-:Y:S02]  /*25c10*/  @!P1 IMAD.MOV.U32 R20, RZ, RZ, R4 ;  /* 0x000000ffff149224 */ /* 0x000fe400078e0004 */
[----:B------:R-:W-:Y:S02]  /*25c20*/  @!P1 IMAD.MOV.U32 R21, RZ, RZ, R5 ;  /* 0x000000ffff159224 */ /* 0x000fe400078e0005 */
[----:B------:R-:W-:Y:S02]  /*25c30*/  @!P1 IMAD.MOV.U32 R36, RZ, RZ, R6 ;  /* 0x000000ffff249224 */ /* 0x000fe400078e0006 */
[----:B------:R-:W-:Y:S01]  /*25c40*/  @!P1 IMAD.MOV.U32 R37, RZ, RZ, R7 ;  /* 0x000000ffff259224 */ /* 0x000fe200078e0007 */
[----:B------:R-:W-:Y:S01]  /*25c50*/  PRMT R43, R10, 0x7610, R43 ;  /* 0x000076100a2b7816 */ /* 0x000fe2000000002b */
[----:B------:R-:W-:Y:S01]  /*25c60*/  IMAD.MOV.U32 R4, RZ, RZ, R20 ;  /* 0x000000ffff047224 */ /* 0x000fe200078e0014 */
[----:B------:R-:W-:Y:S01]  /*25c70*/  PRMT R44, R25, 0x7610, R44 ;  /* 0x00007610192c7816 */ /* 0x000fe2000000002c */
[----:B------:R-:W-:-:S02]  /*25c80*/  IMAD.MOV.U32 R5, RZ, RZ, R21 ;  /* 0x000000ffff057224 */ /* 0x000fc400078e0015 */
[----:B------:R-:W-:Y:S02]  /*25c90*/  IMAD.MOV.U32 R6, RZ, RZ, R36 ;  /* 0x000000ffff067224 */ /* 0x000fe400078e0024 */
[----:B------:R-:W-:Y:S01]  /*25ca0*/  IMAD.MOV.U32 R7, RZ, RZ, R37 ;  /* 0x000000ffff077224 */ /* 0x000fe200078e0025 */
[----:B------:R-:W-:Y:S02]  /*25cb0*/  PRMT R43, R43, 0x5410, R4 ;  /* 0x000054102b2b7816 */ /* 0x000fe40000000004 */
[----:B------:R-:W-:Y:S02]  /*25cc0*/  CS2R R24, SRZ ;  /* 0x0000000000187805 */ /* 0x000fe4000001ff00 */
[----:B------:R-:W-:Y:S02]  /*25cd0*/  PRMT R44, R44, 0x5410, R5 ;  /* 0x000054102c2c7816 */ /* 0x000fe40000000005 */
[----:B------:R-:W-:Y:S02]  /*25ce0*/  PRMT R45, R45, 0x5410, R6 ;  /* 0x000054102d2d7816 */ /* 0x000fe40000000006 */
[----:B------:R-:W-:Y:S01]  /*25cf0*/  PRMT R81, R7, 0x7610, R81 ;  /* 0x0000761007517816 */ /* 0x000fe20000000051 */
[----:B------:R-:W-:Y:S06]  /*25d00*/  BRA `(.L_x_2139) ;  /* 0xfffffe68009c7947 */ /* 0x000fec000383ffff */
.L_x_1819:
[----:B------:R-:W-:Y:S01]  /*25d10*/  BSSY B1, `(.L_x_2140) ;  /* 0x0000008000017945 */ /* 0x000fe20003800000 */
[----:B------:R-:W-:Y:S02]  /*25d20*/  IMAD.MOV.U32 R13, RZ, RZ, R35 ;  /* 0x000000ffff0d7224 */ /* 0x000fe400078e0023 */
[----:B------:R-:W-:Y:S02]  /*25d30*/  IMAD.MOV.U32 R12, RZ, RZ, 0x2 ;  /* 0x00000002ff0c7424 */ /* 0x000fe400078e00ff */
[----:B------:R-:W-:Y:S02]  /*25d40*/  IMAD.MOV.U32 R11, RZ, RZ, 0x181f ;  /* 0x0000181fff0b7424 */ /* 0x000fe400078e00ff */
[----:B-1----:R-:W-:-:S07]  /*25d50*/  IMAD.MOV.U32 R15, RZ, RZ, -0x1 ;  /* 0xffffffffff0f7424 */ /* 0x002fce00078e00ff */
[----:B------:R-:W-:Y:S05]  /*25d60*/  WARPSYNC.COLLECTIVE R15, `(.L_x_2141) ;  /* 0x000000000f087348 */ /* 0x000fea0003c00000 */
[----:B------:R0:W1:Y:S02]  /*25d70*/  SHFL.IDX P6, R14, R13, R12, R11 ;  /* 0x0000000c0d0e7389 */ /* 0x00006400000c000b */
[----:B01----:R-:W-:Y:S01]  /*25d80*/  ENDCOLLECTIVE ;  /* 0x000000000000791b */ /* 0x003fe20003800000 */
.L_x_2141:
[----:B------:R-:W-:Y:S05]  /*25d90*/  BSYNC B1 ;  /* 0x0000000000017941 */ /* 0x000fea0003800000 */
.L_x_2140:
[----:B------:R-:W-:Y:S02]  /*25da0*/  IMAD.MOV.U32 R13, RZ, RZ, R32 ;  /* 0x000000ffff0d7224 */ /* 0x000fe400078e0020 */
[----:B------:R-:W-:Y:S02]  /*25db0*/  IMAD.MOV.U32 R12, RZ, RZ, 0x2 ;  /* 0x00000002ff0c7424 */ /* 0x000fe400078e00ff */
[----:B------:R-:W-:Y:S02]  /*25dc0*/  IMAD.MOV.U32 R11, RZ, RZ, 0x181f ;  /* 0x0000181fff0b7424 */ /* 0x000fe400078e00ff */
[----:B------:R-:W-:Y:S02]  /*25dd0*/  IMAD.MOV.U32 R15, RZ, RZ, -0x1 ;  /* 0xffffffffff0f7424 */ /* 0x000fe400078e00ff */
[----:B------:R-:W-:Y:S02]  /*25de0*/  IMAD.MOV.U32 R3, RZ, RZ, R14 ;  /* 0x000000ffff037224 */ /* 0x000fe400078e000e */
[----:B------:R-:W-:-:S07]  /*25df0*/  VIADD R9, R57, 0x40 ;  /* 0x0000004039097836 */ /* 0x000fce0000000000 */
[----:B------:R-:W-:Y:S05]  /*25e00*/  WARPSYNC.COLLECTIVE R15, `(.L_x_2142) ;  /* 0x000000000f087348 */ /* 0x000fea0003c00000 */
[----:B------:R0:W1:Y:S02]  /*25e10*/  SHFL.IDX P6, R14, R13, R12, R11 ;  /* 0x0000000c0d0e7389 */ /* 0x00006400000c000b */
[----:B01----:R-:W-:Y:S01]  /*25e20*/  ENDCOLLECTIVE ;  /* 0x000000000000791b */ /* 0x003fe20003800000 */
.L_x_2142:
        /* <DEDUP_REMOVED lines=8> */
.L_x_2143:
[----:B------:R-:W-:-:S05]  /*25eb0*/  @!P1 IADD3 R8, P2, R8, R31, RZ ;  /* 0x0000001f08089210 */ /* 0x000fca0007f5e0ff */
[----:B------:R-:W-:Y:S02]  /*25ec0*/  @!P1 IMAD.X R9, R3, 0x1, R29, P2 ;  /* 0x0000000103099824 */ /* 0x000fe400010e061d */
[----:B------:R-:W-:Y:S02]  /*25ed0*/  IMAD.MOV.U32 R13, RZ, RZ, R34 ;  /* 0x000000ffff0d7224 */ /* 0x000fe400078e0022 */
[----:B------:R-:W-:-:S07]  /*25ee0*/  IMAD.MOV.U32 R28, RZ, RZ, R14 ;  /* 0x000000ffff1c7224 */ /* 0x000fce00078e000e */
[----:B------:R-:W-:Y:S05]  /*25ef0*/  WARPSYNC.COLLECTIVE R15, `(.L_x_2144) ;  /* 0x000000000f087348 */ /* 0x000fea0003c00000 */
[----:B------:R0:W1:Y:S02]  /*25f00*/  SHFL.IDX P6, R14, R13, R12, R11 ;  /* 0x0000000c0d0e7389 */ /* 0x00006400000c000b */
[----:B01----:R-:W-:Y:S01]  /*25f10*/  ENDCOLLECTIVE ;  /* 0x000000000000791b */ /* 0x003fe20003800000 */
.L_x_2144:
[----:B------:R-:W2:Y:S01]  /*25f20*/  @!P1 LD.E.128 R8, desc[UR38][R8.64] ;  /* 0x0000002608089980 */ /* 0x000ea2000c101d00 */
[----:B------:R-:W-:-:S05]  /*25f30*/  @!P1 IADD3 R14, P2, R14, R31, RZ ;  /* 0x0000001f0e0e9210 */ /* 0x000fca0007f5e0ff */
[----:B------:R-:W-:-:S04]  /*25f40*/  @!P1 IMAD.X R3, R28, 0x1, R29, P2 ;  /* 0x000000011c039824 */ /* 0x000fc800010e061d */
[----:B------:R-:W-:-:S05]  /*25f50*/  @!P1 IMAD.MOV.U32 R15, RZ, RZ, R3 ;  /* 0x000000ffff0f9224 */ /* 0x000fca00078e0003 */
[----:B------:R0:W5:Y:S01]  /*25f60*/  @!P1 LD.E.128 R28, desc[UR38][R14.64] ;  /* 0x000000260e1c9980 */ /* 0x000162000c101d00 */
[----:B------:R-:W-:Y:S02]  /*25f70*/  CS2R R52, SRZ ;  /* 0x0000000000347805 */ /* 0x000fe4000001ff00 */
[----:B------:R-:W-:Y:S01]  /*25f80*/  CS2R R54, SRZ ;  /* 0x0000000000367805 */ /* 0x000fe2000001ff00 */
[----:B------:R-:W-:Y:S01]  /*25f90*/  IMAD.MOV.U32 R13, RZ, RZ, R35 ;  /* 0x000000ffff0d7224 */ /* 0x000fe200078e0023 */
[----:B------:R-:W-:Y:S02]  /*25fa0*/  CS2R R38, SRZ ;  /* 0x0000000000267805 */ /* 0x000fe4000001ff00 */
[----:B------:R-:W-:Y:S01]  /*25fb0*/  CS2R R40, SRZ ;  /* 0x0000000000287805 */ /* 0x000fe2000001ff00 */
[----:B0-----:R-:W-:Y:S02]  /*25fc0*/  IMAD.MOV.U32 R15, RZ, RZ, -0x1 ;  /* 0xffffffffff0f7424 */ /* 0x001fe400078e00ff */
[----:B--2---:R-:W-:-:S02]  /*25fd0*/  @!P1 IMAD.MOV.U32 R53, RZ, RZ, R9 ;  /* 0x000000ffff359224 */ /* 0x004fc400078e0009 */
[----:B------:R-:W-:Y:S02]  /*25fe0*/  @!P1 IMAD.MOV.U32 R55, RZ, RZ, R11 ;  /* 0x000000ffff379224 */ /* 0x000fe400078e000b */
[----:B------:R-:W-:Y:S02]  /*25ff0*/  IMAD.MOV.U32 R12, RZ, RZ, R53 ;  /* 0x000000ffff0c7224 */ /* 0x000fe400078e0035 */
[----:B------:R-:W-:Y:S02]  /*26000*/  IMAD.MOV.U32 R11, RZ, RZ, 0x181f ;  /* 0x0000181fff0b7424 */ /* 0x000fe400078e00ff */
[----:B------:R-:W-:Y:S01]  /*26010*/  @!P1 IMAD.MOV.U32 R52, RZ, RZ, R8 ;  /* 0x000000ffff349224 */ /* 0x000fe200078e0008 */
[----:B------:R-:W-:Y:S01]  /*26020*/  PRMT R66, R12, 0x7610, R66 ;  /* 0x000076100c427816 */ /* 0x000fe20000000042 */
[----:B------:R-:W-:Y:S02]  /*26030*/  IMAD.MOV.U32 R12, RZ, RZ, 0x3 ;  /* 0x00000003ff0c7424 */ /* 0x000fe400078e00ff */
[----:B------:R-:W-:-:S02]  /*26040*/  IMAD.MOV.U32 R3, RZ, RZ, R52 ;  /* 0x000000ffff037224 */ /* 0x000fc400078e0034 */
[----:B------:R-:W-:-:S07]  /*26050*/  @!P1 IMAD.MOV.U32 R54, RZ, RZ, R10 ;  /* 0x000000ffff369224 */ /* 0x000fce00078e000a */
[----:B-----5:R-:W-:Y:S05]  /*26060*/  WARPSYNC.COLLECTIVE R15, `(.L_x_2145) ;  /* 0x000000000f087348 */ /* 0x020fea0003c00000 */
[----:B------:R0:W1:Y:S02]  /*26070*/  SHFL.IDX P6, R14, R13, R12, R11 ;  /* 0x0000000c0d0e7389 */ /* 0x00006400000c000b */
[----:B01---5:R-:W-:Y:S01]  /*26080*/  ENDCOLLECTIVE ;  /* 0x000000000000791b */ /* 0x023fe20003800000 */
.L_x_2145:
[----:B------:R-:W-:Y:S01]  /*26090*/  IMAD.MOV.U32 R9, RZ, RZ, R55 ;  /* 0x000000ffff097224 */ /* 0x000fe200078e0037 */
[----:B------:R-:W-:Y:S01]  /*260a0*/  PRMT R65, R3, 0x7610, R65 ;  /* 0x0000761003417816 */ /* 0x000fe20000000041 */
[----:B------:R-:W-:-:S03]  /*260b0*/  IMAD.MOV.U32 R8, RZ, RZ, R54 ;  /* 0x000000ffff087224 */ /* 0x000fc600078e0036 */
[----:B------:R-:W-:Y:S02]  /*260c0*/  PRMT R46, R9, 0x7610, R46 ;  /* 0x00007610092e7816 */ /* 0x000fe4000000002e */
[----:B------:R-:W-:Y:S01]  /*260d0*/  PRMT R45, R8, 0x7610, R45 ;  /* 0x00007610082d7816 */ /* 0x000fe2000000002d */
[----:B------:R-:W-:Y:S02]  /*260e0*/  @!P1 IMAD.MOV.U32 R38, RZ, RZ, R28 ;  /* 0x000000ffff269224 */ /* 0x000fe400078e001c */
[----:B------:R-:W-:Y:S02]  /*260f0*/  @!P1 IMAD.MOV.U32 R39, RZ, RZ, R29 ;  /* 0x000000ffff279224 */ /* 0x000fe400078e001d */
[----:B------:R-:W-:Y:S02]  /*26100*/  @!P1 IMAD.MOV.U32 R40, RZ, RZ, R30 ;  /* 0x000000ffff289224 */ /* 0x000fe400078e001e */
[----:B------:R-:W-:Y:S02]  /*26110*/  IMAD.MOV.U32 R13, RZ, RZ, R32 ;  /* 0x000000ffff0d7224 */ /* 0x000fe400078e0020 */
[----:B------:R-:W-:-:S02]  /*26120*/  @!P1 IMAD.MOV.U32 R41, RZ, RZ, R31 ;  /* 0x000000ffff299224 */ /* 0x000fc400078e001f */
[----:B------:R-:W-:Y:S02]  /*26130*/  IMAD.MOV.U32 R8, RZ, RZ, R38 ;  /* 0x000000ffff087224 */ /* 0x000fe400078e0026 */
[----:B------:R-:W-:Y:S02]  /*26140*/  IMAD.MOV.U32 R9, RZ, RZ, R39 ;  /* 0x000000ffff097224 */ /* 0x000fe400078e0027 */
[----:B------:R-:W-:Y:S01]  /*26150*/  IMAD.MOV.U32 R10, RZ, RZ, R40 ;  /* 0x000000ffff0a7224 */ /* 0x000fe200078e0028 */
[----:B------:R-:W-:Y:S01]  /*26160*/  PRMT R72, R8, 0x7610, R72 ;  /* 0x0000761008487816 */ /* 0x000fe20000000048 */
[----:B------:R-:W-:Y:S01]  /*26170*/  IMAD.MOV.U32 R3, RZ, RZ, R14 ;  /* 0x000000ffff037224 */ /* 0x000fe200078e000e */
[----:B------:R-:W-:-:S07]  /*26180*/  PRMT R73, R9, 0x7610, R73 ;  /* 0x0000761009497816 */ /* 0x000fce0000000049 */
[----:B------:R-:W-:Y:S05]  /*26190*/  WARPSYNC.COLLECTIVE R15, `(.L_x_2146) ;  /* 0x000000000f087348 */ /* 0x000fea0003c00000 */
[----:B------:R0:W1:Y:S02]  /*261a0*/  SHFL.IDX P6, R14, R13, R12, R11 ;  /* 0x0000000c0d0e7389 */ /* 0x00006400000c000b */
[----:B01----:R-:W-:Y:S01]  /*261b0*/  ENDCOLLECTIVE ;  /* 0x000000000000791b */ /* 0x003fe20003800000 */
.L_x_2146:
[----:B------:R-:W-:Y:S02]  /*261c0*/  PRMT R74, R10, 0x7610, R74 ;  /* 0x000076100a4a7816 */ /* 0x000fe4000000004a */
[----:B------:R-:W-:Y:S01]  /*261d0*/  CS2R R8, SRZ ;  /* 0x0000000000087805 */ /* 0x000fe2000001ff00 */
[----:B------:R-:W-:Y:S02]  /*261e0*/  IMAD.MOV.U32 R13, RZ, RZ, R33 ;  /* 0x000000ffff0d7224 */ /* 0x000fe400078e0021 */
[----:B------:R-:W-:-:S07]  /*261f0*/  IMAD.MOV.U32 R32, RZ, RZ, R14 ;  /* 0x000000ffff207224 */ /* 0x000fce00078e000e */
[----:B------:R-:W-:Y:S05]  /*26200*/  WARPSYNC.COLLECTIVE R15, `(.L_x_2147) ;  /* 0x000000000f087348 */ /* 0x000fea0003c00000 */
[----:B------:R0:W1:Y:S02]  /*26210*/  SHFL.IDX P6, R14, R13, R12, R11 ;  /* 0x0000000c0d0e7389 */ /* 0x00006400000c000b */
[----:B01----:R-:W-:Y:S01]  /*26220*/  ENDCOLLECTIVE ;  /* 0x000000000000791b */ /* 0x003fe20003800000 */
.L_x_2147:
[----:B------:R-:W-:Y:S02]  /*26230*/  IMAD.MOV.U32 R13, RZ, RZ, R34 ;  /* 0x000000ffff0d7224 */ /* 0x000fe400078e0022 */
[----:B------:R-:W-:-:S07]  /*26240*/  IMAD.MOV.U32 R33, RZ, RZ, R14 ;  /* 0x000000ffff217224 */ /* 0x000fce00078e000e */
[----:B------:R-:W-:Y:S05]  /*26250*/  WARPSYNC.COLLECTIVE R15, `(.L_x_2148) ;  /* 0x000000000f087348 */ /* 0x000fea0003c00000 */
[----:B------:R0:W1:Y:S02]  /*26260*/  SHFL.IDX P6, R14, R13, R12, R11 ;  /* 0x0000000c0d0e7389 */ /* 0x00006400000c000b */
[----:B01----:R-:W-:Y:S01]  /*26270*/  ENDCOLLECTIVE ;  /* 0x000000000000791b */ /* 0x003fe20003800000 */
.L_x_2148:
[----:B------:R-:W-:-:S05]  /*26280*/  IMAD.MOV.U32 R11, RZ, RZ, R41 ;  /* 0x000000ffff0b7224 */ /* 0x000fca00078e0029 */
[----:B------:R-:W-:Y:S01]  /*26290*/  PRMT R75, R11, 0x7610, R75 ;  /* 0x000076100b4b7816 */ /* 0x000fe2000000004b */
[----:B------:R-:W-:Y:S01]  /*262a0*/  IMAD.MOV.U32 R34, RZ, RZ, R14 ;  /* 0x000000ffff227224 */ /* 0x000fe200078e000e */
[----:B------:R-:W-:Y:S06]  /*262b0*/  BRA `(.L_x_2149) ;  /* 0xfffffe6800887947 */ /* 0x000fec000383ffff */
.L_x_1823:
[----:B0-----:R0:W1:Y:S02]  /*262c0*/  SYNCS.PHASECHK.TRANS64.TRYWAIT P4, [R2+URZ+0x28800], R29 ;  /* 0x0288001d020075a7 */ /* 0x001064000808017f */
[----:B-1----:R-:W-:Y:S05]  /*262d0*/  @!P4 NANOSLEEP.SYNCS 0x989680 ;  /* 0x009896800000c95d */ /* 0x002fea0003900000 */
[----:B------:R-:W1:Y:S02]  /*262e0*/  @!P4 SYNCS.PHASECHK.TRANS64 P4, [R2+URZ+0x28800], R29 ;  /* 0x0288001d0200c5a7 */ /* 0x000e64000808007f */
[----:B-1----:R-:W-:Y:S05]  /*262f0*/  @!P4 BRA `(.L_x_1823) ;  /* 0xfffffffc00f0c947 */ /* 0x002fea000383ffff */
[----:B------:R-:W-:Y:S05]  /*26300*/  BRA `(.L_x_2150) ;  /* 0xfffffe6c002c7947 */ /* 0x000fea000383ffff */
.L_x_1833:
[----:B0-----:R0:W1:Y:S02]  /*26310*/  SYNCS.PHASECHK.TRANS64.TRYWAIT P2, [R11+URZ+0x28830], R0 ;  /* 0x028830000b0075a7 */ /* 0x001064000804017f */
[----:B-1----:R-:W-:Y:S05]  /*26320*/  @!P2 NANOSLEEP.SYNCS 0x989680 ;  /* 0x009896800000a95d */ /* 0x002fea0003900000 */
[----:B------:R-:W1:Y:S02]  /*26330*/  @!P2 SYNCS.PHASECHK.TRANS64 P2, [R11+URZ+0x28830], R0 ;  /* 0x028830000b00a5a7 */ /* 0x000e64000804007f */
[----:B-1----:R-:W-:Y:S05]  /*26340*/  @!P2 BRA `(.L_x_1833) ;  /* 0xfffffffc00f0a947 */ /* 0x002fea000383ffff */
[----:B------:R-:W-:Y:S05]  /*26350*/  BRA `(.L_x_1832) ;  /* 0xfffffe8800087947 */ /* 0x000fea000383ffff */
.L_x_1851:
[----:B-1----:R1:W2:Y:S02]  /*26360*/  SYNCS.PHASECHK.TRANS64.TRYWAIT P5, [R11+URZ+0x28830], R6 ;  /* 0x028830060b0075a7 */ /* 0x0022a400080a017f */
[----:B--2---:R-:W-:Y:S05]  /*26370*/  @!P5 NANOSLEEP.SYNCS 0x989680 ;  /* 0x009896800000d95d */ /* 0x004fea0003900000 */
[----:B------:R-:W2:Y:S02]  /*26380*/  @!P5 SYNCS.PHASECHK.TRANS64 P5, [R11+URZ+0x28830], R6 ;  /* 0x028830060b00d5a7 */ /* 0x000ea400080a007f */
[----:B--2---:R-:W-:Y:S05]  /*26390*/  @!P5 BRA `(.L_x_1851) ;  /* 0xfffffffc00f0d947 */ /* 0x004fea000383ffff */
[----:B------:R-:W-:Y:S05]  /*263a0*/  BRA `(.L_x_1850) ;  /* 0xfffffeb800e07947 */ /* 0x000fea000383ffff */
.L_x_1855:
[----:B-1----:R1:W2:Y:S02]  /*263b0*/  SYNCS.PHASECHK.TRANS64.TRYWAIT P4, [R11+URZ+0x28850], R6 ;  /* 0x028850060b0075a7 */ /* 0x0022a4000808017f */
[----:B--2---:R-:W-:Y:S05]  /*263c0*/  @!P4 NANOSLEEP.SYNCS 0x989680 ;  /* 0x009896800000c95d */ /* 0x004fea0003900000 */
[----:B------:R-:W2:Y:S02]  /*263d0*/  @!P4 SYNCS.PHASECHK.TRANS64 P4, [R11+URZ+0x28850], R6 ;  /* 0x028850060b00c5a7 */ /* 0x000ea4000808007f */
[----:B--2---:R-:W-:Y:S05]  /*263e0*/  @!P4 BRA `(.L_x_1855) ;  /* 0xfffffffc00f0c947 */ /* 0x004fea000383ffff */
[----:B------:R-:W-:Y:S05]  /*263f0*/  BRA `(.L_x_1852) ;  /* 0xfffffebc00f07947 */ /* 0x000fea000383ffff */
.L_x_1874:
[----:B-1----:R1:W2:Y:S02]  /*26400*/  SYNCS.PHASECHK.TRANS64.TRYWAIT P3, [R0+URZ+0x28830], R9 ;  /* 0x02883009000075a7 */ /* 0x0022a4000806017f */
[----:B--2---:R-:W-:Y:S05]  /*26410*/  @!P3 NANOSLEEP.SYNCS 0x989680 ;  /* 0x009896800000b95d */ /* 0x004fea0003900000 */
[----:B------:R-:W2:Y:S02]  /*26420*/  @!P3 SYNCS.PHASECHK.TRANS64 P3, [R0+URZ+0x28830], R9 ;  /* 0x028830090000b5a7 */ /* 0x000ea4000806007f */
[----:B--2---:R-:W-:Y:S05]  /*26430*/  @!P3 BRA `(.L_x_1874) ;  /* 0xfffffffc00f0b947 */ /* 0x004fea000383ffff */
[----:B------:R-:W-:Y:S05]  /*26440*/  BRA `(.L_x_1873) ;  /* 0xfffffef000007947 */ /* 0x000fea000383ffff */
.L_x_1878:
[----:B-1----:R1:W2:Y:S02]  /*26450*/  SYNCS.PHASECHK.TRANS64.TRYWAIT P2, [R9+URZ+0x28850], R0 ;  /* 0x02885000090075a7 */ /* 0x0022a4000804017f */
[----:B--2---:R-:W-:Y:S05]  /*26460*/  @!P2 NANOSLEEP.SYNCS 0x989680 ;  /* 0x009896800000a95d */ /* 0x004fea0003900000 */
[----:B------:R-:W2:Y:S02]  /*26470*/  @!P2 SYNCS.PHASECHK.TRANS64 P2, [R9+URZ+0x28850], R0 ;  /* 0x028850000900a5a7 */ /* 0x000ea4000804007f */
[----:B--2---:R-:W-:Y:S05]  /*26480*/  @!P2 BRA `(.L_x_1878) ;  /* 0xfffffffc00f0a947 */ /* 0x004fea000383ffff */
[----:B------:R-:W-:Y:S05]  /*26490*/  BRA `(.L_x_1875) ;  /* 0xfffffef400107947 */ /* 0x000fea000383ffff */
.L_x_1885:
[----:B-1----:R1:W2:Y:S02]  /*264a0*/  SYNCS.PHASECHK.TRANS64.TRYWAIT P3, [R0+URZ+0x28830], R9 ;  /* 0x02883009000075a7 */ /* 0x0022a4000806017f */
[----:B--2---:R-:W-:Y:S05]  /*264b0*/  @!P3 NANOSLEEP.SYNCS 0x989680 ;  /* 0x009896800000b95d */ /* 0x004fea0003900000 */
[----:B------:R-:W2:Y:S02]  /*264c0*/  @!P3 SYNCS.PHASECHK.TRANS64 P3, [R0+URZ+0x28830], R9 ;  /* 0x028830090000b5a7 */ /* 0x000ea4000806007f */
[----:B--2---:R-:W-:Y:S05]  /*264d0*/  @!P3 BRA `(.L_x_1885) ;  /* 0xfffffffc00f0b947 */ /* 0x004fea000383ffff */
[----:B------:R-:W-:Y:S05]  /*264e0*/  BRA `(.L_x_1884) ;  /* 0xffffff1000647947 */ /* 0x000fea000383ffff */
.L_x_1889:
[----:B-1----:R1:W2:Y:S02]  /*264f0*/  SYNCS.PHASECHK.TRANS64.TRYWAIT P2, [R9+URZ+0x28850], R0 ;  /* 0x02885000090075a7 */ /* 0x0022a4000804017f */
[----:B--2---:R-:W-:Y:S05]  /*26500*/  @!P2 NANOSLEEP.SYNCS 0x989680 ;  /* 0x009896800000a95d */ /* 0x004fea0003900000 */
[----:B------:R-:W2:Y:S02]  /*26510*/  @!P2 SYNCS.PHASECHK.TRANS64 P2, [R9+URZ+0x28850], R0 ;  /* 0x028850000900a5a7 */ /* 0x000ea4000804007f */
[----:B--2---:R-:W-:Y:S05]  /*26520*/  @!P2 BRA `(.L_x_1889) ;  /* 0xfffffffc00f0a947 */ /* 0x004fea000383ffff */
[----:B------:R-:W-:Y:S05]  /*26530*/  BRA `(.L_x_1886) ;  /* 0xffffff1400747947 */ /* 0x000fea000383ffff */
.L_x_1902:
[----:B-1----:R1:W2:Y:S02]  /*26540*/  SYNCS.PHASECHK.TRANS64.TRYWAIT P0, [R13+URZ+0x28850], R4 ;  /* 0x028850040d0075a7 */ /* 0x0022a4000800017f */
[----:B--2---:R-:W-:Y:S05]  /*26550*/  @!P0 NANOSLEEP.SYNCS 0x989680 ;  /* 0x009896800000895d */ /* 0x004fea0003900000 */
[----:B------:R-:W2:Y:S02]  /*26560*/  @!P0 SYNCS.PHASECHK.TRANS64 P0, [R13+URZ+0x28850], R4 ;  /* 0x028850040d0085a7 */ /* 0x000ea4000800007f */
[----:B--2---:R-:W-:Y:S05]  /*26570*/  @!P0 BRA `(.L_x_1902) ;  /* 0xfffffffc00f08947 */ /* 0x004fea000383ffff */
[----:B------:R-:W-:Y:S05]  /*26580*/  BRA `(.L_x_1901) ;  /* 0xffffff4000c07947 */ /* 0x000fea000383ffff */
.L_x_1916:
[----:B------:R-:W-:Y:S02]  /*26590*/  IMAD.MOV.U32 R13, RZ, RZ, R4 ;  /* 0x000000ffff0d7224 */ /* 0x000fe400078e0004 */
[----:B------:R-:W-:Y:S02]  /*265a0*/  IMAD.MOV.U32 R12, RZ, RZ, RZ ;  /* 0x000000ffff0c7224 */ /* 0x000fe400078e00ff */
[----:B------:R-:W-:Y:S02]  /*265b0*/  IMAD.MOV.U32 R11, RZ, RZ, 0x181f ;  /* 0x0000181fff0b7424 */ /* 0x000fe400078e00ff */
[----:B------:R-:W-:-:S07]  /*265c0*/  IMAD.MOV.U32 R15, RZ, RZ, -0x1 ;  /* 0xffffffffff0f7424 */ /* 0x000fce00078e00ff */
[----:B01----:R-:W-:Y:S05]  /*265d0*/  WARPSYNC.COLLECTIVE R15, `(.L_x_2151) ;  /* 0x000000000f087348 */ /* 0x003fea0003c00000 */
[----:B------:R2:W3:Y:S02]  /*265e0*/  SHFL.IDX P6, R14, R13, R12, R11 ;  /* 0x0000000c0d0e7389 */ /* 0x0004e400000c000b */
[----:B0123--:R-:W-:Y:S01]  /*265f0*/  ENDCOLLECTIVE ;  /* 0x000000000000791b */ /* 0x00ffe20003800000 */
.L_x_2151:
[----:B------:R-:W-:Y:S02]  /*26600*/  IMAD.MOV.U32 R13, RZ, RZ, R0 ;  /* 0x000000ffff0d7224 */ /* 0x000fe400078e0000 */
[----:B------:R-:W-:-:S07]  /*26610*/  IMAD.MOV.U32 R3, RZ, RZ, R14 ;  /* 0x000000ffff037224 */ /* 0x000fce00078e000e */
[----:B------:R-:W-:Y:S05]  /*26620*/  WARPSYNC.COLLECTIVE R15, `(.L_x_2152) ;  /* 0x000000000f087348 */ /* 0x000fea0003c00000 */
[----:B------:R0:W1:Y:S02]  /*26630*/  SHFL.IDX P6, R14, R13, R12, R11 ;  /* 0x0000000c0d0e7389 */ /* 0x00006400000c000b */
[----:B01----:R-:W-:Y:S01]  /*26640*/  ENDCOLLECTIVE ;  /* 0x000000000000791b */ /* 0x003fe20003800000 */
.L_x_2152:
[----:B------:R-:W-:Y:S05]  /*26650*/  BRA `(.L_x_2153) ;  /* 0xffffff6400f07947 */ /* 0x000fea000383ffff */
.L_x_1919:
[----:B------:R-:W-:Y:S01]  /*26660*/  BSSY B1, `(.L_x_2154) ;  /* 0x0000008000017945 */ /* 0x000fe20003800000 */
[----:B------:R-:W-:Y:S02]  /*26670*/  IMAD.MOV.U32 R13, RZ, RZ, R4 ;  /* 0x000000ffff0d7224 */ /* 0x000fe400078e0004 */
[----:B------:R-:W-:Y:S02]  /*26680*/  IMAD.MOV.U32 R12, RZ, RZ, 0x1 ;  /* 0x00000001ff0c7424 */ /* 0x000fe400078e00ff */
[----:B------:R-:W-:Y:S02]  /*26690*/  IMAD.MOV.U32 R11, RZ, RZ, 0x181f ;  /* 0x0000181fff0b7424 */ /* 0x000fe400078e00ff */
[----:B---3--:R-:W-:-:S07]  /*266a0*/  IMAD.MOV.U32 R15, RZ, RZ, -0x1 ;  /* 0xffffffffff0f7424 */ /* 0x008fce00078e00ff */
[----:B012-4-:R-:W-:Y:S05]  /*266b0*/  WARPSYNC.COLLECTIVE R15, `(.L_x_2155) ;  /* 0x000000000f087348 */ /* 0x017fea0003c00000 */
[----:B----4-:R3:W4:Y:S02]  /*266c0*/  SHFL.IDX P6, R14, R13, R12, R11 ;  /* 0x0000000c0d0e7389 */ /* 0x01072400000c000b */
[----:B01234-:R-:W-:Y:S01]  /*266d0*/  ENDCOLLECTIVE ;  /* 0x000000000000791b */ /* 0x01ffe20003800000 */
.L_x_2155:
[----:B------:R-:W-:Y:S05]  /*266e0*/  BSYNC B1 ;  /* 0x0000000000017941 */ /* 0x000fea0003800000 */
.L_x_2154:
        /* <DEDUP_REMOVED lines=8> */
.L_x_2156:
[----:B------:R-:W-:Y:S05]  /*26770*/  BRA `(.L_x_2157) ;  /* 0xffffff6400f07947 */ /* 0x000fea000383ffff */
.L_x_1922:
[----:B------:R-:W-:Y:S01]  /*26780*/  BSSY B1, `(.L_x_2158) ;  /* 0x0000008000017945 */ /* 0x000fe20003800000 */
[----:B------:R-:W-:Y:S02]  /*26790*/  IMAD.MOV.U32 R13, RZ, RZ, R4 ;  /* 0x000000ffff0d7224 */ /* 0x000fe400078e0004 */
[----:B------:R-:W-:Y:S02]  /*267a0*/  IMAD.MOV.U32 R12, RZ, RZ, 0x2 ;  /* 0x00000002ff0c7424 */ /* 0x000fe400078e00ff */
[----:B------:R-:W-:Y:S02]  /*267b0*/  IMAD.MOV.U32 R11, RZ, RZ, 0x181f ;  /* 0x0000181fff0b7424 */ /* 0x000fe400078e00ff */
[----:B0-----:R-:W-:-:S07]  /*267c0*/  IMAD.MOV.U32 R15, RZ, RZ, -0x1 ;  /* 0xffffffffff0f7424 */ /* 0x001fce00078e00ff */
[----:B-1234-:R-:W-:Y:S05]  /*267d0*/  WARPSYNC.COLLECTIVE R15, `(.L_x_2159) ;  /* 0x000000000f087348 */ /* 0x01efea0003c00000 */
[----:B----4-:R0:W4:Y:S02]  /*267e0*/  SHFL.IDX P6, R14, R13, R12, R11 ;  /* 0x0000000c0d0e7389 */ /* 0x01012400000c000b */
[----:B01234-:R-:W-:Y:S01]  /*267f0*/  ENDCOLLECTIVE ;  /* 0x000000000000791b */ /* 0x01ffe20003800000 */
.L_x_2159:
[----:B------:R-:W-:Y:S05]  /*26800*/  BSYNC B1 ;  /* 0x0000000000017941 */ /* 0x000fea0003800000 */
.L_x_2158:
        /* <DEDUP_REMOVED lines=8> */
.L_x_2160:
[----:B------:R-:W-:Y:S05]  /*26890*/  BRA `(.L_x_2161) ;  /* 0xffffff6400f07947 */ /* 0x000fea000383ffff */
.L_x_1925:
[----:B------:R-:W-:Y:S01]  /*268a0*/  BSSY B1, `(.L_x_2162) ;  /* 0x0000008000017945 */ /* 0x000fe20003800000 */
[----:B------:R-:W-:Y:S02]  /*268b0*/  IMAD.MOV.U32 R13, RZ, RZ, R4 ;  /* 0x000000ffff0d7224 */ /* 0x000fe400078e0004 */
[----:B------:R-:W-:Y:S02]  /*268c0*/  IMAD.MOV.U32 R12, RZ, RZ, 0x3 ;  /* 0x00000003ff0c7424 */ /* 0x000fe400078e00ff */
[----:B------:R-:W-:Y:S02]  /*268d0*/  IMAD.MOV.U32 R11, RZ, RZ, 0x181f ;  /* 0x0000181fff0b7424 */ /* 0x000fe400078e00ff */
[----:B0-----:R-:W-:-:S07]  /*268e0*/  IMAD.MOV.U32 R15, RZ, RZ, -0x1 ;  /* 0xffffffffff0f7424 */ /* 0x001fce00078e00ff */
[----:B-1234-:R-:W-:Y:S05]  /*268f0*/  WARPSYNC.COLLECTIVE R15, `(.L_x_2163) ;  /* 0x000000000f087348 */ /* 0x01efea0003c00000 */
[----:B------:R0:W0:Y:S02]  /*26900*/  SHFL.IDX P6, R14, R13, R12, R11 ;  /* 0x0000000c0d0e7389 */ /* 0x00002400000c000b */
[----:B01234-:R-:W-:Y:S01]  /*26910*/  ENDCOLLECTIVE ;  /* 0x000000000000791b */ /* 0x01ffe20003800000 */
.L_x_2163:
[----:B------:R-:W-:Y:S05]  /*26920*/  BSYNC B1 ;  /* 0x0000000000017941 */ /* 0x000fea0003800000 */
.L_x_2162:
        /* <DEDUP_REMOVED lines=8> */
.L_x_2164:
[----:B------:R-:W-:Y:S05]  /*269b0*/  BRA `(.L_x_2165) ;  /* 0xffffff6400f07947 */ /* 0x000fea000383ffff */
.L_x_1950:
[----:B------:R-:W1:Y:S01]  /*269c0*/  S2R R5, SR_TID.X ;  /* 0x0000000000057919 */ /* 0x000e620000002100 */
[----:B------:R-:W-:Y:S01]  /*269d0*/  BSSY B1, `(.L_x_2166) ;  /* 0x000000a000017945 */ /* 0x000fe20003800000 */
[----:B------:R-:W-:Y:S02]  /*269e0*/  IMAD.MOV.U32 R12, RZ, RZ, RZ ;  /* 0x000000ffff0c7224 */ /* 0x000fe400078e00ff */
[----:B0-----:R-:W-:Y:S02]  /*269f0*/  IMAD.MOV.U32 R11, RZ, RZ, 0x1f ;  /* 0x0000001fff0b7424 */ /* 0x001fe400078e00ff */
[----:B------:R-:W-:Y:S01]  /*26a00*/  IMAD.MOV.U32 R15, RZ, RZ, -0x1 ;  /* 0xffffffffff0f7424 */ /* 0x000fe200078e00ff */
[----:B-1----:R-:W-:-:S04]  /*26a10*/  SHF.R.U32.HI R5, RZ, 0x5, R5 ;  /* 0x00000005ff057819 */ /* 0x002fc80000011605 */
[----:B------:R-:W-:-:S05]  /*26a20*/  LOP3.LUT R5, R5, 0x3, RZ, 0xc0, !PT ;  /* 0x0000000305057812 */ /* 0x000fca00078ec0ff */
[----:B------:R-:W-:-:S07]  /*26a30*/  IMAD.MOV.U32 R13, RZ, RZ, R5 ;  /* 0x000000ffff0d7224 */ /* 0x000fce00078e0005 */
[----:B------:R-:W-:Y:S05]  /*26a40*/  WARPSYNC.COLLECTIVE R15, `(.L_x_2167) ;  /* 0x000000000f087348 */ /* 0x000fea0003c00000 */
[----:B------:R0:W1:Y:S02]  /*26a50*/  SHFL.IDX P6, R14, R13, R12, R11 ;  /* 0x0000000c0d0e7389 */ /* 0x00006400000c000b */
[----:B01----:R-:W-:Y:S01]  /*26a60*/  ENDCOLLECTIVE ;  /* 0x000000000000791b */ /* 0x003fe20003800000 */
.L_x_2167:
[----:B------:R-:W-:Y:S05]  /*26a70*/  BSYNC B1 ;  /* 0x0000000000017941 */ /* 0x000fea0003800000 */
.L_x_2166:
[----:B------:R-:W-:Y:S05]  /*26a80*/  BRA `(.L_x_2168) ;  /* 0xffffff7c00f47947 */ /* 0x000fea000383ffff */
.L_x_1952:
[----:B------:R-:W-:Y:S01]  /*26a90*/  BSSY B1, `(.L_x_2169) ;  /* 0x0000006000017945 */ /* 0x000fe20003800000 */
[----:B------:R-:W-:-:S07]  /*26aa0*/  IMAD.MOV.U32 R15, RZ, RZ, -0x1 ;  /* 0xffffffffff0f7424 */ /* 0x000fce00078e00ff */
[----:B01----:R-:W-:Y:S05]  /*26ab0*/  WARPSYNC.COLLECTIVE R15, `(.L_x_2170) ;  /* 0x000000000f0c7348 */ /* 0x003fea0003c00000 */
[----:B------:R-:W-:Y:S02]  /*26ac0*/  ELECT P6, UR62, PT ;  /* 0x00000000003e782f */ /* 0x000fe400038c0000 */
[----:B------:R-:W-:Y:S01]  /*26ad0*/  MOV R14, UR62 ;  /* 0x0000003e000e7c02 */ /* 0x000fe20008000f00 */
[----:B01----:R-:W-:Y:S10]  /*26ae0*/  ENDCOLLECTIVE ;  /* 0x000000000000791b */ /* 0x003ff40003800000 */
.L_x_2170:
[----:B------:R-:W-:Y:S05]  /*26af0*/  BSYNC B1 ;  /* 0x0000000000017941 */ /* 0x000fea0003800000 */
.L_x_2169:
[----:B------:R-:W-:Y:S05]  /*26b00*/  BRA `(.L_x_1951) ;  /* 0xffffff7c00ec7947 */ /* 0x000fea000383ffff */
.L_x_1954:
[----:B-1----:R-:W2:Y:S02]  /*26b10*/  LDL R6, [R1] ;  /* 0x0000000001067983 */ /* 0x002ea40000100800 */
[----:B--2---:R1:W2:Y:S02]  /*26b20*/  SYNCS.PHASECHK.TRANS64.TRYWAIT P0, [R6+URZ+0x28820], R5 ;  /* 0x02882005060075a7 */ /* 0x0042a4000800017f */
[----:B--2---:R-:W-:Y:S05]  /*26b30*/  @!P0 NANOSLEEP.SYNCS 0x989680 ;  /* 0x009896800000895d */ /* 0x004fea0003900000 */
[----:B------:R-:W2:Y:S02]  /*26b40*/  @!P0 SYNCS.PHASECHK.TRANS64 P0, [R6+URZ+0x28820], R5 ;  /* 0x02882005060085a7 */ /* 0x000ea4000800007f */
[----:B--2---:R-:W-:Y:S05]  /*26b50*/  @!P0 BRA `(.L_x_1954) ;  /* 0xfffffffc00ec8947 */ /* 0x004fea000383ffff */
[----:B------:R-:W-:Y:S05]  /*26b60*/  BRA `(.L_x_2171) ;  /* 0xffffff7c00fc7947 */ /* 0x000fea000383ffff */
.L_x_1958:
[----:B-1----:R1:W2:Y:S02]  /*26b70*/  SYNCS.PHASECHK.TRANS64.TRYWAIT P0, [R7+URZ+0x288a0], R10 ;  /* 0x0288a00a070075a7 */ /* 0x0022a4000800017f */
[----:B--2---:R-:W-:Y:S05]  /*26b80*/  @!P0 NANOSLEEP.SYNCS 0x989680 ;  /* 0x009896800000895d */ /* 0x004fea0003900000 */
[----:B------:R-:W2:Y:S02]  /*26b90*/  @!P0 SYNCS.PHASECHK.TRANS64 P0, [R7+URZ+0x288a0], R10 ;  /* 0x0288a00a070085a7 */ /* 0x000ea4000800007f */
[----:B--2---:R-:W-:Y:S05]  /*26ba0*/  @!P0 BRA `(.L_x_1958) ;  /* 0xfffffffc00f08947 */ /* 0x004fea000383ffff */
[----:B------:R-:W-:Y:S05]  /*26bb0*/  BRA `(.L_x_2172) ;  /* 0xffffff8000207947 */ /* 0x000fea000383ffff */
.L_x_1964:
[----:B0-----:R0:W2:Y:S02]  /*26bc0*/  SYNCS.PHASECHK.TRANS64.TRYWAIT P0, [R7+URZ+0x288c0], R10 ;  /* 0x0288c00a070075a7 */ /* 0x0010a4000800017f */
[----:B--2---:R-:W-:Y:S05]  /*26bd0*/  @!P0 NANOSLEEP.SYNCS 0x989680 ;  /* 0x009896800000895d */ /* 0x004fea0003900000 */
[----:B------:R-:W2:Y:S02]  /*26be0*/  @!P0 SYNCS.PHASECHK.TRANS64 P0, [R7+URZ+0x288c0], R10 ;  /* 0x0288c00a070085a7 */ /* 0x000ea4000800007f */
[----:B--2---:R-:W-:Y:S05]  /*26bf0*/  @!P0 BRA `(.L_x_1964) ;  /* 0xfffffffc00f08947 */ /* 0x004fea000383ffff */
[----:B------:R-:W-:Y:S05]  /*26c00*/  BRA `(.L_x_2173) ;  /* 0xffffff8000e87947 */ /* 0x000fea000383ffff */
.L_x_1972:
[----:B-1----:R1:W2:Y:S02]  /*26c10*/  SYNCS.PHASECHK.TRANS64.TRYWAIT P1, [R8+URZ+0x288a0], R7 ;  /* 0x0288a007080075a7 */ /* 0x0022a4000802017f */
[----:B--2---:R-:W-:Y:S05]  /*26c20*/  @!P1 NANOSLEEP.SYNCS 0x989680 ;  /* 0x009896800000995d */ /* 0x004fea0003900000 */
[----:B------:R-:W2:Y:S02]  /*26c30*/  @!P1 SYNCS.PHASECHK.TRANS64 P1, [R8+URZ+0x288a0], R7 ;  /* 0x0288a007080095a7 */ /* 0x000ea4000802007f */
[----:B--2---:R-:W-:Y:S05]  /*26c40*/  @!P1 BRA `(.L_x_1972) ;  /* 0xfffffffc00f09947 */ /* 0x004fea000383ffff */
[----:B------:R-:W-:Y:S05]  /*26c50*/  BRA `(.L_x_2174) ;  /* 0xffffff8800047947 */ /* 0x000fea000383ffff */
.L_x_1978:
[----:B--2---:R2:W3:Y:S02]  /*26c60*/  SYNCS.PHASECHK.TRANS64.TRYWAIT P1, [R8+URZ+0x288c0], R7 ;  /* 0x0288c007080075a7 */ /* 0x0044e4000802017f */
[----:B---3--:R-:W-:Y:S05]  /*26c70*/  @!P1 NANOSLEEP.SYNCS 0x989680 ;  /* 0x009896800000995d */ /* 0x008fea0003900000 */
[----:B------:R-:W3:Y:S02]  /*26c80*/  @!P1 SYNCS.PHASECHK.TRANS64 P1, [R8+URZ+0x288c0], R7 ;  /* 0x0288c007080095a7 */ /* 0x000ee4000802007f */
[----:B---3--:R-:W-:Y:S05]  /*26c90*/  @!P1 BRA `(.L_x_1978) ;  /* 0xfffffffc00f09947 */ /* 0x008fea000383ffff */
[----:B------:R-:W-:Y:S05]  /*26ca0*/  BRA `(.L_x_2175) ;  /* 0xffffff8800c47947 */ /* 0x000fea000383ffff */
.L_x_2000:
[----:B------:R-:W2:Y:S01]  /*26cb0*/  S2R R4, SR_TID.X ;  /* 0x0000000000047919 */ /* 0x000ea20000002100 */
[----:B------:R-:W-:Y:S01]  /*26cc0*/  BSSY B0, `(.L_x_2176) ;  /* 0x000000a000007945 */ /* 0x000fe20003800000 */
[----:B------:R-:W-:Y:S02]  /*26cd0*/  IMAD.MOV.U32 R12, RZ, RZ, RZ ;  /* 0x000000ffff0c7224 */ /* 0x000fe400078e00ff */
[----:B0-----:R-:W-:Y:S02]  /*26ce0*/  IMAD.MOV.U32 R11, RZ, RZ, 0x1f ;  /* 0x0000001fff0b7424 */ /* 0x001fe400078e00ff */
[----:B------:R-:W-:Y:S01]  /*26cf0*/  IMAD.MOV.U32 R15, RZ, RZ, -0x1 ;  /* 0xffffffffff0f7424 */ /* 0x000fe200078e00ff */
[----:B--2---:R-:W-:-:S04]  /*26d00*/  SHF.R.U32.HI R4, RZ, 0x5, R4 ;  /* 0x00000005ff047819 */ /* 0x004fc80000011604 */
[----:B------:R-:W-:-:S05]  /*26d10*/  LOP3.LUT R4, R4, 0x3, RZ, 0xc0, !PT ;  /* 0x0000000304047812 */ /* 0x000fca00078ec0ff */
[----:B------:R-:W-:-:S07]  /*26d20*/  IMAD.MOV.U32 R13, RZ, RZ, R4 ;  /* 0x000000ffff0d7224 */ /* 0x000fce00078e0004 */
[----:B-1----:R-:W-:Y:S05]  /*26d30*/  WARPSYNC.COLLECTIVE R15, `(.L_x_2177) ;  /* 0x000000000f087348 */ /* 0x002fea0003c00000 */
[----:B------:R0:W2:Y:S02]  /*26d40*/  SHFL.IDX P6, R14, R13, R12, R11 ;  /* 0x0000000c0d0e7389 */ /* 0x0000a400000c000b */
[----:B012---:R-:W-:Y:S01]  /*26d50*/  ENDCOLLECTIVE ;  /* 0x000000000000791b */ /* 0x007fe20003800000 */
.L_x_2177:
[----:B------:R-:W-:Y:S05]  /*26d60*/  BSYNC B0 ;  /* 0x0000000000007941 */ /* 0x000fea0003800000 */
.L_x_2176:
[----:B------:R-:W-:Y:S05]  /*26d70*/  BRA `(.L_x_2178) ;  /* 0xffffff98002c7947 */ /* 0x000fea000383ffff */
.L_x_2002:
[----:B------:R-:W-:Y:S01]  /*26d80*/  BSSY B0, `(.L_x_2179) ;  /* 0x0000006000007945 */ /* 0x000fe20003800000 */
[----:B------:R-:W-:-:S07]  /*26d90*/  IMAD.MOV.U32 R15, RZ, RZ, -0x1 ;  /* 0xffffffffff0f7424 */ /* 0x000fce00078e00ff */
[----:B01-3--:R-:W-:Y:S05]  /*26da0*/  WARPSYNC.COLLECTIVE R15, `(.L_x_2180) ;  /* 0x000000000f0c7348 */ /* 0x00bfea0003c00000 */
[----:B------:R-:W-:Y:S02]  /*26db0*/  ELECT P6, UR62, PT ;  /* 0x00000000003e782f */ /* 0x000fe400038c0000 */
[----:B------:R-:W-:Y:S01]  /*26dc0*/  MOV R14, UR62 ;  /* 0x0000003e000e7c02 */ /* 0x000fe20008000f00 */
[----:B01-3--:R-:W-:Y:S10]  /*26dd0*/  ENDCOLLECTIVE ;  /* 0x000000000000791b */ /* 0x00bff40003800000 */
.L_x_2180:
[----:B------:R-:W-:Y:S05]  /*26de0*/  BSYNC B0 ;  /* 0x0000000000007941 */ /* 0x000fea0003800000 */
.L_x_2179:
[----:B------:R-:W-:Y:S05]  /*26df0*/  BRA `(.L_x_2181) ;  /* 0xffffff9800387947 */ /* 0x000fea000383ffff */
.L_x_2004:
[----:B-1----:R1:W2:Y:S02]  /*26e00*/  SYNCS.PHASECHK.TRANS64.TRYWAIT P0, [R0+URZ+0x28840], R2 ;  /* 0x02884002000075a7 */ /* 0x0022a4000800017f */
[----:B--2---:R-:W-:Y:S05]  /*26e10*/  @!P0 NANOSLEEP.SYNCS 0x989680 ;  /* 0x009896800000895d */ /* 0x004fea0003900000 */
[----:B------:R-:W2:Y:S02]  /*26e20*/  @!P0 SYNCS.PHASECHK.TRANS64 P0, [R0+URZ+0x28840], R2 ;  /* 0x02884002000085a7 */ /* 0x000ea4000800007f */
[----:B--2---:R-:W-:Y:S05]  /*26e30*/  @!P0 BRA `(.L_x_2004) ;  /* 0xfffffffc00f08947 */ /* 0x004fea000383ffff */
[----:B------:R-:W-:Y:S05]  /*26e40*/  BRA `(.L_x_2182) ;  /* 0xffffff9800a07947 */ /* 0x000fea000383ffff */
.L_x_2008:
[----:B------:R-:W2:Y:S01]  /*26e50*/  LDL.LU R11, [R1+0x38] ;  /* 0x00003800010b7983 */ /* 0x000ea20000300800 */
[----:B------:R-:W-:Y:S02]  /*26e60*/  IMAD.MOV.U32 R13, RZ, RZ, R3 ;  /* 0x000000ffff0d7224 */ /* 0x000fe400078e0003 */
[----:B------:R-:W-:Y:S01]  /*26e70*/  IMAD.MOV.U32 R12, RZ, RZ, RZ ;  /* 0x000000ffff0c7224 */ /* 0x000fe200078e00ff */
[----:B------:R-:W0:Y:S01]  /*26e80*/  S2R R5, SR_TID.X ;  /* 0x0000000000057919 */ /* 0x000e220000002100 */
[----:B------:R-:W-:Y:S01]  /*26e90*/  IMAD.MOV.U32 R15, RZ, RZ, -0x1 ;  /* 0xffffffffff0f7424 */ /* 0x000fe200078e00ff */
[----:B0-----:R-:W-:-:S04]  /*26ea0*/  LOP3.LUT R5, R5, 0x7f, RZ, 0xc0, !PT ;  /* 0x0000007f05057812 */ /* 0x001fc800078ec0ff */
        /* <DEDUP_REMOVED lines=9> */
.L_x_2183:
[----:B------:R-:W-:Y:S02]  /*26f40*/  IMAD.MOV.U32 R13, RZ, RZ, R4 ;  /* 0x000000ffff0d7224 */ /* 0x000fe400078e0004 */
[----:B------:R-:W-:-:S07]  /*26f50*/  IMAD.MOV.U32 R6, RZ, RZ, R14 ;  /* 0x000000ffff067224 */ /* 0x000fce00078e000e */
[----:B------:R-:W-:Y:S05]  /*26f60*/  WARPSYNC.COLLECTIVE R15, `(.L_x_2184) ;  /* 0x000000000f087348 */ /* 0x000fea0003c00000 */
[----:B------:R0:W1:Y:S02]  /*26f70*/  SHFL.IDX P6, R14, R13, R12, R11 ;  /* 0x0000000c0d0e7389 */ /* 0x00006400000c000b */
[----:B01----:R-:W-:Y:S01]  /*26f80*/  ENDCOLLECTIVE ;  /* 0x000000000000791b */ /* 0x003fe20003800000 */
.L_x_2184:
[----:B------:R-:W-:Y:S02]  /*26f90*/  IMAD.MOV.U32 R13, RZ, RZ, R3 ;  /* 0x000000ffff0d7224 */ /* 0x000fe400078e0003 */
[----:B------:R-:W-:Y:S02]  /*26fa0*/  IMAD.MOV.U32 R12, RZ, RZ, 0x1 ;  /* 0x00000001ff0c7424 */ /* 0x000fe400078e00ff */
[----:B------:R-:W-:-:S07]  /*26fb0*/  IMAD.MOV.U32 R7, RZ, RZ, R14 ;  /* 0x000000ffff077224 */ /* 0x000fce00078e000e */
[----:B------:R-:W-:Y:S05]  /*26fc0*/  WARPSYNC.COLLECTIVE R15, `(.L_x_2185) ;  /* 0x000000000f087348 */ /* 0x000fea0003c00000 */
[----:B------:R0:W1:Y:S02]  /*26fd0*/  SHFL.IDX P6, R14, R13, R12, R11 ;  /* 0x0000000c0d0e7389 */ /* 0x00006400000c000b */
[----:B01----:R-:W-:Y:S01]  /*26fe0*/  ENDCOLLECTIVE ;  /* 0x000000000000791b */ /* 0x003fe20003800000 */
.L_x_2185:
        /* <DEDUP_REMOVED lines=10> */
.L_x_2186:
        /* <DEDUP_REMOVED lines=12> */
.L_x_2187:
        /* <DEDUP_REMOVED lines=17> */
.L_x_2188:
[----:B------:R-:W-:Y:S02]  /*27260*/  IMAD.MOV.U32 R13, RZ, RZ, R3 ;  /* 0x000000ffff0d7224 */ /* 0x000fe400078e0003 */
[----:B------:R-:W-:Y:S02]  /*27270*/  IMAD.MOV.U32 R12, RZ, RZ, 0x3 ;  /* 0x00000003ff0c7424 */ /* 0x000fe400078e00ff */
[----:B------:R-:W-:-:S07]  /*27280*/  IMAD.MOV.U32 R5, RZ, RZ, R14 ;  /* 0x000000ffff057224 */ /* 0x000fce00078e000e */
[----:B------:R-:W-:Y:S05]  /*27290*/  WARPSYNC.COLLECTIVE R15, `(.L_x_2189) ;  /* 0x000000000f087348 */ /* 0x000fea0003c00000 */
[----:B------:R0:W1:Y:S02]  /*272a0*/  SHFL.IDX P6, R14, R13, R12, R11 ;  /* 0x0000000c0d0e7389 */ /* 0x00006400000c000b */
[----:B01----:R-:W-:Y:S01]  /*272b0*/  ENDCOLLECTIVE ;  /* 0x000000000000791b */ /* 0x003fe20003800000 */
.L_x_2189:
        /* <DEDUP_REMOVED lines=16> */
.L_x_2190:
[----:B------:R-:W-:Y:S02]  /*273c0*/  IMAD.MOV.U32 R13, RZ, RZ, R3 ;  /* 0x000000ffff0d7224 */ /* 0x000fe400078e0003 */
[----:B------:R-:W-:Y:S02]  /*273d0*/  IMAD.MOV.U32 R12, RZ, RZ, 0x4 ;  /* 0x00000004ff0c7424 */ /* 0x000fe400078e00ff */
[----:B------:R-:W-:-:S07]  /*273e0*/  IMAD.MOV.U32 R5, RZ, RZ, R14 ;  /* 0x000000ffff057224 */ /* 0x000fce00078e000e */
[----:B------:R-:W-:Y:S05]  /*273f0*/  WARPSYNC.COLLECTIVE R15, `(.L_x_2191) ;  /* 0x000000000f087348 */ /* 0x000fea0003c00000 */
[----:B------:R0:W1:Y:S02]  /*27400*/  SHFL.IDX P6, R14, R13, R12, R11 ;  /* 0x0000000c0d0e7389 */ /* 0x00006400000c000b */
[----:B01----:R-:W-:Y:S01]  /*27410*/  ENDCOLLECTIVE ;  /* 0x000000000000791b */ /* 0x003fe20003800000 */
.L_x_2191:
        /* <DEDUP_REMOVED lines=16> */
.L_x_2192:
[----:B------:R-:W-:Y:S02]  /*27520*/  IMAD.MOV.U32 R13, RZ, RZ, R3 ;  /* 0x000000ffff0d7224 */ /* 0x000fe400078e0003 */
[----:B------:R-:W-:Y:S02]  /*27530*/  IMAD.MOV.U32 R12, RZ, RZ, 0x5 ;  /* 0x00000005ff0c7424 */ /* 0x000fe400078e00ff */
[----:B------:R-:W-:-:S07]  /*27540*/  IMAD.MOV.U32 R5, RZ, RZ, R14 ;  /* 0x000000ffff057224 */ /* 0x000fce00078e000e */
[----:B------:R-:W-:Y:S05]  /*27550*/  WARPSYNC.COLLECTIVE R15, `(.L_x_2193) ;  /* 0x000000000f087348 */ /* 0x000fea0003c00000 */
[----:B------:R0:W1:Y:S02]  /*27560*/  SHFL.IDX P6, R14, R13, R12, R11 ;  /* 0x0000000c0d0e7389 */ /* 0x00006400000c000b */
[----:B01----:R-:W-:Y:S01]  /*27570*/  ENDCOLLECTIVE ;  /* 0x000000000000791b */ /* 0x003fe20003800000 */
.L_x_2193:
        /* <DEDUP_REMOVED lines=16> */
.L_x_2194:
[----:B------:R-:W-:Y:S02]  /*27680*/  IMAD.MOV.U32 R13, RZ, RZ, R3 ;  /* 0x000000ffff0d7224 */ /* 0x000fe400078e0003 */
[----:B------:R-:W-:Y:S02]  /*27690*/  IMAD.MOV.U32 R12, RZ, RZ, 0x6 ;  /* 0x00000006ff0c7424 */ /* 0x000fe400078e00ff */
[----:B------:R-:W-:-:S07]  /*276a0*/  IMAD.MOV.U32 R5, RZ, RZ, R14 ;  /* 0x000000ffff057224 */ /* 0x000fce00078e000e */
[----:B------:R-:W-:Y:S05]  /*276b0*/  WARPSYNC.COLLECTIVE R15, `(.L_x_2195) ;  /* 0x000000000f087348 */ /* 0x000fea0003c00000 */
[----:B------:R0:W1:Y:S02]  /*276c0*/  SHFL.IDX P6, R14, R13, R12, R11 ;  /* 0x0000000c0d0e7389 */ /* 0x00006400000c000b */
[----:B01----:R-:W-:Y:S01]  /*276d0*/  ENDCOLLECTIVE ;  /* 0x000000000000791b */ /* 0x003fe20003800000 */
.L_x_2195:
        /* <DEDUP_REMOVED lines=14> */
.L_x_2196:
        /* <DEDUP_REMOVED lines=8> */
.L_x_2197:
        /* <DEDUP_REMOVED lines=14> */
.L_x_2198:
[----:B------:R-:W-:Y:S01]  /*27920*/  IMAD.MOV.U32 R3, RZ, RZ, R14 ;  /* 0x000000ffff037224 */ /* 0x000fe200078e000e */
[----:B------:R-:W-:Y:S06]  /*27930*/  BRA `(.L_x_2199) ;  /* 0xffffff9c00547947 */ /* 0x000fec000383ffff */
.L_x_2013:
[----:B0-----:R-:W2:Y:S02]  /*27940*/  LDL R2, [R1] ;  /* 0x0000000001027983 */ /* 0x001ea40000100800 */
[----:B--2---:R0:W2:Y:S02]  /*27950*/  SYNCS.PHASECHK.TRANS64.TRYWAIT P0, [R2+URZ+0x28820], R0 ;  /* 0x02882000020075a7 */ /* 0x0040a4000800017f */
[----:B--2---:R-:W-:Y:S05]  /*27960*/  @!P0 NANOSLEEP.SYNCS 0x989680 ;  /* 0x009896800000895d */ /* 0x004fea0003900000 */
[----:B------:R-:W2:Y:S02]  /*27970*/  @!P0 SYNCS.PHASECHK.TRANS64 P0, [R2+URZ+0x28820], R0 ;  /* 0x02882000020085a7 */ /* 0x000ea4000800007f */
[----:B--2---:R-:W-:Y:S05]  /*27980*/  @!P0 BRA `(.L_x_2013) ;  /* 0xfffffffc00ec8947 */ /* 0x004fea000383ffff */
[----:B------:R-:W-:Y:S05]  /*27990*/  BRA `(.L_x_2200) ;  /* 0xffffff9c00c87947 */ /* 0x000fea000383ffff */
.L_x_2022:
[----:B-1----:R1:W2:Y:S02]  /*279a0*/  SYNCS.PHASECHK.TRANS64.TRYWAIT P0, [R3+URZ+0x28840], R2 ;  /* 0x02884002030075a7 */ /* 0x0022a4000800017f */
[----:B--2---:R-:W-:Y:S05]  /*279b0*/  @!P0 NANOSLEEP.SYNCS 0x989680 ;  /* 0x009896800000895d */ /* 0x004fea0003900000 */
[----:B------:R-:W2:Y:S02]  /*279c0*/  @!P0 SYNCS.PHASECHK.TRANS64 P0, [R3+URZ+0x28840], R2 ;  /* 0x02884002030085a7 */ /* 0x000ea4000800007f */
[----:B--2---:R-:W-:Y:S05]  /*279d0*/  @!P0 BRA `(.L_x_2022) ;  /* 0xfffffffc00f08947 */ /* 0x004fea000383ffff */
[----:B------:R-:W-:Y:S05]  /*279e0*/  BRA `(.L_x_2201) ;  /* 0xffffffa000947947 */ /* 0x000fea000383ffff */
.L_x_2028:
[----:B0-----:R0:W1:Y:S02]  /*279f0*/  SYNCS.PHASECHK.TRANS64.TRYWAIT P0, [R3+URZ+0x60], R2 ;  /* 0x00006002030075a7 */ /* 0x001064000800017f */
[----:B-1----:R-:W-:Y:S05]  /*27a00*/  @!P0 NANOSLEEP.SYNCS 0x989680 ;  /* 0x009896800000895d */ /* 0x002fea0003900000 */
[----:B------:R-:W1:Y:S02]  /*27a10*/  @!P0 SYNCS.PHASECHK.TRANS64 P0, [R3+URZ+0x60], R2 ;  /* 0x00006002030085a7 */ /* 0x000e64000800007f */
[----:B-1----:R-:W-:Y:S05]  /*27a20*/  @!P0 BRA `(.L_x_2028) ;  /* 0xfffffffc00f08947 */ /* 0x002fea000383ffff */
[----:B------:R-:W-:Y:S05]  /*27a30*/  BRA `(.L_x_2202) ;  /* 0xffffffa400707947 */ /* 0x000fea000383ffff */
.L_x_2037:
[----:B-1----:R1:W2:Y:S02]  /*27a40*/  SYNCS.PHASECHK.TRANS64.TRYWAIT P0, [R3+URZ+0x28840], R2 ;  /* 0x02884002030075a7 */ /* 0x0022a4000800017f */
[----:B--2---:R-:W-:Y:S05]  /*27a50*/  @!P0 NANOSLEEP.SYNCS 0x989680 ;  /* 0x009896800000895d */ /* 0x004fea0003900000 */
[----:B------:R-:W2:Y:S02]  /*27a60*/  @!P0 SYNCS.PHASECHK.TRANS64 P0, [R3+URZ+0x28840], R2 ;  /* 0x02884002030085a7 */ /* 0x000ea4000800007f */
[----:B--2---:R-:W-:Y:S05]  /*27a70*/  @!P0 BRA `(.L_x_2037) ;  /* 0xfffffffc00f08947 */ /* 0x004fea000383ffff */
[----:B------:R-:W-:Y:S05]  /*27a80*/  BRA `(.L_x_2203) ;  /* 0xffffffac00147947 */ /* 0x000fea000383ffff */
.L_x_2043:
[----:B0-----:R0:W1:Y:S02]  /*27a90*/  SYNCS.PHASECHK.TRANS64.TRYWAIT P0, [R2+URZ+0x60], R3 ;  /* 0x00006003020075a7 */ /* 0x001064000800017f */
[----:B-1----:R-:W-:Y:S05]  /*27aa0*/  @!P0 NANOSLEEP.SYNCS 0x989680 ;  /* 0x009896800000895d */ /* 0x002fea0003900000 */
[----:B------:R-:W1:Y:S02]  /*27ab0*/  @!P0 SYNCS.PHASECHK.TRANS64 P0, [R2+URZ+0x60], R3 ;  /* 0x00006003020085a7 */ /* 0x000e64000800007f */
[----:B-1----:R-:W-:Y:S05]  /*27ac0*/  @!P0 BRA `(.L_x_2043) ;  /* 0xfffffffc00f08947 */ /* 0x002fea000383ffff */
[----:B------:R-:W-:Y:S05]  /*27ad0*/  BRA `(.L_x_2204) ;  /* 0xffffffac00f07947 */ /* 0x000fea000383ffff */
.L_x_2052:
[----:B---3--:R3:W4:Y:S02]  /*27ae0*/  SYNCS.PHASECHK.TRANS64.TRYWAIT P0, [R2+URZ+0x28840], R3 ;  /* 0x02884003020075a7 */ /* 0x008724000800017f */
[----:B----4-:R-:W-:Y:S05]  /*27af0*/  @!P0 NANOSLEEP.SYNCS 0x989680 ;  /* 0x009896800000895d */ /* 0x010fea0003900000 */
[----:B------:R-:W4:Y:S02]  /*27b00*/  @!P0 SYNCS.PHASECHK.TRANS64 P0, [R2+URZ+0x28840], R3 ;  /* 0x02884003020085a7 */ /* 0x000f24000800007f */
[----:B----4-:R-:W-:Y:S05]  /*27b10*/  @!P0 BRA `(.L_x_2052) ;  /* 0xfffffffc00f08947 */ /* 0x010fea000383ffff */
[----:B------:R-:W-:Y:S05]  /*27b20*/  BRA `(.L_x_2205) ;  /* 0xffffffb400607947 */ /* 0x000fea000383ffff */
.L_x_2058:
[----:B0-----:R0:W1:Y:S02]  /*27b30*/  SYNCS.PHASECHK.TRANS64.TRYWAIT P0, [R2+URZ+0x60], R5 ;  /* 0x00006005020075a7 */ /* 0x001064000800017f */
[----:B-1----:R-:W-:Y:S05]  /*27b40*/  @!P0 NANOSLEEP.SYNCS 0x989680 ;  /* 0x009896800000895d */ /* 0x002fea0003900000 */
[----:B------:R-:W1:Y:S02]  /*27b50*/  @!P0 SYNCS.PHASECHK.TRANS64 P0, [R2+URZ+0x60], R5 ;  /* 0x00006005020085a7 */ /* 0x000e64000800007f */
[----:B-1----:R-:W-:Y:S05]  /*27b60*/  @!P0 BRA `(.L_x_2058) ;  /* 0xfffffffc00f08947 */ /* 0x002fea000383ffff */
[----:B------:R-:W-:Y:S05]  /*27b70*/  BRA `(.L_x_2206) ;  /* 0xffffffb8003c7947 */ /* 0x000fea000383ffff */
.L_x_2069:
[----:B---3--:R3:W4:Y:S02]  /*27b80*/  SYNCS.PHASECHK.TRANS64.TRYWAIT P0, [R0+URZ+0x28860], R2 ;  /* 0x02886002000075a7 */ /* 0x008724000800017f */
[----:B----4-:R-:W-:Y:S05]  /*27b90*/  @!P0 NANOSLEEP.SYNCS 0x989680 ;  /* 0x009896800000895d */ /* 0x010fea0003900000 */
[----:B------:R-:W4:Y:S02]  /*27ba0*/  @!P0 SYNCS.PHASECHK.TRANS64 P0, [R0+URZ+0x28860], R2 ;  /* 0x02886002000085a7 */ /* 0x000f24000800007f */
[----:B----4-:R-:W-:Y:S05]  /*27bb0*/  @!P0 BRA `(.L_x_2069) ;  /* 0xfffffffc00f08947 */ /* 0x010fea000383ffff */
[----:B------:R-:W-:Y:S05]  /*27bc0*/  BRA `(.L_x_2207) ;  /* 0xffffffbc00907947 */ /* 0x000fea000383ffff */
.L_x_2076:
[----:B------:R-:W-:Y:S01]  /*27bd0*/  BSSY B0, `(.L_x_2208) ;  /* 0x0000008000007945 */ /* 0x000fe20003800000 */
[----:B------:R-:W-:Y:S02]  /*27be0*/  IMAD.MOV.U32 R13, RZ, RZ, R16 ;  /* 0x000000ffff0d7224 */ /* 0x000fe400078e0010 */
[----:B------:R-:W-:Y:S02]  /*27bf0*/  IMAD.MOV.U32 R12, RZ, RZ, RZ ;  /* 0x000000ffff0c7224 */ /* 0x000fe400078e00ff */
[----:B0-----:R-:W-:Y:S02]  /*27c00*/  IMAD.MOV.U32 R11, RZ, RZ, 0x1f ;  /* 0x0000001fff0b7424 */ /* 0x001fe400078e00ff */
[----:B------:R-:W-:-:S07]  /*27c10*/  IMAD.MOV.U32 R15, RZ, RZ, -0x1 ;  /* 0xffffffffff0f7424 */ /* 0x000fce00078e00ff */
[----:B--2---:R-:W-:Y:S05]  /*27c20*/  WARPSYNC.COLLECTIVE R15, `(.L_x_2209) ;  /* 0x000000000f087348 */ /* 0x004fea0003c00000 */
[----:B------:R0:W1:Y:S02]  /*27c30*/  SHFL.IDX P6, R14, R13, R12, R11 ;  /* 0x0000000c0d0e7389 */ /* 0x00006400000c000b */
[----:B012---:R-:W-:Y:S01]  /*27c40*/  ENDCOLLECTIVE ;  /* 0x000000000000791b */ /* 0x007fe20003800000 */
.L_x_2209:
[----:B------:R-:W-:Y:S05]  /*27c50*/  BSYNC B0 ;  /* 0x0000000000007941 */ /* 0x000fea0003800000 */
.L_x_2208:
        /* <DEDUP_REMOVED lines=9> */
.L_x_2210:
        /* <DEDUP_REMOVED lines=18> */
.L_x_2211:
        /* <DEDUP_REMOVED lines=8> */
.L_x_2212:
        /* <DEDUP_REMOVED lines=8> */
.L_x_2213:
        /* <DEDUP_REMOVED lines=8> */
.L_x_2214:
        /* <DEDUP_REMOVED lines=8> */
.L_x_2215:
        /* <DEDUP_REMOVED lines=9> */
.L_x_2216:
[----:B------:R-:W-:Y:S01]  /*280a0*/  IMAD.MOV.U32 R16, RZ, RZ, R14 ;  /* 0x000000ffff107224 */ /* 0x000fe200078e000e */
[----:B------:R-:W-:Y:S06]  /*280b0*/  BRA `(.L_x_2217) ;  /* 0xffffffc0000c7947 */ /* 0x000fec000383ffff */
.L_x_2081:
[----:B------:R-:W-:Y:S01]  /*280c0*/  BSSY B0, `(.L_x_2218) ;  /* 0x0000008000007945 */ /* 0x000fe20003800000 */
[----:B-----5:R-:W-:Y:S02]  /*280d0*/  IMAD.MOV.U32 R13, RZ, RZ, R3 ;  /* 0x000000ffff0d7224 */ /* 0x020fe400078e0003 */
[----:B------:R-:W-:Y:S02]  /*280e0*/  IMAD.MOV.U32 R12, RZ, RZ, 0x1 ;  /* 0x00000001ff0c7424 */ /* 0x000fe400078e00ff */
[----:B0-----:R-:W-:Y:S02]  /*280f0*/  IMAD.MOV.U32 R11, RZ, RZ, RZ ;  /* 0x000000ffff0b7224 */ /* 0x001fe400078e00ff */
[----:B------:R-:W-:-:S07]  /*28100*/  IMAD.MOV.U32 R15, RZ, RZ, -0x1 ;  /* 0xffffffffff0f7424 */ /* 0x000fce00078e00ff */
[----:B-12---:R-:W-:Y:S05]  /*28110*/  WARPSYNC.COLLECTIVE R15, `(.L_x_2219) ;  /* 0x000000000f087348 */ /* 0x006fea0003c00000 */
[----:B------:R0:W3:Y:S02]  /*28120*/  SHFL.UP P6, R14, R13, R12, R11 ;  /* 0x0400000c0d0e7389 */ /* 0x0000e400000c000b */
[----:B0123--:R-:W-:Y:S01]  /*28130*/  ENDCOLLECTIVE ;  /* 0x000000000000791b */ /* 0x00ffe20003800000 */
.L_x_2219:
[----:B------:R-:W-:Y:S05]  /*28140*/  BSYNC B0 ;  /* 0x0000000000007941 */ /* 0x000fea0003800000 */
.L_x_2218:
        /* <DEDUP_REMOVED lines=9> */
.L_x_2220:
        /* <DEDUP_REMOVED lines=8> */
.L_x_2221:
        /* <DEDUP_REMOVED lines=8> */
.L_x_2222:
        /* <DEDUP_REMOVED lines=8> */
.L_x_2223:
        /* <DEDUP_REMOVED lines=9> */
.L_x_2224:
[----:B------:R-:W-:Y:S01]  /*283f0*/  IMAD.MOV.U32 R16, RZ, RZ, R14 ;  /* 0x000000ffff107224 */ /* 0x000fe200078e000e */
[----:B------:R-:W-:Y:S06]  /*28400*/  BRA `(.L_x_2225) ;  /* 0xffffffbc00d47947 */ /* 0x000fec000383ffff */
.L_x_2083:
[----:B------:R-:W-:Y:S01]  /*28410*/  BSSY B0, `(.L_x_2226) ;  /* 0x0000006000007945 */ /* 0x000fe20003800000 */
[----:B------:R-:W-:Y:S01]  /*28420*/  PLOP3.LUT P6, PT, P6, PT, PT, 0x8, 0x0 ;  /* 0x000000000000781c */ /* 0x000fe200037ce170 */
[----:B------:R-:W-:-:S12]  /*28430*/  IMAD.MOV.U32 R15, RZ, RZ, -0x1 ;  /* 0xffffffffff0f7424 */ /* 0x000fd800078e00ff */
[----:B012---:R-:W-:Y:S05]  /*28440*/  WARPSYNC.COLLECTIVE R15, `(.L_x_2227) ;  /* 0x000000000f087348 */ /* 0x007fea0003c00000 */
[----:B------:R-:W-:Y:S01]  /*28450*/  VOTE.ANY R14, PT, P6 ;  /* 0x00000000000e7806 */ /* 0x000fe200030e0100 */
[----:B012---:R-:W-:Y:S06]  /*28460*/  ENDCOLLECTIVE ;  /* 0x000000000000791b */ /* 0x007fec0003800000 */
.L_x_2227:
[----:B------:R-:W-:Y:S05]  /*28470*/  BSYNC B0 ;  /* 0x0000000000007941 */ /* 0x000fea0003800000 */
.L_x_2226:
        /* <DEDUP_REMOVED lines=9> */
.L_x_2228:
[----:B------:R-:W-:Y:S01]  /*28510*/  IMAD.MOV.U32 R17, RZ, RZ, R14 ;  /* 0x000000ffff117224 */ /* 0x000fe200078e000e */
[----:B------:R-:W-:Y:S06]  /*28520*/  BRA `(.L_x_2229) ;  /* 0xffffffbc00c47947 */ /* 0x000fec000383ffff */
.L_x_2085:
[----:B------:R-:W-:Y:S01]  /*28530*/  BSSY B0, `(.L_x_2230) ;  /* 0x0000007000007945 */ /* 0x000fe20003800000 */
[----:B------:R-:W-:Y:S02]  /*28540*/  IMAD.MOV.U32 R13, RZ, RZ, R2 ;  /* 0x000000ffff0d7224 */ /* 0x000fe400078e0002 */
[----:B0-----:R-:W-:Y:S02]  /*28550*/  IMAD.MOV.U32 R11, RZ, RZ, 0x1f ;  /* 0x0000001fff0b7424 */ /* 0x001fe400078e00ff */
[----:B------:R-:W-:-:S07]  /*28560*/  IMAD.MOV.U32 R15, RZ, RZ, -0x1 ;  /* 0xffffffffff0f7424 */ /* 0x000fce00078e00ff */
[----:B-1234-:R-:W-:Y:S05]  /*28570*/  WARPSYNC.COLLECTIVE R15, `(.L_x_2231) ;  /* 0x000000000f087348 */ /* 0x01efea0003c00000 */
[----:B------:R0:W0:Y:S02]  /*28580*/  SHFL.IDX P6, R14, R13, R12, R11 ;  /* 0x0000000c0d0e7389 */ /* 0x00002400000c000b */
[----:B01234-:R-:W-:Y:S01]  /*28590*/  ENDCOLLECTIVE ;  /* 0x000000000000791b */ /* 0x01ffe20003800000 */
.L_x_2231:
[----:B------:R-:W-:Y:S05]  /*285a0*/  BSYNC B0 ;  /* 0x0000000000007941 */ /* 0x000fea0003800000 */
.L_x_2230:
[----:B------:R-:W-:Y:S01]  /*285b0*/  IMAD.MOV.U32 R2, RZ, RZ, R14 ;  /* 0x000000ffff027224 */ /* 0x000fe200078e000e */
[----:B------:R-:W-:Y:S06]  /*285c0*/  BRA `(.L_x_2232) ;  /* 0xffffffbc00b87947 */ /* 0x000fec000383ffff */
.L_x_2089:
[----:B0-----:R0:W1:Y:S02]  /*285d0*/  SYNCS.PHASECHK.TRANS64.TRYWAIT P0, [R0+URZ+0x28820], R3 ;  /* 0x02882003000075a7 */ /* 0x001064000800017f */
[----:B-1----:R-:W-:Y:S05]  /*285e0*/  @!P0 NANOSLEEP.SYNCS 0x989680 ;  /* 0x009896800000895d */ /* 0x002fea0003900000 */
[----:B------:R-:W1:Y:S02]  /*285f0*/  @!P0 SYNCS.PHASECHK.TRANS64 P0, [R0+URZ+0x28820], R3 ;  /* 0x02882003000085a7 */ /* 0x000e64000800007f */
[----:B-1----:R-:W-:Y:S05]  /*28600*/  @!P0 BRA `(.L_x_2089) ;  /* 0xfffffffc00f08947 */ /* 0x002fea000383ffff */
[----:B------:R-:W-:Y:S05]  /*28610*/  BRA `(.L_x_2233) ;  /* 0xffffffc4003c7947 */ /* 0x000fea000383ffff */
.L_x_2090:
        /* <DEDUP_REMOVED lines=11> */
.L_x_2235:
[----:B------:R-:W-:Y:S05]  /*286d0*/  BSYNC B0 ;  /* 0x0000000000007941 */ /* 0x000fea0003800000 */
.L_x_2234:
[----:B------:R-:W-:Y:S05]  /*286e0*/  BRA `(.L_x_2236) ;  /* 0xffffffc400247947 */ /* 0x000fea000383ffff */
.L_x_2091:
[----:B------:R-:W-:Y:S01]  /*286f0*/  BSSY B0, `(.L_x_2237) ;  /* 0x0000006000007945 */ /* 0x000fe20003800000 */
[----:B------:R-:W-:-:S07]  /*28700*/  IMAD.MOV.U32 R15, RZ, RZ, -0x1 ;  /* 0xffffffffff0f7424 */ /* 0x000fce00078e00ff */
[----:B012---:R-:W-:Y:S05]  /*28710*/  WARPSYNC.COLLECTIVE R15, `(.L_x_2238) ;  /* 0x000000000f0c7348 */ /* 0x007fea0003c00000 */
[----:B------:R-:W-:Y:S02]  /*28720*/  ELECT P6, UR62, PT ;  /* 0x00000000003e782f */ /* 0x000fe400038c0000 */
[----:B------:R-:W-:Y:S01]  /*28730*/  MOV R14, UR62 ;  /* 0x0000003e000e7c02 */ /* 0x000fe20008000f00 */
[----:B012---:R-:W-:Y:S10]  /*28740*/  ENDCOLLECTIVE ;  /* 0x000000000000791b */ /* 0x007ff40003800000 */
.L_x_2238:
[----:B------:R-:W-:Y:S05]  /*28750*/  BSYNC B0 ;  /* 0x0000000000007941 */ /* 0x000fea0003800000 */
.L_x_2237:
[----:B------:R-:W-:Y:S05]  /*28760*/  BRA `(.L_x_2239) ;  /* 0xffffffc400187947 */ /* 0x000fea000383ffff */
.L_x_2093:
[----:B0-----:R0:W1:Y:S02]  /*28770*/  SYNCS.PHASECHK.TRANS64.TRYWAIT P0, [R6+URZ], R5 ;  /* 0x00000005060075a7 */ /* 0x001064000800017f */
[----:B-1----:R-:W-:Y:S05]  /*28780*/  @!P0 NANOSLEEP.SYNCS 0x989680 ;  /* 0x009896800000895d */ /* 0x002fea0003900000 */
[----:B------:R-:W1:Y:S02]  /*28790*/  @!P0 SYNCS.PHASECHK.TRANS64 P0, [R6+URZ], R5 ;  /* 0x00000005060085a7 */ /* 0x000e64000800007f */
[----:B-1----:R-:W-:Y:S05]  /*287a0*/  @!P0 BRA `(.L_x_2093) ;  /* 0xfffffffc00f08947 */ /* 0x002fea000383ffff */
[----:B------:R-:W-:Y:S05]  /*287b0*/  BRA `(.L_x_2240) ;  /* 0xffffffc400547947 */ /* 0x000fea000383ffff */
.L_x_2094:
[----:B-1----:R1:W2:Y:S02]  /*287c0*/  SYNCS.PHASECHK.TRANS64.TRYWAIT P0, [R7+URZ], R2 ;  /* 0x00000002070075a7 */ /* 0x0022a4000800017f */
[----:B--2---:R-:W-:Y:S05]  /*287d0*/  @!P0 NANOSLEEP.SYNCS 0x989680 ;  /* 0x009896800000895d */ /* 0x004fea0003900000 */
[----:B------:R-:W2:Y:S02]  /*287e0*/  @!P0 SYNCS.PHASECHK.TRANS64 P0, [R7+URZ], R2 ;  /* 0x00000002070085a7 */ /* 0x000ea4000800007f */
[----:B--2---:R-:W-:Y:S05]  /*287f0*/  @!P0 BRA `(.L_x_2094) ;  /* 0xfffffffc00f08947 */ /* 0x004fea000383ffff */
[----:B------:R-:W-:Y:S05]  /*28800*/  BRA `(.L_x_2241) ;  /* 0xffffffc400487947 */ /* 0x000fea000383ffff */
.L_x_2096:
[----:B--2---:R2:W3:Y:S02]  /*28810*/  SYNCS.PHASECHK.TRANS64.TRYWAIT P0, [R4+URZ], R5 ;  /* 0x00000005040075a7 */ /* 0x0044e4000800017f */
[----:B---3--:R-:W-:Y:S05]  /*28820*/  @!P0 NANOSLEEP.SYNCS 0x989680 ;  /* 0x009896800000895d */ /* 0x008fea0003900000 */
[----:B------:R-:W3:Y:S02]  /*28830*/  @!P0 SYNCS.PHASECHK.TRANS64 P0, [R4+URZ], R5 ;  /* 0x00000005040085a7 */ /* 0x000ee4000800007f */
[----:B---3--:R-:W-:Y:S05]  /*28840*/  @!P0 BRA `(.L_x_2096) ;  /* 0xfffffffc00f08947 */ /* 0x008fea000383ffff */
[----:B------:R-:W-:Y:S05]  /*28850*/  BRA `(.L_x_2242) ;  /* 0xffffffc400507947 */ /* 0x000fea000383ffff */
.L_x_2243:
        /* <DEDUP_REMOVED lines=10> */
.L_x_3223:


//--------------------- .text._ZN7cutlass13device_kernelIN5flash11enable_sm90INS1_16FlashAttnFwdSm90INS1_25CollectiveMainloopFwdSm90ILi2EN4cute5tupleIJNS5_1CILi1EEES8_S8_EEENS6_IJNS7_ILi128EEESA_SA_EEELi128ENS_10bfloat16_tEfNS_4arch4Sm90ELb1ELb0ELb0ELb0ELb0ELb0ELb0ELb1ELb1ELb1ELb0ELb0EEENS1_21CollectiveEpilogueFwdISB_S9_SC_SE_Li256ELb0ELb1ELb0ELb0EEENS1_30DynamicPersistentTileSchedulerILi256ELi128ELb0ELb1ELb1EEEEEEEEEvNT_6ParamsE --------------------------
	.section	.text._ZN7cutlass13device_kernelIN5flash11enable_sm90INS1_16FlashAttnFwdSm90INS1_25CollectiveMainloopFwdSm90ILi2EN4cute5tupleIJNS5_1CILi1EEES8_S8_EEENS6_IJNS7_ILi128EEESA_SA_EEELi128ENS_10bfloat16_tEfNS_4arch4Sm90ELb1ELb0ELb0ELb0ELb0ELb0ELb0ELb1ELb1ELb1ELb0ELb0EEENS1_21CollectiveEpilogueFwdISB_S9_SC_SE_Li256ELb0ELb1ELb0ELb0EEENS1_30DynamicPersistentTileSchedulerILi256ELi128ELb0ELb1ELb1EEEEEEEEEvNT_6ParamsE,"ax",@progbits
	.align	128
.text._ZN7cutlass13device_kernelIN5flash11enable_sm90INS1_16FlashAttnFwdSm90INS1_25CollectiveMainloopFwdSm90ILi2EN4cute5tupleIJNS5_1CILi1EEES8_S8_EEENS6_IJNS7_ILi128EEESA_SA_EEELi128ENS_10bfloat16_tEfNS_4arch4Sm90ELb1ELb0ELb0ELb0ELb0ELb0ELb0ELb1ELb1ELb1ELb0ELb0EEENS1_21CollectiveEpilogueFwdISB_S9_SC_SE_Li256ELb0ELb1ELb0ELb0EEENS1_30DynamicPersistentTileSchedulerILi256ELi128ELb0ELb1ELb1EEEEEEEEEvNT_6ParamsE:
        .type           _ZN7cutlass13device_kernelIN5flash11enable_sm90INS1_16FlashAttnFwdSm90INS1_25CollectiveMainloopFwdSm90ILi2EN4cute5tupleIJNS5_1CILi1EEES8_S8_EEENS6_IJNS7_ILi128EEESA_SA_EEELi128ENS_10bfloat16_tEfNS_4arch4Sm90ELb1ELb0ELb0ELb0ELb0ELb0ELb0ELb1ELb1ELb1ELb0ELb0EEENS1_21CollectiveEpilogueFwdISB_S9_SC_SE_Li256ELb0ELb1ELb0ELb0EEENS1_30DynamicPersistentTileSchedulerILi256ELi128ELb0ELb1ELb1EEEEEEEEEvNT_6ParamsE,@function
        .size           _ZN7cutlass13device_kernelIN5flash11enable_sm90INS1_16FlashAttnFwdSm90INS1_25CollectiveMainloopFwdSm90ILi2EN4cute5tupleIJNS5_1CILi1EEES8_S8_EEENS6_IJNS7_ILi128EEESA_SA_EEELi128ENS_10bfloat16_tEfNS_4arch4Sm90ELb1ELb0ELb0ELb0ELb0ELb0ELb0ELb1ELb1ELb1ELb0ELb0EEENS1_21CollectiveEpilogueFwdISB_S9_SC_SE_Li256ELb0ELb1ELb0ELb0EEENS1_30DynamicPersistentTileSchedulerILi256ELi128ELb0ELb1ELb1EEEEEEEEEvNT_6ParamsE,(.L_x_3224 - _ZN7cutlass13device_kernelIN5flash11enable_sm90INS1_16FlashAttnFwdSm90INS1_25CollectiveMainloopFwdSm90ILi2EN4cute5tupleIJNS5_1CILi1EEES8_S8_EEENS6_IJNS7_ILi128EEESA_SA_EEELi128ENS_10bfloat16_tEfNS_4arch4Sm90ELb1ELb0ELb0ELb0ELb0ELb0ELb0ELb1ELb1ELb1ELb0ELb0EEENS1_21CollectiveEpilogueFwdISB_S9_SC_SE_Li256ELb0ELb1ELb0ELb0EEENS1_30DynamicPersistentTileSchedulerILi256ELi128ELb0ELb1ELb1EEEEEEEEEvNT_6ParamsE)
        .other          _ZN7cutlass13device_kernelIN5flash11enable_sm90INS1_16FlashAttnFwdSm90INS1_25CollectiveMainloopFwdSm90ILi2EN4cute5tupleIJNS5_1CILi1EEES8_S8_EEENS6_IJNS7_ILi128EEESA_SA_EEELi128ENS_10bfloat16_tEfNS_4arch4Sm90ELb1ELb0ELb0ELb0ELb0ELb0ELb0ELb1ELb1ELb1ELb0ELb0EEENS1_21CollectiveEpilogueFwdISB_S9_SC_SE_Li256ELb0ELb1ELb0ELb0EEENS1_30DynamicPersistentTileSchedulerILi256ELi128ELb0ELb1ELb1EEEEEEEEEvNT_6ParamsE,@"STO_CUDA_ENTRY STV_DEFAULT"
_ZN7cutlass13device_kernelIN5flash11enable_sm90INS1_16FlashAttnFwdSm90INS1_25CollectiveMainloopFwdSm90ILi2EN4cute5tupleIJNS5_1CILi1EEES8_S8_EEENS6_IJNS7_ILi128EEESA_SA_EEELi128ENS_10bfloat16_tEfNS_4arch4Sm90ELb1ELb0ELb0ELb0ELb0ELb0ELb0ELb1ELb1ELb1ELb0ELb0EEENS1_21CollectiveEpilogueFwdISB_S9_SC_SE_Li256ELb0ELb1ELb0ELb0EEENS1_30DynamicPersistentTileSchedulerILi256ELi128ELb0ELb1ELb1EEEEEEEEEvNT_6ParamsE:
        /* <DEDUP_REMOVED lines=18> */
.L_x_2245:
[----:B------:R-:W-:Y:S05]  /*0120*/  BSYNC B0 ;  /* 0x0000000000007941 */ /* 0x000fea0003800000 */
.L_x_2244:
        /* <DEDUP_REMOVED lines=41> */
.L_x_2246:
        /* <DEDUP_REMOVED lines=22> */
.L_x_2247:
        /* <DEDUP_REMOVED lines=18> */
.L_x_2248:
        /* <DEDUP_REMOVED lines=22> */
.L_x_2249:
        /* <DEDUP_REMOVED lines=22> */
.L_x_2250:
[----:B------:R-:W-:Y:S01]  /*0900*/  PLOP3.LUT P0, PT, PT, PT, UP0, 0x80, 0x0 ;  /* 0x000000000000781c */ /* 0x000fe20003f0f008 */
[----:B------:R-:W-:Y:S01]  /*0910*/  UMOV UR38, 0x1 ;  /* 0x0000000100267882 */ /* 0x000fe20000000000 */
[----:B------:R-:W-:Y:S01]  /*0920*/  NOP ;  /* 0x0000000000007918 */ /* 0x000fe20000000000 */
[----:B------:R-:W-:Y:S01]  /*0930*/  USEL UR38, UR38, 0x2, !UP0 ;  /* 0x0000000226267887 */ /* 0x000fe2000c000000 */
[----:B------:R-:W-:Y:S01]  /*0940*/  ULDC.64 UR46, c[0x0][0x208] ;  /* 0x00008200002e7ab9 */ /* 0x000fe20000000a00 */
[----:B012-4-:R-:W-:Y:S08]  /*0950*/  BAR.SYNC.DEFER_BLOCKING 0x0 ;  /* 0x0000000000007b1d */ /* 0x017ff00000010000 */
[----:B------:R-:W-:Y:S05]  /*0960*/  @!P0 BRA `(.L_x_2251) ;  /* 0x000000a000708947 */ /* 0x000fea0003800000 */
.L_x_2252:
        /* <DEDUP_REMOVED lines=21> */
[CC--:B------:R-:W-:Y:S02]  /*0ac0*/  LEA.HI R4, R3.reuse, R190.reuse, RZ, 0x5 ;  /* 0x000000be03047211 */ /* 0x0c0fe400078f28ff */
[----:B------:R-:W-:Y:S02]  /*0ad0*/  LOP3.LUT R5, R0, 0xffffff80, RZ, 0xc0, !PT ;  /* 0xffffff8000057812 */ /* 0x000fe400078ec0ff */
[----:B------:R-:W-:Y:S01]  /*0ae0*/  LEA.HI R2, R3, R190, RZ, 0x4 ;  /* 0x000000be03027211 */ /* 0x000fe200078f20ff */
[----:B------:R-:W-:Y:S01]  /*0af0*/  IMAD.SHL.U32 R4, R4, 0x20, RZ ;  /* 0x0000002004047824 */ /* 0x000fe200078e00ff */
[----:B------:R-:W-:Y:S01]  /*0b00*/  SHF.R.S32.HI R185, RZ, 0x7, R0 ;  /* 0x00000007ffb97819 */ /* 0x000fe20000011400 */
[----:B------:R-:W-:Y:S01]  /*0b10*/  IMAD.IADD R184, R190, 0x1, -R5 ;  /* 0x00000001beb87824 */ /* 0x000fe200078e0a05 */
[----:B------:R-:W-:-:S02]  /*0b20*/  SHF.R.S32.HI R7, RZ, 0x4, R2 ;  /* 0x00000004ff077819 */ /* 0x000fc40000011402 */
[----:B------:R-:W-:Y:S02]  /*0b30*/  LOP3.LUT R5, R2, 0x3fffff0, RZ, 0xc0, !PT ;  /* 0x03fffff002057812 */ /* 0x000fe400078ec0ff */
[----:B------:R-:W-:Y:S02]  /*0b40*/  LOP3.LUT R4, R4, 0xfffffc00, RZ, 0xc0, !PT ;  /* 0xfffffc0004047812 */ /* 0x000fe400078ec0ff */
[----:B------:R-:W-:Y:S01]  /*0b50*/  LEA.HI R2, R2, R7, RZ, 0x1 ;  /* 0x0000000702027211 */ /* 0x000fe200078f08ff */
[----:B------:R-:W-:Y:S01]  /*0b60*/  IMAD.IADD R5, R190, 0x1, -R5 ;  /* 0x00000001be057824 */ /* 0x000fe200078e0a05 */
[----:B------:R-:W-:Y:S02]  /*0b70*/  SHF.R.S32.HI R9, RZ, 0x1f, R184 ;  /* 0x0000001fff097819 */ /* 0x000fe400000114b8 */
[----:B------:R-:W-:Y:S01]  /*0b80*/  LOP3.LUT R2, R2, 0x1ffffffe, RZ, 0xc0, !PT ;  /* 0x1ffffffe02027812 */ /* 0x000fe200078ec0ff */
[----:B------:R-:W-:Y:S01]  /*0b90*/  IMAD R5, R5, 0x40, R4 ;  /* 0x0000004005057824 */ /* 0x000fe200078e0204 */
[----:B------:R-:W-:-:S02]  /*0ba0*/  LEA.HI R4, R3, R190, RZ, 0x2 ;  /* 0x000000be03047211 */ /* 0x000fc400078f10ff */
[----:B------:R-:W-:Y:S01]  /*0bb0*/  LEA.HI R6, R9, R184, RZ, 0x2 ;  /* 0x000000b809067211 */ /* 0x000fe200078f10ff */
[----:B------:R-:W-:Y:S01]  /*0bc0*/  IMAD.IADD R2, R7, 0x1, -R2 ;  /* 0x0000000107027824 */ /* 0x000fe200078e0a02 */
[----:B------:R-:W-:Y:S02]  /*0bd0*/  LOP3.LUT R7, R4, 0xfffffffc, RZ, 0xc0, !PT ;  /* 0xfffffffc04077812 */ /* 0x000fe400078ec0ff */
[--C-:B------:R-:W-:Y:S01]  /*0be0*/  SHF.R.S32.HI R8, RZ, 0x2, R6.reuse ;  /* 0x00000002ff087819 */ /* 0x100fe20000011406 */
[----:B------:R-:W-:Y:S01]  /*0bf0*/  IMAD R187, R2, 0x8, R5 ;  /* 0x0000000802bb7824 */ /* 0x000fe200078e0205 */
[----:B------:R-:W-:Y:S01]  /*0c00*/  SHF.R.S32.HI R11, RZ, 0x1f, R6 ;  /* 0x0000001fff0b7819 */ /* 0x000fe20000011406 */
[----:B------:R-:W-:Y:S01]  /*0c10*/  IMAD.IADD R7, R190, 0x1, -R7 ;  /* 0x00000001be077824 */ /* 0x000fe200078e0a07 */
[----:B------:R-:W-:Y:S02]  /*0c20*/  LEA.HI R3, R3, R190, RZ, 0x3 ;  /* 0x000000be03037211 */ /* 0x000fe400078f18ff */
[----:B------:R-:W-:-:S02]  /*0c30*/  LEA.HI R11, R11, R8, RZ, 0x3 ;  /* 0x000000080b0b7211 */ /* 0x000fc400078f18ff */
[----:B------:R-:W-:Y:S02]  /*0c40*/  LEA.HI R2, R7, R7, RZ, 0x1 ;  /* 0x0000000707027211 */ /* 0x000fe400078f08ff */
[----:B------:R-:W-:Y:S02]  /*0c50*/  LOP3.LUT R19, R3, 0xfffffff8, RZ, 0xc0, !PT ;  /* 0xfffffff803137812 */ /* 0x000fe400078ec0ff */
[----:B------:R-:W-:Y:S02]  /*0c60*/  LOP3.LUT R11, R11, 0xfffffff8, RZ, 0xc0, !PT ;  /* 0xfffffff80b0b7812 */ /* 0x000fe400078ec0ff */
[----:B------:R-:W-:Y:S01]  /*0c70*/  LEA.HI R9, R9, R184, RZ, 0x5 ;  /* 0x000000b809097211 */ /* 0x000fe200078f28ff */
[----:B------:R-:W-:Y:S01]  /*0c80*/  IMAD.IADD R19, R190, 0x1, -R19 ;  /* 0x00000001be137824 */ /* 0x000fe200078e0a13 */
[----:B------:R-:W-:Y:S01]  /*0c90*/  LEA.HI R0, R0, R185, RZ, 0x1 ;  /* 0x000000b900007211 */ /* 0x000fe200078f08ff */
[----:B------:R-:W-:Y:S01]  /*0ca0*/  IMAD.IADD R8, R8, 0x1, -R11 ;  /* 0x0000000108087824 */ /* 0x000fe200078e0a0b */
[----:B------:R-:W-:-:S02]  /*0cb0*/  LOP3.LUT R2, R2, 0x1ffffffe, RZ, 0xc0, !PT ;  /* 0x1ffffffe02027812 */ /* 0x000fc400078ec0ff */
[----:B------:R-:W-:Y:S02]  /*0cc0*/  SHF.R.S32.HI R9, RZ, 0x5, R9 ;  /* 0x00000005ff097819 */ /* 0x000fe40000011409 */
[----:B------:R-:W-:Y:S01]  /*0cd0*/  LOP3.LUT R0, R0, 0x3fffffe, RZ, 0xc0, !PT ;  /* 0x03fffffe00007812 */ /* 0x000fe200078ec0ff */
[----:B------:R-:W-:Y:S01]  /*0ce0*/  IMAD.IADD R17, R7, 0x1, -R2 ;  /* 0x0000000107117824 */ /* 0x000fe200078e0a02 */
[----:B------:R-:W-:Y:S01]  /*0cf0*/  LOP3.LUT R5, R6, 0x7ffffffc, RZ, 0xc0, !PT ;  /* 0x7ffffffc06057812 */ /* 0x000fe200078ec0ff */
[----:B------:R-:W-:Y:S01]  /*0d00*/  IMAD.SHL.U32 R2, R19, 0x8, RZ ;  /* 0x0000000813027824 */ /* 0x000fe200078e00ff */
[----:B------:R-:W-:Y:S01]  /*0d10*/  SHF.R.S32.HI R22, RZ, 0x3, R3 ;  /* 0x00000003ff167819 */ /* 0x000fe20000011403 */
[----:B------:R-:W-:Y:S02]  /*0d20*/  IMAD R9, R9, 0x10, R8 ;  /* 0x0000001009097824 */ /* 0x000fe400078e0208 */
[----:B------:R-:W-:Y:S01]  /*0d30*/  IMAD.IADD R0, R185, 0x1, -R0 ;  /* 0x00000001b9007824 */ /* 0x000fe200078e0a00 */
[----:B------:R-:W-:Y:S01]  /*0d40*/  SHF.R.S32.HI R189, RZ, 0x1f, R2 ;  /* 0x0000001fffbd7819 */ /* 0x000fe20000011402 */
[----:B------:R-:W-:-:S02]  /*0d50*/  VIADD R18, R2, 0x40 ;  /* 0x0000004002127836 */ /* 0x000fc40000000000 */
[----:B------:R-:W-:Y:S02]  /*0d60*/  IMAD R186, R0, 0x40, R9 ;  /* 0x0000004000ba7824 */ /* 0x000fe400078e0209 */
[----:B------:R-:W-:Y:S01]  /*0d70*/  IMAD.IADD R16, R184, 0x1, -R5 ;  /* 0x00000001b8107824 */ /* 0x000fe200078e0a05 */
[----:B------:R-:W-:Y:S01]  /*0d80*/  SHF.R.S32.HI R188, RZ, 0x1f, R18 ;  /* 0x0000001fffbc7819 */ /* 0x000fe20000011412 */
[----:B------:R-:W-:-:S07]  /*0d90*/  IMAD R17, R17, 0x8, R186 ;  /* 0x0000000811117824 */ /* 0x000fce00078e02ba */
.L_x_2303:
        /* <DEDUP_REMOVED lines=12> */
[----:B01234-:R-:W-:Y:S05]  /*0e60*/  @!P0 BRA `(.L_x_2253) ;  /* 0x0000000000208947 */ /* 0x01ffea0003800000 */
        /* <DEDUP_REMOVED lines=8> */
.L_x_2253:
[----:B------:R-:W-:Y:S01]  /*0ef0*/  ULDC UR7, c[0x0][0xc54] ;  /* 0x0003150000077ab9 */ /* 0x000fe20000000800 */
[----:B------:R-:W-:Y:S01]  /*0f00*/  UMOV UR6, UR9 ;  /* 0x0000000900067c82 */ /* 0x000fe20008000000 */
[----:B------:R-:W-:-:S11]  /*0f10*/  UISETP.NE.AND UP0, UPT, UR7, 0x1, UPT ;  /* 0x000000010700788c */ /* 0x000fd6000bf05270 */
[----:B------:R-:W-:Y:S02]  /*0f20*/  @UP0 ULDC.64 UR10, c[0x0][0xc58] ;  /* 0x00031600000a0ab9 */ /* 0x000fe40000000a00 */
[----:B------:R-:W-:-:S04]  /*0f30*/  UIMAD.WIDE.U32 UR4, UR9, UR10, URZ ;  /* 0x0000000a090472a5 */ /* 0x000fc8000f8e003f */
[----:B------:R-:W-:-:S04]  /*0f40*/  @UP0 USHF.R.U32.HI UR6, URZ, UR11, UR5 ;  /* 0x0000000b3f060299 */ /* 0x000fc80008011605 */
[----:B------:R-:W-:-:S12]  /*0f50*/  UIMAD UR4, UR6, UR7, URZ ;  /* 0x00000007060472a4 */ /* 0x000fd8000f8e023f */
.L_x_2254:
[----:B------:R-:W-:Y:S01]  /*0f60*/  ULDC.64 UR10, c[0x0][0x418] ;  /* 0x00010600000a7ab9 */ /* 0x000fe20000000a00 */
[----:B------:R-:W-:Y:S01]  /*0f70*/  ULOP3.LUT UR6, URZ, UR6, URZ, 0x33, !UPT ;  /* 0x000000063f067292 */ /* 0x000fe2000f8e333f */
[----:B------:R-:W-:Y:S01]  /*0f80*/  PLOP3.LUT P0, PT, PT, PT, PT, 0x80, 0x0 ;  /* 0x000000000000781c */ /* 0x000fe20003f0f070 */
[----:B------:R-:W-:Y:S01]  /*0f90*/  UISETP.NE.U32.AND UP0, UPT, UR10, URZ, UPT ;  /* 0x0000003f0a00728c */ /* 0x000fe2000bf05070 */
[----:B------:R-:W-:Y:S01]  /*0fa0*/  IMAD.MOV.U32 R3, RZ, RZ, RZ ;  /* 0x000000ffff037224 */ /* 0x000fe200078e00ff */
[----:B------:R-:W-:Y:S01]  /*0fb0*/  ULDC UR5, c[0x0][0xc3c] ;  /* 0x00030f0000057ab9 */ /* 0x000fe20000000800 */
[----:B------:R-:W-:Y:S01]  /*0fc0*/  UIADD3 UR4, UR9, -UR4, URZ ;  /* 0x8000000409047290 */ /* 0x000fe2000fffe03f */
[----:B------:R-:W-:Y:S01]  /*0fd0*/  IMAD.MOV.U32 R38, RZ, RZ, RZ ;  /* 0x000000ffff267224 */ /* 0x000fe200078e00ff */
[----:B------:R-:W-:Y:S01]  /*0fe0*/  UISETP.NE.AND.EX UP0, UPT, UR11, URZ, UPT, UP0 ;  /* 0x0000003f0b00728c */ /* 0x000fe2000bf05300 */
[----:B------:R-:W-:Y:S01]  /*0ff0*/  CS2R R150, SRZ ;  /* 0x0000000000967805 */ /* 0x000fe2000001ff00 */
[----:B------:R-:W-:Y:S01]  /*1000*/  UIADD3 UR6, UR6, UR5, URZ ;  /* 0x0000000506067290 */ /* 0x000fe2000fffe03f */
[----:B------:R-:W-:Y:S01]  /*1010*/  CS2R R148, SRZ ;  /* 0x0000000000947805 */ /* 0x000fe2000001ff00 */
[----:B------:R-:W-:Y:S01]  /*1020*/  ULDC UR11, c[0x0][0x448] ;  /* 0x00011200000b7ab9 */ /* 0x000fe20000000800 */
[----:B------:R-:W-:Y:S01]  /*1030*/  ULDC UR10, c[0x0][0xc54] ;  /* 0x00031500000a7ab9 */ /* 0x000fe20000000800 */
[----:B------:R-:W-:Y:S01]  /*1040*/  UISETP.NE.AND UP2, UPT, UR11, 0x1, UPT ;  /* 0x000000010b00788c */ /* 0x000fe2000bf45270 */
[----:B------:R-:W-:Y:S01]  /*1050*/  CS2R R146, SRZ ;  /* 0x0000000000927805 */ /* 0x000fe2000001ff00 */
[----:B------:R-:W-:Y:S01]  /*1060*/  USHF.L.U32 UR36, UR6, 0x7, URZ ;  /* 0x0000000706247899 */ /* 0x000fe2000800063f */
[----:B------:R-:W-:Y:S01]  /*1070*/  CS2R R144, SRZ ;  /* 0x0000000000907805 */ /* 0x000fe2000001ff00 */
[----:B------:R-:W-:Y:S01]  /*1080*/  UIMAD UR10, UR8, UR10, UR4 ;  /* 0x0000000a080a72a4 */ /* 0x000fe2000f8e0204 */
[----:B------:R-:W-:Y:S01]  /*1090*/  CS2R R142, SRZ ;  /* 0x00000000008e7805 */ /* 0x000fe2000001ff00 */
[----:B------:R-:W-:Y:S01]  /*10a0*/  UIADD3 UR6, UR36, 0x7f, URZ ;  /* 0x0000007f24067890 */ /* 0x000fe2000fffe03f */
[----:B------:R-:W-:Y:S01]  /*10b0*/  CS2R R140, SRZ ;  /* 0x00000000008c7805 */ /* 0x000fe2000001ff00 */
[----:B------:R-:W-:Y:S01]  /*10c0*/  ULDC UR49, c[0x0][0x424] ;  /* 0x0001090000317ab9 */ /* 0x000fe20000000800 */
[----:B------:R-:W-:Y:S01]  /*10d0*/  ULDC UR7, c[0x0][0x288] ;  /* 0x0000a20000077ab9 */ /* 0x000fe20000000800 */
[----:B------:R-:W-:Y:S01]  /*10e0*/  USEL UR49, UR49, 0x1, UP0 ;  /* 0x0000000131317887 */ /* 0x000fe20008000000 */
[----:B------:R-:W-:Y:S01]  /*10f0*/  CS2R R138, SRZ ;  /* 0x00000000008a7805 */ /* 0x000fe2000001ff00 */
[----:B------:R-:W-:Y:S01]  /*1100*/  @UP2 ULDC UR4, c[0x0][0x44c] ;  /* 0x0001130000042ab9 */ /* 0x000fe20000000800 */
[----:B------:R-:W-:Y:S01]  /*1110*/  UIADD3 UR7, -UR7, 0x80, URZ ;  /* 0x0000008007077890 */ /* 0x000fe2000fffe13f */
[----:B------:R-:W-:Y:S01]  /*1120*/  CS2R R136, SRZ ;  /* 0x0000000000887805 */ /* 0x000fe2000001ff00 */
[----:B------:R-:W-:Y:S01]  /*1130*/  UIMAD.WIDE.U32 UR4, UR6, UR4, URZ ;  /* 0x00000004060472a5 */ /* 0x000fe2000f8e003f */
[----:B------:R-:W-:Y:S01]  /*1140*/  CS2R R134, SRZ ;  /* 0x0000000000867805 */ /* 0x000fe2000001ff00 */
[----:B------:R-:W-:Y:S01]  /*1150*/  ULDC UR9, c[0x0][0x2f0] ;  /* 0x0000bc0000097ab9 */ /* 0x000fe20000000800 */
[----:B------:R-:W-:Y:S01]  /*1160*/  @UP2 ULDC UR11, c[0x0][0x450] ;  /* 0x00011400000b2ab9 */ /* 0x000fe20000000800 */
[----:B------:R-:W-:Y:S01]  /*1170*/  UIMAD UR7, UR49, UR9, UR7 ;  /* 0x00000009310772a4 */ /* 0x000fe2000f8e0207 */
[----:B------:R-:W-:Y:S01]  /*1180*/  CS2R R132, SRZ ;  /* 0x0000000000847805 */ /* 0x000fe2000001ff00 */
[----:B------:R-:W-:Y:S01]  /*1190*/  @UP2 USHF.R.U32.HI UR6, URZ, UR11, UR5 ;  /* 0x0000000b3f062299 */ /* 0x000fe20008011605 */
[----:B------:R-:W-:Y:S01]  /*11a0*/  CS2R R130, SRZ ;  /* 0x0000000000827805 */ /* 0x000fe2000001ff00 */
[----:B------:R-:W-:Y:S01]  /*11b0*/  UIMAD UR4, UR49, UR9, 0x7f ;  /* 0x0000007f310474a4 */ /* 0x000fe2000f8e0209 */
[----:B------:R-:W-:Y:S01]  /*11c0*/  CS2R R128, SRZ ;  /* 0x0000000000807805 */ /* 0x000fe2000001ff00 */
[----:B------:R-:W-:Y:S01]  /*11d0*/  UIADD3 UR6, UR7, UR6, URZ ;  /* 0x0000000607067290 */ /* 0x000fe2000fffe03f */
[----:B------:R-:W-:Y:S01]  /*11e0*/  CS2R R126, SRZ ;  /* 0x00000000007e7805 */ /* 0x000fe2000001ff00 */
[----:B------:R-:W-:Y:S01]  /*11f0*/  USHF.R.S32.HI UR5, URZ, 0x1f, UR4 ;  /* 0x0000001f3f057899 */ /* 0x000fe20008011404 */
[----:B------:R-:W-:Y:S01]  /*1200*/  CS2R R124, SRZ ;  /* 0x00000000007c7805 */ /* 0x000fe2000001ff00 */
[----:B------:R-:W-:Y:S01]  /*1210*/  USHF.R.S32.HI UR7, URZ, 0x1f, UR6 ;  /* 0x0000001f3f077899 */ /* 0x000fe20008011406 */
[----:B------:R-:W-:Y:S01]  /*1220*/  CS2R R122, SRZ ;  /* 0x00000000007a7805 */ /* 0x000fe2000001ff00 */
[----:B------:R-:W-:Y:S01]  /*1230*/  ULEA.HI UR5, UR5, UR4, URZ, 0x7 ;  /* 0x0000000405057291 */ /* 0x000fe2000f8f383f */
[----:B------:R-:W-:Y:S01]  /*1240*/  CS2R R120, SRZ ;  /* 0x0000000000787805 */ /* 0x000fe2000001ff00 */
[----:B------:R-:W-:Y:S01]  /*1250*/  ULEA.HI UR7, UR7, UR6, URZ, 0x7 ;  /* 0x0000000607077291 */ /* 0x000fe2000f8f383f */
[----:B------:R-:W-:Y:S01]  /*1260*/  CS2R R118, SRZ ;  /* 0x0000000000767805 */ /* 0x000fe2000001ff00 */
[----:B------:R-:W-:Y:S01]  /*1270*/  USHF.R.S32.HI UR50, URZ, 0x7, UR5 ;  /* 0x000000073f327899 */ /* 0x000fe20008011405 */
[----:B------:R-:W-:Y:S01]  /*1280*/  CS2R R116, SRZ ;  /* 0x0000000000747805 */ /* 0x000fe2000001ff00 */
[----:B------:R-:W-:Y:S01]  /*1290*/  USHF.R.S32.HI UR7, URZ, 0x7, UR7 ;  /* 0x000000073f077899 */ /* 0x000fe20008011407 */
[----:B------:R-:W-:Y:S01]  /*12a0*/  CS2R R114, SRZ ;  /* 0x0000000000727805 */ /* 0x000fe2000001ff00 */
[----:B------:R-:W-:Y:S01]  /*12b0*/  ULDC UR39, c[0x0][0xc48] ;  /* 0x0003120000277ab9 */ /* 0x000fe20000000800 */
[----:B------:R-:W-:Y:S01]  /*12c0*/  UMOV UR37, UR10 ;  /* 0x0000000a00257c82 */ /* 0x000fe20008000000 */
[----:B------:R-:W-:Y:S01]  /*12d0*/  UISETP.LT.AND UP0, UPT, UR50, UR7, UPT ;  /* 0x000000073200728c */ /* 0x000fe2000bf01270 */
[----:B------:R-:W-:Y:S01]  /*12e0*/  CS2R R112, SRZ ;  /* 0x0000000000707805 */ /* 0x000fe2000001ff00 */
[----:B------:R-:W-:Y:S01]  /*12f0*/  UISETP.NE.AND UP1, UPT, UR39, 0x1, UPT ;  /* 0x000000012700788c */ /* 0x000fe2000bf25270 */
[----:B------:R-:W-:Y:S01]  /*1300*/  CS2R R110, SRZ ;  /* 0x00000000006e7805 */ /* 0x000fe2000001ff00 */
[----:B------:R-:W-:Y:S01]  /*1310*/  USEL UR50, UR50, UR7, UP0 ;  /* 0x0000000732327287 */ /* 0x000fe20008000000 */
[----:B------:R-:W-:-:S02]  /*1320*/  CS2R R108, SRZ ;  /* 0x00000000006c7805 */ /* 0x000fc4000001ff00 */
[----:B------:R-:W-:Y:S02]  /*1330*/  CS2R R106, SRZ ;  /* 0x00000000006a7805 */ /* 0x000fe4000001ff00 */
[----:B------:R-:W-:Y:S01]  /*1340*/  CS2R R104, SRZ ;  /* 0x0000000000687805 */ /* 0x000fe2000001ff00 */
[----:B------:R-:W-:Y:S01]  /*1350*/  UISETP.GE.AND UP0, UPT, UR50, 0x1, UPT ;  /* 0x000000013200788c */ /* 0x000fe2000bf06270 */
[----:B------:R-:W-:Y:S02]  /*1360*/  CS2R R102, SRZ ;  /* 0x0000000000667805 */ /* 0x000fe4000001ff00 */
[----:B------:R-:W-:Y:S02]  /*1370*/  CS2R R100, SRZ ;  /* 0x0000000000647805 */ /* 0x000fe4000001ff00 */
[----:B------:R-:W-:Y:S02]  /*1380*/  CS2R R98, SRZ ;  /* 0x0000000000627805 */ /* 0x000fe4000001ff00 */
[----:B------:R-:W-:Y:S01]  /*1390*/  CS2R R96, SRZ ;  /* 0x0000000000607805 */ /* 0x000fe2000001ff00 */
[----:B------:R-:W-:Y:S01]  /*13a0*/  @UP1 ULDC UR8, c[0x0][0xc4c] ;  /* 0x0003130000081ab9 */ /* 0x000fe20000000800 */
[----:B------:R-:W-:Y:S01]  /*13b0*/  PLOP3.LUT P1, PT, PT, PT, UP0, 0x80, 0x0 ;  /* 0x000000000000781c */ /* 0x000fe20003f2f008 */
[----:B------:R-:W-:Y:S01]  /*13c0*/  UIMAD.WIDE.U32 UR4, UR10, UR8, URZ ;  /* 0x000000080a0472a5 */ /* 0x000fe2000f8e003f */
[----:B------:R-:W-:Y:S01]  /*13d0*/  CS2R R6, SRZ ;  /* 0x0000000000067805 */ /* 0x000fe2000001ff00 */
[----:B------:R-:W-:Y:S01]  /*13e0*/  @UP1 ULDC UR6, c[0x0][0xc50] ;  /* 0x0003140000061ab9 */ /* 0x000fe20000000800 */
[----:B------:R-:W-:Y:S01]  /*13f0*/  IMAD.MOV.U32 R94, RZ, RZ, RZ ;  /* 0x000000ffff5e7224 */ /* 0x000fe200078e00ff */
[----:B------:R-:W-:Y:S01]  /*1400*/  @UP1 USHF.R.U32.HI UR37, URZ, UR6, UR5 ;  /* 0x000000063f251299 */ /* 0x000fe20008011605 */
[----:B------:R-:W-:Y:S01]  /*1410*/  IMAD.MOV.U32 R93, RZ, RZ, RZ ;  /* 0x000000ffff5d7224 */ /* 0x000fe200078e00ff */
[----:B------:R-:W-:-:S02]  /*1420*/  CS2R R90, SRZ ;  /* 0x00000000005a7805 */ /* 0x000fc4000001ff00 */
[----:B------:R-:W-:Y:S01]  /*1430*/  CS2R R88, SRZ ;  /* 0x0000000000587805 */ /* 0x000fe2000001ff00 */
[----:B------:R-:W-:-:S04]  /*1440*/  UIADD3 UR4, -UR37, URZ, URZ ;  /* 0x0000003f25047290 */ /* 0x000fc8000fffe13f */
[----:B------:R-:W-:Y:S01]  /*1450*/  UIMAD UR39, UR39, UR4, UR10 ;  /* 0x00000004272772a4 */ /* 0x000fe2000f8e020a */
[----:B------:R-:W-:Y:S11]  /*1460*/  @!P1 BRA `(.L_x_2255) ;  /* 0x00000078007c9947 */ /* 0x000ff60003800000 */
        /* <DEDUP_REMOVED lines=31> */
.L_x_2256:
        /* <DEDUP_REMOVED lines=9> */
.L_x_2404:
[----:B------:R-:W-:Y:S05]  /*16f0*/  @!P0 BRA `(.L_x_2258) ;  /* 0x0000000000048947 */ /* 0x000fea0003800000 */
[----:B------:R-:W-:Y:S01]  /*1700*/  BPT.TRAP 0x1 ;  /* 0x000000040000795c */ /* 0x000fe20000300000 */
.L_x_2258:
[----:B0-----:R-:W-:Y:S02]  /*1710*/  IMAD.U32 R3, RZ, RZ, UR42 ;  /* 0x0000002aff037e24 */ /* 0x001fe4000f8e00ff */
[----:B------:R-:W-:-:S03]  /*1720*/  IMAD.U32 R0, RZ, RZ, UR43 ;  /* 0x0000002bff007e24 */ /* 0x000fc6000f8e00ff */
[----:B------:R-:W-:Y:S02]  /*1730*/  LEA R3, R3, UR41, 0x3 ;  /* 0x0000002903037c11 */ /* 0x000fe4000f8e18ff */
[----:B------:R-:W-:-:S04]  /*1740*/  SHF.L.U32 R0, R0, 0x1f, RZ ;  /* 0x0000001f00007819 */ /* 0x000fc800000006ff */
[----:B------:R0:W1:Y:S01]  /*1750*/  SYNCS.PHASECHK.TRANS64.TRYWAIT P2, [R3+URZ+0x28830], R0 ;  /* 0x02883000030075a7 */ /* 0x000062000804017f */
[----:B------:R-:W-:Y:S05]  /*1760*/  @!P0 BRA `(.L_x_2259) ;  /* 0x0000000000048947 */ /* 0x000fea0003800000 */
[----:B------:R-:W-:Y:S01]  /*1770*/  BPT.TRAP 0x1 ;  /* 0x000000040000795c */ /* 0x000fe20000300000 */
.L_x_2259:
[----:B------:R-:W2:Y:S02]  /*1780*/  S2R R4, SR_TID.X ;  /* 0x0000000000047919 */ /* 0x000ea40000002100 */
[----:B--2---:R-:W-:Y:S01]  /*1790*/  LOP3.LUT P1, RZ, R4, 0x7f, RZ, 0xc0, !PT ;  /* 0x0000007f04ff7812 */ /* 0x004fe2000782c0ff */
[----:B-1----:R-:W-:-:S12]  /*17a0*/  @P2 BRA `(.L_x_2260) ;  /* 0x0000000000082947 */ /* 0x002fd80003800000 */
[----:B------:R-:W1:Y:S02]  /*17b0*/  SYNCS.PHASECHK.TRANS64.TRYWAIT P2, [R3+URZ+0x28830], R0 ;  /* 0x02883000030075a7 */ /* 0x000e64000804017f */
[----:B-1----:R-:W-:Y:S05]  /*17c0*/  @!P2 BRA `(.L_x_2261) ;  /* 0x000000d80060a947 */ /* 0x002fea0003800000 */
.L_x_2260:
[----:B------:R-:W-:Y:S05]  /*17d0*/  WARPSYNC.ALL ;  /* 0x0000000000007948 */ /* 0x000fea0003800000 */
[----:B------:R-:W-:Y:S01]  /*17e0*/  UIADD3 UR4, UR41, 0x18400, URZ ;  /* 0x0001840029047890 */ /* 0x000fe2000fffe03f */
[----:B------:R-:W-:Y:S01]  /*17f0*/  WARPGROUP.ARRIVE ;  /* 0x00000000000079c5 */ /* 0x000fe20000000000 */
[----:B------:R-:W-:Y:S01]  /*1800*/  ULOP3.LUT UR32, UR51, 0x10000, URZ, 0xfc, !UPT ;  /* 0x0001000033207892 */ /* 0x000fe2000f8efc3f */
[----:B01----:R-:W-:Y:S01]  /*1810*/  VIADD R0, R17, UR36 ;  /* 0x0000002411007c36 */ /* 0x003fe20008000000 */
[----:B------:R-:W-:Y:S01]  /*1820*/  USHF.R.U32.HI UR4, URZ, 0x4, UR4 ;  /* 0x000000043f047899 */ /* 0x000fe20008011604 */
[----:B------:R-:W-:Y:S01]  /*1830*/  @!P1 VIADD R3, R3, 0x28840 ;  /* 0x0002884003039836 */ /* 0x000fe20000000000 */
[----:B------:R-:W-:Y:S01]  /*1840*/  UMOV UR33, 0x40000040 ;  /* 0x4000004000217882 */ /* 0x000fe20000000000 */
[----:B------:R-:W-:Y:S01]  /*1850*/  UMOV UR35, 0x40000040 ;  /* 0x4000004000237882 */ /* 0x000fe20000000000 */
[----:B------:R-:W-:Y:S01]  /*1860*/  ULOP3.LUT UR4, UR4, 0x3fff, URZ, 0xc0, !UPT ;  /* 0x00003fff04047892 */ /* 0x000fe2000f8ec03f */
[----:B------:R-:W-:Y:S01]  /*1870*/  IMAD.MOV.U32 R6, RZ, RZ, R0 ;  /* 0x000000ffff067224 */ /* 0x000fe200078e0000 */
[----:B------:R-:W-:Y:S01]  /*1880*/  UMOV UR5, 0x40000040 ;  /* 0x4000004000057882 */ /* 0x000fe20000000000 */
[----:B------:R-:W-:Y:S01]  /*1890*/  UMOV UR7, 0x40000040 ;  /* 0x4000004000077882 */ /* 0x000fe20000000000 */
[----:B------:R-:W-:Y:S01]  /*18a0*/  ULOP3.LUT UR48, UR4, 0x10000, URZ, 0xfc, !UPT ;  /* 0x0001000004307892 */ /* 0x000fe2000f8efc3f */
[----:B------:R-:W-:Y:S01]  /*18b0*/  @!P1 PRMT R3, RZ, 0x654, R3 ;  /* 0x00000654ff039816 */ /* 0x000fe20000000003 */
[----:B------:R-:W-:Y:S01]  /*18c0*/  UIADD3 UR4, UR32, 0x2, URZ ;  /* 0x0000000220047890 */ /* 0x000fe2000fffe03f */
[----:B------:R-:W-:Y:S01]  /*18d0*/  CS2R R150, SRZ ;  /* 0x0000000000967805 */ /* 0x000fe2000001ff00 */
[----:B------:R-:W-:Y:S01]  /*18e0*/  ULEA UR34, UR42, UR48, 0xb ;  /* 0x000000302a227291 */ /* 0x000fe2000f8e583f */
[----:B------:R-:W-:Y:S01]  /*18f0*/  CS2R R148, SRZ ;  /* 0x0000000000947805 */ /* 0x000fe2000001ff00 */
[----:B------:R-:W-:Y:S01]  /*1900*/  UIADD3 UR8, UR32, 0x4, URZ ;  /* 0x0000000420087890 */ /* 0x000fe2000fffe03f */
[----:B------:R-:W-:Y:S01]  /*1910*/  CS2R R146, SRZ ;  /* 0x0000000000927805 */ /* 0x000fe2000001ff00 */
[----:B------:R-:W-:Y:S01]  /*1920*/  UIADD3 UR6, UR34, 0x2, URZ ;  /* 0x0000000222067890 */ /* 0x000fe2000fffe03f */
[----:B------:R-:W-:Y:S01]  /*1930*/  CS2R R144, SRZ ;  /* 0x0000000000907805 */ /* 0x000fe2000001ff00 */
[----:B------:R-:W-:Y:S01]  /*1940*/  UIADD3 UR10, UR34, 0x4, URZ ;  /* 0x00000004220a7890 */ /* 0x000fe2000fffe03f */
[----:B------:R-:W-:Y:S01]  /*1950*/  CS2R R142, SRZ ;  /* 0x00000000008e7805 */ /* 0x000fe2000001ff00 */
[----:B------:R-:W-:Y:S01]  /*1960*/  UMOV UR9, 0x40000040 ;  /* 0x4000004000097882 */ /* 0x000fe20000000000 */
[----:B------:R-:W-:Y:S01]  /*1970*/  HGMMA.64x128x16.F32.BF16 R24, gdesc[UR32], RZ, !UPT, gsb0 ;  /* 0x01e00000201879f0 */ /* 0x000fe2000c0018ff */
[----:B------:R-:W-:Y:S01]  /*1980*/  UMOV UR11, 0x40000040 ;  /* 0x40000040000b7882 */ /* 0x000fe20000000000 */
[----:B------:R-:W-:Y:S01]  /*1990*/  UIADD3 UR12, UR32, 0x6, URZ ;  /* 0x00000006200c7890 */ /* 0x000fe2000fffe03f */
[----:B------:R-:W-:Y:S01]  /*19a0*/  CS2R R140, SRZ ;  /* 0x00000000008c7805 */ /* 0x000fe2000001ff00 */
[----:B------:R-:W-:Y:S01]  /*19b0*/  UIADD3 UR14, UR34, 0x6, URZ ;  /* 0x00000006220e7890 */ /* 0x000fe2000fffe03f */
[----:B------:R-:W-:Y:S01]  /*19c0*/  CS2R R138, SRZ ;  /* 0x00000000008a7805 */ /* 0x000fe2000001ff00 */
[----:B------:R-:W-:Y:S01]  /*19d0*/  UMOV UR13, 0x40000040 ;  /* 0x40000040000d7882 */ /* 0x000fe20000000000 */
        /* <DEDUP_REMOVED lines=19> */
[----:B------:R-:W-:-:S02]  /*1b10*/  UIADD3 UR28, UR32, 0x406, URZ ;  /* 0x00000406201c7890 */ /* 0x000fc4000fffe03f */
[----:B------:R-:W-:Y:S01]  /*1b20*/  UIADD3 UR30, UR34, 0x406, URZ ;  /* 0x00000406221e7890 */ /* 0x000fe2000fffe03f */
[----:B------:R-:W-:Y:S01]  /*1b30*/  UMOV UR29, 0x40000040 ;  /* 0x40000040001d7882 */ /* 0x000fe20000000000 */
[----:B------:R-:W-:Y:S01]  /*1b40*/  UMOV UR31, 0x40000040 ;  /* 0x40000040001f7882 */ /* 0x000fe20000000000 */
[----:B------:R-:W-:Y:S01]  /*1b50*/  UIADD3 UR53, UR50, -0x2, URZ ;  /* 0xfffffffe32357890 */ /* 0x000fe2000fffe03f */
[----:B------:R-:W-:Y:S02]  /*1b60*/  WARPGROUP.DEPBAR.LE gsb0, 0x0 ;  /* 0x00008000000079c5 */ /* 0x000fe40000010000 */
[----:B------:R-:W-:-:S06]  /*1b70*/  WARPGROUP.ARRIVE ;  /* 0x00000000000079c5 */ /* 0x000fcc0000000000 */
[----:B------:R-:W-:Y:S01]  /*1b80*/  HGMMA.64x128x16.F32.BF16 R24, gdesc[UR4], R24, gsb0 ;  /* 0x01e00000041879f0 */ /* 0x000fe20008001818 */
[----:B------:R-:W-:Y:S02]  /*1b90*/  ULDC UR6, c[0x0][0x448] ;  /* 0x0001120000067ab9 */ /* 0x000fe40000000800 */
[----:B------:R-:W-:-:S06]  /*1ba0*/  UISETP.NE.AND UP0, UPT, UR6, 0x1, UPT ;  /* 0x000000010600788c */ /* 0x000fcc000bf05270 */
[----:B------:R-:W-:-:S05]  /*1bb0*/  PLOP3.LUT P2, PT, PT, PT, UP0, 0x80, 0x0 ;  /* 0x000000000000781c */ /* 0x000fca0003f4f008 */
[----:B------:R-:W-:-:S08]  /*1bc0*/  @UP0 ULDC UR6, c[0x0][0x44c] ;  /* 0x0001130000060ab9 */ /* 0x000fd00000000800 */
[----:B------:R-:W-:Y:S01]  /*1bd0*/  @P2 IMAD.HI.U32 R4, R0, UR6, RZ ;  /* 0x0000000600042c27 */ /* 0x000fe2000f8e00ff */
[----:B------:R-:W-:-:S04]  /*1be0*/  @UP0 ULDC UR6, c[0x0][0x450] ;  /* 0x0001140000060ab9 */ /* 0x000fc80000000800 */
[----:B------:R-:W-:Y:S01]  /*1bf0*/  @P2 SHF.R.U32.HI R6, RZ, UR6, R4 ;  /* 0x00000006ff062c19 */ /* 0x000fe20008011604 */
[----:B------:R-:W-:Y:S02]  /*1c00*/  UMOV UR6, 0xffffff80 ;  /* 0xffffff8000067882 */ /* 0x000fe40000000000 */
[----:B------:R-:W-:Y:S02]  /*1c10*/  UIMAD UR6, UR50, UR6, 0x80 ;  /* 0x00000080320674a4 */ /* 0x000fe4000f8e0206 */
[----:B------:R-:W0:Y:S02]  /*1c20*/  SHFL.IDX PT, R8, R6, 0x1, 0x1c1f ;  /* 0x003c1f0006087f89 */ /* 0x000e2400000e0000 */
[----:B------:R-:W-:Y:S02]  /*1c30*/  UIADD3 UR7, UR6, 0x1, URZ ;  /* 0x0000000106077890 */ /* 0x000fe4000fffe03f */
[----:B------:R-:W1:Y:S04]  /*1c40*/  SHFL.IDX PT, R6, R6, RZ, 0x1c1f ;  /* 0x001c1fff06067589 */ /* 0x000e6800000e0000 */
[----:B------:R-:W-:-:S04]  /*1c50*/  IMAD.U32 R5, RZ, RZ, UR7 ;  /* 0x00000007ff057e24 */ /* 0x000fc8000f8e00ff */
[----:B------:R-:W-:Y:S01]  /*1c60*/  IMAD R0, R16, -0x2, R5 ;  /* 0xfffffffe10007824 */ /* 0x000fe200078e0205 */
[----:B------:R-:W-:Y:S02]  /*1c70*/  WARPGROUP.DEPBAR.LE gsb0, 0x0 ;  /* 0x00008000000079c5 */ /* 0x000fe40000010000 */
[----:B------:R-:W-:-:S06]  /*1c80*/  WARPGROUP.ARRIVE ;  /* 0x00000000000079c5 */ /* 0x000fcc0000000000 */
[----:B------:R-:W-:Y:S01]  /*1c90*/  HGMMA.64x128x16.F32.BF16 R24, gdesc[UR8], R24, gsb0 ;  /* 0x01e00000081879f0 */ /* 0x000fe20008001818 */
[----:B------:R-:W-:Y:S01]  /*1ca0*/  ULDC UR11, c[0x0][0x2f0] ;  /* 0x0000bc00000b7ab9 */ /* 0x000fe20000000800 */
[----:B------:R-:W-:Y:S01]  /*1cb0*/  UMOV UR10, UR36 ;  /* 0x00000024000a7c82 */ /* 0x000fe20008000000 */
[----:B------:R-:W-:Y:S02]  /*1cc0*/  UIMAD UR6, UR49, UR11, UR6 ;  /* 0x0000000b310672a4 */ /* 0x000fe4000f8e0206 */
[----:B------:R-:W-:-:S04]  /*1cd0*/  IMAD.U32 R7, RZ, RZ, UR11 ;  /* 0x0000000bff077e24 */ /* 0x000fc8000f8e00ff */
[----:B------:R-:W-:Y:S02]  /*1ce0*/  IMAD R7, R7, UR49, R0 ;  /* 0x0000003107077c24 */ /* 0x000fe4000f8e0200 */
[----:B------:R-:W-:Y:S01]  /*1cf0*/  IMAD.U32 R5, RZ, RZ, UR6 ;  /* 0x00000006ff057e24 */ /* 0x000fe2000f8e00ff */
[----:B------:R-:W-:-:S03]  /*1d00*/  ULDC UR6, c[0x0][0x988] ;  /* 0x0002620000067ab9 */ /* 0x000fc60000000800 */
[----:B------:R-:W-:Y:S01]  /*1d10*/  IMAD R4, R16, -0x2, R5 ;  /* 0xfffffffe10047824 */ /* 0x000fe200078e0205 */
[----:B------:R-:W-:Y:S02]  /*1d20*/  WARPGROUP.DEPBAR.LE gsb0, 0x0 ;  /* 0x00008000000079c5 */ /* 0x000fe40000010000 */
[----:B------:R-:W-:-:S06]  /*1d30*/  WARPGROUP.ARRIVE ;  /* 0x00000000000079c5 */ /* 0x000fcc0000000000 */
[----:B------:R-:W-:Y:S01]  /*1d40*/  HGMMA.64x128x16.F32.BF16 R24, gdesc[UR12], R24, gsb0 ;  /* 0x01e000000c1879f0 */ /* 0x000fe20008001818 */
[----:B------:R-:W-:Y:S02]  /*1d50*/  ULDC UR14, c[0x0][0x288] ;  /* 0x0000a200000e7ab9 */ /* 0x000fe40000000800 */
[----:B0-----:R-:W-:Y:S01]  /*1d60*/  IADD3 R5, R8, -UR14, R7 ;  /* 0x8000000e08057c10 */ /* 0x001fe2000fffe007 */
[----:B------:R-:W-:Y:S01]  /*1d70*/  VIADD R7, R7, -UR14 ;  /* 0x8000000e07077c36 */ /* 0x000fe20008000000 */
[----:B------:R-:W-:Y:S02]  /*1d80*/  UIMAD UR11, UR49, UR11, -UR14 ;  /* 0x0000000b310b72a4 */ /* 0x000fe4000f8e0a0e */
[----:B------:R-:W-:Y:S01]  /*1d90*/  VIMNMX R5, R4, R5, PT ;  /* 0x0000000504057248 */ /* 0x000fe20003fe0100 */
[----:B------:R-:W-:Y:S01]  /*1da0*/  @UP0 ULDC UR14, c[0x0][0x450] ;  /* 0x00011400000e0ab9 */ /* 0x000fe20000000800 */
[----:B-1----:R-:W-:Y:S02]  /*1db0*/  VIADDMNMX R7, R6, R7, R4, PT ;  /* 0x0000000706077246 */ /* 0x002fe40003800104 */
[----:B------:R-:W-:-:S02]  /*1dc0*/  ISETP.GT.AND P3, PT, R5, RZ, PT ;  /* 0x000000ff0500720c */ /* 0x000fc40003f64270 */
[C---:B------:R-:W-:Y:S02]  /*1dd0*/  ISETP.GT.AND P4, PT, R5.reuse, 0x1, PT ;  /* 0x000000010500780c */ /* 0x040fe40003f84270 */
[----:B------:R-:W-:Y:S01]  /*1de0*/  ISETP.GT.AND P5, PT, R5, 0x8, PT ;  /* 0x000000080500780c */ /* 0x000fe20003fa4270 */
        /* <DEDUP_REMOVED lines=13> */
[----:B------:R-:W-:Y:S01]  /*1ec0*/  FSEL R9, R26, -INF , P3 ;  /* 0xff8000001a097808 */ /* 0x000fe20001800000 */
[----:B------:R0:W-:Y:S01]  /*1ed0*/  @!P1 SYNCS.ARRIVE.TRANS64.RED.A1T0 RZ, [R3+URZ], RZ ;  /* 0x000000ff03ff99a7 */ /* 0x0001e2000810043f */
[----:B------:R-:W-:Y:S02]  /*1ee0*/  FSEL R27, R27, -INF , P4 ;  /* 0xff8000001b1b7808 */ /* 0x000fe40002000000 */
[----:B------:R-:W-:Y:S02]  /*1ef0*/  ISETP.GT.AND P3, PT, R5, 0x9, PT ;  /* 0x000000090500780c */ /* 0x000fe40003f64270 */
[----:B------:R-:W-:-:S02]  /*1f00*/  FSEL R11, R30, -INF , P5 ;  /* 0xff8000001e0b7808 */ /* 0x000fc40002800000 */
[----:B------:R-:W-:Y:S02]  /*1f10*/  FMNMX.FTZ R0, R9, R27, !PT ;  /* 0x0000001b09007209 */ /* 0x000fe40007810000 */
[----:B------:R-:W-:Y:S02]  /*1f20*/  ISETP.GT.AND P4, PT, R5, 0x10, PT ;  /* 0x000000100500780c */ /* 0x000fe40003f84270 */
[----:B------:R-:W-:Y:S02]  /*1f30*/  FSEL R31, R31, -INF , P3 ;  /* 0xff8000001f1f7808 */ /* 0x000fe40001800000 */
[----:B------:R-:W-:Y:S02]  /*1f40*/  FMNMX.FTZ R0, R11, R0, !PT ;  /* 0x000000000b007209 */ /* 0x000fe40007810000 */
        /* <DEDUP_REMOVED lines=81> */
[----:B------:R-:W-:Y:S02]  /*2460*/  FSEL R87, R87, -INF , P3 ;  /* 0xff80000057577808 */ /* 0x000fe40001800000 */
[----:B------:R-:W-:Y:S02]  /*2470*/  FMNMX.FTZ R0, R125, R0, !PT ;  /* 0x000000007d007209 */ /* 0x000fe40007810000 */
[----:B------:R-:W-:Y:S02]  /*2480*/  ISETP.GT.AND P4, PT, R7, 0x1, PT ;  /* 0x000000010700780c */ /* 0x000fe40003f84270 */
[----:B------:R-:W-:Y:S01]  /*2490*/  FMNMX.FTZ R8, R87, R0, !PT ;  /* 0x0000000057087209 */ /* 0x000fe20007810000 */
[----:B------:R-:W-:Y:S01]  /*24a0*/  IMAD.U32 R0, RZ, RZ, UR6 ;  /* 0x00000006ff007e24 */ /* 0x000fe2000f8e00ff */
[----:B------:R-:W-:Y:S01]  /*24b0*/  ISETP.GT.AND P5, PT, R7, 0x8, PT ;  /* 0x000000080700780c */ /* 0x000fe20003fa4270 */
[----:B------:R-:W-:Y:S01]  /*24c0*/  @UP0 ULDC UR6, c[0x0][0x44c] ;  /* 0x0001130000060ab9 */ /* 0x000fe20000000800 */
[----:B------:R-:W-:Y:S01]  /*24d0*/  FSEL R25, R25, -INF , P4 ;  /* 0xff80000019197808 */ /* 0x000fe20002000000 */
[----:B------:R-:W1:Y:S01]  /*24e0*/  SHFL.BFLY PT, R5, R8, 0x2, 0x1f ;  /* 0x0c401f0008057f89 */ /* 0x000e6200000e0000 */
[----:B------:R-:W-:Y:S01]  /*24f0*/  FSEL R13, R28, -INF , P5 ;  /* 0xff8000001c0d7808 */ /* 0x000fe20002800000 */
[----:B------:R-:W-:Y:S01]  /*2500*/  UIMAD.WIDE.U32 UR6, UR36, UR6, URZ ;  /* 0x00000006240672a5 */ /* 0x000fe2000f8e003f */
[----:B------:R-:W-:-:S03]  /*2510*/  ISETP.GT.AND P4, PT, R7, 0x10, PT ;  /* 0x000000100700780c */ /* 0x000fc60003f84270 */
[----:B------:R-:W-:Y:S01]  /*2520*/  @UP0 USHF.R.U32.HI UR10, URZ, UR14, UR7 ;  /* 0x0000000e3f0a0299 */ /* 0x000fe20008011607 */
[----:B------:R-:W-:Y:S02]  /*2530*/  FSEL R15, R32, -INF , P4 ;  /* 0xff800000200f7808 */ /* 0x000fe40002000000 */
[----:B------:R-:W-:Y:S01]  /*2540*/  ISETP.GT.AND P4, PT, R7, 0x18, PT ;  /* 0x000000180700780c */ /* 0x000fe20003f84270 */
[----:B------:R-:W-:-:S04]  /*2550*/  UIADD3 UR11, UR11, UR10, URZ ;  /* 0x0000000a0b0b7290 */ /* 0x000fc8000fffe03f */
[----:B------:R-:W-:-:S04]  /*2560*/  USHF.R.S32.HI UR6, URZ, 0x1f, UR11 ;  /* 0x0000001f3f067899 */ /* 0x000fc8000801140b */
[----:B------:R-:W-:-:S04]  /*2570*/  ULEA.HI UR6, UR6, UR11, URZ, 0x7 ;  /* 0x0000000b06067291 */ /* 0x000fc8000f8f383f */
[----:B------:R-:W-:Y:S01]  /*2580*/  USHF.R.S32.HI UR6, URZ, 0x7, UR6 ;  /* 0x000000073f067899 */ /* 0x000fe20008011406 */
[----:B-1----:R-:W-:-:S03]  /*2590*/  FMNMX.FTZ R10, R8, R5, !PT ;  /* 0x00000005080a7209 */ /* 0x002fc60007810000 */
[----:B------:R-:W-:Y:S02]  /*25a0*/  UISETP.LT.AND UP1, UPT, URZ, UR6, UPT ;  /* 0x000000063f00728c */ /* 0x000fe4000bf21270 */
[----:B------:R-:W1:Y:S02]  /*25b0*/  SHFL.BFLY PT, R5, R10, 0x1, 0x1f ;  /* 0x0c201f000a057f89 */ /* 0x000e6400000e0000 */
[----:B------:R-:W-:-:S04]  /*25c0*/  USEL UR51, URZ, UR6, !UP1 ;  /* 0x000000063f337287 */ /* 0x000fc8000c800000 */
[----:B------:R-:W-:Y:S01]  /*25d0*/  UISETP.GE.AND UP1, UPT, UR53, UR51, UPT ;  /* 0x000000333500728c */ /* 0x000fe2000bf26270 */
[----:B-1----:R-:W-:-:S04]  /*25e0*/  FMNMX.FTZ R5, R10, R5, !PT ;  /* 0x000000050a057209 */ /* 0x002fc80007810000 */
[C---:B------:R-:W-:Y:S01]  /*25f0*/  FSETP.NEU.FTZ.AND P3, PT, R5.reuse, -INF , PT ;  /* 0xff8000000500780b */ /* 0x040fe20003f7d000 */
[----:B------:R-:W-:-:S05]  /*2600*/  FMUL.FTZ R12, R5, R0 ;  /* 0x00000000050c7220 */ /* 0x000fca0000410000 */
[----:B------:R-:W-:Y:S02]  /*2610*/  FSEL R30, R12, RZ, P3 ;  /* 0x000000ff0c1e7208 */ /* 0x000fe40001800000 */
[----:B------:R-:W-:-:S03]  /*2620*/  ISETP.GT.AND P3, PT, R7, RZ, PT ;  /* 0x000000ff0700720c */ /* 0x000fc60003f64270 */
[-CC-:B------:R-:W-:Y:S01]  /*2630*/  FFMA.FTZ R183, R11, R0.reuse, -R30.reuse ;  /* 0x000000000bb77223 */ /* 0x180fe2000001081e */
[----:B------:R-:W-:Y:S01]  /*2640*/  FSEL R11, R24, -INF , P3 ;  /* 0xff800000180b7808 */ /* 0x000fe20001800000 */
[-CC-:B------:R-:W-:Y:S01]  /*2650*/  FFMA.FTZ R177, R21, R0.reuse, -R30.reuse ;  /* 0x0000000015b17223 */ /* 0x180fe2000001081e */
[----:B------:R-:W-:Y:S01]  /*2660*/  ISETP.GT.AND P3, PT, R7, 0x9, PT ;  /* 0x000000090700780c */ /* 0x000fe20003f64270 */
[-CC-:B------:R-:W-:Y:S01]  /*2670*/  FFMA.FTZ R27, R27, R0.reuse, -R30.reuse ;  /* 0x000000001b1b7223 */ /* 0x180fe2000001081e */
[----:B------:R-:W-:Y:S01]  /*2680*/  FMNMX.FTZ R8, R11, R25, !PT ;  /* 0x000000190b087209 */ /* 0x000fe20007810000 */
[--C-:B------:R-:W-:Y:S01]  /*2690*/  FFMA.FTZ R6, R31, R0, -R30.reuse ;  /* 0x000000001f067223 */ /* 0x100fe2000001081e */
[----:B------:R-:W-:Y:S01]  /*26a0*/  FSEL R29, R29, -INF , P3 ;  /* 0xff8000001d1d7808 */ /* 0x000fe20001800000 */
[----:B------:R1:W-:Y:S01]  /*26b0*/  MUFU.EX2 R4, R27 ;  /* 0x0000001b00047308 */ /* 0x0003e20000000800 */
[----:B------:R-:W-:Y:S01]  /*26c0*/  FMNMX.FTZ R8, R13, R8, !PT ;  /* 0x000000080d087209 */ /* 0x000fe20007810000 */
[-CC-:B------:R-:W-:Y:S01]  /*26d0*/  FFMA.FTZ R35, R35, R0.reuse, -R30.reuse ;  /* 0x0000000023237223 */ /* 0x180fe2000001081e */
[----:B------:R-:W-:Y:S01]  /*26e0*/  ISETP.GT.AND P3, PT, R7, 0x11, PT ;  /* 0x000000110700780c */ /* 0x000fe20003f64270 */
[--C-:B------:R-:W-:Y:S01]  /*26f0*/  FFMA.FTZ R39, R39, R0, -R30.reuse ;  /* 0x0000000027277223 */ /* 0x100fe2000001081e */
[----:B------:R-:W-:Y:S01]  /*2700*/  FMNMX.FTZ R8, R29, R8, !PT ;  /* 0x000000081d087209 */ /* 0x000fe20007810000 */
[-CC-:B------:R-:W-:Y:S01]  /*2710*/  FFMA.FTZ R181, R9, R0.reuse, -R30.reuse ;  /* 0x0000000009b57223 */ /* 0x180fe2000001081e */
[----:B------:R-:W-:Y:S01]  /*2720*/  FSEL R33, R33, -INF , P3 ;  /* 0xff80000021217808 */ /* 0x000fe20001800000 */
[--C-:B------:R-:W-:Y:S01]  /*2730*/  FFMA.FTZ R9, R43, R0, -R30.reuse ;  /* 0x000000002b097223 */ /* 0x100fe2000001081e */
[----:B------:R-:W-:Y:S01]  /*2740*/  FMNMX.FTZ R8, R15, R8, !PT ;  /* 0x000000080f087209 */ /* 0x000fe20007810000 */
[----:B------:R-:W-:Y:S01]  /*2750*/  MUFU.EX2 R183, R183 ;  /* 0x000000b700b77308 */ /* 0x000fe20000000800 */
[----:B------:R-:W-:Y:S01]  /*2760*/  ISETP.GT.AND P3, PT, R7, 0x19, PT ;  /* 0x000000190700780c */ /* 0x000fe20003f64270 */
[-CC-:B------:R-:W-:Y:S01]  /*2770*/  FFMA.FTZ R179, R89, R0.reuse, -R30.reuse ;  /* 0x0000000059b37223 */ /* 0x180fe2000001081e */
[----:B------:R-:W-:Y:S01]  /*2780*/  FSEL R21, R36, -INF , P4 ;  /* 0xff80000024157808 */ /* 0x000fe20002000000 */
[--C-:B------:R-:W-:Y:S01]  /*2790*/  FFMA.FTZ R173, R91, R0, -R30.reuse ;  /* 0x000000005bad7223 */ /* 0x100fe2000001081e */
[----:B------:R-:W-:Y:S01]  /*27a0*/  FMNMX.FTZ R10, R33, R8, !PT ;  /* 0x00000008210a7209 */ /* 0x000fe20007810000 */
[-CC-:B------:R-:W-:Y:S01]  /*27b0*/  FFMA.FTZ R175, R93, R0.reuse, -R30.reuse ;  /* 0x000000005daf7223 */ /* 0x180fe2000001081e */
[----:B------:R-:W-:Y:S01]  /*27c0*/  ISETP.GT.AND P4, PT, R7, 0x20, PT ;  /* 0x000000200700780c */ /* 0x000fe20003f84270 */
[----:B------:R-:W-:Y:S01]  /*27d0*/  MUFU.EX2 R8, R35 ;  /* 0x0000002300087308 */ /* 0x000fe20000000800 */
[----:B------:R-:W-:Y:S01]  /*27e0*/  FSEL R37, R37, -INF , P3 ;  /* 0xff80000025257808 */ /* 0x000fe20001800000 */
[--C-:B------:R-:W-:Y:S01]  /*27f0*/  FFMA.FTZ R95, R95, R0, -R30.reuse ;  /* 0x000000005f5f7223 */ /* 0x100fe2000001081e */
[----:B------:R-:W-:Y:S01]  /*2800*/  FMNMX.FTZ R10, R21, R10, !PT ;  /* 0x0000000a150a7209 */ /* 0x000fe20007810000 */
[-CC-:B------:R-:W-:Y:S01]  /*2810*/  FFMA.FTZ R169, R97, R0.reuse, -R30.reuse ;  /* 0x0000000061a97223 */ /* 0x180fe2000001081e */
[----:B------:R-:W-:Y:S01]  /*2820*/  ISETP.GT.AND P3, PT, R7, 0x21, PT ;  /* 0x000000210700780c */ /* 0x000fe20003f64270 */
[--C-:B------:R-:W-:Y:S01]  /*2830*/  FFMA.FTZ R99, R99, R0, -R30.reuse ;  /* 0x0000000063637223 */ /* 0x100fe2000001081e */
[----:B-1----:R-:W-:Y:S01]  /*2840*/  FSEL R27, R40, -INF , P4 ;  /* 0xff800000281b7808 */ /* 0x002fe20002000000 */
[----:B------:R-:W1:Y:S01]  /*2850*/  MUFU.EX2 R181, R181 ;  /* 0x000000b500b57308 */ /* 0x000e620000000800 */
[----:B------:R-:W-:Y:S01]  /*2860*/  FMNMX.FTZ R10, R37, R10, !PT ;  /* 0x0000000a250a7209 */ /* 0x000fe20007810000 */
[-CC-:B------:R-:W-:Y:S01]  /*2870*/  FFMA.FTZ R171, R101, R0.reuse, -R30.reuse ;  /* 0x0000000065ab7223 */ /* 0x180fe2000001081e */
[----:B------:R-:W-:Y:S01]  /*2880*/  ISETP.GT.AND P4, PT, R7, 0x28, PT ;  /* 0x000000280700780c */ /* 0x000fe20003f84270 */
        /* <DEDUP_REMOVED lines=10> */
[----:B------:R-:W-:Y:S01]  /*2930*/  FFMA.FTZ R111, R111, R0, -R30 ;  /* 0x000000006f6f7223 */ /* 0x000fe2000001081e */
[----:B------:R-:W-:Y:S01]  /*2940*/  ISETP.GT.AND P4, PT, R7, 0x30, PT ;  /* 0x000000300700780c */ /* 0x000fe20003f84270 */
[----:B------:R2:W-:Y:S01]  /*2950*/  MUFU.EX2 R10, R39 ;  /* 0x00000027000a7308 */ /* 0x0005e20000000800 */
[----:B------:R-:W-:Y:S01]  /*2960*/  FSEL R45, R45, -INF , P3 ;  /* 0xff8000002d2d7808 */ /* 0x000fe20001800000 */
[----:B-1----:R-:W-:Y:S01]  /*2970*/  FADD.FTZ R44, R181, R4 ;  /* 0x00000004b52c7221 */ /* 0x002fe20000010000 */
[----:B------:R-:W-:Y:S01]  /*2980*/  FMNMX.FTZ R12, R31, R12, !PT ;  /* 0x0000000c1f0c7209 */ /* 0x000fe20007810000 */
[-CC-:B------:R-:W-:Y:S01]  /*2990*/  FFMA.FTZ R113, R113, R0.reuse, -R30.reuse ;  /* 0x0000000071717223 */ /* 0x180fe2000001081e */
[----:B------:R-:W-:Y:S01]  /*29a0*/  ISETP.GT.AND P3, PT, R7, 0x31, PT ;  /* 0x000000310700780c */ /* 0x000fe20003f64270 */
[--C-:B------:R-:W-:Y:S01]  /*29b0*/  FFMA.FTZ R115, R115, R0, -R30.reuse ;  /* 0x0000000073737223 */ /* 0x100fe2000001081e */
[----:B------:R-:W-:Y:S01]  /*29c0*/  FSEL R35, R48, -INF , P4 ;  /* 0xff80000030237808 */ /* 0x000fe20002000000 */
[----:B------:R-:W-:Y:S01]  /*29d0*/  MUFU.EX2 R177, R177 ;  /* 0x000000b100b17308 */ /* 0x000fe20000000800 */
        /* <DEDUP_REMOVED lines=10> */
[----:B--2---:R-:W-:Y:S01]  /*2a80*/  FSEL R39, R52, -INF , P4 ;  /* 0xff80000034277808 */ /* 0x004fe20002000000 */
        /* <DEDUP_REMOVED lines=11> */
[----:B------:R-:W-:Y:S01]  /*2b40*/  FSEL R43, R56, -INF , P4 ;  /* 0xff800000382b7808 */ /* 0x000fe20002000000 */
[----:B------:R-:W-:Y:S01]  /*2b50*/  MUFU.EX2 R173, R173 ;  /* 0x000000ad00ad7308 */ /* 0x000fe20000000800 */
[----:B------:R-:W-:Y:S01]  /*2b60*/  FMNMX.FTZ R14, R53, R14, !PT ;  /* 0x0000000e350e7209 */ /* 0x000fe20007810000 */
[----:B------:R-:W-:Y:S01]  /*2b70*/  FFMA.FTZ R30, R87, R0, -R30 ;  /* 0x00000000571e7223 */ /* 0x000fe2000001081e */
[----:B------:R-:W-:-:S02]  /*2b80*/  ISETP.GT.AND P4, PT, R7, 0x48, PT ;  /* 0x000000480700780c */ /* 0x000fc40003f84270 */
[----:B------:R-:W-:Y:S02]  /*2b90*/  CS2R R104, SRZ ;  /* 0x0000000000687805 */ /* 0x000fe4000001ff00 */
[----:B------:R-:W-:Y:S02]  /*2ba0*/  FSEL R57, R57, -INF , P3 ;  /* 0xff80000039397808 */ /* 0x000fe40001800000 */
[----:B------:R-:W-:Y:S02]  /*2bb0*/  CS2R R100, SRZ ;  /* 0x0000000000647805 */ /* 0x000fe4000001ff00 */
[----:B------:R-:W-:Y:S01]  /*2bc0*/  FMNMX.FTZ R14, R43, R14, !PT ;  /* 0x0000000e2b0e7209 */ /* 0x000fe20007810000 */
[----:B------:R-:W-:Y:S01]  /*2bd0*/  MUFU.EX2 R175, R175 ;  /* 0x000000af00af7308 */ /* 0x000fe20000000800 */
[----:B------:R-:W-:Y:S02]  /*2be0*/  ISETP.GT.AND P3, PT, R7, 0x49, PT ;  /* 0x000000490700780c */ /* 0x000fe40003f64270 */
[----:B------:R-:W-:-:S02]  /*2bf0*/  CS2R R96, SRZ ;  /* 0x0000000000607805 */ /* 0x000fc4000001ff00 */
[----:B------:R-:W-:Y:S02]  /*2c00*/  FSEL R47, R60, -INF , P4 ;  /* 0xff8000003c2f7808 */ /* 0x000fe40002000000 */
[----:B------:R-:W-:Y:S02]  /*2c10*/  CS2R R92, SRZ ;  /* 0x00000000005c7805 */ /* 0x000fe4000001ff00 */
[----:B------:R-:W-:Y:S02]  /*2c20*/  FMNMX.FTZ R20, R57, R14, !PT ;  /* 0x0000000e39147209 */ /* 0x000fe40007810000 */
[----:B------:R-:W-:Y:S02]  /*2c30*/  CS2R R90, SRZ ;  /* 0x00000000005a7805 */ /* 0x000fe4000001ff00 */
[----:B------:R-:W-:Y:S01]  /*2c40*/  ISETP.GT.AND P4, PT, R7, 0x50, PT ;  /* 0x000000500700780c */ /* 0x000fe20003f84270 */
[----:B------:R1:W-:Y:S01]  /*2c50*/  MUFU.EX2 R14, R95 ;  /* 0x0000005f000e7308 */ /* 0x0003e20000000800 */
[----:B------:R-:W-:-:S02]  /*2c60*/  FSEL R61, R61, -INF , P3 ;  /* 0xff8000003d3d7808 */ /* 0x000fc40001800000 */
[----:B------:R-:W-:Y:S02]  /*2c70*/  CS2R R88, SRZ ;  /* 0x0000000000587805 */ /* 0x000fe4000001ff00 */
[----:B------:R-:W-:Y:S02]  /*2c80*/  FMNMX.FTZ R20, R47, R20, !PT ;  /* 0x000000142f147209 */ /* 0x000fe40007810000 */
[----:B------:R-:W-:Y:S02]  /*2c90*/  ISETP.GT.AND P3, PT, R7, 0x51, PT ;  /* 0x000000510700780c */ /* 0x000fe40003f64270 */
[----:B------:R-:W-:Y:S01]  /*2ca0*/  FSEL R51, R64, -INF , P4 ;  /* 0xff80000040337808 */ /* 0x000fe20002000000 */
[----:B------:R-:W-:Y:S01]  /*2cb0*/  MUFU.EX2 R169, R169 ;  /* 0x000000a900a97308 */ /* 0x000fe20000000800 */
[----:B------:R-:W-:Y:S02]  /*2cc0*/  FMNMX.FTZ R20, R61, R20, !PT ;  /* 0x000000143d147209 */ /* 0x000fe40007810000 */
[----:B-1----:R-:W-:-:S02]  /*2cd0*/  CS2R R94, SRZ ;  /* 0x00000000005e7805 */ /* 0x002fc4000001ff00 */
[----:B------:R-:W-:Y:S02]  /*2ce0*/  ISETP.GT.AND P4, PT, R7, 0x58, PT ;  /* 0x000000580700780c */ /* 0x000fe40003f84270 */
[----:B------:R-:W-:Y:S02]  /*2cf0*/  FSEL R65, R65, -INF , P3 ;  /* 0xff80000041417808 */ /* 0x000fe40001800000 */
[----:B------:R-:W-:Y:S01]  /*2d00*/  FMNMX.FTZ R20, R51, R20, !PT ;  /* 0x0000001433147209 */ /* 0x000fe20007810000 */
[----:B------:R-:W-:Y:S01]  /*2d10*/  MUFU.EX2 R171, R171 ;  /* 0x000000ab00ab7308 */ /* 0x000fe20000000800 */
[----:B------:R-:W-:Y:S02]  /*2d20*/  ISETP.GT.AND P3, PT, R7, 0x59, PT ;  /* 0x000000590700780c */ /* 0x000fe40003f64270 */
[----:B------:R-:W-:Y:S02]  /*2d30*/  FSEL R55, R68, -INF , P4 ;  /* 0xff80000044377808 */ /* 0x000fe40002000000 */
[----:B------:R-:W-:-:S02]  /*2d40*/  FMNMX.FTZ R24, R65, R20, !PT ;  /* 0x0000001441187209 */ /* 0x000fc40007810000 */
[----:B------:R-:W-:Y:S01]  /*2d50*/  ISETP.GT.AND P4, PT, R7, 0x60, PT ;  /* 0x000000600700780c */ /* 0x000fe20003f84270 */
[----:B------:R1:W-:Y:S01]  /*2d60*/  MUFU.EX2 R20, R99 ;  /* 0x0000006300147308 */ /* 0x0003e20000000800 */
[----:B------:R-:W-:Y:S02]  /*2d70*/  FSEL R69, R69, -INF , P3 ;  /* 0xff80000045457808 */ /* 0x000fe40001800000 */
[----:B------:R-:W-:Y:S02]  /*2d80*/  FMNMX.FTZ R24, R55, R24, !PT ;  /* 0x0000001837187209 */ /* 0x000fe40007810000 */
[----:B------:R-:W-:Y:S02]  /*2d90*/  ISETP.GT.AND P3, PT, R7, 0x61, PT ;  /* 0x000000610700780c */ /* 0x000fe40003f64270 */
[----:B------:R-:W-:Y:S01]  /*2da0*/  FSEL R59, R72, -INF , P4 ;  /* 0xff800000483b7808 */ /* 0x000fe20002000000 */
[----:B------:R-:W-:Y:S01]  /*2db0*/  MUFU.EX2 R153, R153 ;  /* 0x0000009900997308 */ /* 0x000fe20000000800 */
[----:B------:R-:W-:-:S02]  /*2dc0*/  FMNMX.FTZ R24, R69, R24, !PT ;  /* 0x0000001845187209 */ /* 0x000fc40007810000 */
[----:B-1----:R-:W-:Y:S02]  /*2dd0*/  CS2R R98, SRZ ;  /* 0x0000000000627805 */ /* 0x002fe4000001ff00 */
[----:B------:R-:W-:Y:S02]  /*2de0*/  ISETP.GT.AND P4, PT, R7, 0x68, PT ;  /* 0x000000680700780c */ /* 0x000fe40003f84270 */
[----:B------:R-:W-:Y:S02]  /*2df0*/  FSEL R73, R73, -INF , P3 ;  /* 0xff80000049497808 */ /* 0x000fe40001800000 */
[----:B------:R-:W-:Y:S01]  /*2e00*/  FMNMX.FTZ R24, R59, R24, !PT ;  /* 0x000000183b187209 */ /* 0x000fe20007810000 */
[----:B------:R1:W-:Y:S01]  /*2e10*/  MUFU.EX2 R32, R107 ;  /* 0x0000006b00207308 */ /* 0x0003e20000000800 */
[----:B------:R-:W-:Y:S02]  /*2e20*/  ISETP.GT.AND P3, PT, R7, 0x69, PT ;  /* 0x000000690700780c */ /* 0x000fe40003f64270 */
[----:B------:R-:W-:-:S02]  /*2e30*/  FSEL R63, R76, -INF , P4 ;  /* 0xff8000004c3f7808 */ /* 0x000fc40002000000 */
[----:B------:R-:W-:Y:S02]  /*2e40*/  FMNMX.FTZ R26, R73, R24, !PT ;  /* 0x00000018491a7209 */ /* 0x000fe40007810000 */
[----:B------:R-:W-:Y:S01]  /*2e50*/  ISETP.GT.AND P4, PT, R7, 0x70, PT ;  /* 0x000000700700780c */ /* 0x000fe20003f84270 */
[----:B------:R2:W-:Y:S01]  /*2e60*/  MUFU.EX2 R24, R103 ;  /* 0x0000006700187308 */ /* 0x0005e20000000800 */
[----:B------:R-:W-:Y:S02]  /*2e70*/  FSEL R77, R77, -INF , P3 ;  /* 0xff8000004d4d7808 */ /* 0x000fe40001800000 */
[----:B-1----:R-:W-:Y:S02]  /*2e80*/  CS2R R106, SRZ ;  /* 0x00000000006a7805 */ /* 0x002fe4000001ff00 */
[----:B------:R-:W-:Y:S02]  /*2e90*/  FMNMX.FTZ R26, R63, R26, !PT ;  /* 0x0000001a3f1a7209 */ /* 0x000fe40007810000 */
[----:B------:R-:W-:-:S02]  /*2ea0*/  ISETP.GT.AND P3, PT, R7, 0x71, PT ;  /* 0x000000710700780c */ /* 0x000fc40003f64270 */
[----:B------:R-:W-:Y:S01]  /*2eb0*/  FSEL R67, R80, -INF , P4 ;  /* 0xff80000050437808 */ /* 0x000fe20002000000 */
[----:B------:R-:W-:Y:S01]  /*2ec0*/  MUFU.EX2 R109, R109 ;  /* 0x0000006d006d7308 */ /* 0x000fe20000000800 */
[----:B------:R-:W-:Y:S02]  /*2ed0*/  FMNMX.FTZ R26, R77, R26, !PT ;  /* 0x0000001a4d1a7209 */ /* 0x000fe40007810000 */
[----:B--2---:R-:W-:Y:S02]  /*2ee0*/  CS2R R102, SRZ ;  /* 0x0000000000667805 */ /* 0x004fe4000001ff00 */
[----:B------:R-:W-:Y:S02]  /*2ef0*/  ISETP.GT.AND P4, PT, R7, 0x78, PT ;  /* 0x000000780700780c */ /* 0x000fe40003f84270 */
[----:B------:R-:W-:Y:S02]  /*2f00*/  FSEL R81, R81, -INF , P3 ;  /* 0xff80000051517808 */ /* 0x000fe40001800000 */
[----:B------:R-:W-:Y:S01]  /*2f10*/  FMNMX.FTZ R26, R67, R26, !PT ;  /* 0x0000001a431a7209 */ /* 0x000fe20007810000 */
[----:B------:R1:W2:Y:S01]  /*2f20*/  MUFU.EX2 R34, R111 ;  /* 0x0000006f00227308 */ /* 0x0002a20000000800 */
[----:B------:R-:W-:-:S02]  /*2f30*/  ISETP.GT.AND P3, PT, R7, 0x79, PT ;  /* 0x000000790700780c */ /* 0x000fc40003f64270 */
[----:B------:R-:W-:Y:S02]  /*2f40*/  FSEL R7, R84, -INF , P4 ;  /* 0xff80000054077808 */ /* 0x000fe40002000000 */
[----:B------:R-:W-:Y:S02]  /*2f50*/  FMNMX.FTZ R26, R81, R26, !PT ;  /* 0x0000001a511a7209 */ /* 0x000fe40007810000 */
[----:B------:R-:W-:Y:S01]  /*2f60*/  FSEL R85, R85, -INF , P3 ;  /* 0xff80000055557808 */ /* 0x000fe20001800000 */
[----:B------:R-:W-:Y:S01]  /*2f70*/  MUFU.EX2 R113, R113 ;  /* 0x0000007100717308 */ /* 0x000fe20000000800 */
[----:B------:R-:W-:Y:S02]  /*2f80*/  FMNMX.FTZ R26, R7, R26, !PT ;  /* 0x0000001a071a7209 */ /* 0x000fe40007810000 */
[----:B-1----:R-:W-:Y:S02]  /*2f90*/  CS2R R110, SRZ ;  /* 0x00000000006e7805 */ /* 0x002fe4000001ff00 */
[----:B------:R-:W-:-:S02]  /*2fa0*/  F2FP.BF16.F32.PACK_AB R181, R4, R181 ;  /* 0x000000b504b5723e */ /* 0x000fc400000010ff */
[----:B------:R-:W-:Y:S01]  /*2fb0*/  FMNMX.FTZ R26, R85, R26, !PT ;  /* 0x0000001a551a7209 */ /* 0x000fe20007810000 */
[----:B------:R1:W3:Y:S01]  /*2fc0*/  MUFU.EX2 R36, R115 ;  /* 0x0000007300247308 */ /* 0x0002e20000000800 */
[----:B--2---:R-:W-:-:S03]  /*2fd0*/  F2FP.BF16.F32.PACK_AB R155, R34, R109 ;  /* 0x0000006d229b723e */ /* 0x004fc600000010ff */
[----:B------:R-:W2:Y:S04]  /*2fe0*/  SHFL.BFLY PT, R9, R26, 0x2, 0x1f ;  /* 0x0c401f001a097f89 */ /* 0x000ea800000e0000 */
[----:B------:R-:W-:Y:S01]  /*2ff0*/  MUFU.EX2 R117, R117 ;  /* 0x0000007500757308 */ /* 0x000fe20000000800 */
[----:B-1----:R-:W-:-:S07]  /*3000*/  CS2R R114, SRZ ;  /* 0x0000000000727805 */ /* 0x002fce000001ff00 */
[----:B------:R-:W1:Y:S01]  /*3010*/  MUFU.EX2 R38, R71 ;  /* 0x0000004700267308 */ /* 0x000e620000000800 */
[----:B---3--:R-:W-:-:S07]  /*3020*/  F2FP.BF16.F32.PACK_AB R157, R36, R113 ;  /* 0x00000071249d723e */ /* 0x008fce00000010ff */
[----:B------:R-:W-:Y:S01]  /*3030*/  MUFU.EX2 R119, R119 ;  /* 0x0000007700777308 */ /* 0x000fe20000000800 */
[----:B--2---:R-:W-:-:S05]  /*3040*/  FMNMX.FTZ R28, R26, R9, !PT ;  /* 0x000000091a1c7209 */ /* 0x004fca0007810000 */
[----:B------:R-:W2:Y:S02]  /*3050*/  SHFL.BFLY PT, R9, R28, 0x1, 0x1f ;  /* 0x0c201f001c097f89 */ /* 0x000ea400000e0000 */
[----:B------:R-:W3:Y:S01]  /*3060*/  MUFU.EX2 R40, R75 ;  /* 0x0000004b00287308 */ /* 0x000ee20000000800 */
[----:B-1----:R-:W-:-:S07]  /*3070*/  F2FP.BF16.F32.PACK_AB R159, R38, R117 ;  /* 0x00000075269f723e */ /* 0x002fce00000010ff */
[----:B------:R-:W-:Y:S08]  /*3080*/  MUFU.EX2 R121, R121 ;  /* 0x0000007900797308 */ /* 0x000ff00000000800 */
[----:B------:R-:W1:Y:S01]  /*3090*/  MUFU.EX2 R42, R79 ;  /* 0x0000004f002a7308 */ /* 0x000e620000000800 */
[----:B---3--:R-:W-:Y:S02]  /*30a0*/  F2FP.BF16.F32.PACK_AB R161, R40, R119 ;  /* 0x0000007728a1723e */ /* 0x008fe400000010ff */
[----:B--2---:R-:W-:-:S05]  /*30b0*/  FMNMX.FTZ R9, R28, R9, !PT ;  /* 0x000000091c097209 */ /* 0x004fca0007810000 */
[----:B------:R-:W-:Y:S01]  /*30c0*/  MUFU.EX2 R123, R123 ;  /* 0x0000007b007b7308 */ /* 0x000fe20000000800 */
[C---:B------:R-:W-:Y:S01]  /*30d0*/  FSETP.NEU.FTZ.AND P3, PT, R9.reuse, -INF , PT ;  /* 0xff8000000900780b */ /* 0x040fe20003f7d000 */
[----:B------:R-:W-:-:S06]  /*30e0*/  FMUL.FTZ R26, R9, R0 ;  /* 0x00000000091a7220 */ /* 0x000fcc0000410000 */
[----:B------:R-:W-:Y:S01]  /*30f0*/  MUFU.EX2 R28, R83 ;  /* 0x00000053001c7308 */ /* 0x000fe20000000800 */
[----:B------:R-:W-:Y:S02]  /*3100*/  FSEL R26, R26, RZ, P3 ;  /* 0x000000ff1a1a7208 */ /* 0x000fe40001800000 */
[----:B------:R-:W-:Y:S02]  /*3110*/  PLOP3.LUT P3, PT, PT, PT, UP1, 0x80, 0x0 ;  /* 0x000000000000781c */ /* 0x000fe40003f6f018 */
[----:B-1----:R-:W-:Y:S01]  /*3120*/  F2FP.BF16.F32.PACK_AB R163, R42, R121 ;  /* 0x000000792aa3723e */ /* 0x002fe200000010ff */
[-CC-:B------:R-:W-:Y:S01]  /*3130*/  FFMA.FTZ R11, R11, R0.reuse, -R26.reuse ;  /* 0x000000000b0b7223 */ /* 0x180fe2000001081a */
        /* <DEDUP_REMOVED lines=30> */
[----:B--2---:R-:W-:Y:S01]  /*3320*/  FADD.FTZ R44, R11, R180 ;  /* 0x000000b40b2c7221 */ /* 0x004fe20000010000 */
[-CC-:B------:R-:W-:Y:S01]  /*3330*/  FFMA.FTZ R55, R55, R0.reuse, -R26.reuse ;  /* 0x0000000037377223 */ /* 0x180fe2000001081a */
[-CC-:B------:R-:W-:Y:S01]  /*3340*/  FFMA.FTZ R69, R69, R0.reuse, -R26.reuse ;  /* 0x0000000045457223 */ /* 0x180fe2000001081a */
[----:B------:R-:W-:Y:S01]  /*3350*/  FADD.FTZ R46, R10, R25 ;  /* 0x000000190a2e7221 */ /* 0x000fe20000010000 */
[-CC-:B------:R-:W-:Y:S01]  /*3360*/  FFMA.FTZ R59, R59, R0.reuse, -R26.reuse ;  /* 0x000000003b3b7223 */ /* 0x180fe2000001081a */
[-C--:B------:R-:W-:Y:S01]  /*3370*/  FFMA.FTZ R73, R73, R0.reuse, -R26 ;  /* 0x0000000049497223 */ /* 0x080fe2000001081a */
[----:B------:R-:W2:Y:S01]  /*3380*/  MUFU.EX2 R15, R15 ;  /* 0x0000000f000f7308 */ /* 0x000ea20000000800 */
[----:B-1----:R-:W-:Y:S01]  /*3390*/  FADD.FTZ R25, R13, R44 ;  /* 0x0000002c0d197221 */ /* 0x002fe20000010000 */
[----:B---3--:R-:W-:Y:S01]  /*33a0*/  FADD.FTZ R29, R173, R46 ;  /* 0x0000002ead1d7221 */ /* 0x008fe20000010000 */
[-CC-:B------:R-:W-:Y:S01]  /*33b0*/  FFMA.FTZ R63, R63, R0.reuse, -R26.reuse ;  /* 0x000000003f3f7223 */ /* 0x180fe2000001081a */
[-CC-:B------:R-:W-:Y:S01]  /*33c0*/  FFMA.FTZ R77, R77, R0.reuse, -R26.reuse ;  /* 0x000000004d4d7223 */ /* 0x180fe2000001081a */
[-C--:B------:R-:W-:Y:S01]  /*33d0*/  FFMA.FTZ R67, R67, R0.reuse, -R26 ;  /* 0x0000000043437223 */ /* 0x080fe2000001081a */
[----:B------:R-:W-:Y:S01]  /*33e0*/  FADD.FTZ R46, R12, R29 ;  /* 0x0000001d0c2e7221 */ /* 0x000fe20000010000 */
[----:B------:R-:W-:Y:S01]  /*33f0*/  F2FP.BF16.F32.PACK_AB R183, R6, R183 ;  /* 0x000000b706b7723e */ /* 0x000fe200000010ff */
[----:B------:R-:W1:Y:S01]  /*3400*/  MUFU.EX2 R176, R33 ;  /* 0x0000002100b07308 */ /* 0x000e620000000800 */
[----:B----4-:R-:W-:Y:S01]  /*3410*/  FADD.FTZ R44, R182, R25 ;  /* 0x00000019b62c7221 */ /* 0x010fe20000010000 */
[----:B------:R-:W-:Y:S01]  /*3420*/  FADD.FTZ R29, R175, R46 ;  /* 0x0000002eaf1d7221 */ /* 0x000fe20000010000 */
[-CC-:B------:R-:W-:Y:S01]  /*3430*/  FFMA.FTZ R81, R81, R0.reuse, -R26.reuse ;  /* 0x0000000051517223 */ /* 0x180fe2000001081a */
[-CC-:B------:R-:W-:Y:S01]  /*3440*/  FFMA.FTZ R7, R7, R0.reuse, -R26.reuse ;  /* 0x0000000007077223 */ /* 0x180fe2000001081a */
[----:B------:R-:W-:Y:S01]  /*3450*/  FFMA.FTZ R26, R85, R0, -R26 ;  /* 0x00000000551a7223 */ /* 0x000fe2000001081a */
[----:B------:R-:W-:Y:S01]  /*3460*/  FADD.FTZ R46, R14, R29 ;  /* 0x0000001d0e2e7221 */ /* 0x000fe20000010000 */
[----:B------:R-:W-:Y:S01]  /*3470*/  F2FP.BF16.F32.PACK_AB R180, R180, R11 ;  /* 0x0000000bb4b4723e */ /* 0x000fe200000010ff */
[----:B------:R-:W3:Y:S01]  /*3480*/  MUFU.EX2 R21, R21 ;  /* 0x0000001500157308 */ /* 0x000ee20000000800 */
[----:B--2---:R-:W-:Y:S01]  /*3490*/  FADD.FTZ R25, R15, R44 ;  /* 0x0000002c0f197221 */ /* 0x004fe20000010000 */
[----:B------:R-:W-:Y:S01]  /*34a0*/  FADD.FTZ R29, R169, R46 ;  /* 0x0000002ea91d7221 */ /* 0x000fe20000010000 */
[----:B------:R-:W-:-:S02]  /*34b0*/  F2FP.BF16.F32.PACK_AB R165, R28, R123 ;  /* 0x0000007b1ca5723e */ /* 0x000fc400000010ff */
[----:B------:R-:W-:Y:S01]  /*34c0*/  F2FP.BF16.F32.PACK_AB R177, R8, R177 ;  /* 0x000000b108b1723e */ /* 0x000fe200000010ff */
[----:B------:R-:W-:Y:S01]  /*34d0*/  FADD.FTZ R46, R20, R29 ;  /* 0x0000001d142e7221 */ /* 0x000fe20000010000 */
[----:B------:R-:W-:Y:S01]  /*34e0*/  F2FP.BF16.F32.PACK_AB R179, R10, R179 ;  /* 0x000000b30ab3723e */ /* 0x000fe200000010ff */
[----:B------:R-:W2:Y:S01]  /*34f0*/  MUFU.EX2 R178, R37 ;  /* 0x0000002500b27308 */ /* 0x000ea20000000800 */
[----:B-1----:R-:W-:Y:S01]  /*3500*/  FADD.FTZ R44, R176, R25 ;  /* 0x00000019b02c7221 */ /* 0x002fe20000010000 */
[----:B------:R-:W-:Y:S01]  /*3510*/  FADD.FTZ R29, R171, R46 ;  /* 0x0000002eab1d7221 */ /* 0x000fe20000010000 */
[----:B------:R-:W-:Y:S02]  /*3520*/  F2FP.BF16.F32.PACK_AB R173, R12, R173 ;  /* 0x000000ad0cad723e */ /* 0x000fe400000010ff */
[----:B------:R-:W-:Y:S01]  /*3530*/  F2FP.BF16.F32.PACK_AB R175, R14, R175 ;  /* 0x000000af0eaf723e */ /* 0x000fe200000010ff */
[----:B------:R-:W-:Y:S01]  /*3540*/  FADD.FTZ R46, R24, R29 ;  /* 0x0000001d182e7221 */ /* 0x000fe20000010000 */
[----:B------:R-:W-:Y:S01]  /*3550*/  F2FP.BF16.F32.PACK_AB R169, R20, R169 ;  /* 0x000000a914a9723e */ /* 0x000fe200000010ff */
[----:B------:R-:W1:Y:S01]  /*3560*/  MUFU.EX2 R27, R27 ;  /* 0x0000001b001b7308 */ /* 0x000e620000000800 */
[----:B---3--:R-:W-:Y:S01]  /*3570*/  FADD.FTZ R25, R21, R44 ;  /* 0x0000002c15197221 */ /* 0x008fe20000010000 */
[----:B------:R-:W-:-:S02]  /*3580*/  F2FP.BF16.F32.PACK_AB R171, R24, R171 ;  /* 0x000000ab18ab723e */ /* 0x000fc400000010ff */
[----:B------:R-:W-:Y:S02]  /*3590*/  F2FP.BF16.F32.PACK_AB R182, R182, R13 ;  /* 0x0000000db6b6723e */ /* 0x000fe400000010ff */
[----:B------:R-:W-:Y:S02]  /*35a0*/  F2FP.BF16.F32.PACK_AB R176, R176, R15 ;  /* 0x0000000fb0b0723e */ /* 0x000fe400000010ff */
[----:B------:R-:W3:Y:S01]  /*35b0*/  MUFU.EX2 R172, R41 ;  /* 0x0000002900ac7308 */ /* 0x000ee20000000800 */
[C---:B--2---:R-:W-:Y:S01]  /*35c0*/  FADD.FTZ R44, R178.reuse, R25 ;  /* 0x00000019b22c7221 */ /* 0x044fe20000010000 */
[----:B------:R-:W-:-:S06]  /*35d0*/  F2FP.BF16.F32.PACK_AB R178, R178, R21 ;  /* 0x00000015b2b2723e */ /* 0x000fcc00000010ff */
[----:B------:R-:W0:Y:S01]  /*35e0*/  MUFU.EX2 R31, R31 ;  /* 0x0000001f001f7308 */ /* 0x000e220000000800 */
[----:B-1----:R-:W-:-:S07]  /*35f0*/  FADD.FTZ R25, R27, R44 ;  /* 0x0000002c1b197221 */ /* 0x002fce0000010000 */
[----:B------:R-:W1:Y:S01]  /*3600*/  MUFU.EX2 R174, R45 ;  /* 0x0000002d00ae7308 */ /* 0x000e620000000800 */
[----:B---3--:R-:W-:Y:S01]  /*3610*/  FADD.FTZ R44, R172, R25 ;  /* 0x00000019ac2c7221 */ /* 0x008fe20000010000 */
[----:B------:R-:W-:Y:S01]  /*3620*/  FADD.FTZ R25, R153, R46 ;  /* 0x0000002e99197221 */ /* 0x000fe20000010000 */
[----:B------:R-:W-:Y:S02]  /*3630*/  F2FP.BF16.F32.PACK_AB R153, R32, R153 ;  /* 0x000000992099723e */ /* 0x000fe400000010ff */
[----:B------:R-:W-:Y:S01]  /*3640*/  F2FP.BF16.F32.PACK_AB R172, R172, R27 ;  /* 0x0000001bacac723e */ /* 0x000fe200000010ff */
[----:B------:R-:W-:Y:S02]  /*3650*/  FADD.FTZ R46, R32, R25 ;  /* 0x00000019202e7221 */ /* 0x000fe40000010000 */
[----:B------:R-:W2:Y:S01]  /*3660*/  MUFU.EX2 R35, R35 ;  /* 0x0000002300237308 */ /* 0x000ea20000000800 */
[----:B0-----:R-:W-:Y:S01]  /*3670*/  FADD.FTZ R3, R31, R44 ;  /* 0x0000002c1f037221 */ /* 0x001fe20000010000 */
[----:B------:R-:W-:Y:S01]  /*3680*/  FADD.FTZ R25, R109, R46 ;  /* 0x0000002e6d197221 */ /* 0x000fe20000010000 */
[----:B------:R-:W-:-:S03]  /*3690*/  CS2R R108, SRZ ;  /* 0x00000000006c7805 */ /* 0x000fc6000001ff00 */
[----:B------:R-:W-:Y:S02]  /*36a0*/  FADD.FTZ R46, R34, R25 ;  /* 0x00000019222e7221 */ /* 0x000fe40000010000 */
[----:B------:R-:W0:Y:S01]  /*36b0*/  MUFU.EX2 R168, R49 ;  /* 0x0000003100a87308 */ /* 0x000e220000000800 */
[C---:B-1----:R-:W-:Y:S01]  /*36c0*/  FADD.FTZ R44, R174.reuse, R3 ;  /* 0x00000003ae2c7221 */ /* 0x042fe20000010000 */
[----:B------:R-:W-:Y:S01]  /*36d0*/  FADD.FTZ R25, R113, R46 ;  /* 0x0000002e71197221 */ /* 0x000fe20000010000 */
[----:B------:R-:W-:Y:S02]  /*36e0*/  F2FP.BF16.F32.PACK_AB R174, R174, R31 ;  /* 0x0000001faeae723e */ /* 0x000fe400000010ff */
[----:B------:R-:W-:Y:S01]  /*36f0*/  CS2R R112, SRZ ;  /* 0x0000000000707805 */ /* 0x000fe2000001ff00 */
[----:B------:R-:W-:Y:S02]  /*3700*/  FADD.FTZ R46, R36, R25 ;  /* 0x00000019242e7221 */ /* 0x000fe40000010000 */
[----:B------:R-:W1:Y:S01]  /*3710*/  MUFU.EX2 R39, R39 ;  /* 0x0000002700277308 */ /* 0x000e620000000800 */
[----:B--2---:R-:W-:Y:S01]  /*3720*/  FADD.FTZ R3, R35, R44 ;  /* 0x0000002c23037221 */ /* 0x004fe20000010000 */
[----:B------:R-:W-:Y:S01]  /*3730*/  FADD.FTZ R25, R117, R46 ;  /* 0x0000002e75197221 */ /* 0x000fe20000010000 */
[----:B------:R-:W-:-:S03]  /*3740*/  CS2R R116, SRZ ;  /* 0x0000000000747805 */ /* 0x000fc6000001ff00 */
[----:B------:R-:W-:Y:S02]  /*3750*/  FADD.FTZ R6, R38, R25 ;  /* 0x0000001926067221 */ /* 0x000fe40000010000 */
[----:B------:R-:W2:Y:S01]  /*3760*/  MUFU.EX2 R170, R53 ;  /* 0x0000003500aa7308 */ /* 0x000ea20000000800 */
[C---:B0-----:R-:W-:Y:S01]  /*3770*/  FADD.FTZ R44, R168.reuse, R3 ;  /* 0x00000003a82c7221 */ /* 0x041fe20000010000 */
[----:B------:R-:W-:Y:S01]  /*3780*/  FADD.FTZ R25, R119, R6 ;  /* 0x0000000677197221 */ /* 0x000fe20000010000 */
[----:B------:R-:W-:Y:S02]  /*3790*/  F2FP.BF16.F32.PACK_AB R168, R168, R35 ;  /* 0x00000023a8a8723e */ /* 0x000fe400000010ff */
[----:B------:R-:W-:Y:S01]  /*37a0*/  CS2R R118, SRZ ;  /* 0x0000000000767805 */ /* 0x000fe2000001ff00 */
[----:B------:R-:W-:Y:S02]  /*37b0*/  FADD.FTZ R6, R40, R25 ;  /* 0x0000001928067221 */ /* 0x000fe40000010000 */
[----:B------:R-:W0:Y:S01]  /*37c0*/  MUFU.EX2 R43, R43 ;  /* 0x0000002b002b7308 */ /* 0x000e220000000800 */
[----:B-1----:R-:W-:Y:S01]  /*37d0*/  FADD.FTZ R3, R39, R44 ;  /* 0x0000002c27037221 */ /* 0x002fe20000010000 */
[----:B------:R-:W-:Y:S01]  /*37e0*/  FADD.FTZ R25, R121, R6 ;  /* 0x0000000679197221 */ /* 0x000fe20000010000 */
[----:B------:R-:W-:-:S03]  /*37f0*/  CS2R R120, SRZ ;  /* 0x0000000000787805 */ /* 0x000fc6000001ff00 */
[----:B------:R-:W-:Y:S02]  /*3800*/  FADD.FTZ R6, R42, R25 ;  /* 0x000000192a067221 */ /* 0x000fe40000010000 */
[----:B------:R-:W1:Y:S01]  /*3810*/  MUFU.EX2 R152, R57 ;  /* 0x0000003900987308 */ /* 0x000e620000000800 */
[C---:B--2---:R-:W-:Y:S01]  /*3820*/  FADD.FTZ R44, R170.reuse, R3 ;  /* 0x00000003aa2c7221 */ /* 0x044fe20000010000 */
[----:B------:R-:W-:Y:S01]  /*3830*/  FADD.FTZ R25, R123, R6 ;  /* 0x000000067b197221 */ /* 0x000fe20000010000 */
[----:B------:R-:W-:Y:S02]  /*3840*/  F2FP.BF16.F32.PACK_AB R170, R170, R39 ;  /* 0x00000027aaaa723e */ /* 0x000fe400000010ff */
[----:B------:R-:W-:Y:S01]  /*3850*/  CS2R R122, SRZ ;  /* 0x00000000007a7805 */ /* 0x000fe2000001ff00 */
[----:B------:R-:W-:Y:S02]  /*3860*/  FADD.FTZ R6, R28, R25 ;  /* 0x000000191c067221 */ /* 0x000fe40000010000 */
        /* <DEDUP_REMOVED lines=39> */
[C---:B-1----:R-:W-:Y:S01]  /*3ae0*/  F2FP.BF16.F32.PACK_AB R167, R30.reuse, R125 ;  /* 0x0000007d1ea7723e */ /* 0x042fe200000010ff */
[----:B------:R-:W-:Y:S01]  /*3af0*/  FADD.FTZ R3, R30, R25 ;  /* 0x000000191e037221 */ /* 0x000fe20000010000 */
[----:B------:R-:W-:Y:S01]  /*3b00*/  CS2R R124, SRZ ;  /* 0x00000000007c7805 */ /* 0x000fe2000001ff00 */
[C---:B--2---:R-:W-:Y:S01]  /*3b10*/  FADD.FTZ R4, R26.reuse, R11 ;  /* 0x0000000b1a047221 */ /* 0x044fe20000010000 */
[----:B------:R-:W-:Y:S01]  /*3b20*/  F2FP.BF16.F32.PACK_AB R166, R26, R7 ;  /* 0x000000071aa6723e */ /* 0x000fe200000010ff */
[----:B------:R-:W-:Y:S06]  /*3b30*/  @!P3 BRA `(.L_x_2262) ;  /* 0x000000280054b947 */ /* 0x000fec0003800000 */
[----:B------:R-:W-:Y:S01]  /*3b40*/  IMAD.MOV.U32 R7, RZ, RZ, R5 ;  /* 0x000000ffff077224 */ /* 0x000fe200078e0005 */
[----:B------:R-:W-:Y:S01]  /*3b50*/  UMOV UR54, UR43 ;  /* 0x0000002b00367c82 */ /* 0x000fe20008000000 */
[----:B------:R-:W-:Y:S01]  /*3b60*/  IMAD.MOV.U32 R6, RZ, RZ, R9 ;  /* 0x000000ffff067224 */ /* 0x000fe200078e0009 */
[----:B------:R-:W-:Y:S01]  /*3b70*/  UMOV UR52, UR42 ;  /* 0x0000002a00347c82 */ /* 0x000fe20008000000 */
[----:B------:R-:W-:Y:S01]  /*3b80*/  IMAD.MOV.U32 R151, RZ, RZ, RZ ;  /* 0x000000ffff977224 */ /* 0x000fe200078e00ff */
[----:B------:R-:W-:-:S06]  /*3b90*/  ULDC UR50, c[0x0][0x288] ;  /* 0x0000a20000327ab9 */ /* 0x000fcc0000000800 */
.L_x_2271:
        /* <DEDUP_REMOVED lines=9> */
.L_x_2264:
[----:B------:R-:W-:Y:S01]  /*3c30*/  ULEA UR6, UR42, UR41, 0x3 ;  /* 0x000000292a067291 */ /* 0x000fe2000f8e183f */
[----:B------:R-:W-:-:S05]  /*3c40*/  IMAD.U32 R0, RZ, RZ, UR43 ;  /* 0x0000002bff007e24 */ /* 0x000fca000f8e00ff */
[----:B------:R-:W-:-:S04]  /*3c50*/  SHF.L.U32 R0, R0, 0x1f, RZ ;  /* 0x0000001f00007819 */ /* 0x000fc800000006ff */
[----:B------:R0:W1:Y:S01]  /*3c60*/  SYNCS.PHASECHK.TRANS64.TRYWAIT P3, [UR6+0x28830], R0 ;  /* 0x02883000ff0075a7 */ /* 0x0000620008060146 */
[----:B------:R-:W-:Y:S05]  /*3c70*/  @!P0 BRA `(.L_x_2265) ;  /* 0x0000000000048947 */ /* 0x000fea0003800000 */
[----:B------:R-:W-:Y:S01]  /*3c80*/  BPT.TRAP 0x1 ;  /* 0x000000040000795c */ /* 0x000fe20000300000 */
.L_x_2265:
[----:B-1----:R-:W-:Y:S05]  /*3c90*/  @P3 BRA `(.L_x_2263) ;  /* 0x0000000000083947 */ /* 0x002fea0003800000 */
[----:B------:R-:W1:Y:S02]  /*3ca0*/  SYNCS.PHASECHK.TRANS64.TRYWAIT P3, [UR6+0x28830], R0 ;  /* 0x02883000ff0075a7 */ /* 0x000e640008060146 */
[----:B-1----:R-:W-:Y:S05]  /*3cb0*/  @!P3 BRA `(.L_x_2266) ;  /* 0x000000b40038b947 */ /* 0x002fea0003800000 */
.L_x_2263:
        /* <DEDUP_REMOVED lines=45> */
.L_x_2268:
[----:B------:R-:W-:Y:S01]  /*3f90*/  ULEA UR6, UR52, UR41, 0x3 ;  /* 0x0000002934067291 */ /* 0x000fe2000f8e183f */
[----:B------:R-:W-:-:S05]  /*3fa0*/  IMAD.U32 R0, RZ, RZ, UR54 ;  /* 0x00000036ff007e24 */ /* 0x000fca000f8e00ff */
[----:B------:R-:W-:-:S04]  /*3fb0*/  SHF.L.U32 R0, R0, 0x1f, RZ ;  /* 0x0000001f00007819 */ /* 0x000fc800000006ff */
[----:B------:R0:W1:Y:S01]  /*3fc0*/  SYNCS.PHASECHK.TRANS64.TRYWAIT P3, [UR6+0x28850], R0 ;  /* 0x02885000ff0075a7 */ /* 0x0000620008060146 */
[----:B------:R-:W-:Y:S05]  /*3fd0*/  @!P0 BRA `(.L_x_2269) ;  /* 0x0000000000048947 */ /* 0x000fea0003800000 */
[----:B------:R-:W-:Y:S01]  /*3fe0*/  BPT.TRAP 0x1 ;  /* 0x000000040000795c */ /* 0x000fe20000300000 */
.L_x_2269:
[----:B-1----:R-:W-:Y:S05]  /*3ff0*/  @P3 BRA `(.L_x_2267) ;  /* 0x0000000000083947 */ /* 0x002fea0003800000 */
[----:B------:R-:W1:Y:S02]  /*4000*/  SYNCS.PHASECHK.TRANS64.TRYWAIT P3, [UR6+0x28850], R0 ;  /* 0x02885000ff0075a7 */ /* 0x000e640008060146 */
[----:B-1----:R-:W-:Y:S05]  /*4010*/  @!P3 BRA `(.L_x_2270) ;  /* 0x000000b00078b947 */ /* 0x002fea0003800000 */
.L_x_2267:
[----:B------:R-:W-:Y:S01]  /*4020*/  UIADD3 UR6, UR41, 0x400, URZ ;  /* 0x0000040029067890 */ /* 0x000fe2000fffe03f */
[----:B------:R-:W-:Y:S01]  /*4030*/  WARPGROUP.ARRIVE ;  /* 0x00000000000079c5 */ /* 0x000fe20000000000 */
[----:B------:R-:W-:Y:S01]  /*4040*/  UMOV UR7, 0x40000040 ;  /* 0x4000004000077882 */ /* 0x000fe20000000000 */
[----:B------:R-:W-:Y:S01]  /*4050*/  VIADD R13, R17, UR36 ;  /* 0x00000024110d7c36 */ /* 0x000fe20008000000 */
[----:B------:R-:W-:Y:S01]  /*4060*/  USHF.R.U32.HI UR6, URZ, 0x4, UR6 ;  /* 0x000000043f067899 */ /* 0x000fe20008011606 */
[----:B------:R-:W2:Y:S01]  /*4070*/  LDC R8, c[0x0][0x2f0] ;  /* 0x0000bc00ff087b82 */ /* 0x000ea20000000800 */
[----:B------:R-:W-:Y:S02]  /*4080*/  UISETP.GT.AND UP1, UPT, UR53, UR51, UPT ;  /* 0x000000333500728c */ /* 0x000fe4000bf24270 */
[----:B------:R-:W-:Y:S01]  /*4090*/  ULOP3.LUT UR6, UR6, 0x3fff, URZ, 0xc0, !UPT ;  /* 0x00003fff06067892 */ /* 0x000fe2000f8ec03f */
[----:B------:R-:W-:-:S03]  /*40a0*/  UMOV UR54, UR43 ;  /* 0x0000002b00367c82 */ /* 0x000fc60008000000 */
[----:B------:R-:W-:-:S04]  /*40b0*/  ULOP3.LUT UR6, UR6, 0x4000000, URZ, 0xfc, !UPT ;  /* 0x0400000006067892 */ /* 0x000fc8000f8efc3f */
[----:B------:R-:W-:-:S07]  /*40c0*/  ULEA UR10, UR52, UR6, 0xb ;  /* 0x00000006340a7291 */ /* 0x000fce000f8e583f */
[----:B------:R-:W-:Y:S02]  /*40d0*/  UMOV UR6, UR10 ;  /* 0x0000000a00067c82 */ /* 0x000fe40008000000 */
        /* <DEDUP_REMOVED lines=11> */
[----:B------:R-:W-:Y:S01]  /*4190*/  @UP0 ULDC UR6, c[0x0][0x44c] ;  /* 0x0001130000060ab9 */ /* 0x000fe20000000800 */
[----:B------:R-:W-:Y:S01]  /*41a0*/  UMOV UR7, 0x40000040 ;  /* 0x4000004000077882 */ /* 0x000fe20000000000 */
[----:B01----:R-:W-:Y:S01]  /*41b0*/  @P2 IMAD.HI.U32 R0, R13, UR6, RZ ;  /* 0x000000060d002c27 */ /* 0x003fe2000f8e00ff */
[----:B------:R-:W-:-:S04]  /*41c0*/  @UP0 ULDC UR6, c[0x0][0x450] ;  /* 0x0001140000060ab9 */ /* 0x000fc80000000800 */
[----:B------:R-:W-:Y:S01]  /*41d0*/  @P2 SHF.R.U32.HI R13, RZ, UR6, R0 ;  /* 0x00000006ff0d2c19 */ /* 0x000fe20008011600 */
[----:B------:R-:W-:Y:S02]  /*41e0*/  UMOV UR6, 0xffffff80 ;  /* 0xffffff8000067882 */ /* 0x000fe40000000000 */
[----:B------:R-:W-:Y:S02]  /*41f0*/  UIMAD UR6, UR53, UR6, 0x1 ;  /* 0x00000001350674a4 */ /* 0x000fe4000f8e0206 */
[----:B------:R-:W0:Y:S01]  /*4200*/  SHFL.IDX PT, R0, R13, 0x1, 0x1c1f ;  /* 0x003c1f000d007f89 */ /* 0x000e2200000e0000 */
[----:B------:R-:W-:-:S03]  /*4210*/  UIADD3 UR53, UR53, -0x1, URZ ;  /* 0xffffffff35357890 */ /* 0x000fc6000fffe03f */
[----:B------:R-:W-:Y:S01]  /*4220*/  IMAD.U32 R9, RZ, RZ, UR6 ;  /* 0x00000006ff097e24 */ /* 0x000fe2000f8e00ff */
[----:B------:R-:W-:-:S03]  /*4230*/  UIADD3 UR6, UR10, 0x180, URZ ;  /* 0x000001800a067890 */ /* 0x000fc6000fffe03f */
[----:B------:R-:W-:-:S04]  /*4240*/  IMAD R9, R16, -0x2, R9 ;  /* 0xfffffffe10097824 */ /* 0x000fc800078e0209 */
[----:B--2---:R-:W-:-:S05]  /*4250*/  IMAD R9, R8, UR49, R9 ;  /* 0x0000003108097c24 */ /* 0x004fca000f8e0209 */
[----:B0-----:R-:W-:-:S04]  /*4260*/  IADD3 R0, R0, -UR50, R9 ;  /* 0x8000003200007c10 */ /* 0x001fc8000fffe009 */
[C---:B------:R-:W-:Y:S02]  /*4270*/  ISETP.GT.AND P3, PT, R0.reuse, RZ, PT ;  /* 0x000000ff0000720c */ /* 0x040fe40003f64270 */
[----:B------:R-:W-:Y:S02]  /*4280*/  ISETP.GT.AND P4, PT, R0, 0x1, PT ;  /* 0x000000010000780c */ /* 0x000fe40003f84270 */
[----:B------:R-:W-:Y:S02]  /*4290*/  FSEL R8, R26, -INF , P3 ;  /* 0xff8000001a087808 */ /* 0x000fe40001800000 */
[----:B------:R-:W-:Y:S02]  /*42a0*/  ISETP.GT.AND P3, PT, R0, 0x8, PT ;  /* 0x000000080000780c */ /* 0x000fe40003f64270 */
[----:B------:R-:W-:Y:S02]  /*42b0*/  FSEL R192, R27, -INF , P4 ;  /* 0xff8000001bc07808 */ /* 0x000fe40002000000 */
[----:B------:R-:W-:-:S02]  /*42c0*/  FMNMX.FTZ R5, R8, R7, !PT ;  /* 0x0000000708057209 */ /* 0x000fc40007810000 */
[----:B------:R-:W-:Y:S02]  /*42d0*/  ISETP.GT.AND P4, PT, R0, 0x9, PT ;  /* 0x000000090000780c */ /* 0x000fe40003f84270 */
[----:B------:R-:W-:Y:S02]  /*42e0*/  FSEL R194, R30, -INF , P3 ;  /* 0xff8000001ec27808 */ /* 0x000fe40001800000 */
[----:B------:R-:W-:Y:S02]  /*42f0*/  FMNMX.FTZ R5, R192, R5, !PT ;  /* 0x00000005c0057209 */ /* 0x000fe40007810000 */
        /* <DEDUP_REMOVED lines=16> */
[----:B------:R-:W-:Y:S01]  /*4400*/  FMNMX.FTZ R5, R176, R5, !PT ;  /* 0x00000005b0057209 */ /* 0x000fe20007810000 */
[----:B------:R-:W-:Y:S02]  /*4410*/  WARPGROUP.DEPBAR.LE gsb0, 0x0 ;  /* 0x00008000000079c5 */ /* 0x000fe40000010000 */
[----:B------:R-:W-:Y:S01]  /*4420*/  WARPGROUP.ARRIVE ;  /* 0x00000000000079c5 */ /* 0x000fe20000000000 */
[----:B------:R-:W-:Y:S02]  /*4430*/  FSEL R174, R42, -INF , P3 ;  /* 0xff8000002aae7808 */ /* 0x000fe40001800000 */
[----:B------:R-:W-:Y:S02]  /*4440*/  ISETP.GT.AND P3, PT, R0, 0x28, PT ;  /* 0x000000280000780c */ /* 0x000fe40003f64270 */
[----:B------:R-:W-:Y:S01]  /*4450*/  FSEL R172, R43, -INF , P4 ;  /* 0xff8000002bac7808 */ /* 0x000fe20002000000 */
[----:B------:R-:W-:Y:S01]  /*4460*/  HGMMA.64x128x16.F32.BF16 R88, R168, gdesc[UR4].tnspB, R88, gsb0 ;  /* 0x41e00004a8587df0 */ /* 0x000fe20008001858 */
[----:B------:R-:W-:Y:S01]  /*4470*/  UIADD3 UR6, UR10, 0x200, URZ ;  /* 0x000002000a067890 */ /* 0x000fe2000fffe03f */
[----:B------:R-:W-:Y:S01]  /*4480*/  FMNMX.FTZ R5, R174, R5, !PT ;  /* 0x00000005ae057209 */ /* 0x000fe20007810000 */
[----:B------:R-:W-:Y:S01]  /*4490*/  UMOV UR7, 0x40000040 ;  /* 0x4000004000077882 */ /* 0x000fe20000000000 */
[----:B------:R-:W-:-:S02]  /*44a0*/  ISETP.GT.AND P4, PT, R0, 0x29, PT ;  /* 0x000000290000780c */ /* 0x000fc40003f84270 */
[----:B------:R-:W-:Y:S01]  /*44b0*/  FMNMX.FTZ R5, R172, R5, !PT ;  /* 0x00000005ac057209 */ /* 0x000fe20007810000 */
[----:B------:R-:W-:Y:S02]  /*44c0*/  WARPGROUP.DEPBAR.LE gsb0, 0x0 ;  /* 0x00008000000079c5 */ /* 0x000fe40000010000 */
[----:B------:R-:W-:Y:S01]  /*44d0*/  WARPGROUP.ARRIVE ;  /* 0x00000000000079c5 */ /* 0x000fe20000000000 */
[----:B------:R-:W-:Y:S02]  /*44e0*/  FSEL R170, R46, -INF , P3 ;  /* 0xff8000002eaa7808 */ /* 0x000fe40001800000 */
[----:B------:R-:W-:Y:S02]  /*44f0*/  ISETP.GT.AND P3, PT, R0, 0x30, PT ;  /* 0x000000300000780c */ /* 0x000fe40003f64270 */
[----:B------:R-:W-:Y:S01]  /*4500*/  FSEL R168, R47, -INF , P4 ;  /* 0xff8000002fa87808 */ /* 0x000fe20002000000 */
[----:B------:R-:W-:Y:S01]  /*4510*/  HGMMA.64x128x16.F32.BF16 R88, R152, gdesc[UR4].tnspB, R88, gsb0 ;  /* 0x41e0000498587df0 */ /* 0x000fe20008001858 */
[----:B------:R-:W-:Y:S01]  /*4520*/  FMNMX.FTZ R5, R170, R5, !PT ;  /* 0x00000005aa057209 */ /* 0x000fe20007810000 */
[----:B------:R-:W-:Y:S01]  /*4530*/  UIADD3 UR6, UR10, 0x280, URZ ;  /* 0x000002800a067890 */ /* 0x000fe2000fffe03f */
[----:B------:R-:W-:Y:S01]  /*4540*/  ISETP.GT.AND P4, PT, R0, 0x31, PT ;  /* 0x000000310000780c */ /* 0x000fe20003f84270 */
[----:B------:R-:W-:Y:S01]  /*4550*/  UMOV UR7, 0x40000040 ;  /* 0x4000004000077882 */ /* 0x000fe20000000000 */
        /* <DEDUP_REMOVED lines=57> */
[----:B------:R-:W-:-:S04]  /*48f0*/  FMNMX.FTZ R0, R86, R5, !PT ;  /* 0x0000000556007209 */ /* 0x000fc80007810000 */
[----:B------:R-:W-:-:S05]  /*4900*/  FMNMX.FTZ R15, R87, R0, !PT ;  /* 0x00000000570f7209 */ /* 0x000fca0007810000 */
[----:B------:R-:W0:Y:S01]  /*4910*/  SHFL.BFLY PT, R0, R15, 0x2, 0x1f ;  /* 0x0c401f000f007f89 */ /* 0x000e2200000e0000 */
[----:B------:R-:W-:Y:S02]  /*4920*/  WARPGROUP.DEPBAR.LE gsb0, 0x0 ;  /* 0x00008000000079c5 */ /* 0x000fe40000010000 */
[----:B------:R-:W-:Y:S01]  /*4930*/  WARPGROUP.ARRIVE ;  /* 0x00000000000079c5 */ /* 0x000fe20000000000 */
[----:B------:R-:W1:Y:S05]  /*4940*/  SHFL.IDX PT, R152, R13, RZ, 0x1c1f ;  /* 0x001c1fff0d987589 */ /* 0x000e6a00000e0000 */
[----:B------:R-:W-:Y:S01]  /*4950*/  HGMMA.64x128x16.F32.BF16 R88, R156, gdesc[UR4].tnspB, R88, gsb0 ;  /* 0x41e000049c587df0 */ /* 0x000fe20008001858 */
[----:B------:R-:W-:Y:S01]  /*4960*/  UIADD3 UR6, UR10, 0x300, URZ ;  /* 0x000003000a067890 */ /* 0x000fe2000fffe03f */
[----:B0-----:R-:W-:Y:S01]  /*4970*/  FMNMX.FTZ R21, R15, R0, !PT ;  /* 0x000000000f157209 */ /* 0x001fe20007810000 */
[----:B------:R-:W-:Y:S01]  /*4980*/  UMOV UR7, 0x40000040 ;  /* 0x4000004000077882 */ /* 0x000fe20000000000 */
[----:B------:R-:W0:Y:S03]  /*4990*/  LDC R0, c[0x0][0x988] ;  /* 0x00026200ff007b82 */ /* 0x000e260000000800 */
[----:B------:R-:W2:Y:S01]  /*49a0*/  SHFL.BFLY PT, R154, R21, 0x1, 0x1f ;  /* 0x0c201f00159a7f89 */ /* 0x000ea200000e0000 */
[----:B-1----:R-:W-:-:S04]  /*49b0*/  IADD3 R9, R152, -UR50, R9 ;  /* 0x8000003298097c10 */ /* 0x002fc8000fffe009 */
[C---:B------:R-:W-:Y:S02]  /*49c0*/  ISETP.GT.AND P4, PT, R9.reuse, RZ, PT ;  /* 0x000000ff0900720c */ /* 0x040fe40003f84270 */
[C---:B------:R-:W-:Y:S02]  /*49d0*/  ISETP.GT.AND P5, PT, R9.reuse, 0x1, PT ;  /* 0x000000010900780c */ /* 0x040fe40003fa4270 */
        /* <DEDUP_REMOVED lines=10> */
[----:B--2---:R-:W-:Y:S02]  /*4a80*/  FMNMX.FTZ R5, R21, R154, !PT ;  /* 0x0000009a15057209 */ /* 0x004fe40007810000 */
[----:B------:R-:W-:Y:S02]  /*4a90*/  ISETP.GT.AND P5, PT, R9, 0x11, PT ;  /* 0x000000110900780c */ /* 0x000fe40003fa4270 */
[----:B------:R-:W-:Y:S01]  /*4aa0*/  FSEL R21, R32, -INF , P4 ;  /* 0xff80000020157808 */ /* 0x000fe20002000000 */
[----:B0-----:R-:W-:Y:S01]  /*4ab0*/  FMUL.FTZ R11, R5, R0 ;  /* 0x00000000050b7220 */ /* 0x001fe20000410000 */
        /* <DEDUP_REMOVED lines=44> */
[----:B------:R-:W-:Y:S01]  /*4d80*/  FSEL R61, R61, -INF , P5 ;  /* 0xff8000003d3d7808 */ /* 0x000fe20002800000 */
[----:B------:R-:W-:-:S02]  /*4d90*/  WARPGROUP.DEPBAR.LE gsb0, 0x0 ;  /* 0x00008000000079c5 */ /* 0x000fc40000010000 */
[----:B------:R-:W-:Y:S01]  /*4da0*/  WARPGROUP.ARRIVE ;  /* 0x00000000000079c5 */ /* 0x000fe20000000000 */
[----:B------:R-:W-:Y:S02]  /*4db0*/  FMNMX.FTZ R36, R47, R36, !PT ;  /* 0x000000242f247209 */ /* 0x000fe40007810000 */
        /* <DEDUP_REMOVED lines=33> */
[----:B------:R-:W-:Y:S02]  /*4fd0*/  FSETP.NEU.FTZ.AND P3, PT, R5, -INF , PT ;  /* 0xff8000000500780b */ /* 0x000fe40003f7d000 */
[----:B------:R-:W-:Y:S02]  /*4fe0*/  ISETP.GT.AND P5, PT, R9, 0x79, PT ;  /* 0x000000790900780c */ /* 0x000fe40003fa4270 */
[----:B------:R-:W-:Y:S02]  /*4ff0*/  FSEL R191, R84, -INF , P4 ;  /* 0xff80000054bf7808 */ /* 0x000fe40002000000 */
[----:B------:R-:W-:Y:S02]  /*5000*/  FMNMX.FTZ R44, R81, R44, !PT ;  /* 0x0000002c512c7209 */ /* 0x000fe40007810000 */
[----:B------:R-:W-:-:S02]  /*5010*/  FSEL R11, R11, RZ, P3 ;  /* 0x000000ff0b0b7208 */ /* 0x000fc40001800000 */
[----:B------:R-:W-:Y:S02]  /*5020*/  FSEL R85, R85, -INF , P5 ;  /* 0xff80000055557808 */ /* 0x000fe40002800000 */
[----:B------:R-:W-:Y:S01]  /*5030*/  FMNMX.FTZ R44, R191, R44, !PT ;  /* 0x0000002cbf2c7209 */ /* 0x000fe20007810000 */
[-CC-:B------:R-:W-:Y:S01]  /*5040*/  FFMA.FTZ R46, R46, R0.reuse, -R11.reuse ;  /* 0x000000002e2e7223 */ /* 0x180fe2000001080b */
[----:B------:R-:W-:Y:S01]  /*5050*/  FSEL R48, R5, RZ, P3 ;  /* 0x000000ff05307208 */ /* 0x000fe20001800000 */
[--C-:B------:R-:W-:Y:S01]  /*5060*/  FFMA.FTZ R173, R174, R0, -R11.reuse ;  /* 0x00000000aead7223 */ /* 0x100fe2000001080b */
[----:B------:R-:W-:Y:S01]  /*5070*/  FMNMX.FTZ R9, R85, R44, !PT ;  /* 0x0000002c55097209 */ /* 0x000fe20007810000 */
        /* <DEDUP_REMOVED lines=8> */
[----:B------:R1:W-:Y:S01]  /*5100*/  MUFU.EX2 R36, R168 ;  /* 0x000000a800247308 */ /* 0x0003e20000000800 */
[----:B0-----:R-:W0:Y:S01]  /*5110*/  SHFL.BFLY PT, R46, R9, 0x2, 0x1f ;  /* 0x0c401f00092e7f89 */ /* 0x001e2200000e0000 */
[-CC-:B------:R-:W-:Y:S01]  /*5120*/  FFMA.FTZ R10, R10, R0.reuse, -R11.reuse ;  /* 0x000000000a0a7223 */ /* 0x180fe2000001080b */
        /* <DEDUP_REMOVED lines=21> */
[----:B------:R-:W-:Y:S01]  /*5280*/  MUFU.EX2 R181, R181 ;  /* 0x000000b500b57308 */ /* 0x000fe20000000800 */
[----:B0-----:R-:W-:Y:S01]  /*5290*/  FMNMX.FTZ R46, R9, R46, !PT ;  /* 0x0000002e092e7209 */ /* 0x001fe20007810000 */
[-CC-:B------:R-:W-:Y:S01]  /*52a0*/  FFMA.FTZ R83, R38, R0.reuse, -R11.reuse ;  /* 0x0000000026537223 */ /* 0x180fe2000001080b */
[-CC-:B------:R-:W-:Y:S01]  /*52b0*/  FFMA.FTZ R38, R86, R0.reuse, -R11.reuse ;  /* 0x0000000056267223 */ /* 0x180fe2000001080b */
[----:B------:R-:W-:Y:S01]  /*52c0*/  FFMA.FTZ R11, R87, R0, -R11 ;  /* 0x00000000570b7223 */ /* 0x000fe2000001080b */
[----:B------:R-:W-:Y:S01]  /*52d0*/  PLOP3.LUT P3, PT, PT, PT, UP1, 0x80, 0x0 ;  /* 0x000000000000781c */ /* 0x000fe20003f6f018 */
[----:B------:R-:W0:Y:S02]  /*52e0*/  SHFL.BFLY PT, R9, R46, 0x1, 0x1f ;  /* 0x0c201f002e097f89 */ /* 0x000e2400000e0000 */
[----:B------:R-:W-:Y:S08]  /*52f0*/  MUFU.EX2 R183, R183 ;  /* 0x000000b700b77308 */ /* 0x000ff00000000800 */
[----:B------:R3:W-:Y:S08]  /*5300*/  MUFU.EX2 R28, R176 ;  /* 0x000000b0001c7308 */ /* 0x0007f00000000800 */
[----:B------:R-:W-:Y:S01]  /*5310*/  MUFU.EX2 R10, R10 ;  /* 0x0000000a000a7308 */ /* 0x000fe20000000800 */
[----:B0-----:R-:W-:-:S07]  /*5320*/  FMNMX.FTZ R9, R46, R9, !PT ;  /* 0x000000092e097209 */ /* 0x001fce0007810000 */
[----:B------:R-:W-:Y:S01]  /*5330*/  MUFU.EX2 R177, R177 ;  /* 0x000000b100b17308 */ /* 0x000fe20000000800 */
[C---:B------:R-:W-:Y:S01]  /*5340*/  FSETP.NEU.FTZ.AND P4, PT, R9.reuse, -INF , PT ;  /* 0xff8000000900780b */ /* 0x040fe20003f9d000 */
[-C--:B------:R-:W-:Y:S01]  /*5350*/  FMUL.FTZ R46, R9, R0.reuse ;  /* 0x00000000092e7220 */ /* 0x080fe20000410000 */
[----:B------:R-:W-:Y:S02]  /*5360*/  WARPGROUP.DEPBAR.LE gsb0, 0x0 ;  /* 0x00008000000079c5 */ /* 0x000fe40000010000 */
[----:B------:R-:W-:Y:S02]  /*5370*/  WARPGROUP.ARRIVE ;  /* 0x00000000000079c5 */ /* 0x000fe40000000000 */
[----:B------:R-:W-:Y:S01]  /*5380*/  FSEL R46, R46, RZ, P4 ;  /* 0x000000ff2e2e7208 */ /* 0x000fe20002000000 */
[----:B------:R-:W-:Y:S03]  /*5390*/  MUFU.EX2 R179, R179 ;  /* 0x000000b300b37308 */ /* 0x000fe60000000800 */
[----:B------:R-:W-:Y:S01]  /*53a0*/  HGMMA.64x128x16.F32.BF16 R88, R164, gdesc[UR4].tnspB, R88, gsb0 ;  /* 0x41e00004a4587df0 */ /* 0x000fe20008001858 */
[-CC-:B------:R-:W-:Y:S01]  /*53b0*/  FFMA.FTZ R174, R35, R0.reuse, -R46.reuse ;  /* 0x0000000023ae7223 */ /* 0x180fe2000001082e */
[----:B------:R-:W-:Y:S01]  /*53c0*/  FADD.FTZ R35, -R48, R7 ;  /* 0x0000000730237221 */ /* 0x000fe20000010100 */
[----:B------:R-:W-:Y:S01]  /*53d0*/  FSEL R7, R9, RZ, P4 ;  /* 0x000000ff09077208 */ /* 0x000fe20002000000 */
[-CC-:B-1----:R-:W-:Y:S01]  /*53e0*/  FFMA.FTZ R168, R39, R0.reuse, -R46.reuse ;  /* 0x0000000027a87223 */ /* 0x182fe2000001082e */
[-CC-:B------:R-:W-:Y:S01]  /*53f0*/  FFMA.FTZ R13, R13, R0.reuse, -R46.reuse ;  /* 0x000000000d0d7223 */ /* 0x180fe2000001082e */
[-C--:B------:R-:W-:Y:S01]  /*5400*/  FMUL.FTZ R39, R35, R0.reuse ;  /* 0x0000000023277220 */ /* 0x080fe20000410000 */
[-C--:B--2---:R-:W-:Y:S01]  /*5410*/  FFMA.FTZ R180, R25, R0.reuse, -R46 ;  /* 0x0000000019b47223 */ /* 0x084fe2000001082e */
[----:B------:R-:W-:Y:S01]  /*5420*/  FADD.FTZ R35, -R7, R6 ;  /* 0x0000000607237221 */ /* 0x000fe20000010100 */
[-CC-:B------:R-:W-:Y:S01]  /*5430*/  FFMA.FTZ R25, R37, R0.reuse, -R46.reuse ;  /* 0x0000000025197223 */ /* 0x180fe2000001082e */
[----:B------:R-:W-:Y:S01]  /*5440*/  IMAD.U32 R37, RZ, RZ, UR42 ;  /* 0x0000002aff257e24 */ /* 0x000fe2000f8e00ff */
[----:B------:R-:W-:Y:S01]  /*5450*/  MUFU.EX2 R13, R13 ;  /* 0x0000000d000d7308 */ /* 0x000fe20000000800 */
[-C--:B------:R-:W-:Y:S01]  /*5460*/  FMUL.FTZ R6, R35, R0.reuse ;  /* 0x0000000023067220 */ /* 0x080fe20000410000 */
[-CC-:B------:R-:W-:Y:S01]  /*5470*/  FFMA.FTZ R182, R15, R0.reuse, -R46.reuse ;  /* 0x000000000fb67223 */ /* 0x180fe2000001082e */
[-CC-:B------:R-:W-:Y:S01]  /*5480*/  FFMA.FTZ R15, R29, R0.reuse, -R46.reuse ;  /* 0x000000001d0f7223 */ /* 0x180fe2000001082e */
[----:B------:R-:W-:Y:S01]  /*5490*/  @!P1 LEA R35, R37, UR41, 0x3 ;  /* 0x0000002925239c11 */ /* 0x000fe2000f8e18ff */
[-CC-:B---3--:R-:W-:Y:S01]  /*54a0*/  FFMA.FTZ R176, R21, R0.reuse, -R46.reuse ;  /* 0x0000000015b07223 */ /* 0x188fe2000001082e */
[----:B------:R-:W-:Y:S01]  /*54b0*/  IADD3 R37, -R23, 0xb, RZ ;  /* 0x0000000b17257810 */ /* 0x000fe20007ffe1ff */
[----:B------:R-:W-:Y:S01]  /*54c0*/  FFMA.FTZ R21, R33, R0, -R46 ;  /* 0x0000000021157223 */ /* 0x000fe2000001082e */
[----:B------:R-:W0:Y:S01]  /*54d0*/  MUFU.EX2 R6, R6 ;  /* 0x0000000600067308 */ /* 0x000e220000000800 */
[----:B------:R-:W-:-:S02]  /*54e0*/  @!P1 VIADD R35, R35, 0x28840 ;  /* 0x0002884023239836 */ /* 0x000fc40000000000 */
[-CC-:B------:R-:W-:Y:S01]  /*54f0*/  FFMA.FTZ R178, R27, R0.reuse, -R46.reuse ;  /* 0x000000001bb27223 */ /* 0x180fe2000001082e */
[-CC-:B------:R-:W-:Y:S01]  /*5500*/  FFMA.FTZ R27, R41, R0.reuse, -R46.reuse ;  /* 0x00000000291b7223 */ /* 0x180fe2000001082e */
[-CC-:B------:R-:W-:Y:S01]  /*5510*/  FFMA.FTZ R29, R45, R0.reuse, -R46.reuse ;  /* 0x000000002d1d7223 */ /* 0x180fe2000001082e */
[-CC-:B------:R-:W-:Y:S01]  /*5520*/  FFMA.FTZ R170, R43, R0.reuse, -R46.reuse ;  /* 0x000000002baa7223 */ /* 0x180fe2000001082e */
[-CC-:B------:R-:W-:Y:S01]  /*5530*/  FFMA.FTZ R33, R55, R0.reuse, -R46.reuse ;  /* 0x0000000037217223 */ /* 0x180fe2000001082e */
[-CC-:B------:R-:W-:Y:S01]  /*5540*/  FFMA.FTZ R152, R59, R0.reuse, -R46.reuse ;  /* 0x000000003b987223 */ /* 0x180fe2000001082e */
[----:B------:R1:W2:Y:S01]  /*5550*/  MUFU.EX2 R7, R39 ;  /* 0x0000002700077308 */ /* 0x0002a20000000800 */
[-CC-:B------:R-:W-:Y:S01]  /*5560*/  FFMA.FTZ R57, R57, R0.reuse, -R46.reuse ;  /* 0x0000000039397223 */ /* 0x180fe2000001082e */
[-CC-:B------:R-:W-:Y:S01]  /*5570*/  FFMA.FTZ R154, R47, R0.reuse, -R46.reuse ;  /* 0x000000002f9a7223 */ /* 0x180fe2000001082e */
[-CC-:B------:R-:W-:Y:S01]  /*5580*/  FFMA.FTZ R61, R61, R0.reuse, -R46.reuse ;  /* 0x000000003d3d7223 */ /* 0x180fe2000001082e */
[-CC-:B------:R-:W-:Y:S01]  /*5590*/  FFMA.FTZ R156, R51, R0.reuse, -R46.reuse ;  /* 0x00000000339c7223 */ /* 0x180fe2000001082e */
[-CC-:B------:R-:W-:Y:S01]  /*55a0*/  FFMA.FTZ R65, R65, R0.reuse, -R46.reuse ;  /* 0x0000000041417223 */ /* 0x180fe2000001082e */
[-CC-:B------:R-:W-:Y:S01]  /*55b0*/  FFMA.FTZ R53, R53, R0.reuse, -R46.reuse ;  /* 0x0000000035357223 */ /* 0x180fe2000001082e */
[-CC-:B------:R-:W-:Y:S01]  /*55c0*/  FFMA.FTZ R69, R69, R0.reuse, -R46.reuse ;  /* 0x0000000045457223 */ /* 0x180fe2000001082e */
[----:B------:R-:W3:Y:S01]  /*55d0*/  MUFU.EX2 R180, R180 ;  /* 0x000000b400b47308 */ /* 0x000ee20000000800 */
[----:B-1----:R-:W-:Y:S01]  /*55e0*/  @!P1 PRMT R39, RZ, 0x654, R35 ;  /* 0x00000654ff279816 */ /* 0x002fe20000000023 */
[-CC-:B------:R-:W-:Y:S01]  /*55f0*/  FFMA.FTZ R63, R63, R0.reuse, -R46.reuse ;  /* 0x000000003f3f7223 */ /* 0x180fe2000001082e */
[-CC-:B------:R-:W-:Y:S01]  /*5600*/  FFMA.FTZ R73, R73, R0.reuse, -R46.reuse ;  /* 0x0000000049497223 */ /* 0x180fe2000001082e */
[-CC-:B------:R-:W-:Y:S01]  /*5610*/  FFMA.FTZ R67, R67, R0.reuse, -R46.reuse ;  /* 0x0000000043437223 */ /* 0x180fe2000001082e */
[-CC-:B------:R-:W-:Y:S01]  /*5620*/  FFMA.FTZ R77, R77, R0.reuse, -R46.reuse ;  /* 0x000000004d4d7223 */ /* 0x180fe2000001082e */
[-CC-:B------:R-:W-:Y:S01]  /*5630*/  FFMA.FTZ R75, R75, R0.reuse, -R46.reuse ;  /* 0x000000004b4b7223 */ /* 0x180fe2000001082e */
[-CC-:B------:R-:W-:Y:S01]  /*5640*/  FFMA.FTZ R81, R81, R0.reuse, -R46.reuse ;  /* 0x0000000051517223 */ /* 0x180fe2000001082e */
[----:B------:R-:W1:Y:S01]  /*5650*/  MUFU.EX2 R182, R182 ;  /* 0x000000b600b67308 */ /* 0x000e620000000800 */
[----:B------:R-:W-:Y:S01]  /*5660*/  FFMA.FTZ R191, R191, R0, -R46 ;  /* 0x00000000bfbf7223 */ /* 0x000fe2000001082e */
[----:B------:R-:W-:Y:S01]  /*5670*/  IMAD.U32 R41, RZ, RZ, UR52 ;  /* 0x00000034ff297e24 */ /* 0x000fe2000f8e00ff */
[----:B------:R-:W-:-:S04]  /*5680*/  UMOV UR52, UR42 ;  /* 0x0000002a00347c82 */ /* 0x000fc80008000000 */
[----:B------:R-:W-:Y:S01]  /*5690*/  @!P1 LEA R41, R41, UR41, 0x3 ;  /* 0x0000002929299c11 */ /* 0x000fe2000f8e18ff */
[----:B------:R-:W4:Y:S04]  /*56a0*/  MUFU.EX2 R15, R15 ;  /* 0x0000000f000f7308 */ /* 0x000f280000000800 */
[----:B------:R-:W-:-:S04]  /*56b0*/  @!P1 VIADD R41, R41, 0x28860 ;  /* 0x0002886029299836 */ /* 0x000fc80000000000 */
[----:B------:R-:W5:Y:S01]  /*56c0*/  MUFU.EX2 R176, R176 ;  /* 0x000000b000b07308 */ /* 0x000f620000000800 */
[----:B------:R-:W-:-:S07]  /*56d0*/  @!P1 PRMT R41, RZ, 0x654, R41 ;  /* 0x00000654ff299816 */ /* 0x000fce0000000029 */
[----:B------:R-:W5:Y:S08]  /*56e0*/  MUFU.EX2 R21, R21 ;  /* 0x0000001500157308 */ /* 0x000f700000000800 */
[----:B------:R-:W5:Y:S08]  /*56f0*/  MUFU.EX2 R178, R178 ;  /* 0x000000b200b27308 */ /* 0x000f700000000800 */
[----:B------:R0:W-:Y:S08]  /*5700*/  MUFU.EX2 R32, R172 ;  /* 0x000000ac00207308 */ /* 0x0001f00000000800 */
[----:B------:R-:W5:Y:S01]  /*5710*/  MUFU.EX2 R25, R25 ;  /* 0x0000001900197308 */ /* 0x000f620000000800 */
[-CC-:B0-----:R-:W-:Y:S01]  /*5720*/  FFMA.FTZ R172, R31, R0.reuse, -R46.reuse ;  /* 0x000000001fac7223 */ /* 0x181fe2000001082e */
[-CC-:B------:R-:W-:Y:S01]  /*5730*/  FFMA.FTZ R31, R49, R0.reuse, -R46.reuse ;  /* 0x00000000311f7223 */ /* 0x180fe2000001082e */
[----:B------:R-:W-:-:S05]  /*5740*/  FFMA.FTZ R46, R85, R0, -R46 ;  /* 0x00000000552e7223 */ /* 0x000fca000001082e */
[----:B------:R-:W-:Y:S08]  /*5750*/  MUFU.EX2 R173, R173 ;  /* 0x000000ad00ad7308 */ /* 0x000ff00000000800 */
[----:B------:R-:W0:Y:S08]  /*5760*/  MUFU.EX2 R172, R172 ;  /* 0x000000ac00ac7308 */ /* 0x000e300000000800 */
[----:B------:R-:W0:Y:S08]  /*5770*/  MUFU.EX2 R27, R27 ;  /* 0x0000001b001b7308 */ /* 0x000e300000000800 */
[----:B------:R-:W-:Y:S08]  /*5780*/  MUFU.EX2 R175, R175 ;  /* 0x000000af00af7308 */ /* 0x000ff00000000800 */
[----:B------:R-:W0:Y:S08]  /*5790*/  MUFU.EX2 R174, R174 ;  /* 0x000000ae00ae7308 */ /* 0x000e300000000800 */
[----:B------:R-:W0:Y:S01]  /*57a0*/  MUFU.EX2 R29, R29 ;  /* 0x0000001d001d7308 */ /* 0x000e220000000800 */
[----:B------:R-:W-:-:S02]  /*57b0*/  WARPGROUP.DEPBAR.LE gsb0, 0x0 ;  /* 0x00008000000079c5 */ /* 0x000fc40000010000 */
[----:B------:R4:W-:Y:S06]  /*57c0*/  BAR.ARV R37, 0x100 ;  /* 0x000400250000751d */ /* 0x0009ec0000002000 */
[----:B------:R2:W-:Y:S01]  /*57d0*/  @!P1 SYNCS.ARRIVE.TRANS64.RED.A1T0 RZ, [R39+URZ], RZ ;  /* 0x000000ff27ff99a7 */ /* 0x0005e2000810043f */
[----:B------:R-:W-:Y:S01]  /*57e0*/  MUFU.EX2 R169, R169 ;  /* 0x000000a900a97308 */ /* 0x000fe20000000800 */
[-C--:B------:R-:W-:Y:S01]  /*57f0*/  FMUL.FTZ R88, R88, R6.reuse ;  /* 0x0000000658587220 */ /* 0x080fe20000410000 */
[-C--:B------:R-:W-:Y:S01]  /*5800*/  FMUL.FTZ R89, R89, R6.reuse ;  /* 0x0000000659597220 */ /* 0x080fe20000410000 */
[-C--:B------:R-:W-:Y:S01]  /*5810*/  FMUL.FTZ R92, R92, R6.reuse ;  /* 0x000000065c5c7220 */ /* 0x080fe20000410000 */
[-C--:B------:R-:W-:Y:S01]  /*5820*/  FMUL.FTZ R93, R93, R6.reuse ;  /* 0x000000065d5d7220 */ /* 0x080fe20000410000 */
[-C--:B------:R-:W-:Y:S01]  /*5830*/  FMUL.FTZ R96, R96, R6.reuse ;  /* 0x0000000660607220 */ /* 0x080fe20000410000 */
[----:B------:R-:W-:Y:S01]  /*5840*/  FMUL.FTZ R97, R97, R6 ;  /* 0x0000000661617220 */ /* 0x000fe20000410000 */
[----:B--2---:R-:W-:Y:S01]  /*5850*/  FFMA.FTZ R39, R6, R4, R13 ;  /* 0x0000000406277223 */ /* 0x004fe2000001000d */
[----:B------:R-:W-:Y:S01]  /*5860*/  FFMA.FTZ R4, R7, R3, R8 ;  /* 0x0000000307047223 */ /* 0x000fe20000010008 */
[----:B------:R-:W2:Y:S01]  /*5870*/  MUFU.EX2 R168, R168 ;  /* 0x000000a800a87308 */ /* 0x000ea20000000800 */
[----:B------:R0:W-:Y:S01]  /*5880*/  @!P1 SYNCS.ARRIVE.TRANS64.RED.A1T0 RZ, [R41+URZ], RZ ;  /* 0x000000ff29ff99a7 */ /* 0x0001e2000810043f */
[----:B---3--:R-:W-:Y:S01]  /*5890*/  FADD.FTZ R39, R180, R39 ;  /* 0x00000027b4277221 */ /* 0x008fe20000010000 */
[C---:B------:R-:W-:Y:S01]  /*58a0*/  FADD.FTZ R4, R181.reuse, R4 ;  /* 0x00000004b5047221 */ /* 0x040fe20000010000 */
[----:B------:R-:W-:Y:S01]  /*58b0*/  F2FP.BF16.F32.PACK_AB R181, R181, R8 ;  /* 0x00000008b5b5723e */ /* 0x000fe200000010ff */
[----:B------:R-:W-:Y:S01]  /*58c0*/  FMUL.FTZ R100, R100, R6 ;  /* 0x0000000664647220 */ /* 0x000fe20000410000 */
[----:B-1----:R-:W-:Y:S01]  /*58d0*/  FADD.FTZ R48, R182, R39 ;  /* 0x00000027b6307221 */ /* 0x002fe20000010000 */
[----:B----4-:R-:W-:Y:S01]  /*58e0*/  FADD.FTZ R37, R183, R4 ;  /* 0x00000004b7257221 */ /* 0x010fe20000010000 */
[----:B------:R-:W1:Y:S01]  /*58f0*/  MUFU.EX2 R31, R31 ;  /* 0x0000001f001f7308 */ /* 0x000e620000000800 */
[----:B------:R-:W-:Y:S01]  /*5900*/  F2FP.BF16.F32.PACK_AB R180, R180, R13 ;  /* 0x0000000db4b4723e */ /* 0x000fe200000010ff */
[C---:B------:R-:W-:Y:S01]  /*5910*/  FADD.FTZ R39, R15.reuse, R48 ;  /* 0x000000300f277221 */ /* 0x040fe20000010000 */
[----:B------:R-:W-:Y:S01]  /*5920*/  FADD.FTZ R4, R10, R37 ;  /* 0x000000250a047221 */ /* 0x000fe20000010000 */
[----:B------:R-:W-:Y:S01]  /*5930*/  F2FP.BF16.F32.PACK_AB R182, R15, R182 ;  /* 0x000000b60fb6723e */ /* 0x000fe200000010ff */
[-C--:B------:R-:W-:Y:S01]  /*5940*/  FMUL.FTZ R101, R101, R6.reuse ;  /* 0x0000000665657220 */ /* 0x080fe20000410000 */
[----:B-----5:R-:W-:Y:S01]  /*5950*/  FADD.FTZ R48, R176, R39 ;  /* 0x00000027b0307221 */ /* 0x020fe20000010000 */
[----:B------:R-:W-:Y:S01]  /*5960*/  FADD.FTZ R37, R177, R4 ;  /* 0x00000004b1257221 */ /* 0x000fe20000010000 */
[----:B------:R-:W-:Y:S01]  /*5970*/  MUFU.EX2 R171, R171 ;  /* 0x000000ab00ab7308 */ /* 0x000fe20000000800 */
[-C--:B------:R-:W-:Y:S01]  /*5980*/  FMUL.FTZ R104, R104, R6.reuse ;  /* 0x0000000668687220 */ /* 0x080fe20000410000 */
[----:B------:R-:W-:Y:S01]  /*5990*/  FADD.FTZ R39, R21, R48 ;  /* 0x0000003015277221 */ /* 0x000fe20000010000 */
[----:B------:R-:W-:Y:S01]  /*59a0*/  FADD.FTZ R4, R24, R37 ;  /* 0x0000002518047221 */ /* 0x000fe20000010000 */
[-C--:B------:R-:W-:Y:S01]  /*59b0*/  FMUL.FTZ R105, R105, R6.reuse ;  /* 0x0000000669697220 */ /* 0x080fe20000410000 */
[-C--:B------:R-:W-:Y:S01]  /*59c0*/  FMUL.FTZ R108, R108, R6.reuse ;  /* 0x000000066c6c7220 */ /* 0x080fe20000410000 */
[----:B------:R-:W-:Y:S01]  /*59d0*/  FADD.FTZ R48, R178, R39 ;  /* 0x00000027b2307221 */ /* 0x000fe20000010000 */
[----:B------:R-:W-:Y:S01]  /*59e0*/  FADD.FTZ R37, R179, R4 ;  /* 0x00000004b3257221 */ /* 0x000fe20000010000 */
[----:B------:R-:W3:Y:S01]  /*59f0*/  MUFU.EX2 R170, R170 ;  /* 0x000000aa00aa7308 */ /* 0x000ee20000000800 */
[-C--:B------:R-:W-:Y:S01]  /*5a00*/  FMUL.FTZ R109, R109, R6.reuse ;  /* 0x000000066d6d7220 */ /* 0x080fe20000410000 */
[----:B------:R-:W-:Y:S01]  /*5a10*/  FADD.FTZ R39, R25, R48 ;  /* 0x0000003019277221 */ /* 0x000fe20000010000 */
[----:B------:R-:W-:Y:S01]  /*5a20*/  FADD.FTZ R4, R28, R37 ;  /* 0x000000251c047221 */ /* 0x000fe20000010000 */
[-C--:B------:R-:W-:Y:S01]  /*5a30*/  FMUL.FTZ R112, R112, R6.reuse ;  /* 0x0000000670707220 */ /* 0x080fe20000410000 */
[-C--:B------:R-:W-:Y:S01]  /*5a40*/  FMUL.FTZ R113, R113, R6.reuse ;  /* 0x0000000671717220 */ /* 0x080fe20000410000 */
[----:B0-----:R-:W-:Y:S01]  /*5a50*/  FADD.FTZ R48, R172, R39 ;  /* 0x00000027ac307221 */ /* 0x001fe20000010000 */
        /* <DEDUP_REMOVED lines=9> */
[----:B------:R-:W0:Y:S01]  /*5af0*/  MUFU.EX2 R33, R33 ;  /* 0x0000002100217308 */ /* 0x000e220000000800 */
[-C--:B------:R-:W-:Y:S01]  /*5b00*/  FMUL.FTZ R121, R121, R6.reuse ;  /* 0x0000000679797220 */ /* 0x080fe20000410000 */
[----:B------:R-:W-:Y:S01]  /*5b10*/  FADD.FTZ R39, R29, R48 ;  /* 0x000000301d277221 */ /* 0x000fe20000010000 */
[----:B------:R-:W-:Y:S01]  /*5b20*/  FADD.FTZ R4, R36, R37 ;  /* 0x0000002524047221 */ /* 0x000fe20000010000 */
[-C--:B------:R-:W-:Y:S01]  /*5b30*/  FMUL.FTZ R124, R124, R6.reuse ;  /* 0x000000067c7c7220 */ /* 0x080fe20000410000 */
[-C--:B------:R-:W-:Y:S01]  /*5b40*/  FMUL.FTZ R125, R125, R6.reuse ;  /* 0x000000067d7d7220 */ /* 0x080fe20000410000 */
[----:B--2---:R-:W-:Y:S01]  /*5b50*/  FADD.FTZ R48, R168, R39 ;  /* 0x00000027a8307221 */ /* 0x004fe20000010000 */
[----:B------:R-:W-:Y:S01]  /*5b60*/  FADD.FTZ R37, R169, R4 ;  /* 0x00000004a9257221 */ /* 0x000fe20000010000 */
[----:B------:R-:W2:Y:S01]  /*5b70*/  MUFU.EX2 R153, R153 ;  /* 0x0000009900997308 */ /* 0x000ea20000000800 */
[-C--:B------:R-:W-:Y:S01]  /*5b80*/  FMUL.FTZ R128, R128, R6.reuse ;  /* 0x0000000680807220 */ /* 0x080fe20000410000 */
[----:B-1----:R-:W-:Y:S01]  /*5b90*/  FADD.FTZ R39, R31, R48 ;  /* 0x000000301f277221 */ /* 0x002fe20000010000 */
[----:B------:R-:W-:Y:S01]  /*5ba0*/  FADD.FTZ R4, R40, R37 ;  /* 0x0000002528047221 */ /* 0x000fe20000010000 */
[-C--:B------:R-:W-:Y:S01]  /*5bb0*/  FMUL.FTZ R129, R129, R6.reuse ;  /* 0x0000000681817220 */ /* 0x080fe20000410000 */
[-C--:B------:R-:W-:Y:S01]  /*5bc0*/  FMUL.FTZ R132, R132, R6.reuse ;  /* 0x0000000684847220 */ /* 0x080fe20000410000 */
[----:B---3--:R-:W-:Y:S01]  /*5bd0*/  FADD.FTZ R8, R170, R39 ;  /* 0x00000027aa087221 */ /* 0x008fe20000010000 */
[----:B------:R-:W-:Y:S01]  /*5be0*/  FADD.FTZ R13, R171, R4 ;  /* 0x00000004ab0d7221 */ /* 0x000fe20000010000 */
[----:B------:R-:W1:Y:S01]  /*5bf0*/  MUFU.EX2 R152, R152 ;  /* 0x0000009800987308 */ /* 0x000e620000000800 */
[-C--:B------:R-:W-:Y:S01]  /*5c00*/  FMUL.FTZ R133, R133, R6.reuse ;  /* 0x0000000685857220 */ /* 0x080fe20000410000 */
[----:B0-----:R-:W-:Y:S01]  /*5c10*/  FADD.FTZ R15, R33, R8 ;  /* 0x00000008210f7221 */ /* 0x001fe20000010000 */
[----:B------:R-:W-:Y:S01]  /*5c20*/  FADD.FTZ R4, R34, R13 ;  /* 0x0000000d22047221 */ /* 0x000fe20000010000 */
[-C--:B------:R-:W-:Y:S01]  /*5c30*/  FMUL.FTZ R136, R136, R6.reuse ;  /* 0x0000000688887220 */ /* 0x080fe20000410000 */
[-C--:B------:R-:W-:Y:S01]  /*5c40*/  FMUL.FTZ R137, R137, R6.reuse ;  /* 0x0000000689897220 */ /* 0x080fe20000410000 */
[-C--:B------:R-:W-:Y:S01]  /*5c50*/  FMUL.FTZ R140, R140, R6.reuse ;  /* 0x000000068c8c7220 */ /* 0x080fe20000410000 */
[-C--:B------:R-:W-:Y:S01]  /*5c60*/  FMUL.FTZ R141, R141, R6.reuse ;  /* 0x000000068d8d7220 */ /* 0x080fe20000410000 */
[----:B------:R-:W0:Y:S01]  /*5c70*/  MUFU.EX2 R12, R12 ;  /* 0x0000000c000c7308 */ /* 0x000e220000000800 */
[----:B--2---:R-:W-:Y:S01]  /*5c80*/  FADD.FTZ R13, R153, R4 ;  /* 0x00000004990d7221 */ /* 0x004fe20000010000 */
[-C--:B------:R-:W-:Y:S01]  /*5c90*/  FMUL.FTZ R144, R144, R6.reuse ;  /* 0x0000000690907220 */ /* 0x080fe20000410000 */
[-C--:B------:R-:W-:Y:S01]  /*5ca0*/  FMUL.FTZ R145, R145, R6.reuse ;  /* 0x0000000691917220 */ /* 0x080fe20000410000 */
[-C--:B------:R-:W-:Y:S01]  /*5cb0*/  FMUL.FTZ R148, R148, R6.reuse ;  /* 0x0000000694947220 */ /* 0x080fe20000410000 */
[----:B------:R-:W-:Y:S01]  /*5cc0*/  FMUL.FTZ R149, R149, R6 ;  /* 0x0000000695957220 */ /* 0x000fe20000410000 */
        /* <DEDUP_REMOVED lines=43> */
[----:B--2---:R-:W-:Y:S01]  /*5f80*/  FADD.FTZ R4, R44, R13 ;  /* 0x0000000d2c047221 */ /* 0x004fe20000010000 */
[----:B------:R-:W-:Y:S01]  /*5f90*/  F2FP.BF16.F32.PACK_AB R183, R10, R183 ;  /* 0x000000b70ab7723e */ /* 0x000fe200000010ff */
[----:B------:R-:W-:Y:S01]  /*5fa0*/  IMAD.MOV.U32 R7, RZ, RZ, R5 ;  /* 0x000000ffff077224 */ /* 0x000fe200078e0005 */
[----:B------:R-:W-:Y:S01]  /*5fb0*/  F2FP.BF16.F32.PACK_AB R177, R24, R177 ;  /* 0x000000b118b1723e */ /* 0x000fe200000010ff */
[----:B------:R-:W-:Y:S01]  /*5fc0*/  IMAD.MOV.U32 R6, RZ, RZ, R9 ;  /* 0x000000ffff067224 */ /* 0x000fe200078e0009 */
[----:B------:R-:W-:-:S02]  /*5fd0*/  F2FP.BF16.F32.PACK_AB R176, R21, R176 ;  /* 0x000000b015b0723e */ /* 0x000fc400000010ff */
[----:B------:R-:W2:Y:S01]  /*5fe0*/  MUFU.EX2 R156, R156 ;  /* 0x0000009c009c7308 */ /* 0x000ea20000000800 */
[C---:B-1----:R-:W-:Y:S01]  /*5ff0*/  FADD.FTZ R15, R3.reuse, R8 ;  /* 0x00000008030f7221 */ /* 0x042fe20000010000 */
[----:B------:R-:W-:Y:S02]  /*6000*/  F2FP.BF16.F32.PACK_AB R154, R3, R154 ;  /* 0x0000009a039a723e */ /* 0x000fe400000010ff */
[----:B------:R-:W-:Y:S02]  /*6010*/  F2FP.BF16.F32.PACK_AB R178, R25, R178 ;  /* 0x000000b219b2723e */ /* 0x000fe400000010ff */
[----:B------:R-:W-:Y:S02]  /*6020*/  F2FP.BF16.F32.PACK_AB R179, R28, R179 ;  /* 0x000000b31cb3723e */ /* 0x000fe400000010ff */
[----:B------:R-:W1:Y:S01]  /*6030*/  MUFU.EX2 R14, R14 ;  /* 0x0000000e000e7308 */ /* 0x000e620000000800 */
[----:B0-----:R-:W-:Y:S01]  /*6040*/  FADD.FTZ R13, R157, R4 ;  /* 0x000000049d0d7221 */ /* 0x001fe20000010000 */
[----:B------:R-:W-:-:S02]  /*6050*/  F2FP.BF16.F32.PACK_AB R172, R27, R172 ;  /* 0x000000ac1bac723e */ /* 0x000fc400000010ff */
[----:B------:R-:W-:Y:S02]  /*6060*/  F2FP.BF16.F32.PACK_AB R173, R32, R173 ;  /* 0x000000ad20ad723e */ /* 0x000fe400000010ff */
[----:B------:R-:W-:Y:S02]  /*6070*/  F2FP.BF16.F32.PACK_AB R174, R29, R174 ;  /* 0x000000ae1dae723e */ /* 0x000fe400000010ff */
[----:B------:R-:W0:Y:S01]  /*6080*/  MUFU.EX2 R65, R65 ;  /* 0x0000004100417308 */ /* 0x000e220000000800 */
[----:B--2---:R-:W-:Y:S01]  /*6090*/  FADD.FTZ R15, R156, R15 ;  /* 0x0000000f9c0f7221 */ /* 0x004fe20000010000 */
[----:B------:R-:W-:Y:S02]  /*60a0*/  F2FP.BF16.F32.PACK_AB R175, R36, R175 ;  /* 0x000000af24af723e */ /* 0x000fe400000010ff */
[----:B------:R-:W-:Y:S02]  /*60b0*/  F2FP.BF16.F32.PACK_AB R168, R31, R168 ;  /* 0x000000a81fa8723e */ /* 0x000fe400000010ff */
[----:B------:R-:W-:-:S02]  /*60c0*/  F2FP.BF16.F32.PACK_AB R169, R40, R169 ;  /* 0x000000a928a9723e */ /* 0x000fc400000010ff */
[----:B------:R-:W2:Y:S01]  /*60d0*/  MUFU.EX2 R159, R159 ;  /* 0x0000009f009f7308 */ /* 0x000ea20000000800 */
[----:B-1----:R-:W-:Y:S01]  /*60e0*/  FADD.FTZ R4, R14, R13 ;  /* 0x0000000d0e047221 */ /* 0x002fe20000010000 */
        /* <DEDUP_REMOVED lines=10> */
[----:B------:R-:W-:-:S06]  /*6190*/  F2FP.BF16.F32.PACK_AB R157, R14, R157 ;  /* 0x0000009d0e9d723e */ /* 0x000fcc00000010ff */
        /* <DEDUP_REMOVED lines=41> */
[----:B0-----:R-:W-:-:S04]  /*6430*/  FADD.FTZ R15, R166, R15 ;  /* 0x0000000fa60f7221 */ /* 0x001fc80000010000 */
[C---:B--2---:R-:W-:Y:S01]  /*6440*/  FADD.FTZ R4, R46.reuse, R15 ;  /* 0x0000000f2e047221 */ /* 0x044fe20000010000 */
[----:B------:R-:W-:Y:S01]  /*6450*/  F2FP.BF16.F32.PACK_AB R166, R46, R166 ;  /* 0x000000a62ea6723e */ /* 0x000fe200000010ff */
[C---:B-1----:R-:W-:Y:S01]  /*6460*/  FADD.FTZ R3, R11.reuse, R3 ;  /* 0x000000030b037221 */ /* 0x042fe20000010000 */
[----:B------:R-:W-:Y:S01]  /*6470*/  F2FP.BF16.F32.PACK_AB R167, R11, R38 ;  /* 0x000000260ba7723e */ /* 0x000fe200000010ff */
[----:B------:R-:W-:Y:S06]  /*6480*/  @P3 BRA `(.L_x_2271) ;  /* 0xffffffd400c43947 */ /* 0x000fec000383ffff */
.L_x_2262:
[----:B------:R-:W-:-:S13]  /*6490*/  ISETP.LE.AND P2, PT, RZ, UR53, PT ;  /* 0x00000035ff007c0c */ /* 0x000fda000bf43270 */
[----:B------:R-:W-:Y:S05]  /*64a0*/  @!P2 BRA `(.L_x_2272) ;  /* 0x0000001c00f8a947 */ /* 0x000fea0003800000 */
[----:B------:R-:W-:Y:S01]  /*64b0*/  IMAD.MOV.U32 R6, RZ, RZ, R5 ;  /* 0x000000ffff067224 */ /* 0x000fe200078e0005 */
[----:B------:R-:W-:Y:S01]  /*64c0*/  UMOV UR50, UR43 ;  /* 0x0000002b00327c82 */ /* 0x000fe20008000000 */
[----:B------:R-:W-:Y:S01]  /*64d0*/  IMAD.MOV.U32 R7, RZ, RZ, R9 ;  /* 0x000000ffff077224 */ /* 0x000fe200078e0009 */
[----:B------:R-:W-:-:S06]  /*64e0*/  UMOV UR49, UR42 ;  /* 0x0000002a00317c82 */ /* 0x000fcc0008000000 */
.L_x_2281:
        /* <DEDUP_REMOVED lines=9> */
.L_x_2274:
[----:B------:R-:W-:Y:S01]  /*6580*/  ULEA UR6, UR42, UR41, 0x3 ;  /* 0x000000292a067291 */ /* 0x000fe2000f8e183f */
[----:B------:R-:W-:-:S05]  /*6590*/  IMAD.U32 R0, RZ, RZ, UR43 ;  /* 0x0000002bff007e24 */ /* 0x000fca000f8e00ff */
[----:B------:R-:W-:-:S04]  /*65a0*/  SHF.L.U32 R0, R0, 0x1f, RZ ;  /* 0x0000001f00007819 */ /* 0x000fc800000006ff */
[----:B------:R0:W1:Y:S01]  /*65b0*/  SYNCS.PHASECHK.TRANS64.TRYWAIT P2, [UR6+0x28830], R0 ;  /* 0x02883000ff0075a7 */ /* 0x0000620008040146 */
[----:B------:R-:W-:Y:S05]  /*65c0*/  @!P0 BRA `(.L_x_2275) ;  /* 0x0000000000048947 */ /* 0x000fea0003800000 */
[----:B------:R-:W-:Y:S01]  /*65d0*/  BPT.TRAP 0x1 ;  /* 0x000000040000795c */ /* 0x000fe20000300000 */
.L_x_2275:
[----:B-1----:R-:W-:Y:S05]  /*65e0*/  @P2 BRA `(.L_x_2273) ;  /* 0x0000000000082947 */ /* 0x002fea0003800000 */
[----:B------:R-:W1:Y:S02]  /*65f0*/  SYNCS.PHASECHK.TRANS64.TRYWAIT P2, [UR6+0x28830], R0 ;  /* 0x02883000ff0075a7 */ /* 0x000e640008040146 */
[----:B-1----:R-:W-:Y:S05]  /*6600*/  @!P2 BRA `(.L_x_2276) ;  /* 0x0000008c0014a947 */ /* 0x002fea0003800000 */
.L_x_2273:
        /* <DEDUP_REMOVED lines=45> */
.L_x_2278:
[----:B------:R-:W-:Y:S01]  /*68e0*/  ULEA UR6, UR49, UR41, 0x3 ;  /* 0x0000002931067291 */ /* 0x000fe2000f8e183f */
[----:B------:R-:W-:-:S05]  /*68f0*/  IMAD.U32 R0, RZ, RZ, UR50 ;  /* 0x00000032ff007e24 */ /* 0x000fca000f8e00ff */
[----:B------:R-:W-:-:S04]  /*6900*/  SHF.L.U32 R0, R0, 0x1f, RZ ;  /* 0x0000001f00007819 */ /* 0x000fc800000006ff */
[----:B------:R0:W1:Y:S01]  /*6910*/  SYNCS.PHASECHK.TRANS64.TRYWAIT P2, [UR6+0x28850], R0 ;  /* 0x02885000ff0075a7 */ /* 0x0000620008040146 */
[----:B------:R-:W-:Y:S05]  /*6920*/  @!P0 BRA `(.L_x_2279) ;  /* 0x0000000000048947 */ /* 0x000fea0003800000 */
[----:B------:R-:W-:Y:S01]  /*6930*/  BPT.TRAP 0x1 ;  /* 0x000000040000795c */ /* 0x000fe20000300000 */
.L_x_2279:
[----:B-1----:R-:W-:Y:S05]  /*6940*/  @P2 BRA `(.L_x_2277) ;  /* 0x0000000000082947 */ /* 0x002fea0003800000 */
[----:B------:R-:W1:Y:S02]  /*6950*/  SYNCS.PHASECHK.TRANS64.TRYWAIT P2, [UR6+0x28850], R0 ;  /* 0x02885000ff0075a7 */ /* 0x000e640008040146 */
[----:B-1----:R-:W-:Y:S05]  /*6960*/  @!P2 BRA `(.L_x_2280) ;  /* 0x000000880054a947 */ /* 0x002fea0003800000 */
.L_x_2277:
[----:B------:R-:W-:Y:S01]  /*6970*/  UIADD3 UR6, UR41, 0x400, URZ ;  /* 0x0000040029067890 */ /* 0x000fe2000fffe03f */
[----:B------:R-:W-:Y:S01]  /*6980*/  WARPGROUP.ARRIVE ;  /* 0x00000000000079c5 */ /* 0x000fe20000000000 */
[----:B------:R-:W-:Y:S01]  /*6990*/  UMOV UR7, 0x40000040 ;  /* 0x4000004000077882 */ /* 0x000fe20000000000 */
[----:B01----:R-:W-:Y:S01]  /*69a0*/  FMNMX.FTZ R0, R24, R7, !PT ;  /* 0x0000000718007209 */ /* 0x003fe20007810000 */
[----:B------:R-:W-:Y:S01]  /*69b0*/  USHF.R.U32.HI UR6, URZ, 0x4, UR6 ;  /* 0x000000043f067899 */ /* 0x000fe20008011606 */
[----:B------:R-:W-:Y:S01]  /*69c0*/  ISETP.LT.AND P2, PT, RZ, UR53, PT ;  /* 0x00000035ff007c0c */ /* 0x000fe2000bf41270 */
[----:B------:R-:W-:Y:S01]  /*69d0*/  UMOV UR50, UR43 ;  /* 0x0000002b00327c82 */ /* 0x000fe20008000000 */
[----:B------:R-:W-:Y:S01]  /*69e0*/  FMNMX.FTZ R5, R25, R0, !PT ;  /* 0x0000000019057209 */ /* 0x000fe20007810000 */
[----:B------:R-:W-:-:S03]  /*69f0*/  ULOP3.LUT UR6, UR6, 0x3fff, URZ, 0xc0, !UPT ;  /* 0x00003fff06067892 */ /* 0x000fc6000f8ec03f */
        /* <DEDUP_REMOVED lines=38> */
[----:B------:R-:W0:Y:S03]  /*6c60*/  LDC R0, c[0x0][0x988] ;  /* 0x00026200ff007b82 */ /* 0x000e260000000800 */
        /* <DEDUP_REMOVED lines=66> */
[----:B------:R-:W-:Y:S01]  /*7090*/  FADD.FTZ R73, -R5, R6 ;  /* 0x0000000605497221 */ /* 0x000fe20000010100 */
[-CC-:B------:R-:W-:Y:S01]  /*70a0*/  FFMA.FTZ R180, R24, R0.reuse, -R169.reuse ;  /* 0x0000000018b47223 */ /* 0x180fe200000108a9 */
[-CC-:B------:R-:W-:Y:S01]  /*70b0*/  FFMA.FTZ R182, R28, R0.reuse, -R169.reuse ;  /* 0x000000001cb67223 */ /* 0x180fe200000108a9 */
[----:B------:R-:W-:Y:S01]  /*70c0*/  MUFU.EX2 R11, R11 ;  /* 0x0000000b000b7308 */ /* 0x000fe20000000800 */
[-C--:B------:R-:W-:Y:S01]  /*70d0*/  FMUL.FTZ R6, R73, R0.reuse ;  /* 0x0000000049067220 */ /* 0x080fe20000410000 */
[-C--:B------:R-:W-:Y:S01]  /*70e0*/  FMUL.FTZ R73, R5, R0.reuse ;  /* 0x0000000005497220 */ /* 0x080fe20000410000 */
[-CC-:B------:R-:W-:Y:S01]  /*70f0*/  FFMA.FTZ R13, R29, R0.reuse, -R169.reuse ;  /* 0x000000001d0d7223 */ /* 0x180fe200000108a9 */
[-CC-:B------:R-:W-:Y:S01]  /*7100*/  FFMA.FTZ R176, R32, R0.reuse, -R169.reuse ;  /* 0x0000000020b07223 */ /* 0x180fe200000108a9 */
[-C--:B------:R-:W-:Y:S01]  /*7110*/  FFMA.FTZ R15, R33, R0.reuse, -R169 ;  /* 0x00000000210f7223 */ /* 0x080fe200000108a9 */
[-CC-:B------:R-:W-:Y:S01]  /*7120*/  FFMA.FTZ R181, R26, R0.reuse, -R73.reuse ;  /* 0x000000001ab57223 */ /* 0x180fe20000010849 */
[----:B------:R-:W-:Y:S01]  /*7130*/  FFMA.FTZ R20, R27, R0, -R73 ;  /* 0x000000001b147223 */ /* 0x000fe20000010849 */
[----:B------:R-:W0:Y:S01]  /*7140*/  MUFU.EX2 R180, R180 ;  /* 0x000000b400b47308 */ /* 0x000e220000000800 */
[----:B------:R-:W-:-:S02]  /*7150*/  IMAD.U32 R27, RZ, RZ, UR42 ;  /* 0x0000002aff1b7e24 */ /* 0x000fc4000f8e00ff */
[-CC-:B------:R-:W-:Y:S01]  /*7160*/  FFMA.FTZ R183, R30, R0.reuse, -R73.reuse ;  /* 0x000000001eb77223 */ /* 0x180fe20000010849 */
[-CC-:B------:R-:W-:Y:S01]  /*7170*/  FFMA.FTZ R32, R31, R0.reuse, -R73.reuse ;  /* 0x000000001f207223 */ /* 0x180fe20000010849 */
[-CC-:B------:R-:W-:Y:S01]  /*7180*/  FFMA.FTZ R177, R34, R0.reuse, -R73.reuse ;  /* 0x0000000022b17223 */ /* 0x180fe20000010849 */
[----:B------:R-:W-:Y:S01]  /*7190*/  IADD3 R31, -R23, 0xb, RZ ;  /* 0x0000000b171f7810 */ /* 0x000fe20007ffe1ff */
[-C--:B------:R-:W-:Y:S01]  /*71a0*/  FFMA.FTZ R34, R35, R0.reuse, -R73 ;  /* 0x0000000023227223 */ /* 0x080fe20000010849 */
[----:B------:R-:W-:Y:S01]  /*71b0*/  @!P1 LEA R27, R27, UR41, 0x3 ;  /* 0x000000291b1b9c11 */ /* 0x000fe2000f8e18ff */
[----:B------:R-:W-:Y:S01]  /*71c0*/  MUFU.EX2 R6, R6 ;  /* 0x0000000600067308 */ /* 0x000fe20000000800 */
[-C--:B------:R-:W-:Y:S01]  /*71d0*/  FFMA.FTZ R178, R36, R0.reuse, -R169 ;  /* 0x0000000024b27223 */ /* 0x080fe200000108a9 */
[-C--:B------:R-:W-:Y:S01]  /*71e0*/  FFMA.FTZ R179, R38, R0.reuse, -R73 ;  /* 0x0000000026b37223 */ /* 0x080fe20000010849 */
[----:B------:R-:W-:Y:S01]  /*71f0*/  FFMA.FTZ R21, R37, R0, -R169 ;  /* 0x0000000025157223 */ /* 0x000fe200000108a9 */
[----:B------:R-:W-:-:S02]  /*7200*/  @!P1 VIADD R27, R27, 0x28840 ;  /* 0x000288401b1b9836 */ /* 0x000fc40000000000 */
[-C--:B------:R-:W-:Y:S01]  /*7210*/  FFMA.FTZ R38, R39, R0.reuse, -R73 ;  /* 0x0000000027267223 */ /* 0x080fe20000010849 */
[-C--:B------:R-:W-:Y:S01]  /*7220*/  FFMA.FTZ R172, R40, R0.reuse, -R169 ;  /* 0x0000000028ac7223 */ /* 0x080fe200000108a9 */
[----:B------:R-:W-:Y:S01]  /*7230*/  FFMA.FTZ R173, R42, R0, -R73 ;  /* 0x000000002aad7223 */ /* 0x000fe20000010849 */
[----:B------:R-:W1:Y:S01]  /*7240*/  MUFU.EX2 R181, R181 ;  /* 0x000000b500b57308 */ /* 0x000e620000000800 */
[----:B------:R-:W-:Y:S01]  /*7250*/  @!P1 PRMT R27, RZ, 0x654, R27 ;  /* 0x00000654ff1b9816 */ /* 0x000fe2000000001b */
[----:B0-----:R-:W-:Y:S01]  /*7260*/  FFMA.FTZ R4, R7, R4, R180 ;  /* 0x0000000407047223 */ /* 0x001fe200000100b4 */
        /* <DEDUP_REMOVED lines=14> */
[----:B-1----:R-:W-:Y:S01]  /*7350*/  FFMA.FTZ R3, R6, R3, R181 ;  /* 0x0000000306037223 */ /* 0x002fe200000100b5 */
[-CC-:B------:R-:W-:Y:S01]  /*7360*/  FFMA.FTZ R8, R72, R0.reuse, -R169.reuse ;  /* 0x0000000048087223 */ /* 0x180fe200000108a9 */
[-CC-:B------:R-:W-:Y:S01]  /*7370*/  FFMA.FTZ R10, R76, R0.reuse, -R169.reuse ;  /* 0x000000004c0a7223 */ /* 0x180fe200000108a9 */
[-CC-:B------:R-:W-:Y:S01]  /*7380*/  FFMA.FTZ R61, R77, R0.reuse, -R169.reuse ;  /* 0x000000004d3d7223 */ /* 0x180fe200000108a9 */
[-CC-:B------:R-:W-:Y:S01]  /*7390*/  FFMA.FTZ R12, R80, R0.reuse, -R169.reuse ;  /* 0x00000000500c7223 */ /* 0x180fe200000108a9 */
[-CC-:B------:R-:W-:Y:S01]  /*73a0*/  FFMA.FTZ R65, R81, R0.reuse, -R169.reuse ;  /* 0x0000000051417223 */ /* 0x180fe200000108a9 */
[-CC-:B------:R-:W-:Y:S01]  /*73b0*/  FFMA.FTZ R84, R84, R0.reuse, -R169.reuse ;  /* 0x0000000054547223 */ /* 0x180fe200000108a9 */
[----:B------:R-:W-:Y:S01]  /*73c0*/  MUFU.EX2 R183, R183 ;  /* 0x000000b700b77308 */ /* 0x000fe20000000800 */
[-C--:B------:R-:W-:Y:S01]  /*73d0*/  FFMA.FTZ R69, R85, R0.reuse, -R169 ;  /* 0x0000000055457223 */ /* 0x080fe200000108a9 */
[-CC-:B------:R-:W-:Y:S01]  /*73e0*/  FFMA.FTZ R28, R51, R0.reuse, -R73.reuse ;  /* 0x00000000331c7223 */ /* 0x180fe20000010849 */
[-CC-:B------:R-:W-:Y:S01]  /*73f0*/  FFMA.FTZ R171, R54, R0.reuse, -R73.reuse ;  /* 0x0000000036ab7223 */ /* 0x180fe20000010849 */
[-CC-:B------:R-:W-:Y:S01]  /*7400*/  FFMA.FTZ R24, R55, R0.reuse, -R73.reuse ;  /* 0x0000000037187223 */ /* 0x180fe20000010849 */
[--C-:B------:R-:W-:Y:S01]  /*7410*/  FFMA.FTZ R36, R59, R0, -R73.reuse ;  /* 0x000000003b247223 */ /* 0x100fe20000010849 */
[----:B------:R-:W-:Y:S01]  /*7420*/  F2FP.BF16.F32.PACK_AB R180, R11, R180 ;  /* 0x000000b40bb4723e */ /* 0x000fe200000010ff */
[-CC-:B------:R-:W-:Y:S01]  /*7430*/  FFMA.FTZ R63, R63, R0.reuse, -R73.reuse ;  /* 0x000000003f3f7223 */ /* 0x180fe20000010849 */
[----:B------:R-:W-:Y:S01]  /*7440*/  MUFU.EX2 R13, R13 ;  /* 0x0000000d000d7308 */ /* 0x000fe20000000800 */
[-CC-:B------:R-:W-:Y:S01]  /*7450*/  FFMA.FTZ R66, R66, R0.reuse, -R73.reuse ;  /* 0x0000000042427223 */ /* 0x180fe20000010849 */
[-CC-:B------:R-:W-:Y:S01]  /*7460*/  FFMA.FTZ R67, R67, R0.reuse, -R73.reuse ;  /* 0x0000000043437223 */ /* 0x180fe20000010849 */
[----:B0-----:R-:W-:Y:S01]  /*7470*/  F2FP.BF16.F32.PACK_AB R181, R20, R181 ;  /* 0x000000b514b5723e */ /* 0x001fe200000010ff */
        /* <DEDUP_REMOVED lines=9> */
[----:B------:R-:W-:Y:S01]  /*7510*/  FFMA.FTZ R86, R86, R0, -R73 ;  /* 0x0000000056567223 */ /* 0x000fe20000010849 */
[----:B------:R-:W-:Y:S01]  /*7520*/  IMAD.U32 R35, RZ, RZ, UR49 ;  /* 0x00000031ff237e24 */ /* 0x000fe2000f8e00ff */
[----:B------:R-:W-:Y:S01]  /*7530*/  UMOV UR49, UR42 ;  /* 0x0000002a00317c82 */ /* 0x000fe20008000000 */
[----:B------:R-:W-:Y:S03]  /*7540*/  MUFU.EX2 R176, R176 ;  /* 0x000000b000b07308 */ /* 0x000fe60000000800 */
[----:B------:R-:W-:-:S05]  /*7550*/  @!P1 LEA R35, R35, UR41, 0x3 ;  /* 0x0000002923239c11 */ /* 0x000fca000f8e18ff */
        /* <DEDUP_REMOVED lines=8> */
[----:B------:R-:W-:-:S05]  /*75e0*/  WARPGROUP.ARRIVE ;  /* 0x00000000000079c5 */ /* 0x000fca0000000000 */
[----:B------:R-:W-:Y:S01]  /*75f0*/  MUFU.EX2 R172, R172 ;  /* 0x000000ac00ac7308 */ /* 0x000fe20000000800 */
[-CC-:B------:R-:W-:Y:S01]  /*7600*/  FFMA.FTZ R152, R56, R0.reuse, -R169.reuse ;  /* 0x0000000038987223 */ /* 0x180fe200000108a9 */
[-C--:B------:R-:W-:Y:S01]  /*7610*/  FFMA.FTZ R154, R60, R0.reuse, -R169 ;  /* 0x000000003c9a7223 */ /* 0x080fe200000108a9 */
[-CC-:B------:R-:W-:Y:S01]  /*7620*/  FFMA.FTZ R153, R58, R0.reuse, -R73.reuse ;  /* 0x000000003a997223 */ /* 0x180fe20000010849 */
[----:B------:R-:W-:Y:S01]  /*7630*/  FFMA.FTZ R155, R62, R0, -R73 ;  /* 0x000000003e9b7223 */ /* 0x000fe20000010849 */
[----:B------:R-:W-:Y:S01]  /*7640*/  HGMMA.64x128x16.F32.BF16 R88, R156, gdesc[UR4].tnspB, R88, gsb0 ;  /* 0x41e000049c587df0 */ /* 0x000fe20008001858 */
[----:B------:R-:W-:Y:S01]  /*7650*/  UIADD3 UR6, UR10, 0x300, URZ ;  /* 0x000003000a067890 */ /* 0x000fe2000fffe03f */
[----:B------:R-:W-:Y:S01]  /*7660*/  UMOV UR7, 0x40000040 ;  /* 0x4000004000077882 */ /* 0x000fe20000000000 */
        /* <DEDUP_REMOVED lines=41> */
[----:B------:R-:W0:Y:S08]  /*7900*/  MUFU.EX2 R57, R57 ;  /* 0x0000003900397308 */ /* 0x000e300000000800 */
[----:B------:R-:W-:Y:S08]  /*7910*/  MUFU.EX2 R75, R75 ;  /* 0x0000004b004b7308 */ /* 0x000ff00000000800 */
[----:B------:R-:W-:Y:S08]  /*7920*/  MUFU.EX2 R10, R10 ;  /* 0x0000000a000a7308 */ /* 0x000ff00000000800 */
[----:B------:R-:W1:Y:S01]  /*7930*/  MUFU.EX2 R61, R61 ;  /* 0x0000003d003d7308 */ /* 0x000e620000000800 */
[----:B------:R-:W-:-:S02]  /*7940*/  WARPGROUP.DEPBAR.LE gsb0, 0x0 ;  /* 0x00008000000079c5 */ /* 0x000fc40000010000 */
[----:B------:R-:W-:-:S05]  /*7950*/  WARPGROUP.ARRIVE ;  /* 0x00000000000079c5 */ /* 0x000fca0000000000 */
[----:B------:R-:W2:Y:S01]  /*7960*/  MUFU.EX2 R161, R74 ;  /* 0x0000004a00a17308 */ /* 0x000ea20000000800 */
[----:B0-----:R-:W-:Y:S01]  /*7970*/  F2FP.BF16.F32.PACK_AB R160, R57, R8 ;  /* 0x0000000839a0723e */ /* 0x001fe200000010ff */
[----:B------:R-:W-:Y:S01]  /*7980*/  HGMMA.64x128x16.F32.BF16 R88, R164, gdesc[UR4].tnspB, R88, gsb0 ;  /* 0x41e00004a4587df0 */ /* 0x000fe20008001858 */
[----:B------:R-:W-:Y:S01]  /*7990*/  UIADD3 UR6, UR53, -0x1, URZ ;  /* 0xffffffff35067890 */ /* 0x000fe2000fffe03f */
[----:B-1----:R-:W-:-:S04]  /*79a0*/  F2FP.BF16.F32.PACK_AB R162, R61, R10 ;  /* 0x0000000a3da2723e */ /* 0x002fc800000010ff */
[----:B------:R-:W0:Y:S02]  /*79b0*/  MUFU.EX2 R163, R78 ;  /* 0x0000004e00a37308 */ /* 0x000e240000000800 */
[----:B------:R-:W-:-:S06]  /*79c0*/  UMOV UR53, UR6 ;  /* 0x0000000600357c82 */ /* 0x000fcc0008000000 */
[----:B------:R-:W1:Y:S08]  /*79d0*/  MUFU.EX2 R79, R79 ;  /* 0x0000004f004f7308 */ /* 0x000e700000000800 */
[----:B------:R-:W3:Y:S08]  /*79e0*/  MUFU.EX2 R12, R12 ;  /* 0x0000000c000c7308 */ /* 0x000ef00000000800 */
[----:B------:R-:W-:Y:S08]  /*79f0*/  MUFU.EX2 R65, R65 ;  /* 0x0000004100417308 */ /* 0x000ff00000000800 */
[----:B------:R-:W-:Y:S08]  /*7a00*/  MUFU.EX2 R83, R83 ;  /* 0x0000005300537308 */ /* 0x000ff00000000800 */
[----:B------:R-:W-:Y:S08]  /*7a10*/  MUFU.EX2 R14, R84 ;  /* 0x00000054000e7308 */ /* 0x000ff00000000800 */
[----:B------:R-:W-:Y:S01]  /*7a20*/  MUFU.EX2 R69, R69 ;  /* 0x0000004500457308 */ /* 0x000fe20000000800 */
[----:B------:R-:W-:-:S02]  /*7a30*/  WARPGROUP.DEPBAR.LE gsb0, 0x0 ;  /* 0x00008000000079c5 */ /* 0x000fc40000010000 */
[----:B------:R4:W-:Y:S06]  /*7a40*/  BAR.ARV R31, 0x100 ;  /* 0x0004001f0000751d */ /* 0x0009ec0000002000 */
[----:B------:R5:W-:Y:S01]  /*7a50*/  @!P1 SYNCS.ARRIVE.TRANS64.RED.A1T0 RZ, [R27+URZ], RZ ;  /* 0x000000ff1bff99a7 */ /* 0x000be2000810043f */
[----:B------:R-:W3:Y:S01]  /*7a60*/  MUFU.EX2 R165, R82 ;  /* 0x0000005200a57308 */ /* 0x000ee20000000800 */
[----:B----4-:R-:W-:Y:S02]  /*7a70*/  @!P1 VIADD R31, R35, 0x28860 ;  /* 0x00028860231f9836 */ /* 0x010fe40000000000 */
[-C--:B------:R-:W-:Y:S01]  /*7a80*/  FMUL.FTZ R88, R88, R7.reuse ;  /* 0x0000000758587220 */ /* 0x080fe20000410000 */
[-C--:B------:R-:W-:Y:S01]  /*7a90*/  FMUL.FTZ R89, R89, R7.reuse ;  /* 0x0000000759597220 */ /* 0x080fe20000410000 */
[-C--:B------:R-:W-:Y:S01]  /*7aa0*/  FMUL.FTZ R92, R92, R7.reuse ;  /* 0x000000075c5c7220 */ /* 0x080fe20000410000 */
[-C--:B------:R-:W-:Y:S01]  /*7ab0*/  FMUL.FTZ R93, R93, R7.reuse ;  /* 0x000000075d5d7220 */ /* 0x080fe20000410000 */
[----:B------:R-:W-:Y:S01]  /*7ac0*/  @!P1 PRMT R31, RZ, 0x654, R31 ;  /* 0x00000654ff1f9816 */ /* 0x000fe2000000001f */
[----:B-----5:R-:W-:Y:S01]  /*7ad0*/  FADD.FTZ R27, R11, R4 ;  /* 0x000000040b1b7221 */ /* 0x020fe20000010000 */
[----:B------:R-:W-:Y:S01]  /*7ae0*/  FADD.FTZ R4, R20, R3 ;  /* 0x0000000314047221 */ /* 0x000fe20000010000 */
[----:B------:R-:W4:Y:S01]  /*7af0*/  MUFU.EX2 R167, R86 ;  /* 0x0000005600a77308 */ /* 0x000f220000000800 */
[----:B------:R0:W-:Y:S01]  /*7b00*/  @!P1 SYNCS.ARRIVE.TRANS64.RED.A1T0 RZ, [R31+URZ], RZ ;  /* 0x000000ff1fff99a7 */ /* 0x0001e2000810043f */
        /* <DEDUP_REMOVED lines=47> */
[----:B------:R-:W-:Y:S01]  /*7e00*/  FMUL.FTZ R141, R141, R7 ;  /* 0x000000078d8d7220 */ /* 0x000fe20000410000 */
[----:B------:R-:W-:Y:S01]  /*7e10*/  FADD.FTZ R40, R170, R11 ;  /* 0x0000000baa287221 */ /* 0x000fe20000010000 */
[----:B------:R-:W-:Y:S01]  /*7e20*/  FADD.FTZ R3, R171, R4 ;  /* 0x00000004ab037221 */ /* 0x000fe20000010000 */
[----:B------:R-:W-:Y:S01]  /*7e30*/  F2FP.BF16.F32.PACK_AB R171, R24, R171 ;  /* 0x000000ab18ab723e */ /* 0x000fe200000010ff */
[-C--:B------:R-:W-:Y:S01]  /*7e40*/  FMUL.FTZ R144, R144, R7.reuse ;  /* 0x0000000790907220 */ /* 0x080fe20000410000 */
[----:B------:R-:W-:Y:S01]  /*7e50*/  FADD.FTZ R11, R37, R40 ;  /* 0x00000028250b7221 */ /* 0x000fe20000010000 */
[----:B------:R-:W-:Y:S01]  /*7e60*/  FADD.FTZ R4, R24, R3 ;  /* 0x0000000318047221 */ /* 0x000fe20000010000 */
[-C--:B------:R-:W-:Y:S01]  /*7e70*/  FMUL.FTZ R145, R145, R7.reuse ;  /* 0x0000000791917220 */ /* 0x080fe20000410000 */
[----:B------:R-:W5:Y:S01]  /*7e80*/  MUFU.EX2 R24, R73 ;  /* 0x0000004900187308 */ /* 0x000f620000000800 */
[----:B------:R-:W-:Y:S01]  /*7e90*/  FADD.FTZ R20, R152, R11 ;  /* 0x0000000b98147221 */ /* 0x000fe20000010000 */
[----:B------:R-:W-:Y:S01]  /*7ea0*/  FADD.FTZ R3, R153, R4 ;  /* 0x0000000499037221 */ /* 0x000fe20000010000 */
[-C--:B------:R-:W-:Y:S01]  /*7eb0*/  FMUL.FTZ R148, R148, R7.reuse ;  /* 0x0000000794947220 */ /* 0x080fe20000410000 */
[----:B------:R-:W-:Y:S01]  /*7ec0*/  FMUL.FTZ R149, R149, R7 ;  /* 0x0000000795957220 */ /* 0x000fe20000410000 */
        /* <DEDUP_REMOVED lines=29> */
[----:B--2---:R-:W-:Y:S01]  /*80a0*/  FADD.FTZ R4, R161, R4 ;  /* 0x00000004a1047221 */ /* 0x004fe20000010000 */
        /* <DEDUP_REMOVED lines=10> */
[----:B------:R-:W-:Y:S01]  /*8150*/  FADD.FTZ R3, R61, R20 ;  /* 0x000000143d037221 */ /* 0x000fe20000010000 */
[----:B-1----:R-:W-:Y:S01]  /*8160*/  FADD.FTZ R4, R79, R4 ;  /* 0x000000044f047221 */ /* 0x002fe20000010000 */
[-C--:B------:R-:W-:Y:S01]  /*8170*/  FMUL.FTZ R130, R130, R6.reuse ;  /* 0x0000000682827220 */ /* 0x080fe20000410000 */
[-C--:B------:R-:W-:Y:S01]  /*8180*/  FMUL.FTZ R131, R131, R6.reuse ;  /* 0x0000000683837220 */ /* 0x080fe20000410000 */
[----:B---3--:R-:W-:Y:S01]  /*8190*/  FADD.FTZ R20, R12, R3 ;  /* 0x000000030c147221 */ /* 0x008fe20000010000 */
        /* <DEDUP_REMOVED lines=8> */
[----:B----4-:R-:W-:Y:S01]  /*8220*/  FADD.FTZ R3, R167, R4 ;  /* 0x00000004a7037221 */ /* 0x010fe20000010000 */
[-C--:B------:R-:W-:Y:S01]  /*8230*/  FMUL.FTZ R142, R142, R6.reuse ;  /* 0x000000068e8e7220 */ /* 0x080fe20000410000 */
[-C--:B------:R-:W-:Y:S01]  /*8240*/  FMUL.FTZ R143, R143, R6.reuse ;  /* 0x000000068f8f7220 */ /* 0x080fe20000410000 */
[-C--:B------:R-:W-:Y:S01]  /*8250*/  FMUL.FTZ R146, R146, R6.reuse ;  /* 0x0000000692927220 */ /* 0x080fe20000410000 */
[-C--:B------:R-:W-:Y:S01]  /*8260*/  FMUL.FTZ R147, R147, R6.reuse ;  /* 0x0000000693937220 */ /* 0x080fe20000410000 */
[-C--:B------:R-:W-:Y:S01]  /*8270*/  FMUL.FTZ R150, R150, R6.reuse ;  /* 0x0000000696967220 */ /* 0x080fe20000410000 */
[----:B------:R-:W-:Y:S01]  /*8280*/  FMUL.FTZ R151, R151, R6 ;  /* 0x0000000697977220 */ /* 0x000fe20000410000 */
[----:B------:R-:W-:Y:S01]  /*8290*/  F2FP.BF16.F32.PACK_AB R182, R13, R182 ;  /* 0x000000b60db6723e */ /* 0x000fe200000010ff */
[----:B------:R-:W-:Y:S01]  /*82a0*/  FADD.FTZ R4, R69, R8 ;  /* 0x0000000845047221 */ /* 0x000fe20000010000 */
[----:B------:R-:W-:Y:S01]  /*82b0*/  F2FP.BF16.F32.PACK_AB R176, R15, R176 ;  /* 0x000000b00fb0723e */ /* 0x000fe200000010ff */
[----:B-----5:R-:W-:Y:S01]  /*82c0*/  FADD.FTZ R3, R24, R3 ;  /* 0x0000000318037221 */ /* 0x020fe20000010000 */
        /* <DEDUP_REMOVED lines=26> */
[----:B------:R-:W-:Y:S01]  /*8470*/  F2FP.BF16.F32.PACK_AB R167, R24, R167 ;  /* 0x000000a718a7723e */ /* 0x000fe200000010ff */
[----:B------:R-:W-:Y:S06]  /*8480*/  @P2 BRA `(.L_x_2281) ;  /* 0xffffffe000182947 */ /* 0x000fec000383ffff */
.L_x_2272:
[----:B------:R-:W-:Y:S06]  /*8490*/  BAR.ARV 0x8, 0x180 ;  /* 0x0206000000007b1d */ /* 0x000fec0000002000 */
[----:B------:R-:W-:Y:S05]  /*84a0*/  @!P0 BRA `(.L_x_2282) ;  /* 0x0000000000048947 */ /* 0x000fea0003800000 */
[----:B------:R-:W-:Y:S01]  /*84b0*/  BPT.TRAP 0x1 ;  /* 0x000000040000795c */ /* 0x000fe20000300000 */
.L_x_2282:
[----:B------:R-:W-:Y:S01]  /*84c0*/  ULEA UR5, UR42, UR41, 0x3 ;  /* 0x000000292a057291 */ /* 0x000fe2000f8e183f */
[----:B------:R-:W-:-:S05]  /*84d0*/  IMAD.U32 R6, RZ, RZ, UR43 ;  /* 0x0000002bff067e24 */ /* 0x000fca000f8e00ff */
[----:B------:R-:W-:-:S04]  /*84e0*/  SHF.L.U32 R6, R6, 0x1f, RZ ;  /* 0x0000001f06067819 */ /* 0x000fc800000006ff */
[----:B------:R0:W1:Y:S01]  /*84f0*/  SYNCS.PHASECHK.TRANS64.TRYWAIT P2, [UR5+0x28850], R6 ;  /* 0x02885006ff0075a7 */ /* 0x0000620008040145 */
[----:B------:R-:W-:Y:S05]  /*8500*/  @!P0 BRA `(.L_x_2283) ;  /* 0x0000000000048947 */ /* 0x000fea0003800000 */
[----:B------:R-:W-:Y:S01]  /*8510*/  BPT.TRAP 0x1 ;  /* 0x000000040000795c */ /* 0x000fe20000300000 */
.L_x_2283:
[----:B-1----:R-:W-:Y:S05]  /*8520*/  @P2 BRA `(.L_x_2284) ;  /* 0x0000000000082947 */ /* 0x002fea0003800000 */
[----:B------:R-:W1:Y:S02]  /*8530*/  SYNCS.PHASECHK.TRANS64.TRYWAIT P0, [UR5+0x28850], R6 ;  /* 0x02885006ff0075a7 */ /* 0x000e640008000145 */
[----:B-1----:R-:W-:Y:S05]  /*8540*/  @!P0 BRA `(.L_x_2285) ;  /* 0x0000006c00748947 */ /* 0x002fea0003800000 */
.L_x_2284:
[----:B------:R-:W-:Y:S01]  /*8550*/  UIADD3 UR41, UR41, 0x400, URZ ;  /* 0x0000040029297890 */ /* 0x000fe2000fffe03f */
[----:B------:R-:W-:Y:S01]  /*8560*/  WARPGROUP.ARRIVE ;  /* 0x00000000000079c5 */ /* 0x000fe20000000000 */
[----:B------:R-:W-:Y:S01]  /*8570*/  UMOV UR7, 0x40000040 ;  /* 0x4000004000077882 */ /* 0x000fe20000000000 */
[----:B-1----:R-:W1:Y:S01]  /*8580*/  SHFL.BFLY PT, R7, R4, 0x2, 0x1f ;  /* 0x0c401f0004077f89 */ /* 0x002e6200000e0000 */
[----:B------:R-:W-:Y:S01]  /*8590*/  USHF.R.U32.HI UR41, URZ, 0x4, UR41 ;  /* 0x000000043f297899 */ /* 0x000fe20008011629 */
[----:B------:R-:W-:Y:S01]  /*85a0*/  IMAD.MOV.U32 R38, RZ, RZ, -0x800000 ;  /* 0xff800000ff267424 */ /* 0x000fe200078e00ff */
        /* <DEDUP_REMOVED lines=12> */
[----:B------:R-:W-:Y:S02]  /*8670*/  IMAD.MOV.U32 R4, RZ, RZ, RZ ;  /* 0x000000ffff047224 */ /* 0x000fe400078e00ff */
[----:B0-----:R-:W-:Y:S01]  /*8680*/  FADD.FTZ R8, R6, R3 ;  /* 0x0000000306087221 */ /* 0x001fe20000010000 */
[----:B------:R-:W-:Y:S01]  /*8690*/  IMAD.MOV.U32 R3, RZ, RZ, -0x800000 ;  /* 0xff800000ff037424 */ /* 0x000fe200078e00ff */
[----:B------:R-:W0:Y:S01]  /*86a0*/  SHFL.BFLY PT, R6, R7, 0x1, 0x1f ;  /* 0x0c201f0007067f89 */ /* 0x000e2200000e0000 */
[----:B------:R-:W-:-:S03]  /*86b0*/  USEL UR42, UR42, URZ, UP0 ;  /* 0x0000003f2a2a7287 */ /* 0x000fc60008000000 */
[----:B------:R-:W1:Y:S01]  /*86c0*/  SHFL.BFLY PT, R11, R8, 0x1, 0x1f ;  /* 0x0c201f00080b7f89 */ /* 0x000e6200000e0000 */
[----:B0-----:R-:W-:Y:S01]  /*86d0*/  FADD.FTZ R13, R7, R6 ;  /* 0x00000006070d7221 */ /* 0x001fe20000010000 */
[----:B-1----:R-:W-:-:S04]  /*86e0*/  FADD.FTZ R14, R8, R11 ;  /* 0x0000000b080e7221 */ /* 0x002fc80000010000 */
[----:B------:R-:W-:Y:S01]  /*86f0*/  FSETP.NE.FTZ.AND P0, PT, R13, RZ, PT ;  /* 0x000000ff0d00720b */ /* 0x000fe20003f15000 */
[----:B------:R-:W-:Y:S02]  /*8700*/  IMAD.U32 R8, RZ, RZ, UR5 ;  /* 0x00000005ff087e24 */ /* 0x000fe4000f8e00ff */
[----:B------:R-:W-:Y:S01]  /*8710*/  IMAD.MOV.U32 R11, RZ, RZ, RZ ;  /* 0x000000ffff0b7224 */ /* 0x000fe200078e00ff */
        /* <DEDUP_REMOVED lines=116> */
.L_x_2255:
        /* <DEDUP_REMOVED lines=11> */
[----:B------:R-:W-:Y:S01]  /*8f10*/  IMAD R9, R22, 0x40, R2 ;  /* 0x0000004016097824 */ /* 0x000fe200078e0202 */
        /* <DEDUP_REMOVED lines=18> */
[----:B------:R-:W-:Y:S01]  /*9040*/  UIMAD UR8, UR37, UR11, UR8 ;  /* 0x0000000b250872a4 */ /* 0x000fe2000f8e0208 */
[----:B------:R-:W-:Y:S01]  /*9050*/  F2FP.BF16.F32.PACK_AB R147, R151, R150 ;  /* 0x000000969793723e */ /* 0x000fe200000010ff */
[----:B------:R-:W-:Y:S01]  /*9060*/  UIMAD.WIDE.U32 UR6, UR37, UR10, UR6 ;  /* 0x0000000a250672a5 */ /* 0x000fe2000f8e0006 */
[----:B------:R-:W-:-:S02]  /*9070*/  ULDC UR5, c[0x0][0xa88] ;  /* 0x0002a20000057ab9 */ /* 0x000fc40000000800 */
[----:B------:R-:W-:Y:S01]  /*9080*/  ULDC.64 UR10, c[0x0][0xaf0] ;  /* 0x0002bc00000a7ab9 */ /* 0x000fe20000000a00 */
[----:B-1----:R-:W-:Y:S01]  /*9090*/  IMAD R64, R39, UR5, RZ ;  /* 0x0000000527407c24 */ /* 0x002fe2000f8e02ff */
[----:B------:R-:W-:Y:S02]  /*90a0*/  MOV R36, R0 ;  /* 0x0000000000247202 */ /* 0x000fe40000000f00 */
[----:B0-----:R-:W-:-:S03]  /*90b0*/  MOV R37, R5 ;  /* 0x0000000500257202 */ /* 0x001fc60000000f00 */
[----:B------:R-:W-:-:S04]  /*90c0*/  IMAD.WIDE R4, R187, 0x2, R36 ;  /* 0x00000002bb047825 */ /* 0x000fc800078e0224 */
[----:B------:R-:W-:Y:S01]  /*90d0*/  IMAD.WIDE R36, R9, 0x2, R36 ;  /* 0x0000000209247825 */ /* 0x000fe200078e0224 */
[C---:B------:R-:W-:Y:S02]  /*90e0*/  IADD3 R21, P6, R4.reuse, 0x20, RZ ;  /* 0x0000002004157810 */ /* 0x040fe40007fde0ff */
[C---:B------:R-:W-:Y:S02]  /*90f0*/  IADD3 R33, P1, R4.reuse, 0x4040, RZ ;  /* 0x0000404004217810 */ /* 0x040fe40007f3e0ff */
[----:B------:R-:W-:Y:S01]  /*9100*/  IADD3 R45, P0, R4, 0x4060, RZ ;  /* 0x00004060042d7810 */ /* 0x000fe20007f1e0ff */
[--C-:B------:R-:W-:Y:S01]  /*9110*/  IMAD.X R13, RZ, RZ, R5.reuse, P6 ;  /* 0x000000ffff0d7224 */ /* 0x100fe200030e0605 */
[----:B------:R-:W-:Y:S01]  /*9120*/  IADD3 R35, P6, R36, 0x1000, RZ ;  /* 0x0000100024237810 */ /* 0x000fe20007fde0ff */
[----:B------:R-:W-:Y:S01]  /*9130*/  IMAD.X R43, RZ, RZ, R5, P1 ;  /* 0x000000ffff2b7224 */ /* 0x000fe200008e0605 */
[----:B------:R-:W-:Y:S02]  /*9140*/  ISETP.NE.AND P1, PT, R39, 0x1, PT ;  /* 0x000000012700780c */ /* 0x000fe40003f25270 */
[----:B------:R-:W-:-:S02]  /*9150*/  LOP3.LUT R34, R35, 0x380, RZ, 0xc0, !PT ;  /* 0x0000038023227812 */ /* 0x000fc400078ec0ff */
[----:B------:R-:W-:Y:S02]  /*9160*/  IADD3 R31, P2, R4, 0x4020, RZ ;  /* 0x00004020041f7810 */ /* 0x000fe40007f5e0ff */
[----:B------:R-:W-:Y:S02]  /*9170*/  SHF.R.U64 R34, R34, 0x3, RZ ;  /* 0x0000000322227819 */ /* 0x000fe400000012ff */
[----:B------:R-:W-:Y:S01]  /*9180*/  LOP3.LUT R9, R4, 0x380, RZ, 0xc0, !PT ;  /* 0x0000038004097812 */ /* 0x000fe200078ec0ff */
[----:B------:R-:W-:Y:S01]  /*9190*/  IMAD.X R41, RZ, RZ, R5, P2 ;  /* 0x000000ffff297224 */ /* 0x000fe200010e0605 */
[----:B------:R-:W-:Y:S01]  /*91a0*/  LOP3.LUT R34, R34, R35, RZ, 0x3c, !PT ;  /* 0x0000002322227212 */ /* 0x000fe200078e3cff */
[----:B------:R-:W-:Y:S01]  /*91b0*/  IMAD.X R35, RZ, RZ, R37, P6 ;  /* 0x000000ffff237224 */ /* 0x000fe200030e0625 */
[----:B------:R-:W-:Y:S01]  /*91c0*/  IADD3 R47, P6, R36, 0x7000, RZ ;  /* 0x00007000242f7810 */ /* 0x000fe20007fde0ff */
[----:B------:R-:W0:Y:S01]  /*91d0*/  @P1 LDC R48, c[0x0][0xbf0] ;  /* 0x0002fc00ff301b82 */ /* 0x000e220000000800 */
[----:B------:R-:W-:-:S02]  /*91e0*/  LOP3.LUT R14, R33, 0x380, RZ, 0xc0, !PT ;  /* 0x00000380210e7812 */ /* 0x000fc400078ec0ff */
[----:B------:R-:W-:Y:S02]  /*91f0*/  LOP3.LUT R20, R47, 0x380, RZ, 0xc0, !PT ;  /* 0x000003802f147812 */ /* 0x000fe400078ec0ff */
[----:B------:R-:W-:Y:S02]  /*9200*/  LOP3.LUT R44, R45, 0x380, RZ, 0xc0, !PT ;  /* 0x000003802d2c7812 */ /* 0x000fe400078ec0ff */
[----:B------:R-:W-:Y:S02]  /*9210*/  SHF.R.U64 R20, R20, 0x3, RZ ;  /* 0x0000000314147819 */ /* 0x000fe400000012ff */
[----:B------:R-:W-:Y:S02]  /*9220*/  LOP3.LUT R12, R31, 0x380, RZ, 0xc0, !PT ;  /* 0x000003801f0c7812 */ /* 0x000fe400078ec0ff */
[----:B------:R-:W-:Y:S02]  /*9230*/  LOP3.LUT R20, R20, R47, RZ, 0x3c, !PT ;  /* 0x0000002f14147212 */ /* 0x000fe400078e3cff */
[----:B------:R-:W1:Y:S01]  /*9240*/  @P1 LDC R47, c[0x0][0xbec] ;  /* 0x0002fb00ff2f1b82 */ /* 0x000e620000000800 */
[----:B------:R-:W-:-:S02]  /*9250*/  SHF.R.U64 R9, R9, 0x3, RZ ;  /* 0x0000000309097819 */ /* 0x000fc400000012ff */
[----:B------:R-:W-:Y:S02]  /*9260*/  LOP3.LUT R8, R21, 0x380, RZ, 0xc0, !PT ;  /* 0x0000038015087812 */ /* 0x000fe400078ec0ff */
[----:B------:R-:W-:Y:S02]  /*9270*/  SHF.R.U64 R14, R14, 0x3, RZ ;  /* 0x000000030e0e7819 */ /* 0x000fe400000012ff */
[----:B------:R-:W-:Y:S02]  /*9280*/  SHF.R.U64 R44, R44, 0x3, RZ ;  /* 0x000000032c2c7819 */ /* 0x000fe400000012ff */
[C---:B------:R-:W-:Y:S02]  /*9290*/  IADD3 R29, P3, R4.reuse, 0x4000, RZ ;  /* 0x00004000041d7810 */ /* 0x040fe40007f7e0ff */
[C---:B------:R-:W-:Y:S02]  /*92a0*/  IADD3 R27, P4, R4.reuse, 0x60, RZ ;  /* 0x00000060041b7810 */ /* 0x040fe40007f9e0ff */
[----:B------:R-:W-:Y:S01]  /*92b0*/  IADD3 R25, P5, R4, 0x40, RZ ;  /* 0x0000004004197810 */ /* 0x000fe20007fbe0ff */
[--C-:B------:R-:W-:Y:S01]  /*92c0*/  IMAD.X R15, RZ, RZ, R5.reuse, P3 ;  /* 0x000000ffff0f7224 */ /* 0x100fe200018e0605 */
[----:B------:R-:W-:Y:S01]  /*92d0*/  SHF.R.U64 R12, R12, 0x3, RZ ;  /* 0x000000030c0c7819 */ /* 0x000fe200000012ff */
[--C-:B------:R-:W-:Y:S01]  /*92e0*/  IMAD.X R11, RZ, RZ, R5.reuse, P4 ;  /* 0x000000ffff0b7224 */ /* 0x100fe200020e0605 */
[----:B------:R-:W-:Y:S01]  /*92f0*/  LOP3.LUT R4, R9, R4, RZ, 0x3c, !PT ;  /* 0x0000000409047212 */ /* 0x000fe200078e3cff */
[----:B------:R-:W-:Y:S01]  /*9300*/  IMAD.X R9, RZ, RZ, R5, P5 ;  /* 0x000000ffff097224 */ /* 0x000fe200028e0605 */
[----:B------:R-:W-:-:S02]  /*9310*/  SHF.R.U64 R8, R8, 0x3, RZ ;  /* 0x0000000308087819 */ /* 0x000fc400000012ff */
[----:B------:R-:W-:Y:S02]  /*9320*/  LOP3.LUT R42, R14, R33, RZ, 0x3c, !PT ;  /* 0x000000210e2a7212 */ /* 0x000fe400078e3cff */
[----:B------:R-:W-:Y:S01]  /*9330*/  LOP3.LUT R44, R44, R45, RZ, 0x3c, !PT ;  /* 0x0000002d2c2c7212 */ /* 0x000fe200078e3cff */
[----:B------:R-:W-:Y:S01]  /*9340*/  IMAD.X R45, RZ, RZ, R5, P0 ;  /* 0x000000ffff2d7224 */ /* 0x000fe200000e0605 */
[----:B------:R-:W-:Y:S02]  /*9350*/  LOP3.LUT R10, R29, 0x380, RZ, 0xc0, !PT ;  /* 0x000003801d0a7812 */ /* 0x000fe400078ec0ff */
[----:B------:R-:W-:Y:S02]  /*9360*/  LOP3.LUT R40, R12, R31, RZ, 0x3c, !PT ;  /* 0x0000001f0c287212 */ /* 0x000fe400078e3cff */
[----:B------:R-:W-:Y:S02]  /*9370*/  LOP3.LUT R12, R8, R21, RZ, 0x3c, !PT ;  /* 0x00000015080c7212 */ /* 0x000fe400078e3cff */
[----:B------:R-:W-:-:S02]  /*9380*/  MOV R46, R4 ;  /* 0x00000004002e7202 */ /* 0x000fc40000000f00 */
[----:B------:R-:W-:Y:S02]  /*9390*/  LOP3.LUT R8, R25, 0x380, RZ, 0xc0, !PT ;  /* 0x0000038019087812 */ /* 0x000fe400078ec0ff */
[----:B------:R-:W-:Y:S02]  /*93a0*/  F2FP.BF16.F32.PACK_AB R4, R89, R88 ;  /* 0x000000585904723e */ /* 0x000fe400000010ff */
[----:B------:R-:W-:Y:S01]  /*93b0*/  F2FP.BF16.F32.PACK_AB R5, R91, R90 ;  /* 0x0000005a5b05723e */ /* 0x000fe200000010ff */
[----:B------:R-:W-:Y:S01]  /*93c0*/  BAR.SYNC.DEFER_BLOCKING 0x1, 0x100 ;  /* 0x0044000000007b1d */ /* 0x000fe20000010000 */
[----:B------:R-:W-:Y:S01]  /*93d0*/  MOV R66, R42 ;  /* 0x0000002a00427202 */ /* 0x000fe20000000f00 */
[----:B------:R-:W-:Y:S01]  /*93e0*/  VIADD R42, R17, UR36 ;  /* 0x00000024112a7c36 */ /* 0x000fe20008000000 */
[----:B------:R-:W-:Y:S01]  /*93f0*/  SHF.R.U64 R10, R10, 0x3, RZ ;  /* 0x000000030a0a7819 */ /* 0x000fe200000012ff */
[----:B------:R-:W-:Y:S01]  /*9400*/  VIADD R43, R186, UR36 ;  /* 0x00000024ba2b7c36 */ /* 0x000fe20008000000 */
[----:B------:R-:W-:-:S02]  /*9410*/  SHF.R.U64 R8, R8, 0x3, RZ ;  /* 0x0000000308087819 */ /* 0x000fc400000012ff */
[----:B------:R-:W-:Y:S02]  /*9420*/  LOP3.LUT R14, R10, R29, RZ, 0x3c, !PT ;  /* 0x0000001d0a0e7212 */ /* 0x000fe400078e3cff */
[----:B------:R-:W-:Y:S02]  /*9430*/  LOP3.LUT R10, R27, 0x380, RZ, 0xc0, !PT ;  /* 0x000003801b0a7812 */ /* 0x000fe400078ec0ff */
[----:B------:R-:W-:Y:S02]  /*9440*/  LOP3.LUT R8, R8, R25, RZ, 0x3c, !PT ;  /* 0x0000001908087212 */ /* 0x000fe400078e3cff */
[----:B------:R-:W-:Y:S02]  /*9450*/  IADD3 R25, P0, R36, 0x6000, RZ ;  /* 0x0000600024197810 */ /* 0x000fe40007f1e0ff */
[----:B------:R-:W-:Y:S02]  /*9460*/  SHF.R.U64 R10, R10, 0x3, RZ ;  /* 0x000000030a0a7819 */ /* 0x000fe400000012ff */
[----:B------:R-:W-:-:S02]  /*9470*/  LOP3.LUT R24, R25, 0x380, RZ, 0xc0, !PT ;  /* 0x0000038019187812 */ /* 0x000fc400078ec0ff */
[----:B------:R-:W-:Y:S02]  /*9480*/  LOP3.LUT R10, R10, R27, RZ, 0x3c, !PT ;  /* 0x0000001b0a0a7212 */ /* 0x000fe400078e3cff */
[----:B------:R-:W-:Y:S02]  /*9490*/  SHF.R.U64 R24, R24, 0x3, RZ ;  /* 0x0000000318187819 */ /* 0x000fe400000012ff */
[----:B------:R-:W-:Y:S01]  /*94a0*/  MOV R54, R10 ;  /* 0x0000000a00367202 */ /* 0x000fe20000000f00 */
[----:B------:R1:W-:Y:S01]  /*94b0*/  STSM.16.M88.4 [R46], R4 ;  /* 0x000000042e007844 */ /* 0x0003e20000000200 */
[----:B------:R-:W-:Y:S01]  /*94c0*/  LOP3.LUT R24, R24, R25, RZ, 0x3c, !PT ;  /* 0x0000001918187212 */ /* 0x000fe200078e3cff */
[----:B------:R-:W-:Y:S01]  /*94d0*/  IMAD.X R25, RZ, RZ, R37, P0 ;  /* 0x000000ffff197224 */ /* 0x000fe200000e0625 */
[----:B------:R-:W-:Y:S01]  /*94e0*/  MOV R53, R14 ;  /* 0x0000000e00357202 */ /* 0x000fe20000000f00 */
[----:B------:R-:W-:Y:S01]  /*94f0*/  IMAD.U32 R14, RZ, RZ, UR8 ;  /* 0x00000008ff0e7e24 */ /* 0x000fe2000f8e00ff */
[----:B------:R-:W-:Y:S01]  /*9500*/  MOV R15, R12 ;  /* 0x0000000c000f7202 */ /* 0x000fe20000000f00 */
[----:B------:R-:W-:Y:S01]  /*9510*/  ULDC.64 UR8, c[0x0][0xae8] ;  /* 0x0002ba0000087ab9 */ /* 0x000fe20000000a00 */
[----:B------:R-:W-:-:S02]  /*9520*/  IADD3 R29, P3, R36, 0x4000, RZ ;  /* 0x00004000241d7810 */ /* 0x000fc40007f7e0ff */
[----:B------:R-:W-:Y:S02]  /*9530*/  IADD3 R27, P2, R36, 0x5000, RZ ;  /* 0x00005000241b7810 */ /* 0x000fe40007f5e0ff */
[----:B------:R-:W-:Y:S02]  /*9540*/  LOP3.LUT R28, R29, 0x380, RZ, 0xc0, !PT ;  /* 0x000003801d1c7812 */ /* 0x000fe400078ec0ff */
[----:B------:R-:W-:Y:S02]  /*9550*/  LOP3.LUT R26, R27, 0x380, RZ, 0xc0, !PT ;  /* 0x000003801b1a7812 */ /* 0x000fe400078ec0ff */
[----:B------:R-:W-:Y:S01]  /*9560*/  SHF.R.U64 R28, R28, 0x3, RZ ;  /* 0x000000031c1c7819 */ /* 0x000fe200000012ff */
[----:B-1----:R-:W-:Y:S01]  /*9570*/  @P1 IMAD.HI.U32 R5, R42, R47, RZ ;  /* 0x0000002f2a051227 */ /* 0x002fe200078e00ff */
[----:B------:R-:W-:Y:S02]  /*9580*/  F2FP.BF16.F32.PACK_AB R7, R103, R102 ;  /* 0x000000666707723e */ /* 0x000fe400000010ff */
[----:B------:R-:W-:Y:S01]  /*9590*/  MOV R52, R40 ;  /* 0x0000002800347202 */ /* 0x000fe20000000f00 */
[----:B------:R-:W-:Y:S01]  /*95a0*/  IMAD.MOV.U32 R4, RZ, RZ, R42 ;  /* 0x000000ffff047224 */ /* 0x000fe200078e002a */
[----:B0-----:R-:W-:-:S02]  /*95b0*/  @P1 SHF.R.U32.HI R4, RZ, R48, R5 ;  /* 0x00000030ff041219 */ /* 0x001fc40000011605 */
[----:B------:R-:W-:Y:S02]  /*95c0*/  SHF.R.U64 R26, R26, 0x3, RZ ;  /* 0x000000031a1a7819 */ /* 0x000fe400000012ff */
[--C-:B------:R-:W-:Y:S01]  /*95d0*/  SHF.R.S32.HI R5, RZ, 0x1f, R4.reuse ;  /* 0x0000001fff057819 */ /* 0x100fe20000011404 */
[----:B------:R-:W-:Y:S01]  /*95e0*/  IMAD.MOV R6, RZ, RZ, -R4 ;  /* 0x000000ffff067224 */ /* 0x000fe200078e0a04 */
[----:B------:R-:W-:Y:S02]  /*95f0*/  IADD3 R12, P0, R4, UR6, RZ ;  /* 0x00000006040c7c10 */ /* 0x000fe4000ff1e0ff */
[----:B------:R-:W-:Y:S01]  /*9600*/  F2FP.BF16.F32.PACK_AB R4, R97, R96 ;  /* 0x000000606104723e */ /* 0x000fe200000010ff */
[----:B------:R-:W-:Y:S01]  /*9610*/  IMAD R11, R39, R6, R42 ;  /* 0x00000006270b7224 */ /* 0x000fe200078e022a */
[----:B------:R-:W-:Y:S01]  /*9620*/  IADD3.X R13, R5, UR7, R14, P0, !PT ;  /* 0x00000007050d7c10 */ /* 0x000fe200087fe40e */
[----:B------:R-:W-:Y:S01]  /*9630*/  ULDC.64 UR6, c[0x0][0xb88] ;  /* 0x0002e20000067ab9 */ /* 0x000fe20000000a00 */
[----:B------:R-:W-:-:S02]  /*9640*/  F2FP.BF16.F32.PACK_AB R5, R99, R98 ;  /* 0x000000626305723e */ /* 0x000fc400000010ff */
[----:B------:R-:W-:Y:S01]  /*9650*/  SHF.R.S32.HI R10, RZ, 0x1f, R11 ;  /* 0x0000001fff0a7819 */ /* 0x000fe2000001140b */
[----:B------:R-:W-:Y:S01]  /*9660*/  IMAD.WIDE.U32 R12, R11, UR6, R12 ;  /* 0x000000060b0c7c25 */ /* 0x000fe2000f8e000c */
[----:B------:R-:W-:Y:S02]  /*9670*/  F2FP.BF16.F32.PACK_AB R6, R101, R100 ;  /* 0x000000646506723e */ /* 0x000fe400000010ff */
[----:B------:R-:W-:Y:S01]  /*9680*/  LOP3.LUT R28, R28, R29, RZ, 0x3c, !PT ;  /* 0x0000001d1c1c7212 */ /* 0x000fe200078e3cff */
[----:B------:R-:W-:Y:S01]  /*9690*/  IMAD R10, R10, UR6, RZ ;  /* 0x000000060a0a7c24 */ /* 0x000fe2000f8e02ff */
[----:B------:R-:W-:Y:S01]  /*96a0*/  MOV R14, R8 ;  /* 0x00000008000e7202 */ /* 0x000fe20000000f00 */
[----:B------:R0:W-:Y:S01]  /*96b0*/  STSM.16.M88.4 [R15], R4 ;  /* 0x000000040f007844 */ /* 0x0001e20000000200 */
[----:B------:R-:W-:Y:S01]  /*96c0*/  IMAD.X R29, RZ, RZ, R37, P3 ;  /* 0x000000ffff1d7224 */ /* 0x000fe200018e0625 */
[----:B------:R-:W-:Y:S01]  /*96d0*/  LOP3.LUT P0, RZ, R184, 0x3, RZ, 0xc0, !PT ;  /* 0x00000003b8ff7812 */ /* 0x000fe2000780c0ff */
[----:B------:R-:W-:Y:S01]  /*96e0*/  IMAD R41, R11, UR7, R10 ;  /* 0x000000070b297c24 */ /* 0x000fe2000f8e020a */
[----:B------:R-:W-:Y:S01]  /*96f0*/  ULDC.64 UR6, c[0x0][0xb50] ;  /* 0x0002d40000067ab9 */ /* 0x000fe20000000a00 */
[----:B------:R-:W-:-:S02]  /*9700*/  F2FP.BF16.F32.PACK_AB R8, R105, R104 ;  /* 0x000000686908723e */ /* 0x000fc400000010ff */
[----:B------:R-:W-:Y:S02]  /*9710*/  F2FP.BF16.F32.PACK_AB R9, R107, R106 ;  /* 0x0000006a6b09723e */ /* 0x000fe400000010ff */
[----:B------:R-:W-:Y:S02]  /*9720*/  F2FP.BF16.F32.PACK_AB R10, R109, R108 ;  /* 0x0000006c6d0a723e */ /* 0x000fe400000010ff */
[----:B------:R-:W-:Y:S02]  /*9730*/  F2FP.BF16.F32.PACK_AB R11, R111, R110 ;  /* 0x0000006e6f0b723e */ /* 0x000fe400000010ff */
[----:B------:R-:W-:Y:S02]  /*9740*/  LEA R40, P3, R12, UR6, 0x2 ;  /* 0x000000060c287c11 */ /* 0x000fe4000f8610ff */
[----:B------:R-:W-:Y:S01]  /*9750*/  LOP3.LUT R26, R26, R27, RZ, 0x3c, !PT ;  /* 0x0000001b1a1a7212 */ /* 0x000fe200078e3cff */
[----:B0-----:R-:W-:Y:S01]  /*9760*/  VIADD R5, R43, 0x8 ;  /* 0x000000082b057836 */ /* 0x001fe20000000000 */
[----:B------:R0:W-:Y:S01]  /*9770*/  STSM.16.M88.4 [R14], R8 ;  /* 0x000000080e007844 */ /* 0x0001e20000000200 */
[----:B------:R-:W-:Y:S01]  /*9780*/  IMAD.IADD R7, R13, 0x1, R41 ;  /* 0x000000010d077824 */ /* 0x000fe200078e0229 */
[----:B------:R-:W-:Y:S01]  /*9790*/  F2FP.BF16.F32.PACK_AB R4, R113, R112 ;  /* 0x000000707104723e */ /* 0x000fe200000010ff */
[----:B------:R-:W-:Y:S01]  /*97a0*/  IMAD.X R27, RZ, RZ, R37, P2 ;  /* 0x000000ffff1b7224 */ /* 0x000fe200010e0625 */
[-C--:B------:R-:W-:Y:S01]  /*97b0*/  ISETP.GE.OR P2, PT, R43, R64.reuse, P0 ;  /* 0x000000402b00720c */ /* 0x080fe20000746670 */
[----:B------:R-:W-:Y:S01]  /*97c0*/  SHFL.IDX PT, R60, R40, RZ, 0x1c1f ;  /* 0x001c1fff283c7589 */ /* 0x000fe200000e0000 */
[----:B------:R-:W-:-:S02]  /*97d0*/  ISETP.GE.OR P0, PT, R5, R64, P0 ;  /* 0x000000400500720c */ /* 0x000fc40000706670 */
[----:B------:R-:W-:Y:S01]  /*97e0*/  LEA.HI.X R41, R12, UR7, R7, 0x2, P3 ;  /* 0x000000070c297c11 */ /* 0x000fe200098f1407 */
[----:B------:R-:W-:Y:S01]  /*97f0*/  SHFL.IDX PT, R62, R40, 0x1, 0x1c1f ;  /* 0x003c1f00283e7f89 */ /* 0x000fe200000e0000 */
[----:B------:R-:W-:Y:S02]  /*9800*/  F2FP.BF16.F32.PACK_AB R5, R115, R114 ;  /* 0x000000727305723e */ /* 0x000fe400000010ff */
[----:B------:R-:W-:Y:S01]  /*9810*/  F2FP.BF16.F32.PACK_AB R6, R117, R116 ;  /* 0x000000747506723e */ /* 0x000fe200000010ff */
[----:B------:R-:W1:Y:S01]  /*9820*/  SHFL.IDX PT, R61, R41, RZ, 0x1c1f ;  /* 0x001c1fff293d7589 */ /* 0x000e6200000e0000 */
[----:B------:R-:W-:Y:S02]  /*9830*/  F2FP.BF16.F32.PACK_AB R7, R119, R118 ;  /* 0x000000767707723e */ /* 0x000fe400000010ff */
[----:B------:R-:W-:Y:S01]  /*9840*/  F2FP.BF16.F32.PACK_AB R12, R121, R120 ;  /* 0x00000078790c723e */ /* 0x000fe200000010ff */
[----:B------:R-:W2:Y:S01]  /*9850*/  SHFL.IDX PT, R63, R41, 0x1, 0x1c1f ;  /* 0x003c1f00293f7f89 */ /* 0x000ea200000e0000 */
[----:B------:R-:W-:-:S02]  /*9860*/  F2FP.BF16.F32.PACK_AB R13, R123, R122 ;  /* 0x0000007a7b0d723e */ /* 0x000fc400000010ff */
[----:B0-----:R-:W-:Y:S01]  /*9870*/  F2FP.BF16.F32.PACK_AB R14, R125, R124 ;  /* 0x0000007c7d0e723e */ /* 0x001fe200000010ff */
[----:B------:R-:W-:Y:S01]  /*9880*/  STSM.16.M88.4 [R54], R4 ;  /* 0x0000000436007844 */ /* 0x000fe20000000200 */
[----:B------:R-:W-:Y:S02]  /*9890*/  F2FP.BF16.F32.PACK_AB R15, R127, R126 ;  /* 0x0000007e7f0f723e */ /* 0x000fe400000010ff */
[----:B------:R-:W-:Y:S02]  /*98a0*/  F2FP.BF16.F32.PACK_AB R8, R129, R128 ;  /* 0x000000808108723e */ /* 0x000fe400000010ff */
[----:B------:R-:W-:Y:S01]  /*98b0*/  F2FP.BF16.F32.PACK_AB R9, R131, R130 ;  /* 0x000000828309723e */ /* 0x000fe200000010ff */
[----:B------:R-:W-:Y:S01]  /*98c0*/  STSM.16.M88.4 [R53], R12 ;  /* 0x0000000c35007844 */ /* 0x000fe20000000200 */
[----:B------:R-:W-:Y:S02]  /*98d0*/  F2FP.BF16.F32.PACK_AB R10, R133, R132 ;  /* 0x00000084850a723e */ /* 0x000fe400000010ff */
[----:B------:R-:W-:-:S02]  /*98e0*/  F2FP.BF16.F32.PACK_AB R11, R135, R134 ;  /* 0x00000086870b723e */ /* 0x000fc400000010ff */
[----:B------:R-:W-:Y:S02]  /*98f0*/  MOV R65, R44 ;  /* 0x0000002c00417202 */ /* 0x000fe40000000f00 */
[C---:B------:R-:W-:Y:S01]  /*9900*/  LOP3.LUT R21, R36.reuse, 0x380, RZ, 0xc0, !PT ;  /* 0x0000038024157812 */ /* 0x040fe200078ec0ff */
[----:B------:R-:W-:Y:S01]  /*9910*/  STSM.16.M88.4 [R52], R8 ;  /* 0x0000000834007844 */ /* 0x000fe20000000200 */
[C---:B------:R-:W-:Y:S02]  /*9920*/  IADD3 R33, P5, R36.reuse, 0x2000, RZ ;  /* 0x0000200024217810 */ /* 0x040fe40007fbe0ff */
[----:B------:R-:W-:Y:S01]  /*9930*/  SHF.R.U64 R21, R21, 0x3, RZ ;  /* 0x0000000315157819 */ /* 0x000fe200000012ff */
[----:B------:R0:W-:Y:S01]  /*9940*/  STSM.16.M88.4 [R66], R136 ;  /* 0x0000008842007844 */ /* 0x0001e20000000200 */
[----:B------:R-:W-:Y:S01]  /*9950*/  IADD3 R31, P4, R36, 0x3000, RZ ;  /* 0x00003000241f7810 */ /* 0x000fe20007f9e0ff */
[----:B------:R-:W-:Y:S01]  /*9960*/  UIMAD UR5, UR12, UR8, URZ ;  /* 0x000000080c0572a4 */ /* 0x000fe2000f8e023f */
[----:B------:R-:W-:Y:S01]  /*9970*/  LOP3.LUT R36, R21, R36, RZ, 0x3c, !PT ;  /* 0x0000002415247212 */ /* 0x000fe200078e3cff */
[----:B------:R-:W-:Y:S01]  /*9980*/  STSM.16.M88.4 [R65], R144 ;  /* 0x0000009041007844 */ /* 0x000fe20000000200 */
[----:B------:R-:W-:Y:S01]  /*9990*/  IMAD.X R21, RZ, RZ, R37, P6 ;  /* 0x000000ffff157224 */ /* 0x000fe200030e0625 */
[----:B------:R-:W-:Y:S01]  /*99a0*/  UIMAD.WIDE.U32 UR6, UR39, UR8, URZ ;  /* 0x00000008270672a5 */ /* 0x000fe2000f8e003f */
[----:B------:R-:W-:Y:S01]  /*99b0*/  LOP3.LUT R32, R33, 0x380, RZ, 0xc0, !PT ;  /* 0x0000038021207812 */ /* 0x000fe200078ec0ff */
[----:B------:R-:W-:Y:S08]  /*99c0*/  BAR.SYNC.DEFER_BLOCKING 0x1, 0x100 ;  /* 0x0044000000007b1d */ /* 0x000ff00000010000 */
[----:B0-----:R-:W0:Y:S01]  /*99d0*/  @P1 LDC R66, c[0x0][0xbec] ;  /* 0x0002fb00ff421b82 */ /* 0x001e220000000800 */
[----:B------:R-:W-:Y:S01]  /*99e0*/  UIMAD UR5, UR39, UR9, UR5 ;  /* 0x00000009270572a4 */ /* 0x000fe2000f8e0205 */
[----:B------:R-:W-:Y:S01]  /*99f0*/  LOP3.LUT R30, R31, 0x380, RZ, 0xc0, !PT ;  /* 0x000003801f1e7812 */ /* 0x000fe200078ec0ff */
[----:B------:R-:W-:Y:S01]  /*9a00*/  UIMAD UR8, UR13, UR10, URZ ;  /* 0x0000000a0d0872a4 */ /* 0x000fe2000f8e023f */
[----:B------:R-:W-:Y:S01]  /*9a10*/  SHF.R.U64 R32, R32, 0x3, RZ ;  /* 0x0000000320207819 */ /* 0x000fe200000012ff */
[----:B-1----:R1:W-:Y:S01]  /*9a20*/  @!P2 ST.E desc[UR46][R60.64], R38 ;  /* 0x000000263c00a985 */ /* 0x0023e2000c10192e */
[----:B------:R-:W-:Y:S01]  /*9a30*/  UIADD3 UR7, UR7, UR5, URZ ;  /* 0x0000000507077290 */ /* 0x000fe2000fffe03f */
[----:B------:R-:W-:-:S02]  /*9a40*/  SHF.R.U64 R30, R30, 0x3, RZ ;  /* 0x000000031e1e7819 */ /* 0x000fc400000012ff */
[----:B--2---:R2:W-:Y:S01]  /*9a50*/  @!P0 ST.E desc[UR46][R62.64], R3 ;  /* 0x000000033e008985 */ /* 0x0045e2000c10192e */
[----:B------:R-:W-:Y:S01]  /*9a60*/  LOP3.LUT R32, R32, R33, RZ, 0x3c, !PT ;  /* 0x0000002120207212 */ /* 0x000fe200078e3cff */
[----:B-1----:R-:W1:Y:S02]  /*9a70*/  @P1 LDC R61, c[0x0][0xbf0] ;  /* 0x0002fc00ff3d1b82 */ /* 0x002e640000000800 */
[----:B------:R3:W5:Y:S01]  /*9a80*/  LD.E.128 R12, desc[UR46][R24.64] ;  /* 0x0000002e180c7980 */ /* 0x000762000c101d00 */
[----:B------:R-:W-:Y:S01]  /*9a90*/  UIMAD UR5, UR37, UR11, UR8 ;  /* 0x0000000b250572a4 */ /* 0x000fe2000f8e0208 */
[----:B------:R-:W-:Y:S01]  /*9aa0*/  LOP3.LUT R30, R30, R31, RZ, 0x3c, !PT ;  /* 0x0000001f1e1e7212 */ /* 0x000fe200078e3cff */
[----:B--2---:R-:W-:Y:S01]  /*9ab0*/  IMAD R3, R19, 0x20, R22 ;  /* 0x0000002013037824 */ /* 0x004fe200078e0216 */
[----:B------:R0:W5:Y:S01]  /*9ac0*/  LD.E.128 R8, desc[UR46][R20.64] ;  /* 0x0000002e14087980 */ /* 0x000162000c101d00 */
[----:B------:R-:W-:Y:S01]  /*9ad0*/  UIMAD.WIDE.U32 UR6, UR37, UR10, UR6 ;  /* 0x0000000a250672a5 */ /* 0x000fe2000f8e0006 */
[--C-:B------:R-:W-:Y:S01]  /*9ae0*/  IMAD.X R33, RZ, RZ, R37.reuse, P5 ;  /* 0x000000ffff217224 */ /* 0x100fe200028e0625 */
[----:B------:R-:W-:Y:S01]  /*9af0*/  ULDC.64 UR8, c[0x0][0xae0] ;  /* 0x0002b80000087ab9 */ /* 0x000fe20000000a00 */
[----:B------:R2:W5:Y:S01]  /*9b00*/  LD.E.128 R52, desc[UR46][R26.64] ;  /* 0x0000002e1a347980 */ /* 0x000562000c101d00 */
[----:B------:R-:W-:-:S02]  /*9b10*/  IMAD.X R31, RZ, RZ, R37, P4 ;  /* 0x000000ffff1f7224 */ /* 0x000fc400020e0625 */
[----:B---3--:R-:W-:Y:S01]  /*9b20*/  VIADD R25, R3, UR36 ;  /* 0x0000002403197c36 */ /* 0x008fe20008000000 */
[----:B------:R-:W-:Y:S01]  /*9b30*/  UIADD3 UR5, UR7, UR5, URZ ;  /* 0x0000000507057290 */ /* 0x000fe2000fffe03f */
[----:B------:R-:W5:Y:S02]  /*9b40*/  LD.E.128 R48, desc[UR46][R36.64] ;  /* 0x0000002e24307980 */ /* 0x000f64000c101d00 */
[----:B0-----:R-:W-:Y:S02]  /*9b50*/  @P1 IMAD.HI.U32 R20, R25, R66, RZ ;  /* 0x0000004219141227 */ /* 0x001fe400078e00ff */
[----:B------:R-:W5:Y:S02]  /*9b60*/  LD.E.128 R44, desc[UR46][R34.64] ;  /* 0x0000002e222c7980 */ /* 0x000f64000c101d00 */
[----:B------:R-:W-:Y:S02]  /*9b70*/  IMAD.MOV.U32 R3, RZ, RZ, R25 ;  /* 0x000000ffff037224 */ /* 0x000fe400078e0019 */
[----:B------:R-:W-:Y:S01]  /*9b80*/  IMAD.U32 R21, RZ, RZ, UR7 ;  /* 0x00000007ff157e24 */ /* 0x000fe2000f8e00ff */
[----:B------:R-:W5:Y:S01]  /*9b90*/  LD.E.128 R40, desc[UR46][R32.64] ;  /* 0x0000002e20287980 */ /* 0x000f62000c101d00 */
[----:B-1----:R-:W-:-:S03]  /*9ba0*/  @P1 SHF.R.U32.HI R3, RZ, R61, R20 ;  /* 0x0000003dff031219 */ /* 0x002fc60000011614 */
[----:B------:R-:W5:Y:S01]  /*9bb0*/  LD.E.128 R4, desc[UR46][R30.64] ;  /* 0x0000002e1e047980 */ /* 0x000f62000c101d00 */
[--C-:B------:R-:W-:Y:S01]  /*9bc0*/  SHF.R.S32.HI R24, RZ, 0x1f, R3.reuse ;  /* 0x0000001fff187819 */ /* 0x100fe20000011403 */
[----:B--2---:R-:W-:Y:S02]  /*9bd0*/  IMAD.MOV R26, RZ, RZ, -R3 ;  /* 0x000000ffff1a7224 */ /* 0x004fe400078e0a03 */
[----:B------:R-:W-:Y:S01]  /*9be0*/  IMAD.U32 R20, RZ, RZ, UR6 ;  /* 0x00000006ff147e24 */ /* 0x000fe2000f8e00ff */
[----:B------:R0:W5:Y:S01]  /*9bf0*/  LD.E.128 R56, desc[UR46][R28.64] ;  /* 0x0000002e1c387980 */ /* 0x000162000c101d00 */
[----:B------:R-:W-:Y:S01]  /*9c00*/  IMAD.U32 R21, RZ, RZ, UR5 ;  /* 0x00000005ff157e24 */ /* 0x000fe2000f8e00ff */
[----:B------:R-:W-:Y:S01]  /*9c10*/  ULDC.64 UR6, c[0x0][0xad8] ;  /* 0x0002b60000067ab9 */ /* 0x000fe20000000a00 */
[----:B------:R-:W-:Y:S01]  /*9c20*/  IMAD R24, R24, UR8, RZ ;  /* 0x0000000818187c24 */ /* 0x000fe2000f8e02ff */
[----:B------:R-:W-:Y:S01]  /*9c30*/  @!PT LDS RZ, [RZ] ;  /* 0x00000000fffff984 */ /* 0x000fe20000000800 */
[----:B------:R-:W-:Y:S01]  /*9c40*/  @!PT LDS RZ, [RZ] ;  /* 0x00000000fffff984 */ /* 0x000fe20000000800 */
[----:B------:R-:W-:Y:S01]  /*9c50*/  @!PT LDS RZ, [RZ] ;  /* 0x00000000fffff984 */ /* 0x000fe20000000800 */
[----:B------:R-:W-:Y:S01]  /*9c60*/  @!PT LDS RZ, [RZ] ;  /* 0x00000000fffff984 */ /* 0x000fe20000000800 */
[----:B------:R1:W-:Y:S06]  /*9c70*/  MEMBAR.ALL.CTA ;  /* 0x0000000000007992 */ /* 0x0003ec0000008000 */
[----:B-1----:R-:W1:Y:S01]  /*9c80*/  FENCE.VIEW.ASYNC.S ;  /* 0x00000000000073c6 */ /* 0x002e620000000000 */
[----:B------:R-:W-:-:S02]  /*9c90*/  IMAD R39, R39, R26, R25 ;  /* 0x0000001a27277224 */ /* 0x000fc400078e0219 */
[C---:B------:R-:W-:Y:S02]  /*9ca0*/  IMAD R25, R3.reuse, UR9, R24 ;  /* 0x0000000903197c24 */ /* 0x040fe4000f8e0218 */
[----:B------:R-:W-:Y:S01]  /*9cb0*/  IMAD.WIDE.U32 R20, R3, UR8, R20 ;  /* 0x0000000803147c25 */ /* 0x000fe2000f8e0014 */
[----:B------:R-:W-:-:S03]  /*9cc0*/  SHF.R.S32.HI R3, RZ, 0x1f, R39 ;  /* 0x0000001fff037819 */ /* 0x000fc60000011427 */
[----:B------:R-:W-:Y:S02]  /*9cd0*/  IMAD.IADD R21, R21, 0x1, R25 ;  /* 0x0000000115157824 */ /* 0x000fe400078e0219 */
[----:B------:R-:W-:Y:S02]  /*9ce0*/  IMAD R24, R3, UR6, RZ ;  /* 0x0000000603187c24 */ /* 0x000fe4000f8e02ff */
[----:B0-----:R-:W-:Y:S02]  /*9cf0*/  VIADD R29, R22, UR36 ;  /* 0x00000024161d7c36 */ /* 0x001fe40008000000 */
[C---:B------:R-:W-:Y:S02]  /*9d00*/  IMAD R25, R39.reuse, UR7, R24 ;  /* 0x0000000727197c24 */ /* 0x040fe4000f8e0218 */
[----:B------:R-:W-:Y:S01]  /*9d10*/  IMAD.WIDE.U32 R20, R39, UR6, R20 ;  /* 0x0000000627147c25 */ /* 0x000fe2000f8e0014 */
[----:B------:R-:W-:Y:S01]  /*9d20*/  ISETP.GE.AND P2, PT, R29, R64, PT ;  /* 0x000000401d00720c */ /* 0x000fe20003f46270 */
[----:B------:R-:W-:-:S02]  /*9d30*/  ULDC.64 UR6, c[0x0][0xa80] ;  /* 0x0002a00000067ab9 */ /* 0x000fc40000000a00 */
[----:B------:R-:W-:Y:S01]  /*9d40*/  VIADD R3, R29, 0x20 ;  /* 0x000000201d037836 */ /* 0x000fe20000000000 */
[----:B------:R-:W-:Y:S01]  /*9d50*/  LEA R26, P3, R20, UR6, 0x1 ;  /* 0x00000006141a7c11 */ /* 0x000fe2000f8608ff */
[----:B------:R-:W-:Y:S02]  /*9d60*/  IMAD.IADD R21, R21, 0x1, R25 ;  /* 0x0000000115157824 */ /* 0x000fe400078e0219 */
[----:B------:R-:W-:Y:S01]  /*9d70*/  VIADD R0, R0, 0x28820 ;  /* 0x0002882000007836 */ /* 0x000fe20000000000 */
        /* <DEDUP_REMOVED lines=19> */
.L_x_2289:
[----:B------:R-:W-:Y:S05]  /*9eb0*/  BSYNC B1 ;  /* 0x0000000000017941 */ /* 0x000fea0003800000 */
.L_x_2288:
[----:B--2---:R2:W4:Y:S01]  /*9ec0*/  SHFL.IDX PT, R3, R27, 0x1, 0x181f ;  /* 0x00381f001b037f89 */ /* 0x00452200000e0000 */
[----:B------:R-:W-:Y:S03]  /*9ed0*/  BSSY B1, `(.L_x_2290) ;  /* 0x000000c000017945 */ /* 0x000fe60003800000 */
[----:B-1-3--:R2:W1:Y:S01]  /*9ee0*/  SHFL.IDX PT, R25, R26, 0x1, 0x181f ;  /* 0x00381f001a197f89 */ /* 0x00a46200000e0000 */
[----:B------:R-:W-:Y:S05]  /*9ef0*/  @P0 BRA `(.L_x_2291) ;  /* 0x0000000000240947 */ /* 0x000fea0003800000 */
[----:B------:R-:W-:Y:S02]  /*9f00*/  ULDC UR5, c[0x0][0xac8] ;  /* 0x0002b20000057ab9 */ /* 0x000fe40000000800 */
[----:B------:R-:W-:Y:S02]  /*9f10*/  ISETP.GE.AND P3, PT, R2, UR5, PT ;  /* 0x0000000502007c0c */ /* 0x000fe4000bf66270 */
[----:B------:R-:W-:-:S11]  /*9f20*/  ISETP.GE.AND P4, PT, R18, UR5, PT ;  /* 0x0000000512007c0c */ /* 0x000fd6000bf86270 */
[-C--:B-1----:R-:W-:Y:S02]  /*9f30*/  @!P3 LEA R20, P0, R2, R25.reuse, 0x1 ;  /* 0x000000190214b211 */ /* 0x082fe400078008ff */
[----:B------:R-:W-:Y:S02]  /*9f40*/  @!P4 LEA R24, P2, R18, R25, 0x1 ;  /* 0x000000191218c211 */ /* 0x000fe400078408ff */
[-C--:B----4-:R-:W-:Y:S02]  /*9f50*/  @!P3 LEA.HI.X R21, R2, R3.reuse, R189, 0x1, P0 ;  /* 0x000000030215b211 */ /* 0x090fe400000f0cbd */
[----:B------:R-:W-:-:S03]  /*9f60*/  @!P4 LEA.HI.X R25, R18, R3, R188, 0x1, P2 ;  /* 0x000000031219c211 */ /* 0x000fc600010f0cbc */
[----:B-----5:R3:W-:Y:S04]  /*9f70*/  @!P3 ST.E.128 desc[UR46][R20.64], R44 ;  /* 0x0000002c1400b985 */ /* 0x0207e8000c101d2e */
[----:B------:R3:W-:Y:S02]  /*9f80*/  @!P4 ST.E.128 desc[UR46][R24.64], R52 ;  /* 0x000000341800c985 */ /* 0x0007e4000c101d2e */
.L_x_2291:
[----:B------:R-:W-:Y:S05]  /*9f90*/  BSYNC B1 ;  /* 0x0000000000017941 */ /* 0x000fea0003800000 */
.L_x_2290:
[----:B----4-:R4:W0:Y:S01]  /*9fa0*/  SHFL.IDX PT, R3, R27, 0x2, 0x181f ;  /* 0x00581f001b037f89 */ /* 0x01082200000e0000 */
        /* <DEDUP_REMOVED lines=8> */
[-C--:B0-----:R-:W-:Y:S02]  /*a030*/  @!P2 LEA.HI.X R21, R2, R3.reuse, R189, 0x1, P0 ;  /* 0x000000030215a211 */ /* 0x081fe400000f0cbd */
[----:B------:R-:W-:-:S03]  /*a040*/  @!P3 LEA.HI.X R25, R18, R3, R188, 0x1, P1 ;  /* 0x000000031219b211 */ /* 0x000fc600008f0cbc */
[----:B-----5:R3:W-:Y:S04]  /*a050*/  @!P2 ST.E.128 desc[UR46][R20.64], R40 ;  /* 0x000000281400a985 */ /* 0x0207e8000c101d2e */
[----:B------:R3:W-:Y:S02]  /*a060*/  @!P3 ST.E.128 desc[UR46][R24.64], R12 ;  /* 0x0000000c1800b985 */ /* 0x0007e4000c101d2e */
.L_x_2293:
[----:B------:R-:W-:Y:S05]  /*a070*/  BSYNC B1 ;  /* 0x0000000000017941 */ /* 0x000fea0003800000 */
.L_x_2292:
[----:B0-----:R-:W-:Y:S01]  /*a080*/  VIADD R3, R29, 0x60 ;  /* 0x000000601d037836 */ /* 0x001fe20000000000 */
[----:B--2-4-:R-:W0:Y:S04]  /*a090*/  SHFL.IDX PT, R27, R27, 0x3, 0x181f ;  /* 0x00781f001b1b7f89 */ /* 0x014e2800000e0000 */
[----:B------:R-:W-:Y:S01]  /*a0a0*/  ISETP.GE.AND P0, PT, R3, R64, PT ;  /* 0x000000400300720c */ /* 0x000fe20003f06270 */
[----:B---3-5:R2:W3:-:S12]  /*a0b0*/  SHFL.IDX PT, R15, R26, 0x3, 0x181f ;  /* 0x00781f001a0f7f89 */ /* 0x0284d800000e0000 */
[----:B--2---:R-:W-:Y:S05]  /*a0c0*/  @P0 BRA `(.L_x_2294) ;  /* 0x0000000800800947 */ /* 0x004fea0003800000 */
[----:B------:R-:W-:Y:S02]  /*a0d0*/  ULDC UR5, c[0x0][0xac8] ;  /* 0x0002b20000057ab9 */ /* 0x000fe40000000800 */
[----:B------:R-:W-:-:S13]  /*a0e0*/  ISETP.GE.AND P1, PT, R2, UR5, PT ;  /* 0x0000000502007c0c */ /* 0x000fda000bf26270 */
[----:B---3--:R-:W-:-:S04]  /*a0f0*/  @!P1 LEA R12, P0, R2, R15, 0x1 ;  /* 0x0000000f020c9211 */ /* 0x008fc800078008ff */
[----:B0-----:R-:W-:Y:S02]  /*a100*/  @!P1 LEA.HI.X R13, R2, R27, R189, 0x1, P0 ;  /* 0x0000001b020d9211 */ /* 0x001fe400000f0cbd */
[----:B------:R-:W-:-:S03]  /*a110*/  ISETP.GE.AND P0, PT, R18, UR5, PT ;  /* 0x0000000512007c0c */ /* 0x000fc6000bf06270 */
[----:B------:R2:W-:Y:S10]  /*a120*/  @!P1 ST.E.128 desc[UR46][R12.64], R4 ;  /* 0x000000040c009985 */ /* 0x0005f4000c101d2e */
[----:B------:R-:W-:Y:S05]  /*a130*/  @P0 BRA `(.L_x_2294) ;  /* 0x0000000800640947 */ /* 0x000fea0003800000 */
[----:B--2---:R-:W-:-:S04]  /*a140*/  LEA R4, P0, R18, R15, 0x1 ;  /* 0x0000000f12047211 */ /* 0x004fc800078008ff */
[----:B------:R-:W-:-:S05]  /*a150*/  LEA.HI.X R5, R18, R27, R188, 0x1, P0 ;  /* 0x0000001b12057211 */ /* 0x000fca00000f0cbc */
[----:B------:R4:W-:Y:S01]  /*a160*/  ST.E.128 desc[UR46][R4.64], R8 ;  /* 0x0000000804007985 */ /* 0x0009e2000c101d2e */
[----:B------:R-:W-:Y:S05]  /*a170*/  BRA `(.L_x_2294) ;  /* 0x0000000800547947 */ /* 0x000fea0003800000 */
.L_x_2287:
        /* <DEDUP_REMOVED lines=50> */
.L_x_2296:
[----:B------:R-:W-:Y:S05]  /*a4a0*/  BSYNC B1 ;  /* 0x0000000000017941 */ /* 0x000fea0003800000 */
.L_x_2295:
        /* <DEDUP_REMOVED lines=36> */
[----:B------:R-:W-:Y:S01]  /*a6f0*/  IMAD.IADD R3, R5, 0x1, R3 ;  /* 0x0000000105037824 */ /* 0x000fe200078e0203 */
[----:B------:R-:W-:Y:S01]  /*a700*/  LEA R6, P3, R4, UR6, 0x1 ;  /* 0x0000000604067c11 */ /* 0x000fe2000f8608ff */
[----:B------:R-:W-:-:S03]  /*a710*/  VIADD R0, R8, 0x20 ;  /* 0x0000002008007836 */ /* 0x000fc60000000000 */
[----:B------:R-:W-:Y:S01]  /*a720*/  LEA.HI.X R7, R4, UR7, R3, 0x1, P3 ;  /* 0x0000000704077c11 */ /* 0x000fe200098f0c03 */
[----:B------:R0:W1:Y:S01]  /*a730*/  SHFL.IDX PT, R5, R6, RZ, 0x181f ;  /* 0x00181fff06057589 */ /* 0x00006200000e0000 */
[-C--:B------:R-:W-:Y:S01]  /*a740*/  ISETP.GE.AND P1, PT, R0, R9.reuse, PT ;  /* 0x000000090000720c */ /* 0x080fe20003f26270 */
[----:B------:R-:W-:Y:S02]  /*a750*/  VIADD R0, R8, 0x40 ;  /* 0x0000004008007836 */ /* 0x000fe40000000000 */
[----:B------:R0:W2:Y:S03]  /*a760*/  SHFL.IDX PT, R3, R7, RZ, 0x181f ;  /* 0x00181fff07037589 */ /* 0x0000a600000e0000 */
[----:B------:R-:W-:Y:S01]  /*a770*/  ISETP.GE.AND P0, PT, R0, R9, PT ;  /* 0x000000090000720c */ /* 0x000fe20003f06270 */
[----:B------:R-:W-:-:S12]  /*a780*/  @P2 BRA `(.L_x_2298) ;  /* 0x0000000000242947 */ /* 0x000fd80003800000 */
[----:B------:R-:W-:Y:S02]  /*a790*/  ULDC UR5, c[0x0][0xac8] ;  /* 0x0002b20000057ab9 */ /* 0x000fe40000000800 */
[----:B------:R-:W-:Y:S02]  /*a7a0*/  ISETP.GE.AND P4, PT, R2, UR5, PT ;  /* 0x0000000502007c0c */ /* 0x000fe4000bf86270 */
[----:B------:R-:W-:-:S11]  /*a7b0*/  ISETP.GE.AND P5, PT, R18, UR5, PT ;  /* 0x0000000512007c0c */ /* 0x000fd6000bfa6270 */
[-C--:B-1----:R-:W-:Y:S02]  /*a7c0*/  @!P4 LEA R10, P2, R2, R5.reuse, 0x1 ;  /* 0x00000005020ac211 */ /* 0x082fe400078408ff */
[----:B------:R-:W-:Y:S02]  /*a7d0*/  @!P5 LEA R4, P3, R18, R5, 0x1 ;  /* 0x000000051204d211 */ /* 0x000fe400078608ff */
[-C--:B--2---:R-:W-:Y:S02]  /*a7e0*/  @!P4 LEA.HI.X R11, R2, R3.reuse, R189, 0x1, P2 ;  /* 0x00000003020bc211 */ /* 0x084fe400010f0cbd */
[----:B------:R-:W-:-:S03]  /*a7f0*/  @!P5 LEA.HI.X R5, R18, R3, R188, 0x1, P3 ;  /* 0x000000031205d211 */ /* 0x000fc600018f0cbc */
[----:B------:R3:W-:Y:S04]  /*a800*/  @!P4 ST.E.128 desc[UR46][R10.64], RZ ;  /* 0x000000ff0a00c985 */ /* 0x0007e8000c101d2e */
[----:B------:R3:W-:Y:S02]  /*a810*/  @!P5 ST.E.128 desc[UR46][R4.64], RZ ;  /* 0x000000ff0400d985 */ /* 0x0007e4000c101d2e */
.L_x_2298:
[----:B------:R-:W-:Y:S05]  /*a820*/  BSYNC B1 ;  /* 0x0000000000017941 */ /* 0x000fea0003800000 */
.L_x_2297:
        /* <DEDUP_REMOVED lines=11> */
[----:B------:R3:W-:Y:S04]  /*a8e0*/  @!P3 ST.E.128 desc[UR46][R10.64], RZ ;  /* 0x000000ff0a00b985 */ /* 0x0007e8000c101d2e */
[----:B------:R3:W-:Y:S02]  /*a8f0*/  @!P4 ST.E.128 desc[UR46][R4.64], RZ ;  /* 0x000000ff0400c985 */ /* 0x0007e4000c101d2e */
.L_x_2300:
[----:B------:R-:W-:Y:S05]  /*a900*/  BSYNC B1 ;  /* 0x0000000000017941 */ /* 0x000fea0003800000 */
.L_x_2299:
        /* <DEDUP_REMOVED lines=11> */
[----:B------:R3:W-:Y:S04]  /*a9c0*/  @!P2 ST.E.128 desc[UR46][R10.64], RZ ;  /* 0x000000ff0a00a985 */ /* 0x0007e8000c101d2e */
[----:B------:R3:W-:Y:S02]  /*a9d0*/  @!P3 ST.E.128 desc[UR46][R4.64], RZ ;  /* 0x000000ff0400b985 */ /* 0x0007e4000c101d2e */
.L_x_2302:
[----:B------:R-:W-:Y:S05]  /*a9e0*/  BSYNC B1 ;  /* 0x0000000000017941 */ /* 0x000fea0003800000 */
.L_x_2301:
[----:B------:R-:W-:Y:S01]  /*a9f0*/  VIADD R0, R8, 0x60 ;  /* 0x0000006008007836 */ /* 0x000fe20000000000 */
[----:B0-----:R0:W0:Y:S04]  /*aa00*/  SHFL.IDX PT, R3, R7, 0x3, 0x181f ;  /* 0x00781f0007037f89 */ /* 0x00102800000e0000 */
[----:B------:R-:W-:Y:S01]  /*aa10*/  ISETP.GE.AND P0, PT, R0, R9, PT ;  /* 0x000000090000720c */ /* 0x000fe20003f06270 */
[----:B-1-3--:R1:W3:-:S12]  /*aa20*/  SHFL.IDX PT, R5, R6, 0x3, 0x181f ;  /* 0x00781f0006057f89 */ /* 0x00a2d800000e0000 */
[----:B-1----:R-:W-:Y:S05]  /*aa30*/  @P0 BRA `(.L_x_2294) ;  /* 0x0000000000240947 */ /* 0x002fea0003800000 */
[----:B------:R-:W-:Y:S02]  /*aa40*/  ULDC UR5, c[0x0][0xac8] ;  /* 0x0002b20000057ab9 */ /* 0x000fe40000000800 */
[----:B------:R-:W-:Y:S02]  /*aa50*/  ISETP.GE.AND P2, PT, R2, UR5, PT ;  /* 0x0000000502007c0c */ /* 0x000fe4000bf46270 */
[----:B------:R-:W-:-:S11]  /*aa60*/  ISETP.GE.AND P3, PT, R18, UR5, PT ;  /* 0x0000000512007c0c */ /* 0x000fd6000bf66270 */
[-C--:B--234-:R-:W-:Y:S02]  /*aa70*/  @!P2 LEA R6, P0, R2, R5.reuse, 0x1 ;  /* 0x000000050206a211 */ /* 0x09cfe400078008ff */
[----:B------:R-:W-:Y:S02]  /*aa80*/  @!P3 LEA R4, P1, R18, R5, 0x1 ;  /* 0x000000051204b211 */ /* 0x000fe400078208ff */
[-C--:B0-----:R-:W-:Y:S02]  /*aa90*/  @!P2 LEA.HI.X R7, R2, R3.reuse, R189, 0x1, P0 ;  /* 0x000000030207a211 */ /* 0x081fe400000f0cbd */
[----:B------:R-:W-:-:S03]  /*aaa0*/  @!P3 LEA.HI.X R5, R18, R3, R188, 0x1, P1 ;  /* 0x000000031205b211 */ /* 0x000fc600008f0cbc */
[----:B------:R0:W-:Y:S04]  /*aab0*/  @!P2 ST.E.128 desc[UR46][R6.64], RZ ;  /* 0x000000ff0600a985 */ /* 0x0001e8000c101d2e */
[----:B------:R0:W-:Y:S02]  /*aac0*/  @!P3 ST.E.128 desc[UR46][R4.64], RZ ;  /* 0x000000ff0400b985 */ /* 0x0001e4000c101d2e */
.L_x_2294:
[----:B------:R-:W-:Y:S05]  /*aad0*/  BSYNC B0 ;  /* 0x0000000000007941 */ /* 0x000fea0003800000 */
.L_x_2286:
[----:B------:R-:W-:Y:S02]  /*aae0*/  ULDC UR5, c[0x0][0xc38] ;  /* 0x00030e0000057ab9 */ /* 0x000fe40000000800 */
[----:B------:R-:W-:-:S06]  /*aaf0*/  UISETP.GE.AND UP0, UPT, UR4, UR5, UPT ;  /* 0x000000050400728c */ /* 0x000fcc000bf06270 */
[----:B------:R-:W-:-:S13]  /*ab00*/  PLOP3.LUT P0, PT, PT, PT, UP0, 0x80, 0x0 ;  /* 0x000000000000781c */ /* 0x000fda0003f0f008 */
[----:B------:R-:W-:Y:S05]  /*ab10*/  @!P0 BRA `(.L_x_2303) ;  /* 0xffffff6000a08947 */ /* 0x000fea000383ffff */
[----:B------:R-:W-:Y:S05]  /*ab20*/  EXIT ;  /* 0x000000000000794d */ /* 0x000fea0003800000 */
.L_x_2251:
[----:B------:R-:W-:-:S08]  /*ab30*/  NOP ;  /* 0x0000000000007918 */ /* 0x000fd00000000000 */
[----:B------:R-:W0:-:S00]  /*ab40*/  USETMAXREG.DEALLOC.CTAPOOL 0x18 ;  /* 0x00000018000079c8 */ /* 0x000e0000080e0500 */
[----:B0-----:R-:W-:-:S06]  /*ab50*/  LOP3.LUT R0, R0, 0x3, RZ, 0xc0, !PT ;  /* 0x0000000300007812 */ /* 0x001fcc00078ec0ff */
[----:B------:R-:W0:Y:S01]  /*ab60*/  S2UR UR6, SR_CTAID.X ;  /* 0x00000000000679c3 */ /* 0x000e220000002500 */
[----:B------:R-:W-:Y:S01]  /*ab70*/  IMAD.MOV.U32 R18, RZ, RZ, RZ ;  /* 0x000000ffff127224 */ /* 0x000fe200078e00ff */
[----:B------:R-:W1:Y:S02]  /*ab80*/  SHFL.IDX PT, R0, R0, RZ, 0x1f ;  /* 0x00001fff00007589 */ /* 0x000e6400000e0000 */
[----:B-1----:R-:W-:-:S04]  /*ab90*/  ISETP.NE.AND P0, PT, R0, RZ, PT ;  /* 0x000000ff0000720c */ /* 0x002fc80003f05270 */
[----:B------:R-:W0:Y:S01]  /*aba0*/  LDC R0, c[0x0][0xc38] ;  /* 0x00030e00ff007b82 */ /* 0x000e220000000800 */
[----:B------:R-:W-:-:S05]  /*abb0*/  P2R R2, PR, RZ, 0x1 ;  /* 0x00000001ff027803 */ /* 0x000fca0000000000 */
[----:B------:R1:W-:Y:S03]  /*abc0*/  STL [R1+0x20], R2 ;  /* 0x0000200201007387 */ /* 0x0003e60000100800 */
[----:B------:R-:W-:Y:S06]  /*abd0*/  @P0 BAR.ARV 0x4, 0x180 ;  /* 0x0106000000000b1d */ /* 0x000fec0000002000 */
[----:B------:R1:W-:Y:S01]  /*abe0*/  STL [R1+0x1c], RZ ;  /* 0x00001cff01007387 */ /* 0x0003e20000100800 */
[----:B0-----:R-:W-:Y:S01]  /*abf0*/  ISETP.LE.AND P0, PT, R0, UR6, PT ;  /* 0x0000000600007c0c */ /* 0x001fe2000bf03270 */
[----:B------:R-:W-:-:S05]  /*ac00*/  IMAD.MOV.U32 R0, RZ, RZ, 0x1 ;  /* 0x00000001ff007424 */ /* 0x000fca00078e00ff */
[----:B------:R1:W-:Y:S07]  /*ac10*/  STL [R1+0x4], R0 ;  /* 0x0000040001007387 */ /* 0x0003ee0000100800 */
[----:B------:R-:W-:Y:S05]  /*ac20*/  @P0 BRA `(.L_x_2304) ;  /* 0x0000004000440947 */ /* 0x000fea0003800000 */
[----:B------:R-:W0:Y:S01]  /*ac30*/  S2R R6, SR_TID.X ;  /* 0x0000000000067919 */ /* 0x000e220000002100 */
[----:B------:R-:W2:Y:S01]  /*ac40*/  S2UR UR5, SR_CgaCtaId ;  /* 0x00000000000579c3 */ /* 0x000ea20000008800 */
[----:B------:R-:W-:Y:S01]  /*ac50*/  UMOV UR4, 0x400 ;  /* 0x0000040000047882 */ /* 0x000fe20000000000 */
[----:B------:R-:W-:Y:S01]  /*ac60*/  IMAD.MOV.U32 R18, RZ, RZ, RZ ;  /* 0x000000ffff127224 */ /* 0x000fe200078e00ff */
[----:B------:R-:W-:Y:S01]  /*ac70*/  ULDC UR41, c[0x0][0xc] ;  /* 0x0000030000297ab9 */ /* 0x000fe20000000800 */
[----:B------:R-:W-:Y:S01]  /*ac80*/  ULDC.64 UR44, c[0x0][0x198] ;  /* 0x00006600002c7ab9 */ /* 0x000fe20000000a00 */
[----:B--2---:R-:W-:-:S06]  /*ac90*/  ULEA UR4, UR5, UR4, 0x18 ;  /* 0x0000000405047291 */ /* 0x004fcc000f8ec03f */
[----:B------:R-:W-:Y:S01]  /*aca0*/  IMAD.U32 R17, RZ, RZ, UR4 ;  /* 0x00000004ff117e24 */ /* 0x000fe2000f8e00ff */
[C---:B0-----:R-:W-:Y:S01]  /*acb0*/  LOP3.LUT R5, R6.reuse, 0x7f, RZ, 0xc0, !PT ;  /* 0x0000007f06057812 */ /* 0x041fe200078ec0ff */
[----:B-1----:R-:W-:-:S05]  /*acc0*/  IMAD.SHL.U32 R0, R6, 0x8, RZ ;  /* 0x0000000806007824 */ /* 0x002fca00078e00ff */
        /* <DEDUP_REMOVED lines=14> */
[----:B------:R0:W-:Y:S04]  /*adb0*/  STL [R1+0x4], R2 ;  /* 0x0000040201007387 */ /* 0x0001e80000100800 */
[----:B------:R0:W-:Y:S02]  /*adc0*/  STL [R1+0x1c], RZ ;  /* 0x00001cff01007387 */ /* 0x0001e40000100800 */
.L_x_2391:
        /* <DEDUP_REMOVED lines=14> */
[----:B-1----:R-:W-:Y:S05]  /*aeb0*/  @!P0 BRA `(.L_x_2305) ;  /* 0x0000000000208947 */ /* 0x002fea0003800000 */
        /* <DEDUP_REMOVED lines=8> */
.L_x_2305:
[----:B------:R-:W-:Y:S01]  /*af40*/  ULDC UR8, c[0x0][0xc54] ;  /* 0x0003150000087ab9 */ /* 0x000fe20000000800 */
[----:B------:R-:W-:Y:S01]  /*af50*/  UMOV UR7, UR9 ;  /* 0x0000000900077c82 */ /* 0x000fe20008000000 */
[----:B------:R-:W-:-:S11]  /*af60*/  UISETP.NE.AND UP0, UPT, UR8, 0x1, UPT ;  /* 0x000000010800788c */ /* 0x000fd6000bf05270 */
[----:B------:R-:W-:Y:S02]  /*af70*/  @UP0 ULDC.64 UR10, c[0x0][0xc58] ;  /* 0x00031600000a0ab9 */ /* 0x000fe40000000a00 */
[----:B------:R-:W-:-:S04]  /*af80*/  UIMAD.WIDE.U32 UR4, UR9, UR10, URZ ;  /* 0x0000000a090472a5 */ /* 0x000fc8000f8e003f */
[----:B------:R-:W-:-:S04]  /*af90*/  @UP0 USHF.R.U32.HI UR7, URZ, UR11, UR5 ;  /* 0x0000000b3f070299 */ /* 0x000fc80008011605 */
[----:B------:R-:W-:-:S12]  /*afa0*/  UIMAD UR8, UR7, UR8, URZ ;  /* 0x00000008070872a4 */ /* 0x000fd8000f8e023f */
.L_x_2306:
[----:B------:R-:W-:Y:S01]  /*afb0*/  ULOP3.LUT UR40, URZ, UR7, URZ, 0x33, !UPT ;  /* 0x000000073f287292 */ /* 0x000fe2000f8e333f */
[----:B------:R-:W-:Y:S01]  /*afc0*/  BSSY B7, `(.L_x_2307) ;  /* 0x00003ba000077945 */ /* 0x000fe20003800000 */
[----:B------:R-:W-:Y:S01]  /*afd0*/  ULDC UR5, c[0x0][0x448] ;  /* 0x0001120000057ab9 */ /* 0x000fe20000000800 */
[----:B------:R-:W-:Y:S01]  /*afe0*/  ULDC UR4, c[0x0][0xc3c] ;  /* 0x00030f0000047ab9 */ /* 0x000fe20000000800 */
[----:B------:R-:W-:Y:S02]  /*aff0*/  UISETP.NE.AND UP1, UPT, UR5, 0x1, UPT ;  /* 0x000000010500788c */ /* 0x000fe4000bf25270 */
[----:B------:R-:W-:Y:S01]  /*b000*/  UIADD3 UR40, UR40, UR4, URZ ;  /* 0x0000000428287290 */ /* 0x000fe2000fffe03f */
[----:B------:R-:W-:Y:S01]  /*b010*/  ULDC.64 UR10, c[0x0][0x418] ;  /* 0x00010600000a7ab9 */ /* 0x000fe20000000a00 */
[----:B------:R-:W-:Y:S01]  /*b020*/  ULDC UR5, c[0x0][0x288] ;  /* 0x0000a20000057ab9 */ /* 0x000fe20000000800 */
[----:B------:R-:W-:Y:S02]  /*b030*/  UISETP.NE.U32.AND UP0, UPT, UR10, URZ, UPT ;  /* 0x0000003f0a00728c */ /* 0x000fe4000bf05070 */
[----:B------:R-:W-:-:S02]  /*b040*/  USHF.L.U32 UR7, UR40, 0x7, URZ ;  /* 0x0000000728077899 */ /* 0x000fc4000800063f */
[----:B------:R-:W-:Y:S02]  /*b050*/  UISETP.NE.AND.EX UP0, UPT, UR11, URZ, UPT, UP0 ;  /* 0x0000003f0b00728c */ /* 0x000fe4000bf05300 */
[----:B------:R-:W-:Y:S01]  /*b060*/  UIADD3 UR7, UR7, 0x7f, URZ ;  /* 0x0000007f07077890 */ /* 0x000fe2000fffe03f */
[----:B------:R-:W-:Y:S01]  /*b070*/  ULDC UR4, c[0x0][0x424] ;  /* 0x0001090000047ab9 */ /* 0x000fe20000000800 */
[----:B------:R-:W-:Y:S02]  /*b080*/  UIADD3 UR13, -UR5, 0x80, URZ ;  /* 0x00000080050d7890 */ /* 0x000fe4000fffe13f */
[----:B------:R-:W-:Y:S01]  /*b090*/  USEL UR11, UR4, 0x1, UP0 ;  /* 0x00000001040b7887 */ /* 0x000fe20008000000 */
[----:B------:R-:W-:Y:S01]  /*b0a0*/  @UP1 ULDC UR5, c[0x0][0x44c] ;  /* 0x0001130000051ab9 */ /* 0x000fe20000000800 */
[----:B------:R-:W-:Y:S01]  /*b0b0*/  ULDC UR12, c[0x0][0x2f0] ;  /* 0x0000bc00000c7ab9 */ /* 0x000fe20000000800 */
[----:B------:R-:W-:Y:S01]  /*b0c0*/  UIMAD.WIDE.U32 UR4, UR7, UR5, URZ ;  /* 0x00000005070472a5 */ /* 0x000fe2000f8e003f */
[----:B------:R-:W-:Y:S01]  /*b0d0*/  @UP1 ULDC UR14, c[0x0][0x450] ;  /* 0x00011400000e1ab9 */ /* 0x000fe20000000800 */
[----:B------:R-:W-:-:S02]  /*b0e0*/  UIMAD UR13, UR11, UR12, UR13 ;  /* 0x0000000c0b0d72a4 */ /* 0x000fc4000f8e020d */
[----:B------:R-:W-:Y:S02]  /*b0f0*/  @UP1 USHF.R.U32.HI UR7, URZ, UR14, UR5 ;  /* 0x0000000e3f071299 */ /* 0x000fe40008011605 */
[----:B------:R-:W-:Y:S02]  /*b100*/  UIMAD UR11, UR11, UR12, 0x7f ;  /* 0x0000007f0b0b74a4 */ /* 0x000fe4000f8e020c */
[----:B------:R-:W-:Y:S02]  /*b110*/  UIADD3 UR7, UR13, UR7, URZ ;  /* 0x000000070d077290 */ /* 0x000fe4000fffe03f */
[----:B------:R-:W-:Y:S02]  /*b120*/  UIADD3 UR8, UR9, -UR8, URZ ;  /* 0x8000000809087290 */ /* 0x000fe4000fffe03f */
[----:B------:R-:W-:Y:S02]  /*b130*/  USHF.R.S32.HI UR9, URZ, 0x1f, UR11 ;  /* 0x0000001f3f097899 */ /* 0x000fe4000801140b */
[----:B------:R-:W-:-:S02]  /*b140*/  USHF.R.S32.HI UR4, URZ, 0x1f, UR7 ;  /* 0x0000001f3f047899 */ /* 0x000fc40008011407 */
[----:B------:R-:W-:Y:S02]  /*b150*/  ULEA.HI UR9, UR9, UR11, URZ, 0x7 ;  /* 0x0000000b09097291 */ /* 0x000fe4000f8f383f */
[----:B------:R-:W-:Y:S01]  /*b160*/  ULEA.HI UR7, UR4, UR7, URZ, 0x7 ;  /* 0x0000000704077291 */ /* 0x000fe2000f8f383f */
[----:B------:R-:W-:Y:S01]  /*b170*/  ULDC UR10, c[0x0][0xc48] ;  /* 0x00031200000a7ab9 */ /* 0x000fe20000000800 */
[----:B------:R-:W-:Y:S02]  /*b180*/  USHF.R.S32.HI UR9, URZ, 0x7, UR9 ;  /* 0x000000073f097899 */ /* 0x000fe40008011409 */
[----:B------:R-:W-:Y:S02]  /*b190*/  USHF.R.S32.HI UR7, URZ, 0x7, UR7 ;  /* 0x000000073f077899 */ /* 0x000fe40008011407 */
[----:B------:R-:W-:Y:S02]  /*b1a0*/  UISETP.NE.AND UP0, UPT, UR10, 0x1, UPT ;  /* 0x000000010a00788c */ /* 0x000fe4000bf05270 */
[----:B------:R-:W-:Y:S01]  /*b1b0*/  UISETP.LT.AND UP1, UPT, UR9, UR7, UPT ;  /* 0x000000070900728c */ /* 0x000fe2000bf21270 */
[----:B------:R-:W-:-:S03]  /*b1c0*/  ULDC UR5, c[0x0][0xc54] ;  /* 0x0003150000057ab9 */ /* 0x000fc60000000800 */
[----:B------:R-:W-:Y:S02]  /*b1d0*/  USEL UR39, UR9, UR7, UP1 ;  /* 0x0000000709277287 */ /* 0x000fe40008800000 */
[----:B------:R-:W-:-:S03]  /*b1e0*/  UIMAD UR8, UR6, UR5, UR8 ;  /* 0x00000005060872a4 */ /* 0x000fc6000f8e0208 */
[----:B------:R-:W-:Y:S01]  /*b1f0*/  @UP0 ULDC UR5, c[0x0][0xc4c] ;  /* 0x0003130000050ab9 */ /* 0x000fe20000000800 */
[----:B------:R-:W-:Y:S01]  /*b200*/  ISETP.LT.AND P0, PT, RZ, UR39, PT ;  /* 0x00000027ff007c0c */ /* 0x000fe2000bf01270 */
[----:B------:R-:W-:Y:S01]  /*b210*/  UIMAD.WIDE.U32 UR4, UR8, UR5, URZ ;  /* 0x00000005080472a5 */ /* 0x000fe2000f8e003f */
[----:B------:R-:W-:Y:S01]  /*b220*/  @UP0 ULDC UR6, c[0x0][0xc50] ;  /* 0x0003140000060ab9 */ /* 0x000fe20000000800 */
[----:B------:R-:W-:Y:S02]  /*b230*/  UMOV UR42, UR8 ;  /* 0x00000008002a7c82 */ /* 0x000fe40008000000 */
[----:B------:R-:W-:-:S04]  /*b240*/  @UP0 USHF.R.U32.HI UR42, URZ, UR6, UR5 ;  /* 0x000000063f2a0299 */ /* 0x000fc80008011605 */
[----:B------:R-:W-:-:S04]  /*b250*/  UIADD3 UR36, -UR42, URZ, URZ ;  /* 0x0000003f2a247290 */ /* 0x000fc8000fffe13f */
[----:B------:R-:W-:Y:S01]  /*b260*/  UIMAD UR36, UR10, UR36, UR8 ;  /* 0x000000240a2472a4 */ /* 0x000fe2000f8e0208 */
[----:B------:R-:W-:Y:S11]  /*b270*/  @P0 BRA `(.L_x_2308) ;  /* 0x0000000000480947 */ /* 0x000ff60003800000 */
        /* <DEDUP_REMOVED lines=18> */
.L_x_2308:
        /* <DEDUP_REMOVED lines=20> */
.L_x_2311:
[----:B------:R-:W-:Y:S05]  /*b4e0*/  BSYNC B6 ;  /* 0x0000000000067941 */ /* 0x000fea0003800000 */
.L_x_2310:
        /* <DEDUP_REMOVED lines=20> */
.L_x_2314:
        /* <DEDUP_REMOVED lines=15> */
.L_x_2313:
[----:B------:R-:W-:Y:S05]  /*b720*/  BSYNC B6 ;  /* 0x0000000000067941 */ /* 0x000fea0003800000 */
.L_x_2312:
        /* <DEDUP_REMOVED lines=12> */
[----:B------:R-:W1:Y:S03]  /*b7f0*/  S2R R0, SR_TID.X ;  /* 0x0000000000007919 */ /* 0x000e660000002100 */
[----:B------:R-:W-:Y:S01]  /*b800*/  VIADD R19, R19, 0xffffffff ;  /* 0xffffffff13137836 */ /* 0x000fe20000000000 */
[----:B0-----:R-:W0:Y:S02]  /*b810*/  LDC.64 R2, c[0x0][0x418] ;  /* 0x00010600ff027b82 */ /* 0x001e240000000a00 */
[----:B0-----:R-:W-:Y:S02]  /*b820*/  ISETP.NE.U32.AND P0, PT, R2, RZ, PT ;  /* 0x000000ff0200720c */ /* 0x001fe40003f05070 */
[----:B-1----:R-:W-:-:S02]  /*b830*/  SHF.R.U32.HI R0, RZ, 0x5, R0 ;  /* 0x00000005ff007819 */ /* 0x002fc40000011600 */
[----:B------:R-:W-:Y:S02]  /*b840*/  ISETP.NE.AND.EX P1, PT, R3, RZ, PT, P0 ;  /* 0x000000ff0300720c */ /* 0x000fe40003f25300 */
[----:B------:R-:W-:Y:S02]  /*b850*/  LOP3.LUT R0, R0, 0x3, RZ, 0xc0, !PT ;  /* 0x0000000300007812 */ /* 0x000fe400078ec0ff */
[----:B------:R-:W-:Y:S02]  /*b860*/  P2R R4, PR, RZ, 0x2 ;  /* 0x00000002ff047803 */ /* 0x000fe40000000000 */
[----:B--2---:R-:W-:Y:S01]  /*b870*/  SHF.R.S32.HI R8, RZ, 0x1f, R7 ;  /* 0x0000001fff087819 */ /* 0x004fe20000011407 */
[----:B------:R0:W-:Y:S01]  /*b880*/  STL [R1], R7 ;  /* 0x0000000701007387 */ /* 0x0001e20000100800 */
[----:B------:R-:W-:-:S03]  /*b890*/  SEL R16, R7, RZ, !P1 ;  /* 0x000000ff07107207 */ /* 0x000fc60004800000 */
[----:B------:R0:W-:Y:S04]  /*b8a0*/  STL [R1+0x10], R4 ;  /* 0x0000100401007387 */ /* 0x0001e80000100800 */
[----:B------:R0:W-:Y:S01]  /*b8b0*/  STL [R1+0x8], R8 ;  /* 0x0000080801007387 */ /* 0x0001e20000100800 */
[----:B------:R-:W-:Y:S05]  /*b8c0*/  BRA.DIV UR4, `(.L_x_2315) ;  /* 0x0000003a04ac7947 */ /* 0x000fea000b800000 */
[----:B------:R1:W2:Y:S02]  /*b8d0*/  SHFL.IDX PT, R14, R0, RZ, 0x1f ;  /* 0x00001fff000e7589 */ /* 0x0002a400000e0000 */
.L_x_2406:
[----:B------:R-:W-:Y:S02]  /*b8e0*/  PLOP3.LUT P2, PT, PT, PT, PT, 0x8, 0x0 ;  /* 0x000000000000781c */ /* 0x000fe40003f4e170 */
[----:B--2---:R-:W-:Y:S02]  /*b8f0*/  ISETP.NE.AND P0, PT, R14, RZ, PT ;  /* 0x000000ff0e00720c */ /* 0x004fe40003f05270 */
[----:B-1----:R-:W-:-:S05]  /*b900*/  P2R R0, PR, RZ, 0x4 ;  /* 0x00000004ff007803 */ /* 0x002fca0000000000 */
[----:B------:R1:W-:Y:S06]  /*b910*/  STL [R1+0xc], R0 ;  /* 0x00000c0001007387 */ /* 0x0003ec0000100800 */
[----:B------:R-:W-:Y:S05]  /*b920*/  @P0 BRA `(.L_x_2316) ;  /* 0x0000000400000947 */ /* 0x000fea0003800000 */
[----:B------:R-:W-:-:S03]  /*b930*/  UMOV UR4, 0xffffffff ;  /* 0xffffffff00047882 */ /* 0x000fc60000000000 */
[----:B------:R-:W-:Y:S05]  /*b940*/  BRA.DIV UR4, `(.L_x_2317) ;  /* 0x0000003a04ac7947 */ /* 0x000fea000b800000 */
[----:B------:R-:W-:-:S13]  /*b950*/  ELECT P6, URZ, PT ;  /* 0x00000000003f782f */ /* 0x000fda00038c0000 */
.L_x_2409:
[----:B------:R-:W-:Y:S05]  /*b960*/  @!P6 BRA `(.L_x_2316) ;  /* 0x0000000000f0e947 */ /* 0x000fea0003800000 */
[----:B------:R-:W-:Y:S01]  /*b970*/  IMAD.MOV.U32 R16, RZ, RZ, R7 ;  /* 0x000000ffff107224 */ /* 0x000fe200078e0007 */
[----:B------:R-:W-:Y:S06]  /*b980*/  @!P1 BRA `(.L_x_2318) ;  /* 0x0000000000449947 */ /* 0x000fec0003800000 */
[----:B------:R-:W2:Y:S01]  /*b990*/  LDC R6, c[0x0][0x43c] ;  /* 0x00010f00ff067b82 */ /* 0x000ea20000000800 */
[----:B------:R-:W-:Y:S01]  /*b9a0*/  ULDC.64 UR4, c[0x0][0x428] ;  /* 0x00010a0000047ab9 */ /* 0x000fe20000000a00 */
[----:B--2---:R-:W-:-:S13]  /*b9b0*/  ISETP.NE.AND P0, PT, R6, 0x1, PT ;  /* 0x000000010600780c */ /* 0x004fda0003f05270 */
[----:B0-----:R-:W1:Y:S02]  /*b9c0*/  @P0 LDC.64 R4, c[0x0][0x440] ;  /* 0x00011000ff040b82 */ /* 0x001e640000000a00 */
[----:B-1----:R-:W-:-:S04]  /*b9d0*/  @P0 IMAD.HI.U32 R0, R19, R4, RZ ;  /* 0x0000000413000227 */ /* 0x002fc800078e00ff */
[----:B------:R-:W-:Y:S01]  /*b9e0*/  IMAD.MOV.U32 R4, RZ, RZ, R19 ;  /* 0x000000ffff047224 */ /* 0x000fe200078e0013 */
[----:B------:R-:W-:-:S04]  /*b9f0*/  @P0 SHF.R.U32.HI R4, RZ, R5, R0 ;  /* 0x00000005ff040219 */ /* 0x000fc80000011600 */
[--C-:B------:R-:W-:Y:S01]  /*ba00*/  SHF.R.S32.HI R5, RZ, 0x1f, R4.reuse ;  /* 0x0000001fff057819 */ /* 0x100fe20000011404 */
[----:B------:R-:W-:-:S04]  /*ba10*/  IMAD.MOV R0, RZ, RZ, -R4 ;  /* 0x000000ffff007224 */ /* 0x000fc800078e0a04 */
[----:B------:R-:W-:Y:S02]  /*ba20*/  IMAD R19, R6, R0, R19 ;  /* 0x0000000006137224 */ /* 0x000fe400078e0213 */
[----:B------:R-:W-:Y:S02]  /*ba30*/  IMAD R0, R8, UR4, RZ ;  /* 0x0000000408007c24 */ /* 0x000fe4000f8e02ff */
[----:B------:R-:W-:-:S04]  /*ba40*/  IMAD.WIDE.U32 R4, R7, UR4, R4 ;  /* 0x0000000407047c25 */ /* 0x000fc8000f8e0004 */
[----:B------:R-:W-:Y:S01]  /*ba50*/  IMAD R0, R7, UR5, R0 ;  /* 0x0000000507007c24 */ /* 0x000fe2000f8e0200 */
[----:B------:R-:W-:-:S03]  /*ba60*/  LEA R2, P0, R4, R2, 0x2 ;  /* 0x0000000204027211 */ /* 0x000fc600078010ff */
[----:B------:R-:W-:-:S05]  /*ba70*/  IMAD.IADD R0, R5, 0x1, R0 ;  /* 0x0000000105007824 */ /* 0x000fca00078e0200 */
[----:B------:R-:W-:-:S05]  /*ba80*/  LEA.HI.X R3, R4, R3, R0, 0x2, P0 ;  /* 0x0000000304037211 */ /* 0x000fca00000f1400 */
[----:B------:R2:W5:Y:S02]  /*ba90*/  LDG.E R16, desc[UR46][R2.64] ;  /* 0x0000002e02107981 */ /* 0x000564000c1e1900 */
.L_x_2318:
[----:B--2---:R-:W2:Y:S01]  /*baa0*/  LDL R2, [R1+0x4] ;  /* 0x0000040001027983 */ /* 0x004ea20000100800 */
[----:B-1----:R-:W-:Y:S01]  /*bab0*/  IMAD R0, R18, 0x8, R17 ;  /* 0x0000000812007824 */ /* 0x002fe200078e0211 */
[----:B--2---:R-:W-:-:S04]  /*bac0*/  SHF.L.U32 R3, R2, 0x1f, RZ ;  /* 0x0000001f02037819 */ /* 0x004fc800000006ff */
[----:B------:R-:W1:Y:S02]  /*bad0*/  SYNCS.PHASECHK.TRANS64.TRYWAIT P0, [R0+URZ+0x28840], R3 ;  /* 0x02884003000075a7 */ /* 0x000e64000800017f */
[----:B-1----:R-:W-:Y:S05]  /*bae0*/  @!P0 BRA `(.L_x_2319) ;  /* 0x0000003800648947 */ /* 0x002fea0003800000 */
.L_x_2410:
        /* <DEDUP_REMOVED lines=11> */
.L_x_2320:
[----:B------:R-:W-:Y:S01]  /*bba0*/  R2UR UR33, R0 ;  /* 0x00000000002172ca */ /* 0x000fe200000e0000 */
[----:B-1----:R-:W-:Y:S01]  /*bbb0*/  IMAD R0, R18, 0x8000, R17 ;  /* 0x0000800012007824 */ /* 0x002fe200078e0211 */
        /* <DEDUP_REMOVED lines=10> */
[----:B------:R-:W-:Y:S01]  /*bc60*/  P2R R0, PR, RZ, 0x1 ;  /* 0x00000001ff007803 */ /* 0x000fe20000000000 */
[----:B------:R-:W-:-:S02]  /*bc70*/  UIADD3 UR33, UR33, 0x28830, URZ ;  /* 0x0002883021217890 */ /* 0x000fc4000fffe03f */
[----:B------:R-:W-:Y:S01]  /*bc80*/  USHF.L.U32 UR35, UR35, 0x7, URZ ;  /* 0x0000000723237899 */ /* 0x000fe2000800063f */
[----:B------:R-:W-:Y:S01]  /*bc90*/  UMOV UR12, UR36 ;  /* 0x00000024000c7c82 */ /* 0x000fe20008000000 */
[----:B------:R-:W-:Y:S02]  /*bca0*/  UMOV UR13, UR37 ;  /* 0x00000025000d7c82 */ /* 0x000fe40008000000 */
[----:B------:R-:W-:Y:S01]  /*bcb0*/  UIADD3 UR32, UR8, 0x18400, URZ ;  /* 0x0001840008207890 */ /* 0x000fe2000fffe03f */
[----:B------:R2:W-:Y:S01]  /*bcc0*/  STL [R1+0xc], R0 ;  /* 0x00000c0001007387 */ /* 0x0005e20000100800 */
[----:B------:R-:W-:Y:S01]  /*bcd0*/  UIADD3 UR8, UR8, 0x1c400, URZ ;  /* 0x0001c40008087890 */ /* 0x000fe2000fffe03f */
[----:B------:R-:W-:Y:S01]  /*bce0*/  UMOV UR9, UR33 ;  /* 0x0000002100097c82 */ /* 0x000fe20008000000 */
[----:B------:R-:W-:-:S05]  /*bcf0*/  UMOV UR11, UR35 ;  /* 0x00000023000b7c82 */ /* 0x000fca0008000000 */
[----:B------:R2:W-:Y:S02]  /*bd00*/  UTMALDG.4D [UR32], [UR4], desc[UR6] ;  /* 0x00000620040075b4 */ /* 0x0005e40008019000 */
[----:B------:R2:W-:Y:S02]  /*bd10*/  UTMALDG.4D [UR8], [UR4], desc[UR6] ;  /* 0x00000608040075b4 */ /* 0x0005e40008019000 */
[----:B--2---:R-:W-:Y:S01]  /*bd20*/  NOP ;  /* 0x0000000000007918 */ /* 0x004fe20000000000 */
.L_x_2316:
[----:B-1----:R-:W-:Y:S01]  /*bd30*/  VIADD R0, R17, 0x10400 ;  /* 0x0001040011007836 */ /* 0x002fe20000000000 */
        /* <DEDUP_REMOVED lines=21> */
.L_x_2322:
[----:B------:R-:W-:Y:S05]  /*be90*/  BSYNC B6 ;  /* 0x0000000000067941 */ /* 0x000fea0003800000 */
.L_x_2321:
[----:B0-----:R-:W0:Y:S01]  /*bea0*/  LDC R7, c[0x0][0x448] ;  /* 0x00011200ff077b82 */ /* 0x001e220000000800 */
[----:B------:R-:W1:Y:S01]  /*beb0*/  S2R R0, SR_TID.X ;  /* 0x0000000000007919 */ /* 0x000e620000002100 */
[----:B------:R-:W-:Y:S01]  /*bec0*/  USHF.R.S32.HI UR4, URZ, 0x1f, UR36 ;  /* 0x0000001f3f047899 */ /* 0x000fe20008011424 */
[----:B------:R-:W-:Y:S01]  /*bed0*/  ULDC.64 UR8, c[0x0][0x2d8] ;  /* 0x0000b60000087ab9 */ /* 0x000fe20000000a00 */
[----:B------:R-:W2:Y:S02]  /*bee0*/  S2R R2, SR_TID.X ;  /* 0x0000000000027919 */ /* 0x000ea40000002100 */
[----:B------:R-:W-:Y:S02]  /*bef0*/  UIMAD UR6, UR4, UR8, URZ ;  /* 0x00000008040672a4 */ /* 0x000fe4000f8e023f */
[----:B------:R-:W-:Y:S01]  /*bf00*/  UIMAD.WIDE.U32 UR4, UR36, UR8, URZ ;  /* 0x00000008240472a5 */ /* 0x000fe2000f8e003f */
[----:B------:R-:W3:Y:S01]  /*bf10*/  S2R R9, SR_TID.X ;  /* 0x0000000000097919 */ /* 0x000ee20000002100 */
[----:B------:R-:W-:-:S02]  /*bf20*/  UIMAD UR6, UR36, UR9, UR6 ;  /* 0x00000009240672a4 */ /* 0x000fc4000f8e0206 */
[----:B------:R-:W-:Y:S01]  /*bf30*/  USHF.R.S32.HI UR7, URZ, 0x1f, UR42 ;  /* 0x0000001f3f077899 */ /* 0x000fe2000801142a */
[----:B------:R-:W4:Y:S01]  /*bf40*/  S2R R8, SR_TID.X ;  /* 0x0000000000087919 */ /* 0x000f220000002100 */
[----:B------:R-:W-:Y:S01]  /*bf50*/  UIADD3 UR5, UR5, UR6, URZ ;  /* 0x0000000605057290 */ /* 0x000fe2000fffe03f */
[----:B------:R-:W-:-:S03]  /*bf60*/  ULDC.64 UR8, c[0x0][0x2e0] ;  /* 0x0000b80000087ab9 */ /* 0x000fc60000000a00 */
[----:B------:R-:W-:Y:S02]  /*bf70*/  UIMAD.WIDE.U32 UR4, UR42, UR8, UR4 ;  /* 0x000000082a0472a5 */ /* 0x000fe4000f8e0004 */
[----:B------:R-:W-:Y:S01]  /*bf80*/  UIMAD UR6, UR7, UR8, URZ ;  /* 0x00000008070672a4 */ /* 0x000fe2000f8e023f */
[----:B0-----:R-:W-:-:S03]  /*bf90*/  ISETP.NE.AND P0, PT, R7, 0x1, PT ;  /* 0x000000010700780c */ /* 0x001fc60003f05270 */
[----:B------:R-:W-:Y:S01]  /*bfa0*/  UIMAD UR6, UR42, UR9, UR6 ;  /* 0x000000092a0672a4 */ /* 0x000fe2000f8e0206 */
[----:B------:R-:W-:-:S03]  /*bfb0*/  IMAD.U32 R5, RZ, RZ, UR5 ;  /* 0x00000005ff057e24 */ /* 0x000fc6000f8e00ff */
[----:B------:R-:W-:Y:S01]  /*bfc0*/  UIADD3 UR6, UR5, UR6, URZ ;  /* 0x0000000605067290 */ /* 0x000fe2000fffe03f */
[----:B-1----:R-:W-:-:S05]  /*bfd0*/  IMAD.SHL.U32 R4, R0, 0x10, RZ ;  /* 0x0000001000047824 */ /* 0x002fca00078e00ff */
[----:B------:R-:W0:Y:S01]  /*bfe0*/  @P0 LDC R3, c[0x0][0x44c] ;  /* 0x00011300ff030b82 */ /* 0x000e220000000800 */
[----:B--2---:R-:W-:Y:S01]  /*bff0*/  LOP3.LUT R2, R2, 0x7f, RZ, 0xc0, !PT ;  /* 0x0000007f02027812 */ /* 0x004fe200078ec0ff */
[----:B---3--:R-:W-:-:S03]  /*c000*/  IMAD.SHL.U32 R9, R9, 0x8, RZ ;  /* 0x0000000809097824 */ /* 0x008fc600078e00ff */
[----:B------:R-:W-:-:S03]  /*c010*/  SHF.R.U32.HI R2, RZ, 0x3, R2 ;  /* 0x00000003ff027819 */ /* 0x000fc60000011602 */
[----:B------:R-:W1:Y:S01]  /*c020*/  @P0 LDC R0, c[0x0][0x450] ;  /* 0x00011400ff000b82 */ /* 0x000e620000000800 */
[----:B------:R-:W-:Y:S01]  /*c030*/  LOP3.LUT R4, R2, 0x70, R4, 0xf8, !PT ;  /* 0x0000007002047812 */ /* 0x000fe200078ef804 */
[----:B------:R-:W-:Y:S01]  /*c040*/  IMAD.U32 R2, RZ, RZ, UR40 ;  /* 0x00000028ff027e24 */ /* 0x000fe2000f8e00ff */
[----:B------:R-:W-:Y:S01]  /*c050*/  LOP3.LUT R9, R9, 0x38, RZ, 0xc0, !PT ;  /* 0x0000003809097812 */ /* 0x000fe200078ec0ff */
[----:B----4-:R-:W-:Y:S02]  /*c060*/  IMAD.SHL.U32 R10, R8, 0x8, RZ ;  /* 0x00000008080a7824 */ /* 0x010fe400078e00ff */
[----:B------:R-:W-:Y:S01]  /*c070*/  IMAD R2, R2, 0x80, R4 ;  /* 0x0000008002027824 */ /* 0x000fe200078e0204 */
[----:B------:R-:W-:Y:S01]  /*c080*/  LOP3.LUT R9, R9, 0x40, RZ, 0xfc, !PT ;  /* 0x0000004009097812 */ /* 0x000fe200078efcff */
[----:B------:R-:W-:Y:S01]  /*c090*/  IMAD.U32 R4, RZ, RZ, UR4 ;  /* 0x00000004ff047e24 */ /* 0x000fe2000f8e00ff */
[----:B------:R-:W-:Y:S01]  /*c0a0*/  ULDC.64 UR4, c[0x0][0x2d0] ;  /* 0x0000b40000047ab9 */ /* 0x000fe20000000a00 */
        /* <DEDUP_REMOVED lines=29> */
[----:B------:R-:W-:Y:S01]  /*c280*/  IMAD.U32 R2, RZ, RZ, UR40 ;  /* 0x00000028ff027e24 */ /* 0x000fe2000f8e00ff */
[----:B------:R-:W-:Y:S02]  /*c290*/  ULDC UR4, c[0x0][0x288] ;  /* 0x0000a20000047ab9 */ /* 0x000fe40000000800 */
[----:B------:R-:W-:Y:S01]  /*c2a0*/  IMAD R3, R7, UR4, RZ ;  /* 0x0000000407037c24 */ /* 0x000fe2000f8e02ff */
[----:B------:R-:W1:Y:S04]  /*c2b0*/  SHFL.IDX PT, R6, R0, RZ, 0x181f ;  /* 0x00181fff00067589 */ /* 0x000e6800000e0000 */
[----:B------:R-:W-:Y:S01]  /*c2c0*/  SHFL.IDX PT, R8, R4, 0x1, 0x181f ;  /* 0x00381f0004087f89 */ /* 0x000fe200000e0000 */
[----:B0-----:R-:W-:-:S04]  /*c2d0*/  LOP3.LUT R5, R5, 0x7f, RZ, 0xc0, !PT ;  /* 0x0000007f05057812 */ /* 0x001fc800078ec0ff */
[----:B------:R-:W-:-:S05]  /*c2e0*/  SHF.R.U32.HI R5, RZ, 0x3, R5 ;  /* 0x00000003ff057819 */ /* 0x000fca0000011605 */
[----:B------:R-:W-:-:S04]  /*c2f0*/  IMAD R2, R2, 0x80, R5 ;  /* 0x0000008002027824 */ /* 0x000fc800078e0205 */
[C---:B------:R-:W-:Y:S01]  /*c300*/  VIADD R5, R2.reuse, 0x10 ;  /* 0x0000001002057836 */ /* 0x040fe20000000000 */
[----:B------:R-:W-:-:S04]  /*c310*/  ISETP.GE.AND P3, PT, R2, R3, PT ;  /* 0x000000030200720c */ /* 0x000fc80003f66270 */
[----:B------:R-:W-:Y:S02]  /*c320*/  ISETP.GE.AND P2, PT, R5, R3, PT ;  /* 0x000000030500720c */ /* 0x000fe40003f46270 */
[----:B------:R-:W0:Y:S07]  /*c330*/  SHFL.IDX PT, R5, R4, RZ, 0x181f ;  /* 0x00181fff04057589 */ /* 0x000e2e00000e0000 */
[----:B-1----:R-:W-:-:S05]  /*c340*/  @!P3 LEA R6, P4, R10, R6, 0x1 ;  /* 0x000000060a06b211 */ /* 0x002fca00078808ff */
[----:B0-----:R-:W-:Y:S02]  /*c350*/  @!P3 IMAD.X R7, RZ, RZ, R5, P4 ;  /* 0x000000ffff07b224 */ /* 0x001fe400020e0605 */
[----:B------:R-:W0:Y:S04]  /*c360*/  SHFL.IDX PT, R5, R0, 0x1, 0x181f ;  /* 0x00381f0000057f89 */ /* 0x000e2800000e0000 */
[----:B-----5:R-:W-:Y:S04]  /*c370*/  @!P3 LDGSTS.E.BYPASS.LTC128B.128 [R9+0x10400], desc[UR46][R6.64], !P1 ;  /* 0x104000000609bfae */ /* 0x020fe8000c901d6e */
[----:B------:R1:W-:Y:S01]  /*c380*/  @!P3 LDGSTS.E.BYPASS.LTC128B.128 [R9+0x14400], desc[UR46][R6.64+0x80], !P0 ;  /* 0x144000800609bfae */ /* 0x0003e2000c101d6e */
[----:B0-----:R-:W-:-:S05]  /*c390*/  @!P2 LEA R5, P4, R10, R5, 0x1 ;  /* 0x000000050a05a211 */ /* 0x001fca00078808ff */
[----:B------:R-:W-:Y:S02]  /*c3a0*/  @!P2 IMAD.X R8, RZ, RZ, R8, P4 ;  /* 0x000000ffff08a224 */ /* 0x000fe400020e0608 */
[----:B-1----:R-:W-:Y:S02]  /*c3b0*/  @!P2 IMAD.MOV.U32 R6, RZ, RZ, R5 ;  /* 0x000000ffff06a224 */ /* 0x002fe400078e0005 */
        /* <DEDUP_REMOVED lines=50> */
.L_x_2427:
        /* <DEDUP_REMOVED lines=11> */
.L_x_2325:
[----:B------:R-:W-:Y:S05]  /*c790*/  BSYNC B0 ;  /* 0x0000000000007941 */ /* 0x000fea0003800000 */
.L_x_2324:
[----:B------:R-:W-:Y:S01]  /*c7a0*/  NOP ;  /* 0x0000000000007918 */ /* 0x000fe20000000000 */
[----:B------:R-:W-:Y:S01]  /*c7b0*/  PLOP3.LUT P0, PT, PT, PT, PT, 0x80, 0x0 ;  /* 0x000000000000781c */ /* 0x000fe20003f0f070 */
[----:B0-----:R-:W-:-:S12]  /*c7c0*/  VIADD R6, R17, 0x28800 ;  /* 0x0002880011067836 */ /* 0x001fd80000000000 */
.L_x_2326:
        /* <DEDUP_REMOVED lines=18> */
.L_x_2428:
[----:B------:R-:W-:Y:S05]  /*c8f0*/  BSYNC B0 ;  /* 0x0000000000007941 */ /* 0x000fea0003800000 */
.L_x_2327:
[----:B------:R-:W-:-:S06]  /*c900*/  UISETP.GE.AND UP0, UPT, UR39, 0x2, UPT ;  /* 0x000000022700788c */ /* 0x000fcc000bf06270 */
[----:B------:R-:W-:-:S13]  /*c910*/  PLOP3.LUT P0, PT, PT, PT, UP0, 0x80, 0x0 ;  /* 0x000000000000781c */ /* 0x000fda0003f0f008 */
[----:B------:R-:W-:Y:S05]  /*c920*/  @!P0 BRA `(.L_x_2329) ;  /* 0x0000001c003c8947 */ /* 0x000fea0003800000 */
[----:B------:R-:W-:Y:S02]  /*c930*/  ULOP3.LUT UR4, UR39, 0x1, URZ, 0xc0, !UPT ;  /* 0x0000000127047892 */ /* 0x000fe4000f8ec03f */
[----:B------:R-:W-:Y:S02]  /*c940*/  IMAD.U32 R7, RZ, RZ, UR39 ;  /* 0x00000027ff077e24 */ /* 0x000fe4000f8e00ff */
[----:B------:R-:W-:Y:S02]  /*c950*/  UISETP.NE.U32.AND UP0, UPT, UR4, 0x1, UPT ;  /* 0x000000010400788c */ /* 0x000fe4000bf05070 */
[----:B------:R-:W-:-:S04]  /*c960*/  VIADD R7, R7, 0xfffffffe ;  /* 0xfffffffe07077836 */ /* 0x000fc80000000000 */
[----:B0-----:R-:W-:Y:S01]  /*c970*/  IMAD.MOV.U32 R0, RZ, RZ, R7 ;  /* 0x000000ffff007224 */ /* 0x001fe200078e0007 */
[----:B------:R-:W-:-:S13]  /*c980*/  PLOP3.LUT P0, PT, PT, PT, UP0, 0x80, 0x0 ;  /* 0x000000000000781c */ /* 0x000fda0003f0f008 */
[----:B------:R-:W-:Y:S05]  /*c990*/  @!P0 BRA `(.L_x_2330) ;  /* 0x0000000800648947 */ /* 0x000fea0003800000 */
[----:B------:R-:W2:Y:S04]  /*c9a0*/  LDL R3, [R1+0xc] ;  /* 0x00000c0001037983 */ /* 0x000ea80000100800 */
[----:B------:R-:W3:Y:S01]  /*c9b0*/  LDL R2, [R1+0x4] ;  /* 0x0000040001027983 */ /* 0x000ee20000100800 */
[----:B------:R-:W-:Y:S01]  /*c9c0*/  VIADD R0, R18, 0x1 ;  /* 0x0000000112007836 */ /* 0x000fe20000000000 */
[----:B------:R-:W-:Y:S04]  /*c9d0*/  BSSY B0, `(.L_x_2331) ;  /* 0x0000091000007945 */ /* 0x000fe80003800000 */
[----:B------:R-:W-:-:S04]  /*c9e0*/  ISETP.NE.AND P0, PT, R0, 0x2, PT ;  /* 0x000000020000780c */ /* 0x000fc80003f05270 */
[----:B------:R-:W-:Y:S02]  /*c9f0*/  SEL R9, RZ, 0x1, P0 ;  /* 0x00000001ff097807 */ /* 0x000fe40000000000 */
[----:B------:R-:W-:Y:S02]  /*ca00*/  SEL R0, R0, RZ, P0 ;  /* 0x000000ff00007207 */ /* 0x000fe40000000000 */
[----:B--2---:R-:W-:Y:S02]  /*ca10*/  ISETP.NE.AND P1, PT, R3, RZ, PT ;  /* 0x000000ff0300720c */ /* 0x004fe40003f25270 */
[----:B---3--:R-:W-:-:S11]  /*ca20*/  LOP3.LUT R9, R2, R9, RZ, 0x3c, !PT ;  /* 0x0000000902097212 */ /* 0x008fd600078e3cff */
[----:B------:R-:W-:Y:S05]  /*ca30*/  @!P1 BRA `(.L_x_2332) ;  /* 0x0000000800289947 */ /* 0x000fea0003800000 */
[----:B------:R-:W2:Y:S01]  /*ca40*/  LDL R2, [R1+0x10] ;  /* 0x0000100001027983 */ /* 0x000ea20000100800 */
[----:B------:R-:W-:Y:S01]  /*ca50*/  IMAD.MOV.U32 R8, RZ, RZ, R7 ;  /* 0x000000ffff087224 */ /* 0x000fe200078e0007 */
[----:B--2---:R-:W-:Y:S01]  /*ca60*/  ISETP.NE.AND P1, PT, R2, RZ, PT ;  /* 0x000000ff0200720c */ /* 0x004fe20003f25270 */
[----:B------:R-:W-:-:S12]  /*ca70*/  IMAD.MOV.U32 R2, RZ, RZ, R16 ;  /* 0x000000ffff027224 */ /* 0x000fd800078e0010 */
[----:B------:R-:W-:Y:S05]  /*ca80*/  @!P1 BRA `(.L_x_2333) ;  /* 0x0000000000509947 */ /* 0x000fea0003800000 */
[----:B------:R-:W2:Y:S01]  /*ca90*/  LDL R10, [R1+0x8] ;  /* 0x00000800010a7983 */ /* 0x000ea20000100800 */
[----:B------:R-:W0:Y:S03]  /*caa0*/  LDC R5, c[0x0][0x43c] ;  /* 0x00010f00ff057b82 */ /* 0x000e260000000800 */
[----:B------:R-:W3:Y:S01]  /*cab0*/  LDL R11, [R1] ;  /* 0x00000000010b7983 */ /* 0x000ee20000100800 */
[----:B------:R-:W-:Y:S01]  /*cac0*/  IMAD.MOV.U32 R4, RZ, RZ, R7 ;  /* 0x000000ffff047224 */ /* 0x000fe200078e0007 */
[----:B------:R-:W-:Y:S01]  /*cad0*/  ULDC.64 UR4, c[0x0][0x428] ;  /* 0x00010a0000047ab9 */ /* 0x000fe20000000a00 */
[----:B0-----:R-:W-:-:S13]  /*cae0*/  ISETP.NE.AND P0, PT, R5, 0x1, PT ;  /* 0x000000010500780c */ /* 0x001fda0003f05270 */
[----:B------:R-:W0:Y:S02]  /*caf0*/  @P0 LDC.64 R2, c[0x0][0x440] ;  /* 0x00011000ff020b82 */ /* 0x000e240000000a00 */
[----:B0-----:R-:W-:-:S05]  /*cb00*/  @P0 IMAD.HI.U32 R2, R7, R2, RZ ;  /* 0x0000000207020227 */ /* 0x001fca00078e00ff */
[----:B------:R-:W-:Y:S02]  /*cb10*/  @P0 SHF.R.U32.HI R4, RZ, R3, R2 ;  /* 0x00000003ff040219 */ /* 0x000fe40000011602 */
[----:B------:R-:W0:Y:S03]  /*cb20*/  LDC.64 R2, c[0x0][0x418] ;  /* 0x00010600ff027b82 */ /* 0x000e260000000a00 */
[----:B------:R-:W-:-:S04]  /*cb30*/  IMAD.MOV R8, RZ, RZ, -R4 ;  /* 0x000000ffff087224 */ /* 0x000fc800078e0a04 */
[----:B------:R-:W-:Y:S01]  /*cb40*/  IMAD R8, R5, R8, R7 ;  /* 0x0000000805087224 */ /* 0x000fe200078e0207 */
[----:B------:R-:W-:Y:S01]  /*cb50*/  SHF.R.S32.HI R5, RZ, 0x1f, R4 ;  /* 0x0000001fff057819 */ /* 0x000fe20000011404 */
[----:B--2---:R-:W-:-:S04]  /*cb60*/  IMAD R10, R10, UR4, RZ ;  /* 0x000000040a0a7c24 */ /* 0x004fc8000f8e02ff */
[C---:B---3--:R-:W-:Y:S02]  /*cb70*/  IMAD R10, R11.reuse, UR5, R10 ;  /* 0x000000050b0a7c24 */ /* 0x048fe4000f8e020a */
[----:B------:R-:W-:-:S04]  /*cb80*/  IMAD.WIDE.U32 R4, R11, UR4, R4 ;  /* 0x000000040b047c25 */ /* 0x000fc8000f8e0004 */
[----:B------:R-:W-:Y:S01]  /*cb90*/  IMAD.IADD R5, R10, 0x1, R5 ;  /* 0x000000010a057824 */ /* 0x000fe200078e0205 */
[----:B0-----:R-:W-:-:S04]  /*cba0*/  LEA R2, P0, R4, R2, 0x2 ;  /* 0x0000000204027211 */ /* 0x001fc800078010ff */
[----:B------:R-:W-:-:S05]  /*cbb0*/  LEA.HI.X R3, R4, R3, R5, 0x2, P0 ;  /* 0x0000000304037211 */ /* 0x000fca00000f1405 */
[----:B------:R0:W5:Y:S04]  /*cbc0*/  LDG.E R2, desc[UR46][R2.64] ;  /* 0x0000002e02027981 */ /* 0x000168000c1e1900 */
.L_x_2333:
[----:B------:R-:W-:Y:S01]  /*cbd0*/  IMAD R4, R0, 0x8, R17 ;  /* 0x0000000800047824 */ /* 0x000fe200078e0211 */
[----:B0-----:R-:W-:Y:S01]  /*cbe0*/  SHF.L.U32 R3, R9, 0x1f, RZ ;  /* 0x0000001f09037819 */ /* 0x001fe200000006ff */
[----:B------:R-:W-:Y:S03]  /*cbf0*/  BSSY B1, `(.L_x_2334) ;  /* 0x0000003000017945 */ /* 0x000fe60003800000 */
[----:B------:R-:W0:Y:S02]  /*cc00*/  SYNCS.PHASECHK.TRANS64.TRYWAIT P0, [R4+URZ+0x28840], R3 ;  /* 0x02884003040075a7 */ /* 0x000e24000800017f */
[----:B0-----:R-:W-:Y:S05]  /*cc10*/  @!P0 BRA `(.L_x_2335) ;  /* 0x0000003000d88947 */ /* 0x001fea0003800000 */
.L_x_2429:
[----:B------:R-:W-:Y:S05]  /*cc20*/  BSYNC B1 ;  /* 0x0000000000017941 */ /* 0x000fea0003800000 */
.L_x_2334:
        /* <DEDUP_REMOVED lines=12> */
.L_x_2337:
[----:B------:R-:W-:Y:S05]  /*ccf0*/  BSYNC B1 ;  /* 0x0000000000017941 */ /* 0x000fea0003800000 */
.L_x_2336:
[----:B------:R-:W-:Y:S01]  /*cd00*/  IMAD.MOV.U32 R10, RZ, RZ, RZ ;  /* 0x000000ffff0a7224 */ /* 0x000fe200078e00ff */
[----:B------:R-:W-:Y:S01]  /*cd10*/  R2UR UR11, R8 ;  /* 0x00000000080b72ca */ /* 0x000fe200000e0000 */
[----:B0-----:R-:W-:Y:S01]  /*cd20*/  IMAD R3, R0, 0x8000, R17 ;  /* 0x0000800000037824 */ /* 0x001fe200078e0211 */
[----:B------:R-:W-:Y:S01]  /*cd30*/  UIADD3 UR4, UP0, UR44, 0x370, URZ ;  /* 0x000003702c047890 */ /* 0x000fe2000ff1e03f */
[----:B------:R-:W-:Y:S01]  /*cd40*/  PLOP3.LUT P0, PT, PT, PT, PT, 0x80, 0x0 ;  /* 0x000000000000781c */ /* 0x000fe20003f0f070 */
[----:B------:R-:W-:Y:S01]  /*cd50*/  VIADD R4, R4, 0x28830 ;  /* 0x0002883004047836 */ /* 0x000fe20000000000 */
[----:B------:R-:W-:Y:S01]  /*cd60*/  R2UR UR10, R10 ;  /* 0x000000000a0a72ca */ /* 0x000fe200000e0000 */
[----:B------:R-:W-:Y:S01]  /*cd70*/  VIADD R5, R3, 0x18400 ;  /* 0x0001840003057836 */ /* 0x000fe20000000000 */
[----:B------:R-:W-:Y:S01]  /*cd80*/  UIADD3.X UR5, URZ, UR45, URZ, UP0, !UPT ;  /* 0x0000002d3f057290 */ /* 0x000fe200087fe43f */
[----:B------:R-:W-:Y:S01]  /*cd90*/  UMOV UR6, 0x0 ;  /* 0x0000000000067882 */ /* 0x000fe20000000000 */
[----:B------:R-:W-:-:S04]  /*cda0*/  UMOV UR7, 0x14f00000 ;  /* 0x14f0000000077882 */ /* 0x000fc80000000000 */
[----:B------:R-:W-:-:S12]  /*cdb0*/  USHF.L.U32 UR11, UR11, 0x7, URZ ;  /* 0x000000070b0b7899 */ /* 0x000fd8000800063f */
.L_x_2338:
[----:B------:R-:W-:-:S13]  /*cdc0*/  @P0 ELECT P2, URZ, PT ;  /* 0x00000000003f082f */ /* 0x000fda0003840000 */
[----:B-----5:R-:W-:Y:S01]  /*cdd0*/  @P2 R2UR UR13, R2 ;  /* 0x00000000020d22ca */ /* 0x020fe200000e0000 */
[----:B------:R-:W-:Y:S01]  /*cde0*/  UMOV UR12, UR36 ;  /* 0x00000024000c7c82 */ /* 0x000fe20008000000 */
        /* <DEDUP_REMOVED lines=12> */
.L_x_2339:
[----:B------:R-:W-:-:S13]  /*ceb0*/  @P0 ELECT P2, URZ, PT ;  /* 0x00000000003f082f */ /* 0x000fda0003840000 */
[----:B------:R-:W-:Y:S01]  /*cec0*/  @P2 R2UR UR13, R2 ;  /* 0x00000000020d22ca */ /* 0x000fe200000e0000 */
[----:B------:R-:W-:Y:S01]  /*ced0*/  UMOV UR12, UR36 ;  /* 0x00000024000c7c82 */ /* 0x000fe20008000000 */
        /* <DEDUP_REMOVED lines=12> */
.L_x_2430:
[----:B------:R-:W-:Y:S05]  /*cfa0*/  BSYNC B1 ;  /* 0x0000000000017941 */ /* 0x000fea0003800000 */
.L_x_2340:
        /* <DEDUP_REMOVED lines=12> */
.L_x_2343:
[----:B------:R-:W-:Y:S05]  /*d070*/  BSYNC B1 ;  /* 0x0000000000017941 */ /* 0x000fea0003800000 */
.L_x_2342:
[----:B------:R-:W-:Y:S01]  /*d080*/  R2UR UR6, R12 ;  /* 0x000000000c0672ca */ /* 0x000fe200000e0000 */
[C-C-:B0-----:R-:W-:Y:S01]  /*d090*/  IMAD R3, R18.reuse, 0x8, R17.reuse ;  /* 0x0000000812037824 */ /* 0x141fe200078e0211 */
[----:B------:R-:W-:Y:S01]  /*d0a0*/  R2UR UR7, R13 ;  /* 0x000000000d0772ca */ /* 0x000fe200000e0000 */
[----:B------:R-:W-:Y:S01]  /*d0b0*/  IMAD R4, R18, 0x8000, R17 ;  /* 0x0000800012047824 */ /* 0x000fe200078e0211 */
[----:B------:R-:W-:Y:S01]  /*d0c0*/  R2UR UR10, R10 ;  /* 0x000000000a0a72ca */ /* 0x000fe200000e0000 */
[----:B------:R-:W-:Y:S01]  /*d0d0*/  UIADD3 UR4, UP0, UR44, 0x470, URZ ;  /* 0x000004702c047890 */ /* 0x000fe2000ff1e03f */
[----:B------:R-:W-:Y:S01]  /*d0e0*/  PLOP3.LUT P0, PT, PT, PT, PT, 0x80, 0x0 ;  /* 0x000000000000781c */ /* 0x000fe20003f0f070 */
[----:B------:R-:W-:Y:S02]  /*d0f0*/  IMAD.SHL.U32 R5, R19, 0x80, RZ ;  /* 0x0000008013057824 */ /* 0x000fe400078e00ff */
[----:B------:R-:W-:Y:S01]  /*d100*/  VIADD R3, R3, 0x28850 ;  /* 0x0002885003037836 */ /* 0x000fe20000000000 */
[----:B------:R-:W-:Y:S01]  /*d110*/  UIADD3.X UR5, URZ, UR45, URZ, UP0, !UPT ;  /* 0x0000002d3f057290 */ /* 0x000fe200087fe43f */
[----:B------:R-:W-:-:S11]  /*d120*/  VIADD R10, R4, 0x400 ;  /* 0x00000400040a7836 */ /* 0x000fd60000000000 */
.L_x_2344:
        /* <DEDUP_REMOVED lines=15> */
.L_x_2345:
        /* <DEDUP_REMOVED lines=10> */
[----:B------:R-:W-:Y:S02]  /*d2c0*/  IMAD.MOV.U32 R16, RZ, RZ, R2 ;  /* 0x000000ffff107224 */ /* 0x000fe400078e0002 */
[----:B------:R-:W-:-:S07]  /*d2d0*/  IMAD.MOV.U32 R19, RZ, RZ, R8 ;  /* 0x000000ffff137224 */ /* 0x000fce00078e0008 */
.L_x_2332:
[----:B------:R-:W-:Y:S05]  /*d2e0*/  BSYNC B0 ;  /* 0x0000000000007941 */ /* 0x000fea0003800000 */
.L_x_2331:
[----:B------:R0:W-:Y:S01]  /*d2f0*/  STL [R1+0x4], R9 ;  /* 0x0000040901007387 */ /* 0x0001e20000100800 */
[----:B------:R-:W-:Y:S01]  /*d300*/  UIADD3 UR4, UR39, -0x3, URZ ;  /* 0xfffffffd27047890 */ /* 0x000fe2000fffe03f */
[----:B------:R-:W-:-:S05]  /*d310*/  IMAD.MOV.U32 R18, RZ, RZ, R0 ;  /* 0x000000ffff127224 */ /* 0x000fca00078e0000 */
[----:B------:R-:W-:-:S07]  /*d320*/  IMAD.U32 R0, RZ, RZ, UR4 ;  /* 0x00000004ff007e24 */ /* 0x000fce000f8e00ff */
.L_x_2330:
[----:B------:R-:W-:Y:S01]  /*d330*/  ISETP.NE.AND P0, PT, R7, RZ, PT ;  /* 0x000000ff0700720c */ /* 0x000fe20003f05270 */
[----:B------:R-:W-:-:S12]  /*d340*/  BSSY B0, `(.L_x_2329) ;  /* 0x000012d000007945 */ /* 0x000fd80003800000 */
[----:B------:R-:W-:Y:S05]  /*d350*/  @!P0 BRA `(.L_x_2346) ;  /* 0x0000001000ac8947 */ /* 0x000fea0003800000 */
[----:B------:R-:W-:-:S07]  /*d360*/  IMAD.MOV.U32 R8, RZ, RZ, R16 ;  /* 0x000000ffff087224 */ /* 0x000fce00078e0010 */
.L_x_2377:
[----:B------:R-:W2:Y:S04]  /*d370*/  LDL R3, [R1+0xc] ;  /* 0x00000c0001037983 */ /* 0x000ea80000100800 */
[----:B------:R-:W3:Y:S01]  /*d380*/  LDL R2, [R1+0x4] ;  /* 0x0000040001027983 */ /* 0x000ee20000100800 */
[----:B------:R-:W-:Y:S01]  /*d390*/  VIADD R4, R18, 0x1 ;  /* 0x0000000112047836 */ /* 0x000fe20000000000 */
[----:B------:R-:W-:Y:S05]  /*d3a0*/  YIELD ;  /* 0x0000000000007946 */ /* 0x000fea0003800000 */
[----:B------:R-:W-:Y:S01]  /*d3b0*/  ISETP.NE.AND P0, PT, R4, 0x2, PT ;  /* 0x000000020400780c */ /* 0x000fe20003f05270 */
[----:B------:R-:W-:Y:S03]  /*d3c0*/  BSSY B1, `(.L_x_2347) ;  /* 0x000008e000017945 */ /* 0x000fe60003800000 */
[----:B------:R-:W-:-:S02]  /*d3d0*/  SEL R5, RZ, 0x1, P0 ;  /* 0x00000001ff057807 */ /* 0x000fc40000000000 */
[----:B------:R-:W-:Y:S02]  /*d3e0*/  SEL R4, R4, RZ, P0 ;  /* 0x000000ff04047207 */ /* 0x000fe40000000000 */
[----:B--2---:R-:W-:Y:S02]  /*d3f0*/  ISETP.NE.AND P1, PT, R3, RZ, PT ;  /* 0x000000ff0300720c */ /* 0x004fe40003f25270 */
[----:B---3--:R-:W-:-:S11]  /*d400*/  LOP3.LUT R5, R2, R5, RZ, 0x3c, !PT ;  /* 0x0000000502057212 */ /* 0x008fd600078e3cff */
[----:B-1----:R-:W-:Y:S05]  /*d410*/  @!P1 BRA `(.L_x_2348) ;  /* 0x0000000800209947 */ /* 0x002fea0003800000 */
[----:B------:R-:W2:Y:S01]  /*d420*/  LDL R2, [R1+0x10] ;  /* 0x0000100001027983 */ /* 0x000ea20000100800 */
[----:B------:R-:W-:Y:S01]  /*d430*/  IMAD.MOV.U32 R7, RZ, RZ, R0 ;  /* 0x000000ffff077224 */ /* 0x000fe200078e0000 */
[----:B--2---:R-:W-:-:S13]  /*d440*/  ISETP.NE.AND P1, PT, R2, RZ, PT ;  /* 0x000000ff0200720c */ /* 0x004fda0003f25270 */
[----:B------:R-:W-:Y:S05]  /*d450*/  @!P1 BRA `(.L_x_2349) ;  /* 0x0000000000509947 */ /* 0x000fea0003800000 */
[----:B------:R-:W2:Y:S01]  /*d460*/  LDL R10, [R1+0x8] ;  /* 0x00000800010a7983 */ /* 0x000ea20000100800 */
[----:B------:R-:W1:Y:S01]  /*d470*/  LDC R8, c[0x0][0x43c] ;  /* 0x00010f00ff087b82 */ /* 0x000e620000000800 */
[----:B------:R-:W-:Y:S02]  /*d480*/  ULDC.64 UR4, c[0x0][0x428] ;  /* 0x00010a0000047ab9 */ /* 0x000fe40000000a00 */
[----:B0-----:R-:W3:Y:S01]  /*d490*/  LDL R9, [R1] ;  /* 0x0000000001097983 */ /* 0x001ee20000100800 */
[----:B-1----:R-:W-:-:S13]  /*d4a0*/  ISETP.NE.AND P0, PT, R8, 0x1, PT ;  /* 0x000000010800780c */ /* 0x002fda0003f05270 */
        /* <DEDUP_REMOVED lines=15> */
.L_x_2349:
[----:B------:R-:W-:Y:S01]  /*d5a0*/  IMAD R3, R4, 0x8, R17 ;  /* 0x0000000804037824 */ /* 0x000fe200078e0211 */
[----:B------:R-:W-:Y:S01]  /*d5b0*/  SHF.L.U32 R2, R5, 0x1f, RZ ;  /* 0x0000001f05027819 */ /* 0x000fe200000006ff */
[----:B------:R-:W-:Y:S03]  /*d5c0*/  BSSY B2, `(.L_x_2350) ;  /* 0x0000003000027945 */ /* 0x000fe60003800000 */
[----:B------:R-:W2:Y:S02]  /*d5d0*/  SYNCS.PHASECHK.TRANS64.TRYWAIT P0, [R3+URZ+0x28840], R2 ;  /* 0x02884002030075a7 */ /* 0x000ea4000800017f */
[----:B--2---:R-:W-:Y:S05]  /*d5e0*/  @!P0 BRA `(.L_x_2351) ;  /* 0x00000028008c8947 */ /* 0x004fea0003800000 */
.L_x_2431:
[----:B------:R-:W-:Y:S05]  /*d5f0*/  BSYNC B2 ;  /* 0x0000000000027941 */ /* 0x000fea0003800000 */
.L_x_2350:
        /* <DEDUP_REMOVED lines=12> */
.L_x_2353:
[----:B------:R-:W-:Y:S05]  /*d6c0*/  BSYNC B2 ;  /* 0x0000000000027941 */ /* 0x000fea0003800000 */
.L_x_2352:
        /* <DEDUP_REMOVED lines=11> */
.L_x_2354:
        /* <DEDUP_REMOVED lines=16> */
.L_x_2355:
        /* <DEDUP_REMOVED lines=16> */
.L_x_2432:
[----:B------:R-:W-:Y:S05]  /*d980*/  BSYNC B2 ;  /* 0x0000000000027941 */ /* 0x000fea0003800000 */
.L_x_2356:
        /* <DEDUP_REMOVED lines=11> */
.L_x_2359:
[----:B------:R-:W-:Y:S05]  /*da40*/  BSYNC B2 ;  /* 0x0000000000027941 */ /* 0x000fea0003800000 */
.L_x_2358:
[----:B------:R-:W-:Y:S01]  /*da50*/  R2UR UR10, R12 ;  /* 0x000000000c0a72ca */ /* 0x000fe200000e0000 */
[----:B------:R-:W-:Y:S01]  /*da60*/  IMAD R18, R18, 0x8000, R17 ;  /* 0x0000800012127824 */ /* 0x000fe200078e0211 */
[----:B------:R-:W-:Y:S01]  /*da70*/  R2UR UR6, R10 ;  /* 0x000000000a0672ca */ /* 0x000fe200000e0000 */
[----:B------:R-:W-:Y:S01]  /*da80*/  UIADD3 UR4, UP0, UR44, 0x470, URZ ;  /* 0x000004702c047890 */ /* 0x000fe2000ff1e03f */
[----:B------:R-:W-:Y:S01]  /*da90*/  R2UR UR7, R11 ;  /* 0x000000000b0772ca */ /* 0x000fe200000e0000 */
[----:B0-----:R-:W-:Y:S01]  /*daa0*/  IMAD.SHL.U32 R3, R19, 0x80, RZ ;  /* 0x0000008013037824 */ /* 0x001fe200078e00ff */
[----:B------:R-:W-:Y:S01]  /*dab0*/  PLOP3.LUT P0, PT, PT, PT, PT, 0x80, 0x0 ;  /* 0x000000000000781c */ /* 0x000fe20003f0f070 */
[----:B------:R-:W-:Y:S01]  /*dac0*/  VIADD R2, R2, 0x50 ;  /* 0x0000005002027836 */ /* 0x000fe20000000000 */
[----:B------:R-:W-:Y:S01]  /*dad0*/  UIADD3.X UR5, URZ, UR45, URZ, UP0, !UPT ;  /* 0x0000002d3f057290 */ /* 0x000fe200087fe43f */
[----:B------:R-:W-:-:S11]  /*dae0*/  VIADD R9, R18, 0x400 ;  /* 0x0000040012097836 */ /* 0x000fd60000000000 */
.L_x_2360:
        /* <DEDUP_REMOVED lines=15> */
.L_x_2361:
        /* <DEDUP_REMOVED lines=12> */
.L_x_2348:
[----:B------:R-:W-:Y:S05]  /*dca0*/  BSYNC B1 ;  /* 0x0000000000017941 */ /* 0x000fea0003800000 */
.L_x_2347:
[----:B------:R-:W2:Y:S01]  /*dcb0*/  LDL R2, [R1+0xc] ;  /* 0x00000c0001027983 */ /* 0x000ea20000100800 */
[----:B------:R-:W-:Y:S01]  /*dcc0*/  VIADD R18, R4, 0x1 ;  /* 0x0000000104127836 */ /* 0x000fe20000000000 */
[----:B------:R-:W-:Y:S04]  /*dcd0*/  BSSY B1, `(.L_x_2362) ;  /* 0x0000090000017945 */ /* 0x000fe80003800000 */
[----:B------:R-:W-:-:S04]  /*dce0*/  ISETP.NE.AND P0, PT, R18, 0x2, PT ;  /* 0x000000021200780c */ /* 0x000fc80003f05270 */
[----:B------:R-:W-:Y:S02]  /*dcf0*/  SEL R18, R18, RZ, P0 ;  /* 0x000000ff12127207 */ /* 0x000fe40000000000 */
[----:B--2---:R-:W-:Y:S02]  /*dd00*/  ISETP.NE.AND P1, PT, R2, RZ, PT ;  /* 0x000000ff0200720c */ /* 0x004fe40003f25270 */
[----:B------:R-:W-:-:S04]  /*dd10*/  SEL R2, RZ, 0x1, P0 ;  /* 0x00000001ff027807 */ /* 0x000fc80000000000 */
[----:B------:R-:W-:-:S05]  /*dd20*/  LOP3.LUT R10, R5, R2, RZ, 0x3c, !PT ;  /* 0x00000002050a7212 */ /* 0x000fca00078e3cff */
[----:B------:R1:W-:Y:S02]  /*dd30*/  STL [R1+0x4], R10 ;  /* 0x0000040a01007387 */ /* 0x0003e40000100800 */
[----:B------:R-:W-:Y:S05]  /*dd40*/  @!P1 BRA `(.L_x_2363) ;  /* 0x0000000800209947 */ /* 0x000fea0003800000 */
[----:B------:R-:W2:Y:S01]  /*dd50*/  LDL R3, [R1+0x10] ;  /* 0x0000100001037983 */ /* 0x000ea20000100800 */
[----:B------:R-:W-:Y:S01]  /*dd60*/  VIADD R7, R0, 0xffffffff ;  /* 0xffffffff00077836 */ /* 0x000fe20000000000 */
[----:B--2---:R-:W-:-:S13]  /*dd70*/  ISETP.NE.AND P1, PT, R3, RZ, PT ;  /* 0x000000ff0300720c */ /* 0x004fda0003f25270 */
[----:B------:R-:W-:Y:S05]  /*dd80*/  @!P1 BRA `(.L_x_2364) ;  /* 0x0000000000509947 */ /* 0x000fea0003800000 */
[----:B------:R-:W2:Y:S01]  /*dd90*/  LDL R12, [R1+0x8] ;  /* 0x00000800010c7983 */ /* 0x000ea20000100800 */
[----:B0-----:R-:W0:Y:S01]  /*dda0*/  LDC R9, c[0x0][0x43c] ;  /* 0x00010f00ff097b82 */ /* 0x001e220000000800 */
[----:B------:R-:W-:Y:S02]  /*ddb0*/  ULDC.64 UR4, c[0x0][0x428] ;  /* 0x00010a0000047ab9 */ /* 0x000fe40000000a00 */
[----:B------:R-:W3:Y:S01]  /*ddc0*/  LDL R11, [R1] ;  /* 0x00000000010b7983 */ /* 0x000ee20000100800 */
        /* <DEDUP_REMOVED lines=16> */
.L_x_2364:
[----:B------:R-:W-:Y:S01]  /*ded0*/  IMAD R2, R18, 0x8, R17 ;  /* 0x0000000812027824 */ /* 0x000fe200078e0211 */
[----:B------:R-:W-:Y:S01]  /*dee0*/  SHF.L.U32 R3, R10, 0x1f, RZ ;  /* 0x0000001f0a037819 */ /* 0x000fe200000006ff */
[----:B------:R-:W-:Y:S03]  /*def0*/  BSSY B2, `(.L_x_2365) ;  /* 0x0000003000027945 */ /* 0x000fe60003800000 */
[----:B------:R-:W3:Y:S02]  /*df00*/  SYNCS.PHASECHK.TRANS64.TRYWAIT P0, [R2+URZ+0x28840], R3 ;  /* 0x02884003020075a7 */ /* 0x000ee4000800017f */
[----:B---3--:R-:W-:Y:S05]  /*df10*/  @!P0 BRA `(.L_x_2366) ;  /* 0x0000002000688947 */ /* 0x008fea0003800000 */
.L_x_2433:
[----:B------:R-:W-:Y:S05]  /*df20*/  BSYNC B2 ;  /* 0x0000000000027941 */ /* 0x000fea0003800000 */
.L_x_2365:
        /* <DEDUP_REMOVED lines=12> */
.L_x_2368:
[----:B------:R-:W-:Y:S05]  /*dff0*/  BSYNC B2 ;  /* 0x0000000000027941 */ /* 0x000fea0003800000 */
.L_x_2367:
[----:B------:R-:W-:Y:S01]  /*e000*/  IMAD.MOV.U32 R12, RZ, RZ, RZ ;  /* 0x000000ffff0c7224 */ /* 0x000fe200078e00ff */
[----:B------:R-:W-:Y:S01]  /*e010*/  UIADD3 UR4, UP0, UR44, 0x370, URZ ;  /* 0x000003702c047890 */ /* 0x000fe2000ff1e03f */
[C---:B---3--:R-:W-:Y:S01]  /*e020*/  IMAD R3, R18.reuse, 0x8, R6 ;  /* 0x0000000812037824 */ /* 0x048fe200078e0206 */
[----:B------:R-:W-:Y:S01]  /*e030*/  PLOP3.LUT P0, PT, PT, PT, PT, 0x80, 0x0 ;  /* 0x000000000000781c */ /* 0x000fe20003f0f070 */
[----:B------:R-:W-:Y:S01]  /*e040*/  IMAD R2, R18, 0x8000, R17 ;  /* 0x0000800012027824 */ /* 0x000fe200078e0211 */
[----:B------:R-:W-:Y:S01]  /*e050*/  R2UR UR10, R12 ;  /* 0x000000000c0a72ca */ /* 0x000fe200000e0000 */
[----:B------:R-:W-:Y:S01]  /*e060*/  VIADD R3, R3, 0x30 ;  /* 0x0000003003037836 */ /* 0x000fe20000000000 */
[----:B------:R-:W-:Y:S01]  /*e070*/  UIADD3.X UR5, URZ, UR45, URZ, UP0, !UPT ;  /* 0x0000002d3f057290 */ /* 0x000fe200087fe43f */
[----:B------:R-:W-:Y:S01]  /*e080*/  IMAD.SHL.U32 R9, R7, 0x80, RZ ;  /* 0x0000008007097824 */ /* 0x000fe200078e00ff */
[----:B------:R-:W-:Y:S01]  /*e090*/  UMOV UR6, 0x0 ;  /* 0x0000000000067882 */ /* 0x000fe20000000000 */
[----:B-1----:R-:W-:Y:S01]  /*e0a0*/  VIADD R10, R2, 0x18400 ;  /* 0x00018400020a7836 */ /* 0x002fe20000000000 */
[----:B------:R-:W-:-:S09]  /*e0b0*/  UMOV UR7, 0x14f00000 ;  /* 0x14f0000000077882 */ /* 0x000fd20000000000 */
.L_x_2369:
        /* <DEDUP_REMOVED lines=16> */
.L_x_2370:
        /* <DEDUP_REMOVED lines=15> */
.L_x_2434:
[----:B------:R-:W-:Y:S05]  /*e2b0*/  BSYNC B2 ;  /* 0x0000000000027941 */ /* 0x000fea0003800000 */
.L_x_2371:
        /* <DEDUP_REMOVED lines=11> */
.L_x_2374:
[----:B------:R-:W-:Y:S05]  /*e370*/  BSYNC B2 ;  /* 0x0000000000027941 */ /* 0x000fea0003800000 */
.L_x_2373:
[----:B------:R-:W-:Y:S01]  /*e380*/  R2UR UR10, R12 ;  /* 0x000000000c0a72ca */ /* 0x000fe200000e0000 */
[----:B------:R-:W-:Y:S01]  /*e390*/  IMAD R4, R4, 0x8000, R17 ;  /* 0x0000800004047824 */ /* 0x000fe200078e0211 */
[----:B------:R-:W-:Y:S01]  /*e3a0*/  R2UR UR6, R10 ;  /* 0x000000000a0672ca */ /* 0x000fe200000e0000 */
[----:B------:R-:W-:Y:S01]  /*e3b0*/  UIADD3 UR4, UP0, UR44, 0x470, URZ ;  /* 0x000004702c047890 */ /* 0x000fe2000ff1e03f */
[----:B------:R-:W-:Y:S01]  /*e3c0*/  R2UR UR7, R11 ;  /* 0x000000000b0772ca */ /* 0x000fe200000e0000 */
[----:B------:R-:W-:Y:S01]  /*e3d0*/  IMAD.SHL.U32 R3, R19, 0x80, RZ ;  /* 0x0000008013037824 */ /* 0x000fe200078e00ff */
[----:B------:R-:W-:Y:S01]  /*e3e0*/  PLOP3.LUT P0, PT, PT, PT, PT, 0x80, 0x0 ;  /* 0x000000000000781c */ /* 0x000fe20003f0f070 */
[----:B0-----:R-:W-:Y:S01]  /*e3f0*/  VIADD R2, R2, 0x50 ;  /* 0x0000005002027836 */ /* 0x001fe20000000000 */
[----:B------:R-:W-:Y:S01]  /*e400*/  UIADD3.X UR5, URZ, UR45, URZ, UP0, !UPT ;  /* 0x0000002d3f057290 */ /* 0x000fe200087fe43f */
[----:B------:R-:W-:-:S11]  /*e410*/  VIADD R5, R4, 0x400 ;  /* 0x0000040004057836 */ /* 0x000fd60000000000 */
.L_x_2375:
        /* <DEDUP_REMOVED lines=15> */
.L_x_2376:
        /* <DEDUP_REMOVED lines=12> */
.L_x_2363:
[----:B------:R-:W-:Y:S05]  /*e5d0*/  BSYNC B1 ;  /* 0x0000000000017941 */ /* 0x000fea0003800000 */
.L_x_2362:
[C---:B------:R-:W-:Y:S01]  /*e5e0*/  ISETP.GT.AND P0, PT, R0.reuse, 0x1, PT ;  /* 0x000000010000780c */ /* 0x040fe20003f04270 */
[----:B------:R-:W-:-:S12]  /*e5f0*/  VIADD R0, R0, 0xfffffffe ;  /* 0xfffffffe00007836 */ /* 0x000fd80000000000 */
[----:B------:R-:W-:Y:S05]  /*e600*/  @P0 BRA `(.L_x_2377) ;  /* 0xffffffec00580947 */ /* 0x000fea000383ffff */
.L_x_2346:
[----:B------:R-:W-:Y:S05]  /*e610*/  BSYNC B0 ;  /* 0x0000000000007941 */ /* 0x000fea0003800000 */
.L_x_2329:
[----:B0-----:R-:W0:Y:S01]  /*e620*/  S2R R0, SR_TID.X ;  /* 0x0000000000007919 */ /* 0x001e220000002100 */
[----:B------:R-:W-:Y:S01]  /*e630*/  BSSY B0, `(.L_x_2378) ;  /* 0x0000011000007945 */ /* 0x000fe20003800000 */
[----:B0-----:R-:W-:-:S04]  /*e640*/  LOP3.LUT R6, R0, 0x7f, RZ, 0xc0, !PT ;  /* 0x0000007f00067812 */ /* 0x001fc800078ec0ff */
[----:B------:R-:W-:-:S13]  /*e650*/  ISETP.NE.AND P1, PT, R6, RZ, PT ;  /* 0x000000ff0600720c */ /* 0x000fda0003f25270 */
[----:B------:R-:W-:Y:S05]  /*e660*/  @P1 BRA `(.L_x_2379) ;  /* 0x0000000000341947 */ /* 0x000fea0003800000 */
[----:B------:R-:W0:Y:S01]  /*e670*/  S2R R5, SR_LANEID ;  /* 0x0000000000057919 */ /* 0x000e220000000000 */
[----:B------:R-:W-:Y:S01]  /*e680*/  VOTEU.ANY UR4, UPT, PT ;  /* 0x0000000000047886 */ /* 0x000fe200038e0100 */
[----:B------:R-:W2:Y:S01]  /*e690*/  LDC.64 R2, c[0x0][0xc80] ;  /* 0x00032000ff027b82 */ /* 0x000ea20000000a00 */
[----:B------:R-:W0:Y:S02]  /*e6a0*/  FLO.U32 R0, UR4 ;  /* 0x0000000400007d00 */ /* 0x000e2400080e0000 */
[----:B0-----:R-:W-:-:S06]  /*e6b0*/  ISETP.EQ.U32.AND P0, PT, R0, R5, PT ;  /* 0x000000050000720c */ /* 0x001fcc0003f02070 */
[----:B------:R-:W2:Y:S07]  /*e6c0*/  POPC R5, UR4 ;  /* 0x0000000400057d09 */ /* 0x000eae0008000000 */
[----:B--2---:R-:W2:Y:S01]  /*e6d0*/  @P0 ATOMG.E.ADD.STRONG.GPU PT, R3, desc[UR46][R2.64], R5 ;  /* 0x00000005020309a8 */ /* 0x004ea200081ee1ee */
[----:B------:R-:W0:Y:S02]  /*e6e0*/  S2R R4, SR_LTMASK ;  /* 0x0000000000047919 */ /* 0x000e240000003900 */
[----:B0-----:R-:W-:-:S04]  /*e6f0*/  LOP3.LUT R4, R4, UR4, RZ, 0xc0, !PT ;  /* 0x0000000404047c12 */ /* 0x001fc8000f8ec0ff */
[----:B------:R-:W0:Y:S01]  /*e700*/  POPC R7, R4 ;  /* 0x0000000400077309 */ /* 0x000e220000000000 */
[----:B--2---:R-:W0:Y:S02]  /*e710*/  SHFL.IDX PT, R0, R3, R0, 0x1f ;  /* 0x00001f0003007589 */ /* 0x004e2400000e0000 */
[----:B0-----:R-:W-:-:S05]  /*e720*/  IADD3 R0, R0, UR41, R7 ;  /* 0x0000002900007c10 */ /* 0x001fca000fffe007 */
[----:B------:R0:W-:Y:S02]  /*e730*/  STL [R1+0x18], R0 ;  /* 0x0000180001007387 */ /* 0x0001e40000100800 */
.L_x_2379:
[----:B------:R-:W-:Y:S05]  /*e740*/  BSYNC B0 ;  /* 0x0000000000007941 */ /* 0x000fea0003800000 */
.L_x_2378:
[----:B0-----:R-:W2:Y:S01]  /*e750*/  LDL.LU R0, [R1+0xc] ;  /* 0x00000c0001007983 */ /* 0x001ea20000300800 */
[----:B------:R-:W-:Y:S01]  /*e760*/  BSSY B0, `(.L_x_2380) ;  /* 0x0000038000007945 */ /* 0x000fe20003800000 */
[----:B--2---:R-:W-:-:S13]  /*e770*/  ISETP.NE.AND P0, PT, R0, RZ, PT ;  /* 0x000000ff0000720c */ /* 0x004fda0003f05270 */
[----:B------:R-:W-:Y:S05]  /*e780*/  @!P0 BRA `(.L_x_2381) ;  /* 0x0000000000d48947 */ /* 0x000fea0003800000 */
[----:B------:R-:W2:Y:S01]  /*e790*/  LDL R0, [R1+0x4] ;  /* 0x0000040001007983 */ /* 0x000ea20000100800 */
[----:B------:R-:W-:Y:S01]  /*e7a0*/  IMAD R3, R18, 0x8, R17 ;  /* 0x0000000812037824 */ /* 0x000fe200078e0211 */
[----:B------:R-:W-:Y:S01]  /*e7b0*/  BSSY B1, `(.L_x_2382) ;  /* 0x0000005000017945 */ /* 0x000fe20003800000 */
[----:B------:R-:W-:Y:S02]  /*e7c0*/  ISETP.NE.AND P2, PT, R6, RZ, PT ;  /* 0x000000ff0600720c */ /* 0x000fe40003f45270 */
[----:B--2---:R-:W-:-:S04]  /*e7d0*/  SHF.L.U32 R0, R0, 0x1f, RZ ;  /* 0x0000001f00007819 */ /* 0x004fc800000006ff */
[----:B------:R-:W0:Y:S02]  /*e7e0*/  SYNCS.PHASECHK.TRANS64.TRYWAIT P0, [R3+URZ+0x28860], R0 ;  /* 0x02886000030075a7 */ /* 0x000e24000800017f */
[----:B0-----:R-:W-:Y:S05]  /*e7f0*/  @!P0 BRA `(.L_x_2383) ;  /* 0x0000001800588947 */ /* 0x001fea0003800000 */
.L_x_2435:
[----:B------:R-:W-:Y:S05]  /*e800*/  BSYNC B1 ;  /* 0x0000000000017941 */ /* 0x000fea0003800000 */
.L_x_2382:
[----:B------:R-:W-:Y:S04]  /*e810*/  BSSY B1, `(.L_x_2384) ;  /* 0x0000009000017945 */ /* 0x000fe80003800000 */
        /* <DEDUP_REMOVED lines=8> */
.L_x_2385:
[----:B------:R-:W-:Y:S05]  /*e8a0*/  BSYNC B1 ;  /* 0x0000000000017941 */ /* 0x000fea0003800000 */
.L_x_2384:
[----:B0-----:R-:W-:Y:S01]  /*e8b0*/  IMAD R0, R18, 0x8000, R17 ;  /* 0x0000800012007824 */ /* 0x001fe200078e0211 */
[----:B------:R-:W-:Y:S01]  /*e8c0*/  UIADD3 UR4, UP0, UR44, 0x470, URZ ;  /* 0x000004702c047890 */ /* 0x000fe2000ff1e03f */
[----:B------:R-:W-:Y:S01]  /*e8d0*/  VIADD R2, R3, 0x28850 ;  /* 0x0002885003027836 */ /* 0x000fe20000000000 */
[----:B------:R-:W-:Y:S01]  /*e8e0*/  PLOP3.LUT P0, PT, PT, PT, PT, 0x80, 0x0 ;  /* 0x000000000000781c */ /* 0x000fe20003f0f070 */
[----:B------:R-:W-:Y:S01]  /*e8f0*/  IMAD.SHL.U32 R19, R19, 0x80, RZ ;  /* 0x0000008013137824 */ /* 0x000fe200078e00ff */
[----:B------:R-:W-:Y:S01]  /*e900*/  UIADD3.X UR5, URZ, UR45, URZ, UP0, !UPT ;  /* 0x0000002d3f057290 */ /* 0x000fe200087fe43f */
[----:B------:R-:W-:Y:S01]  /*e910*/  VIADD R3, R0, 0x400 ;  /* 0x0000040000037836 */ /* 0x000fe20000000000 */
[----:B------:R-:W-:Y:S01]  /*e920*/  UMOV UR6, 0x0 ;  /* 0x0000000000067882 */ /* 0x000fe20000000000 */
[----:B------:R-:W-:Y:S01]  /*e930*/  UMOV UR7, 0x14f00000 ;  /* 0x14f0000000077882 */ /* 0x000fe20000000000 */
[----:B------:R-:W-:-:S08]  /*e940*/  UMOV UR10, URZ ;  /* 0x0000003f000a7c82 */ /* 0x000fd00008000000 */
.L_x_2386:
        /* <DEDUP_REMOVED lines=15> */
.L_x_2387:
        /* <DEDUP_REMOVED lines=10> */
.L_x_2381:
[----:B------:R-:W-:Y:S05]  /*eae0*/  BSYNC B0 ;  /* 0x0000000000007941 */ /* 0x000fea0003800000 */
.L_x_2380:
[----:B------:R-:W2:Y:S01]  /*eaf0*/  LDL.LU R3, [R1+0x4] ;  /* 0x0000040001037983 */ /* 0x000ea20000300800 */
[----:B------:R-:W-:-:S05]  /*eb00*/  VIADD R18, R18, 0x1 ;  /* 0x0000000112127836 */ /* 0x000fca0000000000 */
[----:B------:R-:W-:-:S04]  /*eb10*/  ISETP.NE.AND P0, PT, R18, 0x2, PT ;  /* 0x000000021200780c */ /* 0x000fc80003f05270 */
[----:B------:R-:W-:Y:S02]  /*eb20*/  SEL R0, RZ, 0x1, P0 ;  /* 0x00000001ff007807 */ /* 0x000fe40000000000 */
[----:B------:R-:W-:Y:S02]  /*eb30*/  SEL R18, R18, RZ, P0 ;  /* 0x000000ff12127207 */ /* 0x000fe40000000000 */
[----:B--2---:R-:W-:-:S05]  /*eb40*/  LOP3.LUT R3, R3, R0, RZ, 0x3c, !PT ;  /* 0x0000000003037212 */ /* 0x004fca00078e3cff */
[----:B------:R0:W-:Y:S02]  /*eb50*/  STL [R1+0x4], R3 ;  /* 0x0000040301007387 */ /* 0x0001e40000100800 */
.L_x_2309:
[----:B------:R-:W-:Y:S05]  /*eb60*/  BSYNC B7 ;  /* 0x0000000000077941 */ /* 0x000fea0003800000 */
.L_x_2307:
[----:B--2---:R-:W2:Y:S04]  /*eb70*/  LDL R0, [R1+0x20] ;  /* 0x0000200001007983 */ /* 0x004ea80000100800 */
[----:B0-----:R0:W5:Y:S01]  /*eb80*/  LDL R2, [R1+0x18] ;  /* 0x0000180001027983 */ /* 0x0011620000100800 */
[----:B--2---:R-:W-:-:S13]  /*eb90*/  ISETP.NE.AND P0, PT, R0, RZ, PT ;  /* 0x000000ff0000720c */ /* 0x004fda0003f05270 */
        /* <DEDUP_REMOVED lines=11> */
.L_x_2388:
[----:B------:R-:W-:-:S03]  /*ec50*/  UMOV UR4, 0xffffffff ;  /* 0xffffffff00047882 */ /* 0x000fc60000000000 */
[----:B------:R-:W-:Y:S05]  /*ec60*/  BRA.DIV UR4, `(.L_x_2390) ;  /* 0x0000001604507947 */ /* 0x000fea000b800000 */
[----:B-----5:R0:W2:Y:S02]  /*ec70*/  SHFL.IDX PT, R14, R2, RZ, 0x1f ;  /* 0x00001fff020e7589 */ /* 0x0200a400000e0000 */
.L_x_2438:
[----:B------:R-:W3:Y:S01]  /*ec80*/  @!P1 S2R R3, SR_CgaCtaId ;  /* 0x0000000000039919 */ /* 0x000ee20000008800 */
[----:B------:R-:W-:Y:S05]  /*ec90*/  WARPSYNC.ALL ;  /* 0x0000000000007948 */ /* 0x000fea0003800000 */
[----:B------:R-:W-:Y:S01]  /*eca0*/  BAR.SYNC.DEFER_BLOCKING 0x4, 0x180 ;  /* 0x0106000000007b1d */ /* 0x000fe20000010000 */
[----:B------:R-:W-:-:S05]  /*ecb0*/  @!P1 MOV R0, 0x400 ;  /* 0x0000040000009802 */ /* 0x000fca0000000f00 */
[----:B--2---:R2:W-:Y:S01]  /*ecc0*/  STL [R1+0x18], R14 ;  /* 0x0000180e01007387 */ /* 0x0045e20000100800 */
[----:B---3--:R-:W-:-:S05]  /*ecd0*/  @!P1 LEA R17, R3, R0, 0x18 ;  /* 0x0000000003119211 */ /* 0x008fca00078ec0ff */
[----:B------:R2:W-:Y:S01]  /*ece0*/  @!P1 STS [R17+0x288d0], R2 ;  /* 0x0288d00211009388 */ /* 0x0005e20000000800 */
[----:B------:R-:W-:Y:S06]  /*ecf0*/  BAR.ARV 0x5, 0x180 ;  /* 0x0146000000007b1d */ /* 0x000fec0000002000 */
.L_x_2389:
[----:B------:R-:W3:Y:S01]  /*ed00*/  LDL R0, [R1+0x18] ;  /* 0x0000180001007983 */ /* 0x000ee20000100800 */
[----:B------:R-:W-:Y:S02]  /*ed10*/  ULDC UR4, c[0x0][0xc38] ;  /* 0x00030e0000047ab9 */ /* 0x000fe40000000800 */
[----:B---3--:R-:W-:-:S13]  /*ed20*/  ISETP.GE.AND P0, PT, R0, UR4, PT ;  /* 0x0000000400007c0c */ /* 0x008fda000bf06270 */
[----:B------:R-:W-:Y:S05]  /*ed30*/  @!P0 BRA `(.L_x_2391) ;  /* 0xffffffc000248947 */ /* 0x000fea000383ffff */
.L_x_2304:
[----:B-1----:R-:W3:Y:S01]  /*ed40*/  LDL.LU R0, [R1+0x1c] ;  /* 0x00001c0001007983 */ /* 0x002ee20000300800 */
[----:B------:R-:W-:Y:S01]  /*ed50*/  BSSY B0, `(.L_x_2392) ;  /* 0x000000b000007945 */ /* 0x000fe20003800000 */
[----:B------:R-:W1:Y:S01]  /*ed60*/  S2R R5, SR_CgaCtaId ;  /* 0x0000000000057919 */ /* 0x000e620000008800 */
[----:B---3--:R-:W-:-:S05]  /*ed70*/  VIADD R0, R0, 0x1 ;  /* 0x0000000100007836 */ /* 0x008fca0000000000 */
[----:B0-2---:R-:W-:-:S04]  /*ed80*/  LEA.HI R2, R0, R0, RZ, 0x1 ;  /* 0x0000000000027211 */ /* 0x005fc800078f08ff */
[----:B------:R-:W-:-:S05]  /*ed90*/  LOP3.LUT R3, R2, 0xfffffffe, RZ, 0xc0, !PT ;  /* 0xfffffffe02037812 */ /* 0x000fca00078ec0ff */
[----:B------:R-:W-:Y:S01]  /*eda0*/  IMAD.IADD R3, R0, 0x1, -R3 ;  /* 0x0000000100037824 */ /* 0x000fe200078e0a03 */
[----:B------:R-:W-:-:S04]  /*edb0*/  MOV R0, 0x400 ;  /* 0x0000040000007802 */ /* 0x000fc80000000f00 */
[----:B-1----:R-:W-:Y:S02]  /*edc0*/  LEA R0, R5, R0, 0x18 ;  /* 0x0000000005007211 */ /* 0x002fe400078ec0ff */
[----:B------:R-:W-:-:S04]  /*edd0*/  SHF.L.U32 R3, R3, 0x1f, RZ ;  /* 0x0000001f03037819 */ /* 0x000fc800000006ff */
[----:B------:R-:W0:Y:S02]  /*ede0*/  SYNCS.PHASECHK.TRANS64.TRYWAIT P0, [R0+URZ+0x28820], R3 ;  /* 0x02882003000075a7 */ /* 0x000e24000800017f */
[----:B0-----:R-:W-:Y:S05]  /*edf0*/  @!P0 BRA `(.L_x_2393) ;  /* 0x0000001400148947 */ /* 0x001fea0003800000 */
.L_x_2439:
[----:B------:R-:W-:Y:S05]  /*ee00*/  BSYNC B0 ;  /* 0x0000000000007941 */ /* 0x000fea0003800000 */
.L_x_2392:
[----:B------:R-:W-:-:S03]  /*ee10*/  UMOV UR4, 0xffffffff ;  /* 0xffffffff00047882 */ /* 0x000fc60000000000 */
[----:B------:R-:W-:Y:S05]  /*ee20*/  BRA.DIV UR4, `(.L_x_2394) ;  /* 0x00000016041c7947 */ /* 0x000fea000b800000 */
[----:B------:R-:W1:Y:S02]  /*ee30*/  S2R R2, SR_TID.X ;  /* 0x0000000000027919 */ /* 0x000e640000002100 */
[----:B-1----:R-:W-:-:S04]  /*ee40*/  SHF.R.U32.HI R2, RZ, 0x5, R2 ;  /* 0x00000005ff027819 */ /* 0x002fc80000011602 */
[----:B------:R-:W-:-:S05]  /*ee50*/  LOP3.LUT R2, R2, 0x3, RZ, 0xc0, !PT ;  /* 0x0000000302027812 */ /* 0x000fca00078ec0ff */
[----:B------:R1:W2:Y:S02]  /*ee60*/  SHFL.IDX PT, R14, R2, RZ, 0x1f ;  /* 0x00001fff020e7589 */ /* 0x0002a400000e0000 */
.L_x_2442:
[----:B--2---:R-:W-:Y:S01]  /*ee70*/  ISETP.NE.AND P0, PT, R14, RZ, PT ;  /* 0x000000ff0e00720c */ /* 0x004fe20003f05270 */
[----:B------:R-:W-:-:S12]  /*ee80*/  BSSY B0, `(.L_x_2395) ;  /* 0x0000025000007945 */ /* 0x000fd80003800000 */
[----:B------:R-:W-:Y:S05]  /*ee90*/  @P0 BRA `(.L_x_2396) ;  /* 0x00000000008c0947 */ /* 0x000fea0003800000 */
[----:B------:R-:W-:-:S03]  /*eea0*/  UMOV UR4, 0xffffffff ;  /* 0xffffffff00047882 */ /* 0x000fc60000000000 */
[----:B------:R-:W-:Y:S05]  /*eeb0*/  BRA.DIV UR4, `(.L_x_2397) ;  /* 0x00000016042c7947 */ /* 0x000fea000b800000 */
[----:B------:R-:W-:-:S13]  /*eec0*/  ELECT P6, URZ, PT ;  /* 0x00000000003f782f */ /* 0x000fda00038c0000 */
.L_x_2445:
[----:B------:R-:W-:Y:S05]  /*eed0*/  @!P6 BRA `(.L_x_2396) ;  /* 0x00000000007ce947 */ /* 0x000fea0003800000 */
[----:B------:R-:W-:-:S06]  /*eee0*/  ULOP3.LUT UR4, UR38, 0x2, URZ, 0xfc, !UPT ;  /* 0x0000000226047892 */ /* 0x000fcc000f8efc3f */
[----:B-1----:R-:W-:-:S05]  /*eef0*/  IMAD.U32 R2, RZ, RZ, UR4 ;  /* 0x00000004ff027e24 */ /* 0x002fca000f8e00ff */
[----:B------:R-:W-:-:S13]  /*ef00*/  ISETP.NE.AND P2, PT, R2, 0x3, PT ;  /* 0x000000030200780c */ /* 0x000fda0003f45270 */
[----:B------:R-:W-:Y:S05]  /*ef10*/  @!P2 BRA `(.L_x_2398) ;  /* 0x000000000004a947 */ /* 0x000fea0003800000 */
[----:B------:R-:W-:Y:S01]  /*ef20*/  BPT.TRAP 0x1 ;  /* 0x000000040000795c */ /* 0x000fe20000300000 */
.L_x_2398:
        /* <DEDUP_REMOVED lines=13> */
.L_x_2446:
[----:B------:R-:W1:Y:S02]  /*f000*/  SYNCS.PHASECHK.TRANS64.TRYWAIT P0, [R3+URZ], R2 ;  /* 0x00000002030075a7 */ /* 0x000e64000800017f */
[----:B-1----:R-:W-:Y:S05]  /*f010*/  @!P0 BRA `(.L_x_2400) ;  /* 0x0000001400088947 */ /* 0x002fea0003800000 */
.L_x_2447:
[----:B------:R-:W-:Y:S05]  /*f020*/  @!P2 BRA `(.L_x_2401) ;  /* 0x000000000004a947 */ /* 0x000fea0003800000 */
[----:B------:R-:W-:Y:S01]  /*f030*/  BPT.TRAP 0x1 ;  /* 0x000000040000795c */ /* 0x000fe20000300000 */
.L_x_2401:
[----:B-1----:R-:W-:-:S04]  /*f040*/  VIADD R3, R0, 0x28860 ;  /* 0x0002886000037836 */ /* 0x002fc80000000000 */
[----:B------:R-:W-:-:S04]  /*f050*/  IMAD R18, R18, 0x8, R3 ;  /* 0x0000000812127824 */ /* 0x000fc800078e0203 */
[----:B------:R-:W1:Y:S02]  /*f060*/  SYNCS.PHASECHK.TRANS64.TRYWAIT P0, [R18+URZ], R5 ;  /* 0x00000005120075a7 */ /* 0x000e64000800017f */
[----:B-1----:R-:W-:Y:S05]  /*f070*/  @!P0 BRA `(.L_x_2402) ;  /* 0x0000001400048947 */ /* 0x002fea0003800000 */
.L_x_2448:
[----:B------:R-:W-:-:S07]  /*f080*/  IMAD R3, R4, 0x8, R3 ;  /* 0x0000000804037824 */ /* 0x000fce00078e0203 */
.L_x_2403:
[----:B--2---:R2:W3:Y:S02]  /*f090*/  SYNCS.PHASECHK.TRANS64.TRYWAIT P0, [R3+URZ], R2 ;  /* 0x00000002030075a7 */ /* 0x0044e4000800017f */
[----:B---3--:R-:W-:Y:S05]  /*f0a0*/  @!P0 NANOSLEEP.SYNCS 0x989680 ;  /* 0x009896800000895d */ /* 0x008fea0003900000 */
[----:B------:R-:W3:Y:S02]  /*f0b0*/  @!P0 SYNCS.PHASECHK.TRANS64 P0, [R3+URZ], R2 ;  /* 0x00000002030085a7 */ /* 0x000ee4000800007f */
[----:B---3--:R-:W-:Y:S05]  /*f0c0*/  @!P0 BRA `(.L_x_2403) ;  /* 0xfffffffc00f08947 */ /* 0x008fea000383ffff */
.L_x_2396:
[----:B------:R-:W-:Y:S05]  /*f0d0*/  BSYNC B0 ;  /* 0x0000000000007941 */ /* 0x000fea0003800000 */
.L_x_2395:
[----:B------:R-:W-:Y:S05]  /*f0e0*/  EXIT ;  /* 0x000000000000794d */ /* 0x000fea0003800000 */
.L_x_2257:
[----:B0-----:R-:W-:-:S04]  /*f0f0*/  IMAD.U32 R3, RZ, RZ, UR41 ;  /* 0x00000029ff037e24 */ /* 0x001fc8000f8e00ff */
[----:B------:R0:W1:Y:S03]  /*f100*/  SYNCS.PHASECHK.TRANS64.TRYWAIT P1, [R3+URZ+0x28800], R0 ;  /* 0x02880000030075a7 */ /* 0x000066000802017f */
[----:B-1----:R-:W-:Y:S05]  /*f110*/  @!P1 NANOSLEEP.SYNCS 0x989680 ;  /* 0x009896800000995d */ /* 0x002fea0003900000 */
[----:B------:R-:W1:Y:S02]  /*f120*/  @!P1 SYNCS.PHASECHK.TRANS64 P1, [R3+URZ+0x28800], R0 ;  /* 0x02880000030095a7 */ /* 0x000e64000802007f */
[----:B-1----:R-:W-:Y:S05]  /*f130*/  @!P1 BRA `(.L_x_2257) ;  /* 0xfffffffc00ec9947 */ /* 0x002fea000383ffff */
[----:B------:R-:W-:Y:S05]  /*f140*/  BRA `(.L_x_2404) ;  /* 0xffffff2400687947 */ /* 0x000fea000383ffff */
.L_x_2261:
[----:B-1----:R1:W2:Y:S02]  /*f150*/  SYNCS.PHASECHK.TRANS64.TRYWAIT P2, [R3+URZ+0x28830], R0 ;  /* 0x02883000030075a7 */ /* 0x0022a4000804017f */
[----:B--2---:R-:W-:Y:S05]  /*f160*/  @!P2 NANOSLEEP.SYNCS 0x989680 ;  /* 0x009896800000a95d */ /* 0x004fea0003900000 */
[----:B------:R-:W2:Y:S02]  /*f170*/  @!P2 SYNCS.PHASECHK.TRANS64 P2, [R3+URZ+0x28830], R0 ;  /* 0x028830000300a5a7 */ /* 0x000ea4000804007f */
[----:B--2---:R-:W-:Y:S05]  /*f180*/  @!P2 BRA `(.L_x_2261) ;  /* 0xfffffffc00f0a947 */ /* 0x004fea000383ffff */
[----:B------:R-:W-:Y:S05]  /*f190*/  BRA `(.L_x_2260) ;  /* 0xffffff24008c7947 */ /* 0x000fea000383ffff */
.L_x_2266:
[----:B-1----:R-:W-:-:S04]  /*f1a0*/  IMAD.U32 R5, RZ, RZ, UR6 ;  /* 0x00000006ff057e24 */ /* 0x002fc8000f8e00ff */
[----:B------:R1:W2:Y:S03]  /*f1b0*/  SYNCS.PHASECHK.TRANS64.TRYWAIT P3, [R5+URZ+0x28830], R0 ;  /* 0x02883000050075a7 */ /* 0x0002a6000806017f */
[----:B--2---:R-:W-:Y:S05]  /*f1c0*/  @!P3 NANOSLEEP.SYNCS 0x989680 ;  /* 0x009896800000b95d */ /* 0x004fea0003900000 */
[----:B------:R-:W2:Y:S02]  /*f1d0*/  @!P3 SYNCS.PHASECHK.TRANS64 P3, [R5+URZ+0x28830], R0 ;  /* 0x028830000500b5a7 */ /* 0x000ea4000806007f */
[----:B--2---:R-:W-:Y:S05]  /*f1e0*/  @!P3 BRA `(.L_x_2266) ;  /* 0xfffffffc00ecb947 */ /* 0x004fea000383ffff */
[----:B------:R-:W-:Y:S05]  /*f1f0*/  BRA `(.L_x_2263) ;  /* 0xffffff4800b07947 */ /* 0x000fea000383ffff */
.L_x_2270:
[----:B-1----:R-:W-:-:S04]  /*f200*/  IMAD.U32 R5, RZ, RZ, UR6 ;  /* 0x00000006ff057e24 */ /* 0x002fc8000f8e00ff */
[----:B------:R1:W2:Y:S03]  /*f210*/  SYNCS.PHASECHK.TRANS64.TRYWAIT P3, [R5+URZ+0x28850], R0 ;  /* 0x02885000050075a7 */ /* 0x0002a6000806017f */
[----:B--2---:R-:W-:Y:S05]  /*f220*/  @!P3 NANOSLEEP.SYNCS 0x989680 ;  /* 0x009896800000b95d */ /* 0x004fea0003900000 */
[----:B------:R-:W2:Y:S02]  /*f230*/  @!P3 SYNCS.PHASECHK.TRANS64 P3, [R5+URZ+0x28850], R0 ;  /* 0x028850000500b5a7 */ /* 0x000ea4000806007f */
[----:B--2---:R-:W-:Y:S05]  /*f240*/  @!P3 BRA `(.L_x_2270) ;  /* 0xfffffffc00ecb947 */ /* 0x004fea000383ffff */
[----:B------:R-:W-:Y:S05]  /*f250*/  BRA `(.L_x_2267) ;  /* 0xffffff4c00707947 */ /* 0x000fea000383ffff */
.L_x_2276:
[----:B-1----:R-:W-:-:S04]  /*f260*/  IMAD.U32 R5, RZ, RZ, UR6 ;  /* 0x00000006ff057e24 */ /* 0x002fc8000f8e00ff */
[----:B------:R1:W2:Y:S03]  /*f270*/  SYNCS.PHASECHK.TRANS64.TRYWAIT P2, [R5+URZ+0x28830], R0 ;  /* 0x02883000050075a7 */ /* 0x0002a6000804017f */
[----:B--2---:R-:W-:Y:S05]  /*f280*/  @!P2 NANOSLEEP.SYNCS 0x989680 ;  /* 0x009896800000a95d */ /* 0x004fea0003900000 */
[----:B------:R-:W2:Y:S02]  /*f290*/  @!P2 SYNCS.PHASECHK.TRANS64 P2, [R5+URZ+0x28830], R0 ;  /* 0x028830000500a5a7 */ /* 0x000ea4000804007f */
[----:B--2---:R-:W-:Y:S05]  /*f2a0*/  @!P2 BRA `(.L_x_2276) ;  /* 0xfffffffc00eca947 */ /* 0x004fea000383ffff */
[----:B------:R-:W-:Y:S05]  /*f2b0*/  BRA `(.L_x_2273) ;  /* 0xffffff7000d47947 */ /* 0x000fea000383ffff */
.L_x_2280:
[----:B-1----:R-:W-:-:S04]  /*f2c0*/  IMAD.U32 R5, RZ, RZ, UR6 ;  /* 0x00000006ff057e24 */ /* 0x002fc8000f8e00ff */
[----:B------:R1:W2:Y:S03]  /*f2d0*/  SYNCS.PHASECHK.TRANS64.TRYWAIT P2, [R5+URZ+0x28850], R0 ;  /* 0x02885000050075a7 */ /* 0x0002a6000804017f */
[----:B--2---:R-:W-:Y:S05]  /*f2e0*/  @!P2 NANOSLEEP.SYNCS 0x989680 ;  /* 0x009896800000a95d */ /* 0x004fea0003900000 */
[----:B------:R-:W2:Y:S02]  /*f2f0*/  @!P2 SYNCS.PHASECHK.TRANS64 P2, [R5+URZ+0x28850], R0 ;  /* 0x028850000500a5a7 */ /* 0x000ea4000804007f */
[----:B--2---:R-:W-:Y:S05]  /*f300*/  @!P2 BRA `(.L_x_2280) ;  /* 0xfffffffc00eca947 */ /* 0x004fea000383ffff */
[----:B------:R-:W-:Y:S05]  /*f310*/  BRA `(.L_x_2277) ;  /* 0xffffff7400947947 */ /* 0x000fea000383ffff */
.L_x_2285:
[----:B-1----:R-:W-:-:S04]  /*f320*/  IMAD.U32 R7, RZ, RZ, UR5 ;  /* 0x00000005ff077e24 */ /* 0x002fc8000f8e00ff */
[----:B------:R1:W2:Y:S03]  /*f330*/  SYNCS.PHASECHK.TRANS64.TRYWAIT P0, [R7+URZ+0x28850], R6 ;  /* 0x02885006070075a7 */ /* 0x0002a6000800017f */
[----:B--2---:R-:W-:Y:S05]  /*f340*/  @!P0 NANOSLEEP.SYNCS 0x989680 ;  /* 0x009896800000895d */ /* 0x004fea0003900000 */
[----:B------:R-:W2:Y:S02]  /*f350*/  @!P0 SYNCS.PHASECHK.TRANS64 P0, [R7+URZ+0x28850], R6 ;  /* 0x02885006070085a7 */ /* 0x000ea4000800007f */
[----:B--2---:R-:W-:Y:S05]  /*f360*/  @!P0 BRA `(.L_x_2285) ;  /* 0xfffffffc00ec8947 */ /* 0x004fea000383ffff */
[----:B------:R-:W-:Y:S05]  /*f370*/  BRA `(.L_x_2284) ;  /* 0xffffff9000747947 */ /* 0x000fea000383ffff */
.L_x_2315:
[----:B------:R-:W-:Y:S02]  /*f380*/  IMAD.MOV.U32 R13, RZ, RZ, R0 ;  /* 0x000000ffff0d7224 */ /* 0x000fe400078e0000 */
[----:B------:R-:W-:Y:S02]  /*f390*/  IMAD.MOV.U32 R12, RZ, RZ, RZ ;  /* 0x000000ffff0c7224 */ /* 0x000fe400078e00ff */
[----:B------:R-:W-:Y:S02]  /*f3a0*/  IMAD.MOV.U32 R11, RZ, RZ, 0x1f ;  /* 0x0000001fff0b7424 */ /* 0x000fe400078e00ff */
[----:B------:R-:W-:-:S07]  /*f3b0*/  IMAD.MOV.U32 R15, RZ, RZ, -0x1 ;  /* 0xffffffffff0f7424 */ /* 0x000fce00078e00ff */
[----:B0-----:R-:W-:Y:S05]  /*f3c0*/  WARPSYNC.COLLECTIVE R15, `(.L_x_2405) ;  /* 0x000000000f087348 */ /* 0x001fea0003c00000 */
[----:B------:R1:W2:Y:S02]  /*f3d0*/  SHFL.IDX P6, R14, R13, R12, R11 ;  /* 0x0000000c0d0e7389 */ /* 0x0002a400000c000b */
[----:B012---:R-:W-:Y:S01]  /*f3e0*/  ENDCOLLECTIVE ;  /* 0x000000000000791b */ /* 0x007fe20003800000 */
.L_x_2405:
[----:B------:R-:W-:Y:S05]  /*f3f0*/  BRA `(.L_x_2406) ;  /* 0xffffffc400387947 */ /* 0x000fea000383ffff */
.L_x_2317:
[----:B------:R-:W-:Y:S01]  /*f400*/  BSSY B0, `(.L_x_2407) ;  /* 0x0000006000007945 */ /* 0x000fe20003800000 */
[----:B------:R-:W-:-:S07]  /*f410*/  IMAD.MOV.U32 R15, RZ, RZ, -0x1 ;  /* 0xffffffffff0f7424 */ /* 0x000fce00078e00ff */
[----:B01----:R-:W-:Y:S05]  /*f420*/  WARPSYNC.COLLECTIVE R15, `(.L_x_2408) ;  /* 0x000000000f0c7348 */ /* 0x003fea0003c00000 */
[----:B------:R-:W-:Y:S02]  /*f430*/  ELECT P6, UR62, PT ;  /* 0x00000000003e782f */ /* 0x000fe400038c0000 */
[----:B------:R-:W-:Y:S01]  /*f440*/  MOV R14, UR62 ;  /* 0x0000003e000e7c02 */ /* 0x000fe20008000f00 */
[----:B01----:R-:W-:Y:S10]  /*f450*/  ENDCOLLECTIVE ;  /* 0x000000000000791b */ /* 0x003ff40003800000 */
.L_x_2408:
[----:B------:R-:W-:Y:S05]  /*f460*/  BSYNC B0 ;  /* 0x0000000000007941 */ /* 0x000fea0003800000 */
.L_x_2407:
[----:B------:R-:W-:Y:S05]  /*f470*/  BRA `(.L_x_2409) ;  /* 0xffffffc400387947 */ /* 0x000fea000383ffff */
.L_x_2319:
[----:B-1----:R1:W2:Y:S02]  /*f480*/  SYNCS.PHASECHK.TRANS64.TRYWAIT P0, [R0+URZ+0x28840], R3 ;  /* 0x02884003000075a7 */ /* 0x0022a4000800017f */
[----:B--2---:R-:W-:Y:S05]  /*f490*/  @!P0 NANOSLEEP.SYNCS 0x989680 ;  /* 0x009896800000895d */ /* 0x004fea0003900000 */
[----:B------:R-:W2:Y:S02]  /*f4a0*/  @!P0 SYNCS.PHASECHK.TRANS64 P0, [R0+URZ+0x28840], R3 ;  /* 0x02884003000085a7 */ /* 0x000ea4000800007f */
[----:B--2---:R-:W-:Y:S05]  /*f4b0*/  @!P0 BRA `(.L_x_2319) ;  /* 0xfffffffc00f08947 */ /* 0x004fea000383ffff */
[----:B------:R-:W-:Y:S05]  /*f4c0*/  BRA `(.L_x_2410) ;  /* 0xffffffc400887947 */ /* 0x000fea000383ffff */
.L_x_2323:
[----:B------:R-:W-:Y:S01]  /*f4d0*/  IMAD.MOV.U32 R13, RZ, RZ, R4 ;  /* 0x000000ffff0d7224 */ /* 0x000fe200078e0004 */
[----:B------:R-:W-:Y:S01]  /*f4e0*/  LOP3.LUT R8, R8, 0x7f, RZ, 0xc0, !PT ;  /* 0x0000007f08087812 */ /* 0x000fe200078ec0ff */
[----:B------:R-:W-:Y:S02]  /*f4f0*/  IMAD.MOV.U32 R12, RZ, RZ, RZ ;  /* 0x000000ffff0c7224 */ /* 0x000fe400078e00ff */
[----:B------:R-:W-:Y:S01]  /*f500*/  IMAD.MOV.U32 R11, RZ, RZ, 0x181f ;  /* 0x0000181fff0b7424 */ /* 0x000fe200078e00ff */
[----:B------:R-:W-:Y:S01]  /*f510*/  SHF.R.U32.HI R8, RZ, 0x3, R8 ;  /* 0x00000003ff087819 */ /* 0x000fe20000011608 */
[----:B------:R-:W-:Y:S02]  /*f520*/  IMAD.MOV.U32 R15, RZ, RZ, -0x1 ;  /* 0xffffffffff0f7424 */ /* 0x000fe400078e00ff */
[----:B------:R-:W-:-:S07]  /*f530*/  IMAD.U32 R2, RZ, RZ, UR40 ;  /* 0x00000028ff027e24 */ /* 0x000fce000f8e00ff */
[----:B-----5:R-:W-:Y:S05]  /*f540*/  WARPSYNC.COLLECTIVE R15, `(.L_x_2411) ;  /* 0x000000000f087348 */ /* 0x020fea0003c00000 */
[----:B------:R0:W1:Y:S02]  /*f550*/  SHFL.IDX P6, R14, R13, R12, R11 ;  /* 0x0000000c0d0e7389 */ /* 0x00006400000c000b */
[----:B01---5:R-:W-:Y:S01]  /*f560*/  ENDCOLLECTIVE ;  /* 0x000000000000791b */ /* 0x023fe20003800000 */
.L_x_2411:
[----:B------:R-:W-:Y:S02]  /*f570*/  IMAD R2, R2, 0x80, R8 ;  /* 0x0000008002027824 */ /* 0x000fe400078e0208 */
[----:B------:R-:W-:Y:S02]  /*f580*/  IMAD.MOV.U32 R13, RZ, RZ, R0 ;  /* 0x000000ffff0d7224 */ /* 0x000fe400078e0000 */
[----:B------:R-:W-:-:S07]  /*f590*/  IMAD.MOV.U32 R5, RZ, RZ, R14 ;  /* 0x000000ffff057224 */ /* 0x000fce00078e000e */
[----:B------:R-:W-:Y:S05]  /*f5a0*/  WARPSYNC.COLLECTIVE R15, `(.L_x_2412) ;  /* 0x000000000f087348 */ /* 0x000fea0003c00000 */
[----:B------:R0:W1:Y:S02]  /*f5b0*/  SHFL.IDX P6, R14, R13, R12, R11 ;  /* 0x0000000c0d0e7389 */ /* 0x00006400000c000b */
[----:B01----:R-:W-:Y:S01]  /*f5c0*/  ENDCOLLECTIVE ;  /* 0x000000000000791b */ /* 0x003fe20003800000 */
.L_x_2412:
        /* <DEDUP_REMOVED lines=9> */
.L_x_2413:
        /* <DEDUP_REMOVED lines=14> */
.L_x_2414:
[----:B------:R-:W-:Y:S02]  /*f740*/  IMAD.MOV.U32 R13, RZ, RZ, R4 ;  /* 0x000000ffff0d7224 */ /* 0x000fe400078e0004 */
[----:B------:R-:W-:Y:S02]  /*f750*/  IMAD.MOV.U32 R12, RZ, RZ, 0x2 ;  /* 0x00000002ff0c7424 */ /* 0x000fe400078e00ff */
[----:B------:R-:W-:-:S07]  /*f760*/  IMAD.MOV.U32 R5, RZ, RZ, R14 ;  /* 0x000000ffff057224 */ /* 0x000fce00078e000e */
[----:B------:R-:W-:Y:S05]  /*f770*/  WARPSYNC.COLLECTIVE R15, `(.L_x_2415) ;  /* 0x000000000f087348 */ /* 0x000fea0003c00000 */
[----:B------:R0:W1:Y:S02]  /*f780*/  SHFL.IDX P6, R14, R13, R12, R11 ;  /* 0x0000000c0d0e7389 */ /* 0x00006400000c000b */
[----:B01----:R-:W-:Y:S01]  /*f790*/  ENDCOLLECTIVE ;  /* 0x000000000000791b */ /* 0x003fe20003800000 */
.L_x_2415:
        /* <DEDUP_REMOVED lines=17> */
.L_x_2416:
[----:B------:R-:W-:Y:S02]  /*f8b0*/  IMAD.MOV.U32 R13, RZ, RZ, R4 ;  /* 0x000000ffff0d7224 */ /* 0x000fe400078e0004 */
[----:B------:R-:W-:Y:S02]  /*f8c0*/  IMAD.MOV.U32 R12, RZ, RZ, 0x3 ;  /* 0x00000003ff0c7424 */ /* 0x000fe400078e00ff */
[----:B------:R-:W-:-:S07]  /*f8d0*/  IMAD.MOV.U32 R6, RZ, RZ, R14 ;  /* 0x000000ffff067224 */ /* 0x000fce00078e000e */
[----:B------:R-:W-:Y:S05]  /*f8e0*/  WARPSYNC.COLLECTIVE R15, `(.L_x_2417) ;  /* 0x000000000f087348 */ /* 0x000fea0003c00000 */
[----:B------:R0:W1:Y:S02]  /*f8f0*/  SHFL.IDX P6, R14, R13, R12, R11 ;  /* 0x0000000c0d0e7389 */ /* 0x00006400000c000b */
[----:B01----:R-:W-:Y:S01]  /*f900*/  ENDCOLLECTIVE ;  /* 0x000000000000791b */ /* 0x003fe20003800000 */
.L_x_2417:
        /* <DEDUP_REMOVED lines=15> */
.L_x_2418:
[----:B------:R-:W-:Y:S02]  /*fa00*/  IMAD.MOV.U32 R13, RZ, RZ, R4 ;  /* 0x000000ffff0d7224 */ /* 0x000fe400078e0004 */
[----:B------:R-:W-:Y:S02]  /*fa10*/  IMAD.MOV.U32 R12, RZ, RZ, 0x4 ;  /* 0x00000004ff0c7424 */ /* 0x000fe400078e00ff */
[----:B------:R-:W-:-:S07]  /*fa20*/  IMAD.MOV.U32 R6, RZ, RZ, R14 ;  /* 0x000000ffff067224 */ /* 0x000fce00078e000e */
[----:B------:R-:W-:Y:S05]  /*fa30*/  WARPSYNC.COLLECTIVE R15, `(.L_x_2419) ;  /* 0x000000000f087348 */ /* 0x000fea0003c00000 */
[----:B------:R0:W1:Y:S02]  /*fa40*/  SHFL.IDX P6, R14, R13, R12, R11 ;  /* 0x0000000c0d0e7389 */ /* 0x00006400000c000b */
[----:B01----:R-:W-:Y:S01]  /*fa50*/  ENDCOLLECTIVE ;  /* 0x000000000000791b */ /* 0x003fe20003800000 */
.L_x_2419:
        /* <DEDUP_REMOVED lines=15> */
.L_x_2420:
[----:B------:R-:W-:Y:S02]  /*fb50*/  IMAD.MOV.U32 R13, RZ, RZ, R4 ;  /* 0x000000ffff0d7224 */ /* 0x000fe400078e0004 */
[----:B------:R-:W-:Y:S02]  /*fb60*/  IMAD.MOV.U32 R12, RZ, RZ, 0x5 ;  /* 0x00000005ff0c7424 */ /* 0x000fe400078e00ff */
[----:B------:R-:W-:-:S07]  /*fb70*/  IMAD.MOV.U32 R6, RZ, RZ, R14 ;  /* 0x000000ffff067224 */ /* 0x000fce00078e000e */
[----:B------:R-:W-:Y:S05]  /*fb80*/  WARPSYNC.COLLECTIVE R15, `(.L_x_2421) ;  /* 0x000000000f087348 */ /* 0x000fea0003c00000 */
[----:B------:R0:W1:Y:S02]  /*fb90*/  SHFL.IDX P6, R14, R13, R12, R11 ;  /* 0x0000000c0d0e7389 */ /* 0x00006400000c000b */
[----:B01----:R-:W-:Y:S01]  /*fba0*/  ENDCOLLECTIVE ;  /* 0x000000000000791b */ /* 0x003fe20003800000 */
.L_x_2421:
        /* <DEDUP_REMOVED lines=15> */
.L_x_2422:
[----:B------:R-:W-:Y:S02]  /*fca0*/  IMAD.MOV.U32 R13, RZ, RZ, R4 ;  /* 0x000000ffff0d7224 */ /* 0x000fe400078e0004 */
[----:B------:R-:W-:Y:S02]  /*fcb0*/  IMAD.MOV.U32 R12, RZ, RZ, 0x6 ;  /* 0x00000006ff0c7424 */ /* 0x000fe400078e00ff */
[----:B------:R-:W-:-:S07]  /*fcc0*/  IMAD.MOV.U32 R6, RZ, RZ, R14 ;  /* 0x000000ffff067224 */ /* 0x000fce00078e000e */
[----:B------:R-:W-:Y:S05]  /*fcd0*/  WARPSYNC.COLLECTIVE R15, `(.L_x_2423) ;  /* 0x000000000f087348 */ /* 0x000fea0003c00000 */
[----:B------:R0:W1:Y:S02]  /*fce0*/  SHFL.IDX P6, R14, R13, R12, R11 ;  /* 0x0000000c0d0e7389 */ /* 0x00006400000c000b */
[----:B01----:R-:W-:Y:S01]  /*fcf0*/  ENDCOLLECTIVE ;  /* 0x000000000000791b */ /* 0x003fe20003800000 */
.L_x_2423:
        /* <DEDUP_REMOVED lines=14> */
.L_x_2424:
[----:B------:R-:W-:Y:S02]  /*fde0*/  IMAD.MOV.U32 R13, RZ, RZ, R4 ;  /* 0x000000ffff0d7224 */ /* 0x000fe400078e0004 */
[----:B------:R-:W-:Y:S02]  /*fdf0*/  IMAD.MOV.U32 R12, RZ, RZ, 0x7 ;  /* 0x00000007ff0c7424 */ /* 0x000fe400078e00ff */
[----:B------:R-:W-:-:S07]  /*fe00*/  IMAD.MOV.U32 R6, RZ, RZ, R14 ;  /* 0x000000ffff067224 */ /* 0x000fce00078e000e */
[----:B------:R-:W-:Y:S05]  /*fe10*/  WARPSYNC.COLLECTIVE R15, `(.L_x_2425) ;  /* 0x000000000f087348 */ /* 0x000fea0003c00000 */
[----:B------:R0:W1:Y:S02]  /*fe20*/  SHFL.IDX P6, R14, R13, R12, R11 ;  /* 0x0000000c0d0e7389 */ /* 0x00006400000c000b */
[----:B01----:R-:W-:Y:S01]  /*fe30*/  ENDCOLLECTIVE ;  /* 0x000000000000791b */ /* 0x003fe20003800000 */
.L_x_2425:
        /* <DEDUP_REMOVED lines=13> */
.L_x_2426:
[----:B------:R-:W-:Y:S01]  /*ff10*/  IMAD.MOV.U32 R0, RZ, RZ, R14 ;  /* 0x000000ffff007224 */ /* 0x000fe200078e000e */
[----:B------:R-:W-:Y:S06]  /*ff20*/  BRA `(.L_x_2427) ;  /* 0xffffffc400ec7947 */ /* 0x000fec000383ffff */
.L_x_2328:
[----:B0-----:R0:W1:Y:S02]  /*ff30*/  SYNCS.PHASECHK.TRANS64.TRYWAIT P0, [R17+URZ+0x28820], R0 ;  /* 0x02882000110075a7 */ /* 0x001064000800017f */
[----:B-1----:R-:W-:Y:S05]  /*ff40*/  @!P0 NANOSLEEP.SYNCS 0x989680 ;  /* 0x009896800000895d */ /* 0x002fea0003900000 */
[----:B------:R-:W1:Y:S02]  /*ff50*/  @!P0 SYNCS.PHASECHK.TRANS64 P0, [R17+URZ+0x28820], R0 ;  /* 0x02882000110085a7 */ /* 0x000e64000800007f */
[----:B-1----:R-:W-:Y:S05]  /*ff60*/  @!P0 BRA `(.L_x_2328) ;  /* 0xfffffffc00f08947 */ /* 0x002fea000383ffff */
[----:B------:R-:W-:Y:S05]  /*ff70*/  BRA `(.L_x_2428) ;  /* 0xffffffc8005c7947 */ /* 0x000fea000383ffff */
.L_x_2335:
[----:B0-----:R0:W1:Y:S02]  /*ff80*/  SYNCS.PHASECHK.TRANS64.TRYWAIT P0, [R4+URZ+0x28840], R3 ;  /* 0x02884003040075a7 */ /* 0x001064000800017f */
[----:B-1----:R-:W-:Y:S05]  /*ff90*/  @!P0 NANOSLEEP.SYNCS 0x989680 ;  /* 0x009896800000895d */ /* 0x002fea0003900000 */
[----:B------:R-:W1:Y:S02]  /*ffa0*/  @!P0 SYNCS.PHASECHK.TRANS64 P0, [R4+URZ+0x28840], R3 ;  /* 0x02884003040085a7 */ /* 0x000e64000800007f */
[----:B-1----:R-:W-:Y:S05]  /*ffb0*/  @!P0 BRA `(.L_x_2335) ;  /* 0xfffffffc00f08947 */ /* 0x002fea000383ffff */
[----:B------:R-:W-:Y:S05]  /*ffc0*/  BRA `(.L_x_2429) ;  /* 0xffffffcc00147947 */ /* 0x000fea000383ffff */
.L_x_2341:
[----:B0-----:R0:W1:Y:S02]  /*ffd0*/  SYNCS.PHASECHK.TRANS64.TRYWAIT P0, [R4+URZ+0x60], R3 ;  /* 0x00006003040075a7 */ /* 0x001064000800017f */
[----:B-1----:R-:W-:Y:S05]  /*ffe0*/  @!P0 NANOSLEEP.SYNCS 0x989680 ;  /* 0x009896800000895d */ /* 0x002fea0003900000 */
[----:B------:R-:W1:Y:S02]  /*fff0*/  @!P0 SYNCS.PHASECHK.TRANS64 P0, [R4+URZ+0x60], R3 ;  /* 0x00006003040085a7 */ /* 0x000e64000800007f */
[----:B-1----:R-:W-:Y:S05]  /*10000*/  @!P0 BRA `(.L_x_2341) ;  /* 0xfffffffc00f08947 */ /* 0x002fea000383ffff */
[----:B------:R-:W-:Y:S05]  /*10010*/  BRA `(.L_x_2430) ;  /* 0xffffffcc00e07947 */ /* 0x000fea000383ffff */
.L_x_2351:
[----:B--2---:R2:W3:Y:S02]  /*10020*/  SYNCS.PHASECHK.TRANS64.TRYWAIT P0, [R3+URZ+0x28840], R2 ;  /* 0x02884002030075a7 */ /* 0x0044e4000800017f */
[----:B---3--:R-:W-:Y:S05]  /*10030*/  @!P0 NANOSLEEP.SYNCS 0x989680 ;  /* 0x009896800000895d */ /* 0x008fea0003900000 */
[----:B------:R-:W3:Y:S02]  /*10040*/  @!P0 SYNCS.PHASECHK.TRANS64 P0, [R3+URZ+0x28840], R2 ;  /* 0x02884002030085a7 */ /* 0x000ee4000800007f */
[----:B---3--:R-:W-:Y:S05]  /*10050*/  @!P0 BRA `(.L_x_2351) ;  /* 0xfffffffc00f08947 */ /* 0x008fea000383ffff */
[----:B------:R-:W-:Y:S05]  /*10060*/  BRA `(.L_x_2431) ;  /* 0xffffffd400607947 */ /* 0x000fea000383ffff */
.L_x_2357:
[----:B0-----:R0:W1:Y:S02]  /*10070*/  SYNCS.PHASECHK.TRANS64.TRYWAIT P0, [R2+URZ+0x60], R3 ;  /* 0x00006003020075a7 */ /* 0x001064000800017f */
[----:B-1----:R-:W-:Y:S05]  /*10080*/  @!P0 NANOSLEEP.SYNCS 0x989680 ;  /* 0x009896800000895d */ /* 0x002fea0003900000 */
[----:B------:R-:W1:Y:S02]  /*10090*/  @!P0 SYNCS.PHASECHK.TRANS64 P0, [R2+URZ+0x60], R3 ;  /* 0x00006003020085a7 */ /* 0x000e64000800007f */
[----:B-1----:R-:W-:Y:S05]  /*100a0*/  @!P0 BRA `(.L_x_2357) ;  /* 0xfffffffc00f08947 */ /* 0x002fea000383ffff */
[----:B------:R-:W-:Y:S05]  /*100b0*/  BRA `(.L_x_2432) ;  /* 0xffffffd800307947 */ /* 0x000fea000383ffff */
.L_x_2366:
[----:B---3--:R3:W4:Y:S02]  /*100c0*/  SYNCS.PHASECHK.TRANS64.TRYWAIT P0, [R2+URZ+0x28840], R3 ;  /* 0x02884003020075a7 */ /* 0x008724000800017f */
[----:B----4-:R-:W-:Y:S05]  /*100d0*/  @!P0 NANOSLEEP.SYNCS 0x989680 ;  /* 0x009896800000895d */ /* 0x010fea0003900000 */
[----:B------:R-:W4:Y:S02]  /*100e0*/  @!P0 SYNCS.PHASECHK.TRANS64 P0, [R2+URZ+0x28840], R3 ;  /* 0x02884003020085a7 */ /* 0x000f24000800007f */
[----:B----4-:R-:W-:Y:S05]  /*100f0*/  @!P0 BRA `(.L_x_2366) ;  /* 0xfffffffc00f08947 */ /* 0x010fea000383ffff */
[----:B------:R-:W-:Y:S05]  /*10100*/  BRA `(.L_x_2433) ;  /* 0xffffffdc00847947 */ /* 0x000fea000383ffff */
.L_x_2372:
[----:B0-----:R0:W1:Y:S02]  /*10110*/  SYNCS.PHASECHK.TRANS64.TRYWAIT P0, [R2+URZ+0x60], R5 ;  /* 0x00006005020075a7 */ /* 0x001064000800017f */
[----:B-1----:R-:W-:Y:S05]  /*10120*/  @!P0 NANOSLEEP.SYNCS 0x989680 ;  /* 0x009896800000895d */ /* 0x002fea0003900000 */
[----:B------:R-:W1:Y:S02]  /*10130*/  @!P0 SYNCS.PHASECHK.TRANS64 P0, [R2+URZ+0x60], R5 ;  /* 0x00006005020085a7 */ /* 0x000e64000800007f */
[----:B-1----:R-:W-:Y:S05]  /*10140*/  @!P0 BRA `(.L_x_2372) ;  /* 0xfffffffc00f08947 */ /* 0x002fea000383ffff */
[----:B------:R-:W-:Y:S05]  /*10150*/  BRA `(.L_x_2434) ;  /* 0xffffffe000547947 */ /* 0x000fea000383ffff */
.L_x_2383:
[----:B0-----:R0:W2:Y:S02]  /*10160*/  SYNCS.PHASECHK.TRANS64.TRYWAIT P0, [R3+URZ+0x28860], R0 ;  /* 0x02886000030075a7 */ /* 0x0010a4000800017f */
[----:B--2---:R-:W-:Y:S05]  /*10170*/  @!P0 NANOSLEEP.SYNCS 0x989680 ;  /* 0x009896800000895d */ /* 0x004fea0003900000 */
[----:B------:R-:W2:Y:S02]  /*10180*/  @!P0 SYNCS.PHASECHK.TRANS64 P0, [R3+URZ+0x28860], R0 ;  /* 0x02886000030085a7 */ /* 0x000ea4000800007f */
[----:B--2---:R-:W-:Y:S05]  /*10190*/  @!P0 BRA `(.L_x_2383) ;  /* 0xfffffffc00f08947 */ /* 0x004fea000383ffff */
[----:B------:R-:W-:Y:S05]  /*101a0*/  BRA `(.L_x_2435) ;  /* 0xffffffe400947947 */ /* 0x000fea000383ffff */
.L_x_2390:
[----:B------:R-:W-:Y:S01]  /*101b0*/  BSSY B0, `(.L_x_2436) ;  /* 0x0000008000007945 */ /* 0x000fe20003800000 */
[----:B-----5:R-:W-:Y:S02]  /*101c0*/  IMAD.MOV.U32 R13, RZ, RZ, R2 ;  /* 0x000000ffff0d7224 */ /* 0x020fe400078e0002 */
[----:B------:R-:W-:Y:S02]  /*101d0*/  IMAD.MOV.U32 R12, RZ, RZ, RZ ;  /* 0x000000ffff0c7224 */ /* 0x000fe400078e00ff */
[----:B------:R-:W-:Y:S02]  /*101e0*/  IMAD.MOV.U32 R11, RZ, RZ, 0x1f ;  /* 0x0000001fff0b7424 */ /* 0x000fe400078e00ff */
[----:B------:R-:W-:-:S07]  /*101f0*/  IMAD.MOV.U32 R15, RZ, RZ, -0x1 ;  /* 0xffffffffff0f7424 */ /* 0x000fce00078e00ff */
[----:B-1----:R-:W-:Y:S05]  /*10200*/  WARPSYNC.COLLECTIVE R15, `(.L_x_2437) ;  /* 0x000000000f087348 */ /* 0x002fea0003c00000 */
[----:B------:R0:W2:Y:S02]  /*10210*/  SHFL.IDX P6, R14, R13, R12, R11 ;  /* 0x0000000c0d0e7389 */ /* 0x0000a400000c000b */
[----:B012---:R-:W-:Y:S01]  /*10220*/  ENDCOLLECTIVE ;  /* 0x000000000000791b */ /* 0x007fe20003800000 */
.L_x_2437:
[----:B------:R-:W-:Y:S05]  /*10230*/  BSYNC B0 ;  /* 0x0000000000007941 */ /* 0x000fea0003800000 */
.L_x_2436:
[----:B------:R-:W-:Y:S05]  /*10240*/  BRA `(.L_x_2438) ;  /* 0xffffffe8008c7947 */ /* 0x000fea000383ffff */
.L_x_2393:
[----:B0-----:R0:W1:Y:S02]  /*10250*/  SYNCS.PHASECHK.TRANS64.TRYWAIT P0, [R0+URZ+0x28820], R3 ;  /* 0x02882003000075a7 */ /* 0x001064000800017f */
[----:B-1----:R-:W-:Y:S05]  /*10260*/  @!P0 NANOSLEEP.SYNCS 0x989680 ;  /* 0x009896800000895d */ /* 0x002fea0003900000 */
[----:B------:R-:W1:Y:S02]  /*10270*/  @!P0 SYNCS.PHASECHK.TRANS64 P0, [R0+URZ+0x28820], R3 ;  /* 0x02882003000085a7 */ /* 0x000e64000800007f */
[----:B-1----:R-:W-:Y:S05]  /*10280*/  @!P0 BRA `(.L_x_2393) ;  /* 0xfffffffc00f08947 */ /* 0x002fea000383ffff */
[----:B------:R-:W-:Y:S05]  /*10290*/  BRA `(.L_x_2439) ;  /* 0xffffffe800d87947 */ /* 0x000fea000383ffff */
.L_x_2394:
        /* <DEDUP_REMOVED lines=8> */
[----:B0-----:R-:W-:Y:S05]  /*10320*/  WARPSYNC.COLLECTIVE R15, `(.L_x_2441) ;  /* 0x000000000f087348 */ /* 0x001fea0003c00000 */
[----:B------:R1:W2:Y:S02]  /*10330*/  SHFL.IDX P6, R14, R13, R12, R11 ;  /* 0x0000000c0d0e7389 */ /* 0x0002a400000c000b */
[----:B012---:R-:W-:Y:S01]  /*10340*/  ENDCOLLECTIVE ;  /* 0x000000000000791b */ /* 0x007fe20003800000 */
.L_x_2441:
[----:B------:R-:W-:Y:S05]  /*10350*/  BSYNC B0 ;  /* 0x0000000000007941 */ /* 0x000fea0003800000 */
.L_x_2440:
[----:B------:R-:W-:Y:S05]  /*10360*/  BRA `(.L_x_2442) ;  /* 0xffffffe800c07947 */ /* 0x000fea000383ffff */
.L_x_2397:
[----:B------:R-:W-:Y:S01]  /*10370*/  BSSY B1, `(.L_x_2443) ;  /* 0x0000006000017945 */ /* 0x000fe20003800000 */
[----:B------:R-:W-:-:S07]  /*10380*/  IMAD.MOV.U32 R15, RZ, RZ, -0x1 ;  /* 0xffffffffff0f7424 */ /* 0x000fce00078e00ff */
[----:B01----:R-:W-:Y:S05]  /*10390*/  WARPSYNC.COLLECTIVE R15, `(.L_x_2444) ;  /* 0x000000000f0c7348 */ /* 0x003fea0003c00000 */
[----:B------:R-:W-:Y:S02]  /*103a0*/  ELECT P6, UR62, PT ;  /* 0x00000000003e782f */ /* 0x000fe400038c0000 */
[----:B------:R-:W-:Y:S01]  /*103b0*/  MOV R14, UR62 ;  /* 0x0000003e000e7c02 */ /* 0x000fe20008000f00 */
[----:B01----:R-:W-:Y:S10]  /*103c0*/  ENDCOLLECTIVE ;  /* 0x000000000000791b */ /* 0x003ff40003800000 */
.L_x_2444:
[----:B------:R-:W-:Y:S05]  /*103d0*/  BSYNC B1 ;  /* 0x0000000000017941 */ /* 0x000fea0003800000 */
.L_x_2443:
[----:B------:R-:W-:Y:S05]  /*103e0*/  BRA `(.L_x_2445) ;  /* 0xffffffe800b87947 */ /* 0x000fea000383ffff */
.L_x_2399:
[----:B0-----:R0:W1:Y:S02]  /*103f0*/  SYNCS.PHASECHK.TRANS64.TRYWAIT P0, [R6+URZ], R5 ;  /* 0x00000005060075a7 */ /* 0x001064000800017f */
[----:B-1----:R-:W-:Y:S05]  /*10400*/  @!P0 NANOSLEEP.SYNCS 0x989680 ;  /* 0x009896800000895d */ /* 0x002fea0003900000 */
[----:B------:R-:W1:Y:S02]  /*10410*/  @!P0 SYNCS.PHASECHK.TRANS64 P0, [R6+URZ], R5 ;  /* 0x00000005060085a7 */ /* 0x000e64000800007f */
[----:B-1----:R-:W-:Y:S05]  /*10420*/  @!P0 BRA `(.L_x_2399) ;  /* 0xfffffffc00f08947 */ /* 0x002fea000383ffff */
[----:B------:R-:W-:Y:S05]  /*10430*/  BRA `(.L_x_2446) ;  /* 0xffffffe800f07947 */ /* 0x000fea000383ffff */
.L_x_2400:
[----:B-1----:R1:W2:Y:S02]  /*10440*/  SYNCS.PHASECHK.TRANS64.TRYWAIT P0, [R3+URZ], R2 ;  /* 0x00000002030075a7 */ /* 0x0022a4000800017f */
[----:B--2---:R-:W-:Y:S05]  /*10450*/  @!P0 NANOSLEEP.SYNCS 0x989680 ;  /* 0x009896800000895d */ /* 0x004fea0003900000 */
[----:B------:R-:W2:Y:S02]  /*10460*/  @!P0 SYNCS.PHASECHK.TRANS64 P0, [R3+URZ], R2 ;  /* 0x00000002030085a7 */ /* 0x000ea4000800007f */
[----:B--2---:R-:W-:Y:S05]  /*10470*/  @!P0 BRA `(.L_x_2400) ;  /* 0xfffffffc00f08947 */ /* 0x004fea000383ffff */
[----:B------:R-:W-:Y:S05]  /*10480*/  BRA `(.L_x_2447) ;  /* 0xffffffe800e47947 */ /* 0x000fea000383ffff */
.L_x_2402:
[----:B-1----:R1:W2:Y:S02]  /*10490*/  SYNCS.PHASECHK.TRANS64.TRYWAIT P0, [R18+URZ], R5 ;  /* 0x00000005120075a7 */ /* 0x0022a4000800017f */
[----:B--2---:R-:W-:Y:S05]  /*104a0*/  @!P0 NANOSLEEP.SYNCS 0x989680 ;  /* 0x009896800000895d */ /* 0x004fea0003900000 */
[----:B------:R-:W2:Y:S02]  /*104b0*/  @!P0 SYNCS.PHASECHK.TRANS64 P0, [R18+URZ], R5 ;  /* 0x00000005120085a7 */ /* 0x000ea4000800007f */
[----:B--2---:R-:W-:Y:S05]  /*104c0*/  @!P0 BRA `(.L_x_2402) ;  /* 0xfffffffc00f08947 */ /* 0x004fea000383ffff */
[----:B------:R-:W-:Y:S05]  /*104d0*/  BRA `(.L_x_2448) ;  /* 0xffffffe800e87947 */ /* 0x000fea000383ffff */
.L_x_2449:
        /* <DEDUP_REMOVED lines=10> */
.L_x_3224:


//--------------------- .text._ZN7cutlass13device_kernelIN5flash11enable_sm90INS1_16FlashAttnFwdSm90INS1_25CollectiveMainloopFwdSm90ILi2EN4cute5tupleIJNS5_1CILi1EEES8_S8_EEENS6_IJNS7_ILi128EEESA_SA_EEELi128ENS_10bfloat16_tEfNS_4arch4Sm90ELb1ELb0ELb0ELb1ELb0ELb0ELb0ELb1ELb1ELb1ELb0ELb0EEENS1_21CollectiveEpilogueFwdISB_S9_SC_SE_Li256ELb1ELb1ELb0ELb0EEENS1_36VarlenDynamicPersistentTileSchedulerILi128ELi128ELi256ELi128ELb0ELb1ELb1ELb1ELb1ELb1EEEEEEEEEvNT_6ParamsE --------------------------
	.section	.text._ZN7cutlass13device_kernelIN5flash11enable_sm90INS1_16FlashAttnFwdSm90INS1_25CollectiveMainloopFwdSm90ILi2EN4cute5tupleIJNS5_1CILi1EEES8_S8_EEENS6_IJNS7_ILi128EEESA_SA_EEELi128ENS_10bfloat16_tEfNS_4arch4Sm90ELb1ELb0ELb0ELb1ELb0ELb0ELb0ELb1ELb1ELb1ELb0ELb0EEENS1_21CollectiveEpilogueFwdISB_S9_SC_SE_Li256ELb1ELb1ELb0ELb0EEENS1_36VarlenDynamicPersistentTileSchedulerILi128ELi128ELi256ELi128ELb0ELb1ELb1ELb1ELb1ELb1EEEEEEEEEvNT_6ParamsE,"ax",@progbits
	.align	128
.text._ZN7cutlass13device_kernelIN5flash11enable_sm90INS1_16FlashAttnFwdSm90INS1_25CollectiveMainloopFwdSm90ILi2EN4cute5tupleIJNS5_1CILi1EEES8_S8_EEENS6_IJNS7_ILi128EEESA_SA_EEELi128ENS_10bfloat16_tEfNS_4arch4Sm90ELb1ELb0ELb0ELb1ELb0ELb0ELb0ELb1ELb1ELb1ELb0ELb0EEENS1_21CollectiveEpilogueFwdISB_S9_SC_SE_Li256ELb1ELb1ELb0ELb0EEENS1_36VarlenDynamicPersistentTileSchedulerILi128ELi128ELi256ELi128ELb0ELb1ELb1ELb1ELb1ELb1EEEEEEEEEvNT_6ParamsE:
        .type           _ZN7cutlass13device_kernelIN5flash11enable_sm90INS1_16FlashAttnFwdSm90INS1_25CollectiveMainloopFwdSm90ILi2EN4cute5tupleIJNS5_1CILi1EEES8_S8_EEENS6_IJNS7_ILi128EEESA_SA_EEELi128ENS_10bfloat16_tEfNS_4arch4Sm90ELb1ELb0ELb0ELb1ELb0ELb0ELb0ELb1ELb1ELb1ELb0ELb0EEENS1_21CollectiveEpilogueFwdISB_S9_SC_SE_Li256ELb1ELb1ELb0ELb0EEENS1_36VarlenDynamicPersistentTileSchedulerILi128ELi128ELi256ELi128ELb0ELb1ELb1ELb1ELb1ELb1EEEEEEEEEvNT_6ParamsE,@function
        .size           _ZN7cutlass13device_kernelIN5flash11enable_sm90INS1_16FlashAttnFwdSm90INS1_25CollectiveMainloopFwdSm90ILi2EN4cute5tupleIJNS5_1CILi1EEES8_S8_EEENS6_IJNS7_ILi128EEESA_SA_EEELi128ENS_10bfloat16_tEfNS_4arch4Sm90ELb1ELb0ELb0ELb1ELb0ELb0ELb0ELb1ELb1ELb1ELb0ELb0EEENS1_21CollectiveEpilogueFwdISB_S9_SC_SE_Li256ELb1ELb1ELb0ELb0EEENS1_36VarlenDynamicPersistentTileSchedulerILi128ELi128ELi256ELi128ELb0ELb1ELb1ELb1ELb1ELb1EEEEEEEEEvNT_6ParamsE,(.L_x_3225 - _ZN7cutlass13device_kernelIN5flash11enable_sm90INS1_16FlashAttnFwdSm90INS1_25CollectiveMainloopFwdSm90ILi2EN4cute5tupleIJNS5_1CILi1EEES8_S8_EEENS6_IJNS7_ILi128EEESA_SA_EEELi128ENS_10bfloat16_tEfNS_4arch4Sm90ELb1ELb0ELb0ELb1ELb0ELb0ELb0ELb1ELb1ELb1ELb0ELb0EEENS1_21CollectiveEpilogueFwdISB_S9_SC_SE_Li256ELb1ELb1ELb0ELb0EEENS1_36VarlenDynamicPersistentTileSchedulerILi128ELi128ELi256ELi128ELb0ELb1ELb1ELb1ELb1ELb1EEEEEEEEEvNT_6ParamsE)
        .other          _ZN7cutlass13device_kernelIN5flash11enable_sm90INS1_16FlashAttnFwdSm90INS1_25CollectiveMainloopFwdSm90ILi2EN4cute5tupleIJNS5_1CILi1EEES8_S8_EEENS6_IJNS7_ILi128EEESA_SA_EEELi128ENS_10bfloat16_tEfNS_4arch4Sm90ELb1ELb0ELb0ELb1ELb0ELb0ELb0ELb1ELb1ELb1ELb0ELb0EEENS1_21CollectiveEpilogueFwdISB_S9_SC_SE_Li256ELb1ELb1ELb0ELb0EEENS1_36VarlenDynamicPersistentTileSchedulerILi128ELi128ELi256ELi128ELb0ELb1ELb1ELb1ELb1ELb1EEEEEEEEEvNT_6ParamsE,@"STO_CUDA_ENTRY STV_DEFAULT"
_ZN7cutlass13device_kernelIN5flash11enable_sm90INS1_16FlashAttnFwdSm90INS1_25CollectiveMainloopFwdSm90ILi2EN4cute5tupleIJNS5_1CILi1EEES8_S8_EEENS6_IJNS7_ILi128EEESA_SA_EEELi128ENS_10bfloat16_tEfNS_4arch4Sm90ELb1ELb0ELb0ELb1ELb0ELb0ELb0ELb1ELb1ELb1ELb0ELb0EEENS1_21CollectiveEpilogueFwdISB_S9_SC_SE_Li256ELb1ELb1ELb0ELb0EEENS1_36VarlenDynamicPersistentTileSchedulerILi128ELi128ELi256ELi128ELb0ELb1ELb1ELb1ELb1ELb1EEEEEEEEEvNT_6ParamsE:
        /* <DEDUP_REMOVED lines=17> */
.L_x_2451:
[----:B------:R-:W-:Y:S05]  /*0110*/  BSYNC B0 ;  /* 0x0000000000007941 */ /* 0x000fea0003800000 */
.L_x_2450:
        /* <DEDUP_REMOVED lines=40> */
.L_x_2452:
        /* <DEDUP_REMOVED lines=22> */
.L_x_2453:
        /* <DEDUP_REMOVED lines=18> */
.L_x_2454:
        /* <DEDUP_REMOVED lines=22> */
.L_x_2455:
        /* <DEDUP_REMOVED lines=22> */
.L_x_2456:
        /* <DEDUP_REMOVED lines=8> */
.L_x_2458:
        /* <DEDUP_REMOVED lines=21> */
[----:B------:R-:W-:-:S04]  /*0ab0*/  LEA.HI R3, R0, R197, RZ, 0x7 ;  /* 0x000000c500037211 */ /* 0x000fc800078f38ff */
[----:B------:R-:W-:Y:S02]  /*0ac0*/  LOP3.LUT R2, R3, 0xffffff80, RZ, 0xc0, !PT ;  /* 0xffffff8003027812 */ /* 0x000fe400078ec0ff */
[----:B------:R-:W-:-:S03]  /*0ad0*/  LEA.HI R4, R0, R197, RZ, 0x5 ;  /* 0x000000c500047211 */ /* 0x000fc600078f28ff */
[----:B------:R-:W-:Y:S02]  /*0ae0*/  IMAD.IADD R191, R197, 0x1, -R2 ;  /* 0x00000001c5bf7824 */ /* 0x000fe400078e0a02 */
[----:B------:R-:W-:-:S03]  /*0af0*/  IMAD.SHL.U32 R6, R4, 0x20, RZ ;  /* 0x0000002004067824 */ /* 0x000fc600078e00ff */
[----:B------:R-:W-:Y:S02]  /*0b00*/  SHF.R.S32.HI R8, RZ, 0x1f, R191 ;  /* 0x0000001fff087819 */ /* 0x000fe400000114bf */
[----:B------:R-:W-:Y:S02]  /*0b10*/  LEA.HI R2, R0, R197, RZ, 0x4 ;  /* 0x000000c500027211 */ /* 0x000fe400078f20ff */
[----:B------:R-:W-:Y:S02]  /*0b20*/  LEA.HI R9, R8, R191, RZ, 0x2 ;  /* 0x000000bf08097211 */ /* 0x000fe400078f10ff */
[----:B------:R-:W-:Y:S02]  /*0b30*/  LEA.HI R10, R0, R197, RZ, 0x2 ;  /* 0x000000c5000a7211 */ /* 0x000fe400078f10ff */
[----:B------:R-:W-:Y:S02]  /*0b40*/  LOP3.LUT R7, R6, 0xfffffc00, RZ, 0xc0, !PT ;  /* 0xfffffc0006077812 */ /* 0x000fe400078ec0ff */
[----:B------:R-:W-:-:S02]  /*0b50*/  SHF.R.S32.HI R6, RZ, 0x2, R9 ;  /* 0x00000002ff067819 */ /* 0x000fc40000011409 */
[----:B------:R-:W-:Y:S02]  /*0b60*/  SHF.R.S32.HI R11, RZ, 0x1f, R9 ;  /* 0x0000001fff0b7819 */ /* 0x000fe40000011409 */
[----:B------:R-:W-:Y:S02]  /*0b70*/  SHF.R.S32.HI R5, RZ, 0x4, R2 ;  /* 0x00000004ff057819 */ /* 0x000fe40000011402 */
[----:B------:R-:W-:Y:S02]  /*0b80*/  LOP3.LUT R4, R2, 0x3fffff0, RZ, 0xc0, !PT ;  /* 0x03fffff002047812 */ /* 0x000fe400078ec0ff */
[----:B------:R-:W-:Y:S02]  /*0b90*/  LOP3.LUT R10, R10, 0xfffffffc, RZ, 0xc0, !PT ;  /* 0xfffffffc0a0a7812 */ /* 0x000fe400078ec0ff */
[----:B------:R-:W-:Y:S02]  /*0ba0*/  LEA.HI R0, R0, R197, RZ, 0x3 ;  /* 0x000000c500007211 */ /* 0x000fe400078f18ff */
[----:B------:R-:W-:-:S02]  /*0bb0*/  LEA.HI R11, R11, R6, RZ, 0x3 ;  /* 0x000000060b0b7211 */ /* 0x000fc400078f18ff */
[----:B------:R-:W-:Y:S01]  /*0bc0*/  SHF.R.S32.HI R192, RZ, 0x7, R3 ;  /* 0x00000007ffc07819 */ /* 0x000fe20000011403 */
[C---:B------:R-:W-:Y:S01]  /*0bd0*/  IMAD.IADD R4, R197.reuse, 0x1, -R4 ;  /* 0x00000001c5047824 */ /* 0x040fe200078e0a04 */
[----:B------:R-:W-:Y:S01]  /*0be0*/  LEA.HI R2, R2, R5, RZ, 0x1 ;  /* 0x0000000502027211 */ /* 0x000fe200078f08ff */
[----:B------:R-:W-:Y:S01]  /*0bf0*/  IMAD.IADD R10, R197, 0x1, -R10 ;  /* 0x00000001c50a7824 */ /* 0x000fe200078e0a0a */
[----:B------:R-:W-:Y:S02]  /*0c00*/  LOP3.LUT R186, R0, 0xfffffff8, RZ, 0xc0, !PT ;  /* 0xfffffff800ba7812 */ /* 0x000fe400078ec0ff */
[----:B------:R-:W-:Y:S02]  /*0c10*/  LOP3.LUT R11, R11, 0xfffffff8, RZ, 0xc0, !PT ;  /* 0xfffffff80b0b7812 */ /* 0x000fe400078ec0ff */
[----:B------:R-:W-:Y:S02]  /*0c20*/  LEA.HI R8, R8, R191, RZ, 0x5 ;  /* 0x000000bf08087211 */ /* 0x000fe400078f28ff */
[----:B------:R-:W-:Y:S01]  /*0c30*/  LEA.HI R3, R3, R192, RZ, 0x1 ;  /* 0x000000c003037211 */ /* 0x000fe200078f08ff */
[----:B------:R-:W-:Y:S01]  /*0c40*/  IMAD R7, R4, 0x40, R7 ;  /* 0x0000004004077824 */ /* 0x000fe200078e0207 */
[----:B------:R-:W-:Y:S01]  /*0c50*/  LOP3.LUT R2, R2, 0x1ffffffe, RZ, 0xc0, !PT ;  /* 0x1ffffffe02027812 */ /* 0x000fe200078ec0ff */
[----:B------:R-:W-:Y:S01]  /*0c60*/  IMAD.IADD R186, R197, 0x1, -R186 ;  /* 0x00000001c5ba7824 */ /* 0x000fe200078e0aba */
[----:B------:R-:W-:Y:S01]  /*0c70*/  SHF.R.S32.HI R8, RZ, 0x5, R8 ;  /* 0x00000005ff087819 */ /* 0x000fe20000011408 */
[----:B------:R-:W-:Y:S01]  /*0c80*/  IMAD.IADD R11, R6, 0x1, -R11 ;  /* 0x00000001060b7824 */ /* 0x000fe200078e0a0b */
[----:B------:R-:W-:-:S02]  /*0c90*/  LEA.HI R4, R10, R10, RZ, 0x1 ;  /* 0x0000000a0a047211 */ /* 0x000fc400078f08ff */
[----:B------:R-:W-:Y:S01]  /*0ca0*/  LOP3.LUT R3, R3, 0x3fffffe, RZ, 0xc0, !PT ;  /* 0x03fffffe03037812 */ /* 0x000fe200078ec0ff */
[----:B------:R-:W-:Y:S01]  /*0cb0*/  IMAD.IADD R2, R5, 0x1, -R2 ;  /* 0x0000000105027824 */ /* 0x000fe200078e0a02 */
[----:B------:R-:W-:Y:S01]  /*0cc0*/  LOP3.LUT R5, R4, 0x1ffffffe, RZ, 0xc0, !PT ;  /* 0x1ffffffe04057812 */ /* 0x000fe200078ec0ff */
[----:B------:R-:W-:Y:S02]  /*0cd0*/  IMAD.SHL.U32 R19, R186, 0x8, RZ ;  /* 0x00000008ba137824 */ /* 0x000fe400078e00ff */
[----:B------:R-:W-:Y:S02]  /*0ce0*/  IMAD R8, R8, 0x10, R11 ;  /* 0x0000001008087824 */ /* 0x000fe400078e020b */
[----:B------:R-:W-:Y:S01]  /*0cf0*/  IMAD.IADD R3, R192, 0x1, -R3 ;  /* 0x00000001c0037824 */ /* 0x000fe200078e0a03 */
[----:B------:R-:W-:Y:S01]  /*0d00*/  LOP3.LUT R22, R9, 0x7ffffffc, RZ, 0xc0, !PT ;  /* 0x7ffffffc09167812 */ /* 0x000fe200078ec0ff */
[----:B------:R-:W-:Y:S02]  /*0d10*/  VIADD R185, R19, 0x40 ;  /* 0x0000004013b97836 */ /* 0x000fe40000000000 */
[----:B------:R-:W-:-:S02]  /*0d20*/  IMAD.IADD R10, R10, 0x1, -R5 ;  /* 0x000000010a0a7824 */ /* 0x000fc400078e0a05 */
[----:B------:R-:W-:Y:S01]  /*0d30*/  IMAD R193, R3, 0x40, R8 ;  /* 0x0000004003c17824 */ /* 0x000fe200078e0208 */
[----:B------:R-:W-:Y:S01]  /*0d40*/  SHF.R.S32.HI R189, RZ, 0x3, R0 ;  /* 0x00000003ffbd7819 */ /* 0x000fe20000011400 */
[----:B------:R-:W-:Y:S01]  /*0d50*/  IMAD R194, R2, 0x8, R7 ;  /* 0x0000000802c27824 */ /* 0x000fe200078e0207 */
[----:B------:R-:W-:Y:S01]  /*0d60*/  SHF.R.S32.HI R196, RZ, 0x1f, R19 ;  /* 0x0000001fffc47819 */ /* 0x000fe20000011413 */
[----:B------:R-:W-:Y:S01]  /*0d70*/  IMAD.MOV.U32 R190, RZ, RZ, RZ ;  /* 0x000000ffffbe7224 */ /* 0x000fe200078e00ff */
[----:B------:R-:W-:Y:S01]  /*0d80*/  SHF.R.S32.HI R195, RZ, 0x1f, R185 ;  /* 0x0000001fffc37819 */ /* 0x000fe200000114b9 */
[----:B------:R-:W-:Y:S02]  /*0d90*/  IMAD.IADD R22, R191, 0x1, -R22 ;  /* 0x00000001bf167824 */ /* 0x000fe400078e0a16 */
[----:B------:R-:W-:Y:S01]  /*0da0*/  IMAD R23, R10, 0x8, R193 ;  /* 0x000000080a177824 */ /* 0x000fe200078e02c1 */
[----:B------:R-:W-:Y:S01]  /*0db0*/  UMOV UR36, URZ ;  /* 0x0000003f00247c82 */ /* 0x000fe20008000000 */
[----:B------:R-:W-:Y:S01]  /*0dc0*/  UMOV UR37, URZ ;  /* 0x0000003f00257c82 */ /* 0x000fe20008000000 */
[----:B--2---:R-:W-:-:S07]  /*0dd0*/  LOP3.LUT R18, R12, 0x1, RZ, 0xfc, !PT ;  /* 0x000000010c127812 */ /* 0x004fce00078efcff */
.L_x_2512:
[----:B0---4-:R-:W0:Y:S01]  /*0de0*/  LDC.64 R2, c[0x0][0xc88] ;  /* 0x00032200ff027b82 */ /* 0x011e220000000a00 */
[----:B------:R-:W-:Y:S01]  /*0df0*/  ULDC.64 UR4, c[0x0][0xa28] ;  /* 0x00028a0000047ab9 */ /* 0x000fe20000000a00 */
[----:B------:R-:W-:Y:S01]  /*0e00*/  ULDC.64 UR6, c[0x0][0xa18] ;  /* 0x0002860000067ab9 */ /* 0x000fe20000000a00 */
[----:B------:R-:W-:Y:S01]  /*0e10*/  IMAD.MOV.U32 R7, RZ, RZ, RZ ;  /* 0x000000ffff077224 */ /* 0x000fe200078e00ff */
[----:B------:R-:W-:Y:S01]  /*0e20*/  ULDC.64 UR8, c[0x0][0xa20] ;  /* 0x0002880000087ab9 */ /* 0x000fe20000000a00 */
[----:B0-----:R-:W-:-:S05]  /*0e30*/  IMAD.WIDE R2, R47, 0x4, R2 ;  /* 0x000000042f027825 */ /* 0x001fca00078e0202 */
[----:B--2---:R-:W2:Y:S01]  /*0e40*/  LDG.E R184, desc[UR40][R2.64] ;  /* 0x0000002802b87981 */ /* 0x004ea2000c1e1900 */
[----:B------:R-:W-:Y:S02]  /*0e50*/  ISETP.NE.U32.AND P0, PT, RZ, UR4, PT ;  /* 0x00000004ff007c0c */ /* 0x000fe4000bf05070 */
[----:B------:R-:W-:Y:S02]  /*0e60*/  ISETP.NE.U32.AND P1, PT, RZ, UR6, PT ;  /* 0x00000006ff007c0c */ /* 0x000fe4000bf25070 */
[----:B------:R-:W-:Y:S02]  /*0e70*/  ISETP.NE.AND.EX P0, PT, RZ, UR5, PT, P0 ;  /* 0x00000005ff007c0c */ /* 0x000fe4000bf05300 */
[----:B------:R-:W-:Y:S02]  /*0e80*/  ISETP.NE.AND.EX P1, PT, RZ, UR7, PT, P1 ;  /* 0x00000007ff007c0c */ /* 0x000fe4000bf25310 */
[----:B--2---:R-:W-:-:S09]  /*0e90*/  SHF.R.S32.HI R188, RZ, 0x1f, R184 ;  /* 0x0000001fffbc7819 */ /* 0x004fd200000114b8 */
[----:B---3--:R-:W-:Y:S01]  /*0ea0*/  @P0 LEA R4, P2, R184, UR4, 0x2 ;  /* 0x00000004b8040c11 */ /* 0x008fe2000f8410ff */
[----:B------:R-:W-:-:S03]  /*0eb0*/  ULDC UR4, c[0x0][0x288] ;  /* 0x0000a20000047ab9 */ /* 0x000fc60000000800 */
[C-C-:B------:R-:W-:Y:S02]  /*0ec0*/  @P0 LEA.HI.X R5, R184.reuse, UR5, R188.reuse, 0x2, P2 ;  /* 0x00000005b8050c11 */ /* 0x140fe400090f14bc */
[C---:B------:R-:W-:Y:S01]  /*0ed0*/  @P1 LEA R2, P2, R184.reuse, UR6, 0x2 ;  /* 0x00000006b8021c11 */ /* 0x040fe2000f8410ff */
[----:B------:R-:W-:Y:S01]  /*0ee0*/  IMAD.U32 R17, RZ, RZ, UR4 ;  /* 0x00000004ff117e24 */ /* 0x000fe2000f8e00ff */
[----:B------:R-:W-:Y:S01]  /*0ef0*/  ULDC.64 UR4, c[0x0][0x418] ;  /* 0x0001060000047ab9 */ /* 0x000fe20000000a00 */
[----:B------:R0:W5:Y:S01]  /*0f00*/  @P0 LDG.E R7, desc[UR40][R4.64] ;  /* 0x0000002804070981 */ /* 0x000162000c1e1900 */
[----:B------:R-:W-:-:S05]  /*0f10*/  @P1 LEA.HI.X R3, R184, UR7, R188, 0x2, P2 ;  /* 0x00000007b8031c11 */ /* 0x000fca00090f14bc */
[----:B------:R0:W5:Y:S01]  /*0f20*/  @P1 LDG.E R17, desc[UR40][R2.64] ;  /* 0x0000002802111981 */ /* 0x000162000c1e1900 */
[----:B------:R-:W-:Y:S01]  /*0f30*/  UISETP.NE.U32.AND UP0, UPT, UR4, URZ, UPT ;  /* 0x0000003f0400728c */ /* 0x000fe2000bf05070 */
[----:B------:R-:W-:Y:S02]  /*0f40*/  ISETP.NE.U32.AND P2, PT, RZ, UR8, PT ;  /* 0x00000008ff007c0c */ /* 0x000fe4000bf45070 */
[----:B------:R-:W-:Y:S01]  /*0f50*/  ULDC UR4, c[0x0][0x424] ;  /* 0x0001090000047ab9 */ /* 0x000fe20000000800 */
[----:B------:R-:W-:Y:S01]  /*0f60*/  UISETP.NE.AND.EX UP0, UPT, UR5, URZ, UPT, UP0 ;  /* 0x0000003f0500728c */ /* 0x000fe2000bf05300 */
[----:B------:R-:W-:Y:S02]  /*0f70*/  ISETP.NE.AND.EX P2, PT, RZ, UR9, PT, P2 ;  /* 0x00000009ff007c0c */ /* 0x000fe4000bf45320 */
[----:B------:R-:W-:Y:S01]  /*0f80*/  ULDC UR5, c[0x0][0x2f0] ;  /* 0x0000bc0000057ab9 */ /* 0x000fe20000000800 */
[----:B------:R-:W-:-:S04]  /*0f90*/  USEL UR4, UR4, 0x1, UP0 ;  /* 0x0000000104047887 */ /* 0x000fc80008000000 */
[----:B------:R-:W-:Y:S01]  /*0fa0*/  UIMAD UR4, UR4, UR5, URZ ;  /* 0x00000005040472a4 */ /* 0x000fe2000f8e023f */
[----:B0-----:R-:W-:Y:S11]  /*0fb0*/  @P1 BRA `(.L_x_2459) ;  /* 0x0000000000241947 */ /* 0x001ff60003800000 */
        /* <DEDUP_REMOVED lines=9> */
.L_x_2459:
[----:B------:R-:W-:Y:S02]  /*1050*/  IMAD.U32 R16, RZ, RZ, UR4 ;  /* 0x00000004ff107e24 */ /* 0x000fe4000f8e00ff */
[----:B------:R-:W-:Y:S01]  /*1060*/  IMAD.MOV.U32 R187, RZ, RZ, R46 ;  /* 0x000000ffffbb7224 */ /* 0x000fe200078e002e */
[----:B------:R-:W-:Y:S06]  /*1070*/  @!P2 BRA `(.L_x_2460) ;  /* 0x000000000010a947 */ /* 0x000fec0003800000 */
[----:B------:R-:W-:-:S04]  /*1080*/  LEA R2, P0, R184, UR8, 0x2 ;  /* 0x00000008b8027c11 */ /* 0x000fc8000f8010ff */
[----:B------:R-:W-:-:S05]  /*1090*/  LEA.HI.X R3, R184, UR9, R188, 0x2, P0 ;  /* 0x00000009b8037c11 */ /* 0x000fca00080f14bc */
[----:B------:R0:W5:Y:S01]  /*10a0*/  LDG.E R16, desc[UR40][R2.64] ;  /* 0x0000002802107981 */ /* 0x000162000c1e1900 */
[----:B------:R-:W-:Y:S05]  /*10b0*/  BRA `(.L_x_2461) ;  /* 0x0000000000247947 */ /* 0x000fea0003800000 */
.L_x_2460:
[----:B------:R-:W-:Y:S02]  /*10c0*/  ULDC.64 UR4, c[0x0][0xa08] ;  /* 0x0002820000047ab9 */ /* 0x000fe40000000a00 */
[----:B------:R-:W-:-:S04]  /*10d0*/  ISETP.NE.U32.AND P0, PT, RZ, UR4, PT ;  /* 0x00000004ff007c0c */ /* 0x000fc8000bf05070 */
[----:B------:R-:W-:-:S13]  /*10e0*/  ISETP.NE.AND.EX P0, PT, RZ, UR5, PT, P0 ;  /* 0x00000005ff007c0c */ /* 0x000fda000bf05300 */
[----:B------:R-:W-:Y:S05]  /*10f0*/  @!P0 BRA `(.L_x_2461) ;  /* 0x0000000000148947 */ /* 0x000fea0003800000 */
[----:B------:R-:W0:Y:S02]  /*1100*/  LDC.64 R2, c[0x0][0xa08] ;  /* 0x00028200ff027b82 */ /* 0x000e240000000a00 */
[----:B0-----:R-:W-:-:S05]  /*1110*/  IMAD.WIDE R2, R184, 0x4, R2 ;  /* 0x00000004b8027825 */ /* 0x001fca00078e0202 */
[----:B------:R-:W2:Y:S04]  /*1120*/  LDG.E R16, desc[UR40][R2.64] ;  /* 0x0000002802107981 */ /* 0x000ea8000c1e1900 */
[----:B------:R-:W2:Y:S02]  /*1130*/  LDG.E R5, desc[UR40][R2.64+0x4] ;  /* 0x0000042802057981 */ /* 0x000ea4000c1e1900 */
[----:B--2---:R-:W-:-:S07]  /*1140*/  IMAD.IADD R16, R5, 0x1, -R16 ;  /* 0x0000000105107824 */ /* 0x004fce00078e0a10 */
.L_x_2461:
[----:B------:R-:W1:Y:S01]  /*1150*/  LDC R0, c[0x0][0x448] ;  /* 0x00011200ff007b82 */ /* 0x000e620000000800 */
[----:B0-----:R-:W-:Y:S01]  /*1160*/  IMAD.SHL.U32 R2, R45, 0x80, RZ ;  /* 0x000000802d027824 */ /* 0x001fe200078e00ff */
[----:B------:R-:W-:Y:S01]  /*1170*/  CS2R R20, SRZ ;  /* 0x0000000000147805 */ /* 0x000fe2000001ff00 */
[----:B-----5:R-:W-:Y:S01]  /*1180*/  IMAD.IADD R16, R16, 0x1, -R7 ;  /* 0x0000000110107824 */ /* 0x020fe200078e0a07 */
[----:B------:R-:W-:Y:S02]  /*1190*/  CS2R R150, SRZ ;  /* 0x0000000000967805 */ /* 0x000fe4000001ff00 */
[----:B------:R-:W-:Y:S02]  /*11a0*/  CS2R R148, SRZ ;  /* 0x0000000000947805 */ /* 0x000fe4000001ff00 */
[----:B------:R-:W-:Y:S02]  /*11b0*/  CS2R R146, SRZ ;  /* 0x0000000000927805 */ /* 0x000fe4000001ff00 */
[----:B------:R-:W-:-:S02]  /*11c0*/  CS2R R144, SRZ ;  /* 0x0000000000907805 */ /* 0x000fc4000001ff00 */
[----:B------:R-:W-:Y:S02]  /*11d0*/  IADD3 R5, R16, 0x80, -R17 ;  /* 0x0000008010057810 */ /* 0x000fe40007ffe811 */
        /* <DEDUP_REMOVED lines=15> */
[----:B-1----:R-:W-:Y:S01]  /*12d0*/  ISETP.NE.AND P0, PT, R0, 0x1, PT ;  /* 0x000000010000780c */ /* 0x002fe20003f05270 */
[----:B------:R-:W-:Y:S01]  /*12e0*/  VIADD R0, R2, 0x7f ;  /* 0x0000007f02007836 */ /* 0x000fe20000000000 */
        /* <DEDUP_REMOVED lines=10> */
[----:B------:R-:W-:Y:S01]  /*1390*/  IMAD.MOV.U32 R94, RZ, RZ, RZ ;  /* 0x000000ffff5e7224 */ /* 0x000fe200078e00ff */
[----:B------:R-:W0:Y:S01]  /*13a0*/  @P0 LDC R3, c[0x0][0x44c] ;  /* 0x00011300ff030b82 */ /* 0x000e220000000800 */
[----:B------:R-:W-:Y:S01]  /*13b0*/  CS2R R90, SRZ ;  /* 0x00000000005a7805 */ /* 0x000fe2000001ff00 */
[----:B------:R-:W-:Y:S02]  /*13c0*/  IMAD.MOV.U32 R89, RZ, RZ, RZ ;  /* 0x000000ffff597224 */ /* 0x000fe400078e00ff */
[----:B------:R-:W-:-:S04]  /*13d0*/  IMAD.MOV.U32 R8, RZ, RZ, RZ ;  /* 0x000000ffff087224 */ /* 0x000fc800078e00ff */
[----:B------:R-:W1:Y:S01]  /*13e0*/  @P0 LDC R4, c[0x0][0x450] ;  /* 0x00011400ff040b82 */ /* 0x000e620000000800 */
[----:B0-----:R-:W-:-:S05]  /*13f0*/  @P0 IMAD.HI.U32 R3, R0, R3, RZ ;  /* 0x0000000300030227 */ /* 0x001fca00078e00ff */
[----:B-1----:R-:W-:Y:S01]  /*1400*/  @P0 SHF.R.U32.HI R0, RZ, R4, R3 ;  /* 0x00000004ff000219 */ /* 0x002fe20000011603 */
[----:B------:R-:W-:Y:S01]  /*1410*/  VIADD R3, R16, 0x7f ;  /* 0x0000007f10037836 */ /* 0x000fe20000000000 */
[----:B------:R-:W-:-:S03]  /*1420*/  PLOP3.LUT P0, PT, PT, PT, PT, 0x80, 0x0 ;  /* 0x000000000000781c */ /* 0x000fc60003f0f070 */
[----:B------:R-:W-:Y:S01]  /*1430*/  IMAD.IADD R5, R5, 0x1, R0 ;  /* 0x0000000105057824 */ /* 0x000fe200078e0200 */
[----:B------:R-:W-:-:S04]  /*1440*/  SHF.R.S32.HI R0, RZ, 0x1f, R3 ;  /* 0x0000001fff007819 */ /* 0x000fc80000011403 */
[----:B------:R-:W-:Y:S02]  /*1450*/  SHF.R.S32.HI R4, RZ, 0x1f, R5 ;  /* 0x0000001fff047819 */ /* 0x000fe40000011405 */
[----:B------:R-:W-:Y:S01]  /*1460*/  LEA.HI R0, R0, R3, RZ, 0x7 ;  /* 0x0000000300007211 */ /* 0x000fe200078f38ff */
[----:B------:R-:W-:Y:S01]  /*1470*/  IMAD.MOV.U32 R3, RZ, RZ, RZ ;  /* 0x000000ffff037224 */ /* 0x000fe200078e00ff */
[----:B------:R-:W-:Y:S02]  /*1480*/  LEA.HI R4, R4, R5, RZ, 0x7 ;  /* 0x0000000504047211 */ /* 0x000fe400078f38ff */
[----:B------:R-:W-:Y:S02]  /*1490*/  SHF.R.S32.HI R0, RZ, 0x7, R0 ;  /* 0x00000007ff007819 */ /* 0x000fe40000011400 */
[----:B------:R-:W-:-:S04]  /*14a0*/  SHF.R.S32.HI R5, RZ, 0x7, R4 ;  /* 0x00000007ff057819 */ /* 0x000fc80000011404 */
[----:B------:R-:W-:-:S04]  /*14b0*/  VIMNMX R88, R0, R5, PT ;  /* 0x0000000500587248 */ /* 0x000fc80003fe0100 */
[----:B------:R-:W-:-:S13]  /*14c0*/  ISETP.GE.AND P1, PT, R88, 0x1, PT ;  /* 0x000000015800780c */ /* 0x000fda0003f26270 */
[----:B------:R-:W-:Y:S05]  /*14d0*/  @!P1 BRA `(.L_x_2462) ;  /* 0x0000007800489947 */ /* 0x000fea0003800000 */
        /* <DEDUP_REMOVED lines=31> */
.L_x_2463:
[----:B------:R-:W-:Y:S02]  /*16d0*/  LEA.HI R0, R190, R190, RZ, 0x1 ;  /* 0x000000bebe007211 */ /* 0x000fe400078f08ff */
[----:B------:R-:W-:Y:S02]  /*16e0*/  ISETP.NE.AND P0, PT, R18, 0x3, PT ;  /* 0x000000031200780c */ /* 0x000fe40003f05270 */
[----:B------:R-:W-:-:S05]  /*16f0*/  LOP3.LUT R3, R0, 0xfffffffe, RZ, 0xc0, !PT ;  /* 0xfffffffe00037812 */ /* 0x000fca00078ec0ff */
[----:B------:R-:W-:-:S05]  /*1700*/  IMAD.IADD R0, R190, 0x1, -R3 ;  /* 0x00000001be007824 */ /* 0x000fca00078e0a03 */
[----:B------:R-:W-:-:S04]  /*1710*/  SHF.L.U32 R0, R0, 0x1f, RZ ;  /* 0x0000001f00007819 */ /* 0x000fc800000006ff */
[----:B------:R-:W0:Y:S02]  /*1720*/  SYNCS.PHASECHK.TRANS64.TRYWAIT P1, [UR38+0x28800], R0 ;  /* 0x02880000ff0075a7 */ /* 0x000e240008020166 */
[----:B0-----:R-:W-:Y:S05]  /*1730*/  @!P1 BRA `(.L_x_2464) ;  /* 0x000000f800109947 */ /* 0x001fea0003800000 */
.L_x_2634:
[----:B------:R-:W-:Y:S05]  /*1740*/  @!P0 BRA `(.L_x_2465) ;  /* 0x0000000000048947 */ /* 0x000fea0003800000 */
[----:B------:R-:W-:Y:S01]  /*1750*/  BPT.TRAP 0x1 ;  /* 0x000000040000795c */ /* 0x000fe20000300000 */
.L_x_2465:
[----:B0-----:R-:W-:Y:S02]  /*1760*/  IMAD.U32 R3, RZ, RZ, UR37 ;  /* 0x00000025ff037e24 */ /* 0x001fe4000f8e00ff */
[----:B------:R-:W-:-:S03]  /*1770*/  IMAD.U32 R0, RZ, RZ, UR36 ;  /* 0x00000024ff007e24 */ /* 0x000fc6000f8e00ff */
[----:B------:R-:W-:Y:S02]  /*1780*/  LEA R3, R3, UR38, 0x3 ;  /* 0x0000002603037c11 */ /* 0x000fe4000f8e18ff */
[----:B------:R-:W-:-:S04]  /*1790*/  SHF.L.U32 R0, R0, 0x1f, RZ ;  /* 0x0000001f00007819 */ /* 0x000fc800000006ff */
[----:B------:R0:W1:Y:S01]  /*17a0*/  SYNCS.PHASECHK.TRANS64.TRYWAIT P2, [R3+URZ+0x28830], R0 ;  /* 0x02883000030075a7 */ /* 0x000062000804017f */
[----:B------:R-:W-:Y:S05]  /*17b0*/  @!P0 BRA `(.L_x_2466) ;  /* 0x0000000000048947 */ /* 0x000fea0003800000 */
[----:B------:R-:W-:Y:S01]  /*17c0*/  BPT.TRAP 0x1 ;  /* 0x000000040000795c */ /* 0x000fe20000300000 */
.L_x_2466:
[----:B------:R-:W2:Y:S02]  /*17d0*/  S2R R4, SR_TID.X ;  /* 0x0000000000047919 */ /* 0x000ea40000002100 */
[----:B--2---:R-:W-:Y:S01]  /*17e0*/  LOP3.LUT P1, RZ, R4, 0x7f, RZ, 0xc0, !PT ;  /* 0x0000007f04ff7812 */ /* 0x004fe2000782c0ff */
[----:B-1----:R-:W-:-:S12]  /*17f0*/  @P2 BRA `(.L_x_2467) ;  /* 0x0000000000082947 */ /* 0x002fd80003800000 */
[----:B------:R-:W1:Y:S02]  /*1800*/  SYNCS.PHASECHK.TRANS64.TRYWAIT P2, [R3+URZ+0x28830], R0 ;  /* 0x02883000030075a7 */ /* 0x000e64000804017f */
[----:B-1----:R-:W-:Y:S05]  /*1810*/  @!P2 BRA `(.L_x_2468) ;  /* 0x000000f400f0a947 */ /* 0x002fea0003800000 */
.L_x_2467:
[----:B------:R-:W-:Y:S05]  /*1820*/  WARPSYNC.ALL ;  /* 0x0000000000007948 */ /* 0x000fea0003800000 */
[----:B------:R-:W-:Y:S01]  /*1830*/  UIADD3 UR4, UR38, 0x18400, URZ ;  /* 0x0001840026047890 */ /* 0x000fe2000fffe03f */
[----:B------:R-:W-:Y:S01]  /*1840*/  WARPGROUP.ARRIVE ;  /* 0x00000000000079c5 */ /* 0x000fe20000000000 */
[----:B------:R-:W-:Y:S01]  /*1850*/  ULOP3.LUT UR32, UR43, 0x10000, URZ, 0xfc, !UPT ;  /* 0x000100002b207892 */ /* 0x000fe2000f8efc3f */
[----:B01----:R-:W0:Y:S01]  /*1860*/  LDC R0, c[0x0][0x448] ;  /* 0x00011200ff007b82 */ /* 0x003e220000000800 */
[----:B------:R-:W-:Y:S01]  /*1870*/  USHF.R.U32.HI UR4, URZ, 0x4, UR4 ;  /* 0x000000043f047899 */ /* 0x000fe20008011604 */
[----:B------:R-:W-:Y:S01]  /*1880*/  @!P1 VIADD R3, R3, 0x28840 ;  /* 0x0002884003039836 */ /* 0x000fe20000000000 */
[----:B------:R-:W-:Y:S01]  /*1890*/  UMOV UR33, 0x40000040 ;  /* 0x4000004000217882 */ /* 0x000fe20000000000 */
[----:B------:R-:W-:Y:S01]  /*18a0*/  UMOV UR35, 0x40000040 ;  /* 0x4000004000237882 */ /* 0x000fe20000000000 */
[----:B------:R-:W-:Y:S01]  /*18b0*/  ULOP3.LUT UR4, UR4, 0x3fff, URZ, 0xc0, !UPT ;  /* 0x00003fff04047892 */ /* 0x000fe2000f8ec03f */
[----:B------:R-:W-:Y:S01]  /*18c0*/  CS2R R150, SRZ ;  /* 0x0000000000967805 */ /* 0x000fe2000001ff00 */
        /* <DEDUP_REMOVED lines=18> */
[----:B0-----:R-:W-:Y:S01]  /*19f0*/  ISETP.NE.AND P2, PT, R0, 0x1, PT ;  /* 0x000000010000780c */ /* 0x001fe20003f45270 */
[----:B------:R-:W-:Y:S01]  /*1a00*/  UIADD3 UR14, UR34, 0x6, URZ ;  /* 0x00000006220e7890 */ /* 0x000fe2000fffe03f */
[----:B------:R-:W-:Y:S01]  /*1a10*/  IMAD.IADD R0, R23, 0x1, R2 ;  /* 0x0000000117007824 */ /* 0x000fe200078e0202 */
        /* <DEDUP_REMOVED lines=11> */
[----:B------:R-:W0:Y:S01]  /*1ad0*/  @P2 LDC R5, c[0x0][0x44c] ;  /* 0x00011300ff052b82 */ /* 0x000e220000000800 */
        /* <DEDUP_REMOVED lines=9> */
[----:B------:R-:W1:Y:S01]  /*1b70*/  @P2 LDC R7, c[0x0][0x450] ;  /* 0x00011400ff072b82 */ /* 0x000e620000000800 */
[----:B------:R-:W-:Y:S01]  /*1b80*/  UIADD3 UR30, UR34, 0x406, URZ ;  /* 0x00000406221e7890 */ /* 0x000fe2000fffe03f */
[----:B------:R-:W-:Y:S01]  /*1b90*/  CS2R R128, SRZ ;  /* 0x0000000000807805 */ /* 0x000fe2000001ff00 */
[----:B------:R-:W-:Y:S01]  /*1ba0*/  UMOV UR29, 0x40000040 ;  /* 0x40000040001d7882 */ /* 0x000fe20000000000 */
[----:B------:R-:W-:Y:S01]  /*1bb0*/  UMOV UR31, 0x40000040 ;  /* 0x40000040001f7882 */ /* 0x000fe20000000000 */
[----:B------:R-:W-:-:S02]  /*1bc0*/  CS2R R126, SRZ ;  /* 0x00000000007e7805 */ /* 0x000fc4000001ff00 */
[----:B------:R-:W-:Y:S01]  /*1bd0*/  CS2R R124, SRZ ;  /* 0x00000000007c7805 */ /* 0x000fe2000001ff00 */
[----:B0-----:R-:W-:-:S04]  /*1be0*/  @P2 IMAD.HI.U32 R4, R0, R5, RZ ;  /* 0x0000000500042227 */ /* 0x001fc800078e00ff */
[----:B------:R-:W-:-:S04]  /*1bf0*/  IMAD.MOV.U32 R5, RZ, RZ, -0x80 ;  /* 0xffffff80ff057424 */ /* 0x000fc800078e00ff */
[----:B------:R-:W-:Y:S01]  /*1c00*/  IMAD R5, R88, R5, 0x80 ;  /* 0x0000008058057424 */ /* 0x000fe200078e0205 */
[----:B-1----:R-:W-:-:S03]  /*1c10*/  @P2 SHF.R.U32.HI R0, RZ, R7, R4 ;  /* 0x00000007ff002219 */ /* 0x002fc60000011604 */
[----:B------:R-:W-:Y:S02]  /*1c20*/  VIADD R7, R5, 0x1 ;  /* 0x0000000105077836 */ /* 0x000fe40000000000 */
[----:B------:R-:W-:Y:S01]  /*1c30*/  IMAD.IADD R5, R16, 0x1, R5 ;  /* 0x0000000110057824 */ /* 0x000fe200078e0205 */
[----:B------:R-:W0:Y:S01]  /*1c40*/  SHFL.IDX PT, R6, R0, 0x1, 0x1c1f ;  /* 0x003c1f0000067f89 */ /* 0x000e2200000e0000 */
[C---:B------:R-:W-:Y:S02]  /*1c50*/  IMAD R7, R22.reuse, -0x2, R7 ;  /* 0xfffffffe16077824 */ /* 0x040fe400078e0207 */
[----:B------:R-:W-:-:S03]  /*1c60*/  IMAD R4, R22, -0x2, R5 ;  /* 0xfffffffe16047824 */ /* 0x000fc600078e0205 */
[----:B------:R-:W-:-:S04]  /*1c70*/  IADD3 R7, -R17, R7, R16 ;  /* 0x0000000711077210 */ /* 0x000fc80007ffe110 */
[----:B0-----:R-:W-:-:S04]  /*1c80*/  VIADDMNMX R6, R6, R7, R4, PT ;  /* 0x0000000706067246 */ /* 0x001fc80003800104 */
[C---:B------:R-:W-:Y:S02]  /*1c90*/  ISETP.GT.AND P3, PT, R6.reuse, RZ, PT ;  /* 0x000000ff0600720c */ /* 0x040fe40003f64270 */
[C---:B------:R-:W-:Y:S02]  /*1ca0*/  ISETP.GT.AND P4, PT, R6.reuse, 0x1, PT ;  /* 0x000000010600780c */ /* 0x040fe40003f84270 */
[----:B------:R-:W-:Y:S01]  /*1cb0*/  ISETP.GT.AND P5, PT, R6, 0x8, PT ;  /* 0x000000080600780c */ /* 0x000fe20003fa4270 */
[----:B------:R-:W-:Y:S02]  /*1cc0*/  WARPGROUP.DEPBAR.LE gsb0, 0x0 ;  /* 0x00008000000079c5 */ /* 0x000fe40000010000 */
[----:B------:R-:W-:-:S06]  /*1cd0*/  WARPGROUP.ARRIVE ;  /* 0x00000000000079c5 */ /* 0x000fcc0000000000 */
[----:B------:R-:W-:Y:S01]  /*1ce0*/  HGMMA.64x128x16.F32.BF16 R24, gdesc[UR4], R24, gsb0 ;  /* 0x01e00000041879f0 */ /* 0x000fe20008001818 */
[----:B------:R-:W-:Y:S02]  /*1cf0*/  ULDC UR6, c[0x0][0x988] ;  /* 0x0002620000067ab9 */ /* 0x000fe40000000800 */
        /* <DEDUP_REMOVED lines=25> */
[C---:B------:R-:W-:Y:S02]  /*1e90*/  ISETP.GT.AND P4, PT, R6.reuse, 0x10, PT ;  /* 0x000000100600780c */ /* 0x040fe40003f84270 */
[----:B------:R-:W-:Y:S02]  /*1ea0*/  FSEL R31, R31, -INF , P3 ;  /* 0xff8000001f1f7808 */ /* 0x000fe40001800000 */
[----:B------:R-:W-:Y:S02]  /*1eb0*/  FMNMX.FTZ R8, R11, R8, !PT ;  /* 0x000000080b087209 */ /* 0x000fe40007810000 */
        /* <DEDUP_REMOVED lines=79> */
[----:B------:R-:W-:Y:S01]  /*23b0*/  FSEL R123, R86, -INF , P4 ;  /* 0xff800000567b7808 */ /* 0x000fe20002000000 */
[----:B------:R1:W2:Y:S01]  /*23c0*/  SHFL.IDX PT, R6, R0, RZ, 0x1c1f ;  /* 0x001c1fff00067589 */ /* 0x0002a200000e0000 */
[----:B------:R-:W-:-:S02]  /*23d0*/  FMNMX.FTZ R8, R83, R8, !PT ;  /* 0x0000000853087209 */ /* 0x000fc40007810000 */
[----:B------:R-:W-:Y:S02]  /*23e0*/  FSEL R87, R87, -INF , P3 ;  /* 0xff80000057577808 */ /* 0x000fe40001800000 */
[----:B------:R-:W-:Y:S01]  /*23f0*/  FMNMX.FTZ R8, R123, R8, !PT ;  /* 0x000000087b087209 */ /* 0x000fe20007810000 */
[----:B-1----:R-:W-:-:S03]  /*2400*/  IMAD.U32 R0, RZ, RZ, UR6 ;  /* 0x00000006ff007e24 */ /* 0x002fc6000f8e00ff */
[----:B------:R-:W-:-:S05]  /*2410*/  FMNMX.FTZ R8, R87, R8, !PT ;  /* 0x0000000857087209 */ /* 0x000fca0007810000 */
[----:B------:R-:W1:Y:S01]  /*2420*/  SHFL.BFLY PT, R5, R8, 0x2, 0x1f ;  /* 0x0c401f0008057f89 */ /* 0x000e6200000e0000 */
[----:B--2---:R-:W-:-:S04]  /*2430*/  VIADDMNMX R7, R6, R7, R4, PT ;  /* 0x0000000706077246 */ /* 0x004fc80003800104 */
[C---:B------:R-:W-:Y:S02]  /*2440*/  ISETP.GT.AND P4, PT, R7.reuse, 0x1, PT ;  /* 0x000000010700780c */ /* 0x040fe40003f84270 */
[----:B------:R-:W-:Y:S02]  /*2450*/  ISETP.GT.AND P5, PT, R7, 0x8, PT ;  /* 0x000000080700780c */ /* 0x000fe40003fa4270 */
[----:B------:R-:W-:Y:S02]  /*2460*/  FSEL R25, R25, -INF , P4 ;  /* 0xff80000019197808 */ /* 0x000fe40002000000 */
[----:B------:R-:W-:Y:S02]  /*2470*/  ISETP.GT.AND P4, PT, R7, 0x10, PT ;  /* 0x000000100700780c */ /* 0x000fe40003f84270 */
[----:B-1----:R-:W-:Y:S02]  /*2480*/  FMNMX.FTZ R10, R8, R5, !PT ;  /* 0x00000005080a7209 */ /* 0x002fe40007810000 */
[----:B------:R-:W-:-:S02]  /*2490*/  FSEL R13, R32, -INF , P4 ;  /* 0xff800000200d7808 */ /* 0x000fc40002000000 */
[----:B------:R-:W-:Y:S01]  /*24a0*/  ISETP.GT.AND P4, PT, R7, 0x18, PT ;  /* 0x000000180700780c */ /* 0x000fe20003f84270 */
[----:B------:R-:W1:Y:S02]  /*24b0*/  SHFL.BFLY PT, R5, R10, 0x1, 0x1f ;  /* 0x0c201f000a057f89 */ /* 0x000e6400000e0000 */
        /* <DEDUP_REMOVED lines=10> */
[----:B------:R-:W-:Y:S01]  /*2560*/  FSEL R11, R28, -INF , P5 ;  /* 0xff8000001c0b7808 */ /* 0x000fe20002800000 */
        /* <DEDUP_REMOVED lines=14> */
[----:B------:R-:W2:Y:S01]  /*2650*/  MUFU.EX2 R181, R181 ;  /* 0x000000b500b57308 */ /* 0x000ea20000000800 */
[----:B------:R-:W-:Y:S01]  /*2660*/  ISETP.GT.AND P3, PT, R7, 0x19, PT ;  /* 0x000000190700780c */ /* 0x000fe20003f64270 */
[-CC-:B------:R-:W-:Y:S01]  /*2670*/  FFMA.FTZ R179, R89, R0.reuse, -R42.reuse ;  /* 0x0000000059b37223 */ /* 0x180fe2000001082a */
[----:B------:R-:W-:Y:S01]  /*2680*/  FSEL R15, R36, -INF , P4 ;  /* 0xff800000240f7808 */ /* 0x000fe20002000000 */
[--C-:B------:R-:W-:Y:S01]  /*2690*/  FFMA.FTZ R173, R91, R0, -R42.reuse ;  /* 0x000000005bad7223 */ /* 0x100fe2000001082a */
[----:B------:R-:W-:Y:S01]  /*26a0*/  FMNMX.FTZ R10, R33, R8, !PT ;  /* 0x00000008210a7209 */ /* 0x000fe20007810000 */
[-CC-:B------:R-:W-:Y:S01]  /*26b0*/  FFMA.FTZ R175, R93, R0.reuse, -R42.reuse ;  /* 0x000000005daf7223 */ /* 0x180fe2000001082a */
[----:B------:R-:W-:Y:S01]  /*26c0*/  ISETP.GT.AND P4, PT, R7, 0x20, PT ;  /* 0x000000200700780c */ /* 0x000fe20003f84270 */
[----:B------:R3:W-:Y:S01]  /*26d0*/  MUFU.EX2 R8, R35 ;  /* 0x0000002300087308 */ /* 0x0007e20000000800 */
[----:B------:R-:W-:Y:S01]  /*26e0*/  FSEL R37, R37, -INF , P3 ;  /* 0xff80000025257808 */ /* 0x000fe20001800000 */
[--C-:B------:R-:W-:Y:S01]  /*26f0*/  FFMA.FTZ R169, R95, R0, -R42.reuse ;  /* 0x000000005fa97223 */ /* 0x100fe2000001082a */
[----:B------:R-:W-:Y:S01]  /*2700*/  FMNMX.FTZ R10, R15, R10, !PT ;  /* 0x0000000a0f0a7209 */ /* 0x000fe20007810000 */
[-CC-:B------:R-:W-:Y:S01]  /*2710*/  FFMA.FTZ R97, R97, R0.reuse, -R42.reuse ;  /* 0x0000000061617223 */ /* 0x180fe2000001082a */
[----:B------:R-:W-:Y:S01]  /*2720*/  ISETP.GT.AND P3, PT, R7, 0x21, PT ;  /* 0x000000210700780c */ /* 0x000fe20003f64270 */
[--C-:B------:R-:W-:Y:S01]  /*2730*/  FFMA.FTZ R171, R99, R0, -R42.reuse ;  /* 0x0000000063ab7223 */ /* 0x100fe2000001082a */
[----:B------:R-:W-:Y:S01]  /*2740*/  FSEL R21, R40, -INF , P4 ;  /* 0xff80000028157808 */ /* 0x000fe20002000000 */
[----:B------:R-:W4:Y:S01]  /*2750*/  MUFU.EX2 R183, R183 ;  /* 0x000000b700b77308 */ /* 0x000f220000000800 */
[----:B------:R-:W-:Y:S01]  /*2760*/  FMNMX.FTZ R10, R37, R10, !PT ;  /* 0x0000000a250a7209 */ /* 0x000fe20007810000 */
[-CC-:B------:R-:W-:Y:S01]  /*2770*/  FFMA.FTZ R101, R101, R0.reuse, -R42.reuse ;  /* 0x0000000065657223 */ /* 0x180fe2000001082a */
[----:B------:R-:W-:Y:S01]  /*2780*/  ISETP.GT.AND P4, PT, R7, 0x28, PT ;  /* 0x000000280700780c */ /* 0x000fe20003f84270 */
[-CC-:B------:R-:W-:Y:S01]  /*2790*/  FFMA.FTZ R153, R103, R0.reuse, -R42.reuse ;  /* 0x0000000067997223 */ /* 0x180fe2000001082a */
[----:B------:R-:W-:Y:S01]  /*27a0*/  FSEL R41, R41, -INF , P3 ;  /* 0xff80000029297808 */ /* 0x000fe20001800000 */
[--C-:B------:R-:W-:Y:S01]  /*27b0*/  FFMA.FTZ R105, R105, R0, -R42.reuse ;  /* 0x0000000069697223 */ /* 0x100fe2000001082a */
[----:B------:R-:W-:Y:S01]  /*27c0*/  FMNMX.FTZ R10, R21, R10, !PT ;  /* 0x0000000a150a7209 */ /* 0x000fe20007810000 */
[----:B------:R-:W5:Y:S01]  /*27d0*/  MUFU.EX2 R6, R6 ;  /* 0x0000000600067308 */ /* 0x000f620000000800 */
[----:B------:R-:W-:Y:S01]  /*27e0*/  ISETP.GT.AND P3, PT, R7, 0x29, PT ;  /* 0x000000290700780c */ /* 0x000fe20003f64270 */
[----:B------:R-:W-:Y:S01]  /*27f0*/  FFMA.FTZ R155, R107, R0, -R42 ;  /* 0x000000006b9b7223 */ /* 0x000fe2000001082a */
[----:B-1----:R-:W-:Y:S01]  /*2800*/  FSEL R27, R44, -INF , P4 ;  /* 0xff8000002c1b7808 */ /* 0x002fe20002000000 */
[----:B--2---:R-:W-:Y:S01]  /*2810*/  FADD.FTZ R44, R181, R4 ;  /* 0x00000004b52c7221 */ /* 0x004fe20000010000 */
        /* <DEDUP_REMOVED lines=11> */
[----:B------:R-:W2:Y:S01]  /*28d0*/  MUFU.EX2 R177, R177 ;  /* 0x000000b100b17308 */ /* 0x000ea20000000800 */
[----:B------:R-:W-:Y:S01]  /*28e0*/  FMNMX.FTZ R12, R45, R12, !PT ;  /* 0x0000000c2d0c7209 */ /* 0x000fe20007810000 */
[----:B------:R-:W0:Y:S01]  /*28f0*/  @P2 LDC R48, c[0x0][0x450] ;  /* 0x00011400ff302b82 */ /* 0x000e220000000800 */
[----:B------:R-:W-:Y:S01]  /*2900*/  ISETP.GT.AND P4, PT, R7, 0x38, PT ;  /* 0x000000380700780c */ /* 0x000fe20003f84270 */
[-CC-:B------:R-:W-:Y:S01]  /*2910*/  FFMA.FTZ R161, R117, R0.reuse, -R42.reuse ;  /* 0x0000000075a17223 */ /* 0x180fe2000001082a */
[----:B------:R-:W-:Y:S01]  /*2920*/  FSEL R49, R49, -INF , P3 ;  /* 0xff80000031317808 */ /* 0x000fe20001800000 */
[--C-:B------:R-:W-:Y:S01]  /*2930*/  FFMA.FTZ R163, R119, R0, -R42.reuse ;  /* 0x0000000077a37223 */ /* 0x100fe2000001082a */
[----:B------:R-:W-:Y:S01]  /*2940*/  FMNMX.FTZ R12, R31, R12, !PT ;  /* 0x0000000c1f0c7209 */ /* 0x000fe20007810000 */
[----:B------:R-:W2:Y:S01]  /*2950*/  MUFU.EX2 R179, R179 ;  /* 0x000000b300b37308 */ /* 0x000ea20000000800 */
[----:B------:R-:W-:Y:S01]  /*2960*/  ISETP.GT.AND P3, PT, R7, 0x39, PT ;  /* 0x000000390700780c */ /* 0x000fe20003f64270 */
[-CC-:B------:R-:W-:Y:S01]  /*2970*/  FFMA.FTZ R36, R79, R0.reuse, -R42.reuse ;  /* 0x000000004f247223 */ /* 0x180fe2000001082a */
[----:B---3--:R-:W-:Y:S01]  /*2980*/  FSEL R35, R52, -INF , P4 ;  /* 0xff80000034237808 */ /* 0x008fe20002000000 */
[--C-:B------:R-:W-:Y:S01]  /*2990*/  FFMA.FTZ R165, R121, R0, -R42.reuse ;  /* 0x0000000079a57223 */ /* 0x100fe2000001082a */
[----:B------:R-:W-:Y:S01]  /*29a0*/  FMNMX.FTZ R14, R49, R12, !PT ;  /* 0x0000000c310e7209 */ /* 0x000fe20007810000 */
[-CC-:B------:R-:W-:Y:S01]  /*29b0*/  FFMA.FTZ R83, R83, R0.reuse, -R42.reuse ;  /* 0x0000000053537223 */ /* 0x180fe2000001082a */
[----:B------:R-:W-:Y:S01]  /*29c0*/  ISETP.GT.AND P4, PT, R7, 0x40, PT ;  /* 0x000000400700780c */ /* 0x000fe20003f84270 */
[----:B------:R3:W-:Y:S01]  /*29d0*/  MUFU.EX2 R12, R43 ;  /* 0x0000002b000c7308 */ /* 0x0007e20000000800 */
[----:B------:R-:W-:Y:S01]  /*29e0*/  FSEL R53, R53, -INF , P3 ;  /* 0xff80000035357808 */ /* 0x000fe20001800000 */
[----:B------:R-:W-:Y:S01]  /*29f0*/  FFMA.FTZ R167, R123, R0, -R42 ;  /* 0x000000007ba77223 */ /* 0x000fe2000001082a */
[----:B------:R-:W-:-:S02]  /*2a00*/  FMNMX.FTZ R14, R35, R14, !PT ;  /* 0x0000000e230e7209 */ /* 0x000fc40007810000 */
[----:B------:R-:W-:Y:S02]  /*2a10*/  CS2R R122, SRZ ;  /* 0x00000000007a7805 */ /* 0x000fe4000001ff00 */
[----:B------:R-:W-:Y:S02]  /*2a20*/  ISETP.GT.AND P3, PT, R7, 0x41, PT ;  /* 0x000000410700780c */ /* 0x000fe40003f64270 */
[----:B------:R-:W-:Y:S02]  /*2a30*/  CS2R R120, SRZ ;  /* 0x0000000000787805 */ /* 0x000fe4000001ff00 */
[----:B-1----:R-:W-:Y:S01]  /*2a40*/  FSEL R39, R56, -INF , P4 ;  /* 0xff80000038277808 */ /* 0x002fe20002000000 */
[----:B------:R-:W-:Y:S01]  /*2a50*/  MUFU.EX2 R173, R173 ;  /* 0x000000ad00ad7308 */ /* 0x000fe20000000800 */
[----:B------:R-:W-:Y:S02]  /*2a60*/  FMNMX.FTZ R14, R53, R14, !PT ;  /* 0x0000000e350e7209 */ /* 0x000fe40007810000 */
[----:B------:R-:W-:-:S02]  /*2a70*/  CS2R R118, SRZ ;  /* 0x0000000000767805 */ /* 0x000fc4000001ff00 */
[----:B------:R-:W-:Y:S02]  /*2a80*/  ISETP.GT.AND P4, PT, R7, 0x48, PT ;  /* 0x000000480700780c */ /* 0x000fe40003f84270 */
[----:B------:R-:W-:Y:S02]  /*2a90*/  CS2R R116, SRZ ;  /* 0x0000000000747805 */ /* 0x000fe4000001ff00 */
[----:B------:R-:W-:Y:S02]  /*2aa0*/  FSEL R57, R57, -INF , P3 ;  /* 0xff80000039397808 */ /* 0x000fe40001800000 */
[----:B------:R-:W-:Y:S02]  /*2ab0*/  CS2R R114, SRZ ;  /* 0x0000000000727805 */ /* 0x000fe4000001ff00 */
[----:B------:R-:W-:Y:S01]  /*2ac0*/  FMNMX.FTZ R14, R39, R14, !PT ;  /* 0x0000000e270e7209 */ /* 0x000fe20007810000 */
[----:B------:R-:W-:Y:S01]  /*2ad0*/  MUFU.EX2 R175, R175 ;  /* 0x000000af00af7308 */ /* 0x000fe20000000800 */
[----:B------:R-:W-:-:S02]  /*2ae0*/  ISETP.GT.AND P3, PT, R7, 0x49, PT ;  /* 0x000000490700780c */ /* 0x000fc40003f64270 */
[----:B------:R-:W-:Y:S02]  /*2af0*/  CS2R R112, SRZ ;  /* 0x0000000000707805 */ /* 0x000fe4000001ff00 */
[----:B---3--:R-:W-:Y:S02]  /*2b00*/  FSEL R43, R60, -INF , P4 ;  /* 0xff8000003c2b7808 */ /* 0x008fe40002000000 */
        /* <DEDUP_REMOVED lines=8> */
[----:B------:R-:W-:Y:S02]  /*2b90*/  CS2R R98, SRZ ;  /* 0x0000000000627805 */ /* 0x000fe4000001ff00 */
[----:B------:R-:W-:Y:S02]  /*2ba0*/  ISETP.GT.AND P3, PT, R7, 0x51, PT ;  /* 0x000000510700780c */ /* 0x000fe40003f64270 */
[----:B------:R-:W-:Y:S02]  /*2bb0*/  CS2R R94, SRZ ;  /* 0x00000000005e7805 */ /* 0x000fe4000001ff00 */
[----:B------:R-:W-:Y:S01]  /*2bc0*/  FSEL R47, R64, -INF , P4 ;  /* 0xff800000402f7808 */ /* 0x000fe20002000000 */
[----:B------:R-:W-:Y:S01]  /*2bd0*/  MUFU.EX2 R169, R169 ;  /* 0x000000a900a97308 */ /* 0x000fe20000000800 */
[----:B------:R-:W-:-:S02]  /*2be0*/  FMNMX.FTZ R20, R61, R20, !PT ;  /* 0x000000143d147209 */ /* 0x000fc40007810000 */
[----:B------:R-:W-:Y:S02]  /*2bf0*/  CS2R R92, SRZ ;  /* 0x00000000005c7805 */ /* 0x000fe4000001ff00 */
[----:B------:R-:W-:Y:S02]  /*2c00*/  ISETP.GT.AND P4, PT, R7, 0x58, PT ;  /* 0x000000580700780c */ /* 0x000fe40003f84270 */
[----:B------:R-:W-:Y:S02]  /*2c10*/  CS2R R90, SRZ ;  /* 0x00000000005a7805 */ /* 0x000fe4000001ff00 */
[----:B------:R-:W-:Y:S02]  /*2c20*/  FSEL R65, R65, -INF , P3 ;  /* 0xff80000041417808 */ /* 0x000fe40001800000 */
[----:B------:R-:W-:Y:S01]  /*2c30*/  FMNMX.FTZ R20, R47, R20, !PT ;  /* 0x000000142f147209 */ /* 0x000fe20007810000 */
[----:B------:R-:W-:Y:S01]  /*2c40*/  MUFU.EX2 R171, R171 ;  /* 0x000000ab00ab7308 */ /* 0x000fe20000000800 */
[----:B------:R-:W-:-:S02]  /*2c50*/  ISETP.GT.AND P3, PT, R7, 0x59, PT ;  /* 0x000000590700780c */ /* 0x000fc40003f64270 */
[----:B------:R-:W-:Y:S02]  /*2c60*/  FSEL R51, R68, -INF , P4 ;  /* 0xff80000044337808 */ /* 0x000fe40002000000 */
[----:B-1----:R-:W-:Y:S02]  /*2c70*/  FMNMX.FTZ R24, R65, R20, !PT ;  /* 0x0000001441187209 */ /* 0x002fe40007810000 */
[----:B------:R-:W-:Y:S01]  /*2c80*/  ISETP.GT.AND P4, PT, R7, 0x60, PT ;  /* 0x000000600700780c */ /* 0x000fe20003f84270 */
[----:B------:R1:W-:Y:S01]  /*2c90*/  MUFU.EX2 R20, R97 ;  /* 0x0000006100147308 */ /* 0x0003e20000000800 */
[----:B------:R-:W-:Y:S02]  /*2ca0*/  FSEL R69, R69, -INF , P3 ;  /* 0xff80000045457808 */ /* 0x000fe40001800000 */
[----:B------:R-:W-:Y:S02]  /*2cb0*/  FMNMX.FTZ R24, R51, R24, !PT ;  /* 0x0000001833187209 */ /* 0x000fe40007810000 */
[----:B------:R-:W-:-:S02]  /*2cc0*/  ISETP.GT.AND P3, PT, R7, 0x61, PT ;  /* 0x000000610700780c */ /* 0x000fc40003f64270 */
[----:B------:R-:W-:Y:S01]  /*2cd0*/  FSEL R55, R72, -INF , P4 ;  /* 0xff80000048377808 */ /* 0x000fe20002000000 */
[----:B------:R-:W-:Y:S01]  /*2ce0*/  MUFU.EX2 R153, R153 ;  /* 0x0000009900997308 */ /* 0x000fe20000000800 */
[----:B------:R-:W-:Y:S02]  /*2cf0*/  FMNMX.FTZ R24, R69, R24, !PT ;  /* 0x0000001845187209 */ /* 0x000fe40007810000 */
[----:B-1----:R-:W-:Y:S02]  /*2d00*/  CS2R R96, SRZ ;  /* 0x0000000000607805 */ /* 0x002fe4000001ff00 */
[----:B------:R-:W-:Y:S02]  /*2d10*/  ISETP.GT.AND P4, PT, R7, 0x68, PT ;  /* 0x000000680700780c */ /* 0x000fe40003f84270 */
[----:B------:R-:W-:Y:S02]  /*2d20*/  FSEL R73, R73, -INF , P3 ;  /* 0xff80000049497808 */ /* 0x000fe40001800000 */
[----:B------:R-:W-:Y:S01]  /*2d30*/  FMNMX.FTZ R24, R55, R24, !PT ;  /* 0x0000001837187209 */ /* 0x000fe20007810000 */
[----:B------:R-:W-:Y:S01]  /*2d40*/  MUFU.EX2 R155, R155 ;  /* 0x0000009b009b7308 */ /* 0x000fe20000000800 */
[----:B------:R-:W-:-:S02]  /*2d50*/  ISETP.GT.AND P3, PT, R7, 0x69, PT ;  /* 0x000000690700780c */ /* 0x000fc40003f64270 */
[----:B------:R-:W-:Y:S02]  /*2d60*/  FSEL R59, R76, -INF , P4 ;  /* 0xff8000004c3b7808 */ /* 0x000fe40002000000 */
[----:B------:R-:W-:Y:S02]  /*2d70*/  FMNMX.FTZ R26, R73, R24, !PT ;  /* 0x00000018491a7209 */ /* 0x000fe40007810000 */
        /* <DEDUP_REMOVED lines=16> */
[----:B------:R-:W-:Y:S01]  /*2e80*/  FSEL R85, R85, -INF , P3 ;  /* 0xff80000055557808 */ /* 0x000fe20001800000 */
[----:B------:R1:W-:Y:S01]  /*2e90*/  MUFU.EX2 R26, R105 ;  /* 0x00000069001a7308 */ /* 0x0003e20000000800 */
[----:B------:R-:W-:Y:S02]  /*2ea0*/  FMNMX.FTZ R28, R67, R28, !PT ;  /* 0x0000001c431c7209 */ /* 0x000fe40007810000 */
[----:B------:R-:W-:Y:S02]  /*2eb0*/  F2FP.BF16.F32.PACK_AB R181, R4, R181 ;  /* 0x000000b504b5723e */ /* 0x000fe400000010ff */
[----:B------:R-:W-:Y:S01]  /*2ec0*/  FMNMX.FTZ R7, R85, R28, !PT ;  /* 0x0000001c55077209 */ /* 0x000fe20007810000 */
[--C-:B------:R-:W-:Y:S01]  /*2ed0*/  FFMA.FTZ R28, R109, R0, -R42.reuse ;  /* 0x000000006d1c7223 */ /* 0x100fe2000001082a */
[----:B------:R-:W-:Y:S01]  /*2ee0*/  CS2R R108, SRZ ;  /* 0x00000000006c7805 */ /* 0x000fe2000001ff00 */
[----:B------:R-:W-:Y:S01]  /*2ef0*/  MUFU.EX2 R159, R159 ;  /* 0x0000009f009f7308 */ /* 0x000fe20000000800 */
[----:B-1----:R-:W-:Y:S01]  /*2f00*/  CS2R R104, SRZ ;  /* 0x0000000000687805 */ /* 0x002fe2000001ff00 */
[----:B------:R-:W1:Y:S06]  /*2f10*/  SHFL.BFLY PT, R34, R7, 0x2, 0x1f ;  /* 0x0c401f0007227f89 */ /* 0x000e6c00000e0000 */
[----:B------:R-:W-:Y:S08]  /*2f20*/  MUFU.EX2 R28, R28 ;  /* 0x0000001c001c7308 */ /* 0x000ff00000000800 */
[----:B------:R-:W-:Y:S08]  /*2f30*/  MUFU.EX2 R32, R32 ;  /* 0x0000002000207308 */ /* 0x000ff00000000800 */
[----:B------:R-:W-:Y:S01]  /*2f40*/  MUFU.EX2 R161, R161 ;  /* 0x000000a100a17308 */ /* 0x000fe20000000800 */
[----:B-1----:R-:W-:Y:S01]  /*2f50*/  FMNMX.FTZ R38, R7, R34, !PT ;  /* 0x0000002207267209 */ /* 0x002fe20007810000 */
[-CC-:B------:R-:W-:Y:S01]  /*2f60*/  FFMA.FTZ R34, R75, R0.reuse, -R42.reuse ;  /* 0x000000004b227223 */ /* 0x180fe2000001082a */
[----:B------:R-:W-:-:S03]  /*2f70*/  FFMA.FTZ R42, R87, R0, -R42 ;  /* 0x00000000572a7223 */ /* 0x000fc6000001082a */
[----:B------:R-:W1:Y:S02]  /*2f80*/  SHFL.BFLY PT, R7, R38, 0x1, 0x1f ;  /* 0x0c201f0026077f89 */ /* 0x000e6400000e0000 */
[----:B------:R-:W-:Y:S08]  /*2f90*/  MUFU.EX2 R163, R163 ;  /* 0x000000a300a37308 */ /* 0x000ff00000000800 */
[----:B------:R-:W-:Y:S08]  /*2fa0*/  MUFU.EX2 R34, R34 ;  /* 0x0000002200227308 */ /* 0x000ff00000000800 */
[----:B------:R-:W-:Y:S01]  /*2fb0*/  MUFU.EX2 R36, R36 ;  /* 0x0000002400247308 */ /* 0x000fe20000000800 */
[----:B-1----:R-:W-:-:S07]  /*2fc0*/  FMNMX.FTZ R7, R38, R7, !PT ;  /* 0x0000000726077209 */ /* 0x002fce0007810000 */
[----:B------:R-:W-:Y:S01]  /*2fd0*/  MUFU.EX2 R165, R165 ;  /* 0x000000a500a57308 */ /* 0x000fe20000000800 */
[C---:B------:R-:W-:Y:S01]  /*2fe0*/  FSETP.NEU.FTZ.AND P3, PT, R7.reuse, -INF , PT ;  /* 0xff8000000700780b */ /* 0x040fe20003f7d000 */
[----:B------:R-:W-:-:S06]  /*2ff0*/  FMUL.FTZ R40, R7, R0 ;  /* 0x0000000007287220 */ /* 0x000fcc0000410000 */
[----:B------:R-:W-:Y:S01]  /*3000*/  MUFU.EX2 R38, R83 ;  /* 0x0000005300267308 */ /* 0x000fe20000000800 */
[----:B------:R-:W-:-:S05]  /*3010*/  FSEL R40, R40, RZ, P3 ;  /* 0x000000ff28287208 */ /* 0x000fca0001800000 */
        /* <DEDUP_REMOVED lines=21> */
[----:B------:R-:W3:Y:S01]  /*3170*/  MUFU.EX2 R11, R11 ;  /* 0x0000000b000b7308 */ /* 0x000ee20000000800 */
[----:B--2---:R-:W-:Y:S01]  /*3180*/  FADD.FTZ R25, R177, R44 ;  /* 0x0000002cb1197221 */ /* 0x004fe20000010000 */
        /* <DEDUP_REMOVED lines=8> */
[----:B-1----:R-:W-:Y:S01]  /*3210*/  FADD.FTZ R44, R9, R180 ;  /* 0x000000b4092c7221 */ /* 0x002fe20000010000 */
[-CC-:B------:R-:W-:Y:S01]  /*3220*/  FFMA.FTZ R51, R51, R0.reuse, -R40.reuse ;  /* 0x0000000033337223 */ /* 0x180fe20000010828 */
[-CC-:B------:R-:W-:Y:S01]  /*3230*/  FFMA.FTZ R69, R69, R0.reuse, -R40.reuse ;  /* 0x0000000045457223 */ /* 0x180fe20000010828 */
[----:B------:R-:W-:Y:S01]  /*3240*/  FADD.FTZ R46, R10, R25 ;  /* 0x000000190a2e7221 */ /* 0x000fe20000010000 */
[-CC-:B------:R-:W-:Y:S01]  /*3250*/  FFMA.FTZ R55, R55, R0.reuse, -R40.reuse ;  /* 0x0000000037377223 */ /* 0x180fe20000010828 */
[-C--:B------:R-:W-:Y:S01]  /*3260*/  FFMA.FTZ R73, R73, R0.reuse, -R40 ;  /* 0x0000000049497223 */ /* 0x080fe20000010828 */
[----:B------:R-:W0:Y:S01]  /*3270*/  MUFU.EX2 R13, R13 ;  /* 0x0000000d000d7308 */ /* 0x000e220000000800 */
[----:B---3--:R-:W-:Y:S01]  /*3280*/  FADD.FTZ R25, R11, R44 ;  /* 0x0000002c0b197221 */ /* 0x008fe20000010000 */
[----:B--2---:R-:W-:Y:S01]  /*3290*/  FADD.FTZ R29, R173, R46 ;  /* 0x0000002ead1d7221 */ /* 0x004fe20000010000 */
[-CC-:B------:R-:W-:Y:S01]  /*32a0*/  FFMA.FTZ R59, R59, R0.reuse, -R40.reuse ;  /* 0x000000003b3b7223 */ /* 0x180fe20000010828 */
[-CC-:B------:R-:W-:Y:S01]  /*32b0*/  FFMA.FTZ R77, R77, R0.reuse, -R40.reuse ;  /* 0x000000004d4d7223 */ /* 0x180fe20000010828 */
[-CC-:B------:R-:W-:Y:S01]  /*32c0*/  FFMA.FTZ R63, R63, R0.reuse, -R40.reuse ;  /* 0x000000003f3f7223 */ /* 0x180fe20000010828 */
[----:B------:R-:W-:Y:S01]  /*32d0*/  FADD.FTZ R46, R12, R29 ;  /* 0x0000001d0c2e7221 */ /* 0x000fe20000010000 */
[-C--:B------:R-:W-:Y:S01]  /*32e0*/  FFMA.FTZ R81, R81, R0.reuse, -R40 ;  /* 0x0000000051517223 */ /* 0x080fe20000010828 */
[----:B------:R1:W2:Y:S01]  /*32f0*/  MUFU.EX2 R176, R33 ;  /* 0x0000002100b07308 */ /* 0x0002a20000000800 */
[----:B----4-:R-:W-:Y:S01]  /*3300*/  FADD.FTZ R44, R182, R25 ;  /* 0x00000019b62c7221 */ /* 0x010fe20000010000 */
[----:B------:R-:W-:Y:S01]  /*3310*/  FADD.FTZ R25, R175, R46 ;  /* 0x0000002eaf197221 */ /* 0x000fe20000010000 */
[-CC-:B------:R-:W-:Y:S01]  /*3320*/  FFMA.FTZ R67, R67, R0.reuse, -R40.reuse ;  /* 0x0000000043437223 */ /* 0x180fe20000010828 */
[----:B------:R-:W-:Y:S01]  /*3330*/  FFMA.FTZ R40, R85, R0, -R40 ;  /* 0x0000000055287223 */ /* 0x000fe20000010828 */
[----:B------:R-:W-:Y:S01]  /*3340*/  F2FP.BF16.F32.PACK_AB R180, R180, R9 ;  /* 0x00000009b4b4723e */ /* 0x000fe200000010ff */
[----:B------:R-:W-:Y:S01]  /*3350*/  FADD.FTZ R46, R14, R25 ;  /* 0x000000190e2e7221 */ /* 0x000fe20000010000 */
[----:B------:R-:W-:Y:S01]  /*3360*/  IMAD.MOV.U32 R29, RZ, RZ, R2 ;  /* 0x000000ffff1d7224 */ /* 0x000fe200078e0002 */
[----:B------:R-:W3:Y:S01]  /*3370*/  MUFU.EX2 R15, R15 ;  /* 0x0000000f000f7308 */ /* 0x000ee20000000800 */
[----:B0-----:R-:W-:Y:S01]  /*3380*/  FADD.FTZ R3, R13, R44 ;  /* 0x0000002c0d037221 */ /* 0x001fe20000010000 */
[----:B------:R-:W-:Y:S01]  /*3390*/  FADD.FTZ R25, R169, R46 ;  /* 0x0000002ea9197221 */ /* 0x000fe20000010000 */
[----:B-1----:R-:W0:Y:S01]  /*33a0*/  @P2 LDC R33, c[0x0][0x44c] ;  /* 0x00011300ff212b82 */ /* 0x002e220000000800 */
[----:B------:R-:W-:-:S02]  /*33b0*/  F2FP.BF16.F32.PACK_AB R183, R6, R183 ;  /* 0x000000b706b7723e */ /* 0x000fc400000010ff */
[----:B------:R-:W-:Y:S01]  /*33c0*/  FADD.FTZ R46, R20, R25 ;  /* 0x00000019142e7221 */ /* 0x000fe20000010000 */
[----:B------:R-:W-:Y:S01]  /*33d0*/  F2FP.BF16.F32.PACK_AB R179, R10, R179 ;  /* 0x000000b30ab3723e */ /* 0x000fe200000010ff */
[----:B------:R-:W1:Y:S01]  /*33e0*/  MUFU.EX2 R178, R37 ;  /* 0x0000002500b27308 */ /* 0x000e620000000800 */
[----:B--2---:R-:W-:Y:S01]  /*33f0*/  FADD.FTZ R44, R176, R3 ;  /* 0x00000003b02c7221 */ /* 0x004fe20000010000 */
[----:B------:R-:W-:Y:S01]  /*3400*/  FADD.FTZ R25, R171, R46 ;  /* 0x0000002eab197221 */ /* 0x000fe20000010000 */
[----:B------:R-:W-:Y:S01]  /*3410*/  VIADD R10, R88, 0xfffffffe ;  /* 0xfffffffe580a7836 */ /* 0x000fe20000000000 */
[----:B------:R-:W-:Y:S02]  /*3420*/  F2FP.BF16.F32.PACK_AB R177, R8, R177 ;  /* 0x000000b108b1723e */ /* 0x000fe400000010ff */
[----:B------:R-:W-:Y:S01]  /*3430*/  CS2R R88, SRZ ;  /* 0x0000000000587805 */ /* 0x000fe2000001ff00 */
[----:B------:R-:W-:Y:S01]  /*3440*/  FADD.FTZ R46, R24, R25 ;  /* 0x00000019182e7221 */ /* 0x000fe20000010000 */
[----:B------:R-:W-:Y:S01]  /*3450*/  F2FP.BF16.F32.PACK_AB R173, R12, R173 ;  /* 0x000000ad0cad723e */ /* 0x000fe200000010ff */
[----:B------:R-:W2:Y:S01]  /*3460*/  MUFU.EX2 R21, R21 ;  /* 0x0000001500157308 */ /* 0x000ea20000000800 */
[----:B---3--:R-:W-:Y:S01]  /*3470*/  FADD.FTZ R3, R15, R44 ;  /* 0x0000002c0f037221 */ /* 0x008fe20000010000 */
[----:B------:R-:W-:Y:S01]  /*3480*/  FADD.FTZ R25, R153, R46 ;  /* 0x0000002e99197221 */ /* 0x000fe20000010000 */
[----:B------:R-:W-:-:S02]  /*3490*/  F2FP.BF16.F32.PACK_AB R175, R14, R175 ;  /* 0x000000af0eaf723e */ /* 0x000fc400000010ff */
[----:B------:R-:W-:Y:S01]  /*34a0*/  F2FP.BF16.F32.PACK_AB R169, R20, R169 ;  /* 0x000000a914a9723e */ /* 0x000fe200000010ff */
[----:B------:R-:W-:Y:S01]  /*34b0*/  FADD.FTZ R46, R26, R25 ;  /* 0x000000191a2e7221 */ /* 0x000fe20000010000 */
[----:B------:R-:W-:Y:S01]  /*34c0*/  F2FP.BF16.F32.PACK_AB R171, R24, R171 ;  /* 0x000000ab18ab723e */ /* 0x000fe200000010ff */
[----:B------:R-:W3:Y:S01]  /*34d0*/  MUFU.EX2 R172, R41 ;  /* 0x0000002900ac7308 */ /* 0x000ee20000000800 */
[----:B-1----:R-:W-:Y:S01]  /*34e0*/  FADD.FTZ R44, R178, R3 ;  /* 0x00000003b22c7221 */ /* 0x002fe20000010000 */
[----:B------:R-:W-:Y:S01]  /*34f0*/  FADD.FTZ R25, R155, R46 ;  /* 0x0000002e9b197221 */ /* 0x000fe20000010000 */
[----:B0-----:R-:W-:Y:S01]  /*3500*/  @P2 IMAD.HI.U32 R33, R2, R33, RZ ;  /* 0x0000002102212227 */ /* 0x001fe200078e00ff */
[----:B------:R-:W-:-:S03]  /*3510*/  F2FP.BF16.F32.PACK_AB R153, R26, R153 ;  /* 0x000000991a99723e */ /* 0x000fc600000010ff */
[C---:B------:R-:W-:Y:S01]  /*3520*/  FADD.FTZ R46, R28.reuse, R25 ;  /* 0x000000191c2e7221 */ /* 0x040fe20000010000 */
[----:B------:R-:W-:Y:S01]  /*3530*/  F2FP.BF16.F32.PACK_AB R155, R28, R155 ;  /* 0x0000009b1c9b723e */ /* 0x000fe200000010ff */
[----:B------:R-:W0:Y:S01]  /*3540*/  MUFU.EX2 R27, R27 ;  /* 0x0000001b001b7308 */ /* 0x000e220000000800 */
[----:B--2---:R-:W-:Y:S01]  /*3550*/  FADD.FTZ R3, R21, R44 ;  /* 0x0000002c15037221 */ /* 0x004fe20000010000 */
[----:B------:R-:W-:Y:S01]  /*3560*/  FADD.FTZ R25, R157, R46 ;  /* 0x0000002e9d197221 */ /* 0x000fe20000010000 */
[----:B------:R-:W-:Y:S02]  /*3570*/  @P2 SHF.R.U32.HI R29, RZ, R48, R33 ;  /* 0x00000030ff1d2219 */ /* 0x000fe40000011621 */
[C---:B------:R-:W-:Y:S01]  /*3580*/  F2FP.BF16.F32.PACK_AB R157, R30.reuse, R157 ;  /* 0x0000009d1e9d723e */ /* 0x040fe200000010ff */
[----:B------:R-:W-:Y:S01]  /*3590*/  FADD.FTZ R46, R30, R25 ;  /* 0x000000191e2e7221 */ /* 0x000fe20000010000 */
[----:B------:R-:W-:Y:S01]  /*35a0*/  IADD3 R29, R29, R16, -R17 ;  /* 0x000000101d1d7210 */ /* 0x000fe20007ffe811 */
[----:B------:R-:W1:Y:S01]  /*35b0*/  MUFU.EX2 R174, R45 ;  /* 0x0000002d00ae7308 */ /* 0x000e620000000800 */
[----:B---3--:R-:W-:Y:S01]  /*35c0*/  FADD.FTZ R44, R172, R3 ;  /* 0x00000003ac2c7221 */ /* 0x008fe20000010000 */
[----:B------:R-:W-:Y:S01]  /*35d0*/  FADD.FTZ R25, R159, R46 ;  /* 0x0000002e9f197221 */ /* 0x000fe20000010000 */
[----:B------:R-:W-:-:S02]  /*35e0*/  SHF.R.S32.HI R48, RZ, 0x1f, R29 ;  /* 0x0000001fff307819 */ /* 0x000fc4000001141d */
[C---:B------:R-:W-:Y:S01]  /*35f0*/  F2FP.BF16.F32.PACK_AB R159, R32.reuse, R159 ;  /* 0x0000009f209f723e */ /* 0x040fe200000010ff */
[----:B------:R-:W-:Y:S01]  /*3600*/  FADD.FTZ R6, R32, R25 ;  /* 0x0000001920067221 */ /* 0x000fe20000010000 */
[----:B------:R-:W-:Y:S01]  /*3610*/  LEA.HI R48, R48, R29, RZ, 0x7 ;  /* 0x0000001d30307211 */ /* 0x000fe200078f38ff */
[----:B------:R-:W2:Y:S01]  /*3620*/  MUFU.EX2 R31, R31 ;  /* 0x0000001f001f7308 */ /* 0x000ea20000000800 */
[----:B0-----:R-:W-:Y:S01]  /*3630*/  FADD.FTZ R3, R27, R44 ;  /* 0x0000002c1b037221 */ /* 0x001fe20000010000 */
[----:B------:R-:W-:Y:S01]  /*3640*/  FADD.FTZ R25, R161, R6 ;  /* 0x00000006a1197221 */ /* 0x000fe20000010000 */
[----:B------:R-:W-:Y:S02]  /*3650*/  F2FP.BF16.F32.PACK_AB R161, R34, R161 ;  /* 0x000000a122a1723e */ /* 0x000fe400000010ff */
[----:B------:R-:W-:Y:S01]  /*3660*/  F2FP.BF16.F32.PACK_AB R182, R182, R11 ;  /* 0x0000000bb6b6723e */ /* 0x000fe200000010ff */
[----:B------:R-:W-:Y:S01]  /*3670*/  FADD.FTZ R6, R34, R25 ;  /* 0x0000001922067221 */ /* 0x000fe20000010000 */
[----:B------:R-:W-:Y:S01]  /*3680*/  F2FP.BF16.F32.PACK_AB R176, R176, R13 ;  /* 0x0000000db0b0723e */ /* 0x000fe200000010ff */
[----:B------:R-:W0:Y:S01]  /*3690*/  MUFU.EX2 R168, R49 ;  /* 0x0000003100a87308 */ /* 0x000e220000000800 */
[----:B-1----:R-:W-:Y:S01]  /*36a0*/  FADD.FTZ R44, R174, R3 ;  /* 0x00000003ae2c7221 */ /* 0x002fe20000010000 */
[----:B------:R-:W-:Y:S01]  /*36b0*/  FADD.FTZ R25, R163, R6 ;  /* 0x00000006a3197221 */ /* 0x000fe20000010000 */
[----:B------:R-:W-:-:S02]  /*36c0*/  F2FP.BF16.F32.PACK_AB R163, R36, R163 ;  /* 0x000000a324a3723e */ /* 0x000fc400000010ff */
[----:B------:R-:W-:Y:S01]  /*36d0*/  F2FP.BF16.F32.PACK_AB R178, R178, R15 ;  /* 0x0000000fb2b2723e */ /* 0x000fe200000010ff */
[----:B------:R-:W-:Y:S01]  /*36e0*/  FADD.FTZ R6, R36, R25 ;  /* 0x0000001924067221 */ /* 0x000fe20000010000 */
[----:B------:R-:W-:Y:S01]  /*36f0*/  F2FP.BF16.F32.PACK_AB R172, R172, R21 ;  /* 0x00000015acac723e */ /* 0x000fe200000010ff */
[----:B------:R-:W1:Y:S01]  /*3700*/  MUFU.EX2 R35, R35 ;  /* 0x0000002300237308 */ /* 0x000e620000000800 */
[----:B--2---:R-:W-:Y:S01]  /*3710*/  FADD.FTZ R3, R31, R44 ;  /* 0x0000002c1f037221 */ /* 0x004fe20000010000 */
[----:B------:R-:W-:Y:S01]  /*3720*/  FADD.FTZ R25, R165, R6 ;  /* 0x00000006a5197221 */ /* 0x000fe20000010000 */
[----:B------:R-:W-:Y:S02]  /*3730*/  F2FP.BF16.F32.PACK_AB R165, R38, R165 ;  /* 0x000000a526a5723e */ /* 0x000fe400000010ff */
[----:B------:R-:W-:Y:S01]  /*3740*/  F2FP.BF16.F32.PACK_AB R174, R174, R27 ;  /* 0x0000001baeae723e */ /* 0x000fe200000010ff */
[----:B------:R-:W-:Y:S02]  /*3750*/  FADD.FTZ R6, R38, R25 ;  /* 0x0000001926067221 */ /* 0x000fe40000010000 */
        /* <DEDUP_REMOVED lines=47> */
[----:B------:R-:W-:Y:S02]  /*3a50*/  SHF.R.S32.HI R9, RZ, 0x7, R48 ;  /* 0x00000007ff097819 */ /* 0x000fe40000011430 */
[----:B------:R-:W-:Y:S02]  /*3a60*/  F2FP.BF16.F32.PACK_AB R166, R40, R67 ;  /* 0x0000004328a6723e */ /* 0x000fe400000010ff */
[----:B------:R-:W-:Y:S01]  /*3a70*/  VIMNMX R9, RZ, R9, !PT ;  /* 0x00000009ff097248 */ /* 0x000fe20007fe0100 */
[----:B-1----:R-:W-:-:S03]  /*3a80*/  FADD.FTZ R25, R167, R6 ;  /* 0x00000006a7197221 */ /* 0x002fc60000010000 */
[----:B------:R-:W-:Y:S01]  /*3a90*/  ISETP.GE.AND P3, PT, R10, R9, PT ;  /* 0x000000090a00720c */ /* 0x000fe20003f66270 */
[C---:B--2---:R-:W-:Y:S01]  /*3aa0*/  FADD.FTZ R3, R42.reuse, R25 ;  /* 0x000000192a037221 */ /* 0x044fe20000010000 */
[----:B------:R-:W-:-:S11]  /*3ab0*/  F2FP.BF16.F32.PACK_AB R167, R42, R167 ;  /* 0x000000a72aa7723e */ /* 0x000fd600000010ff */
[----:B------:R-:W-:Y:S05]  /*3ac0*/  @!P3 BRA `(.L_x_2469) ;  /* 0x000000280050b947 */ /* 0x000fea0003800000 */
[----:B------:R-:W-:Y:S01]  /*3ad0*/  IMAD.MOV.U32 R8, RZ, RZ, R5 ;  /* 0x000000ffff087224 */ /* 0x000fe200078e0005 */
[----:B------:R-:W-:Y:S01]  /*3ae0*/  UMOV UR44, UR36 ;  /* 0x00000024002c7c82 */ /* 0x000fe20008000000 */
[----:B------:R-:W-:Y:S01]  /*3af0*/  IMAD.MOV.U32 R6, RZ, RZ, R7 ;  /* 0x000000ffff067224 */ /* 0x000fe200078e0007 */
[----:B------:R-:W-:Y:S01]  /*3b00*/  UMOV UR43, UR37 ;  /* 0x00000025002b7c82 */ /* 0x000fe20008000000 */
[----:B------:R-:W-:-:S07]  /*3b10*/  IMAD.MOV.U32 R151, RZ, RZ, RZ ;  /* 0x000000ffff977224 */ /* 0x000fce00078e00ff */
.L_x_2478:
        /* <DEDUP_REMOVED lines=9> */
.L_x_2471:
[----:B------:R-:W-:Y:S01]  /*3bb0*/  ULEA UR6, UR37, UR38, 0x3 ;  /* 0x0000002625067291 */ /* 0x000fe2000f8e183f */
[----:B------:R-:W-:-:S05]  /*3bc0*/  IMAD.U32 R0, RZ, RZ, UR36 ;  /* 0x00000024ff007e24 */ /* 0x000fca000f8e00ff */
[----:B------:R-:W-:-:S04]  /*3bd0*/  SHF.L.U32 R0, R0, 0x1f, RZ ;  /* 0x0000001f00007819 */ /* 0x000fc800000006ff */
[----:B------:R0:W1:Y:S01]  /*3be0*/  SYNCS.PHASECHK.TRANS64.TRYWAIT P3, [UR6+0x28830], R0 ;  /* 0x02883000ff0075a7 */ /* 0x0000620008060146 */
[----:B------:R-:W-:Y:S05]  /*3bf0*/  @!P0 BRA `(.L_x_2472) ;  /* 0x0000000000048947 */ /* 0x000fea0003800000 */
[----:B------:R-:W-:Y:S01]  /*3c00*/  BPT.TRAP 0x1 ;  /* 0x000000040000795c */ /* 0x000fe20000300000 */
.L_x_2472:
[----:B-1----:R-:W-:Y:S05]  /*3c10*/  @P3 BRA `(.L_x_2470) ;  /* 0x0000000000083947 */ /* 0x002fea0003800000 */
[----:B------:R-:W1:Y:S02]  /*3c20*/  SYNCS.PHASECHK.TRANS64.TRYWAIT P3, [UR6+0x28830], R0 ;  /* 0x02883000ff0075a7 */ /* 0x000e640008060146 */
[----:B-1----:R-:W-:Y:S05]  /*3c30*/  @!P3 BRA `(.L_x_2473) ;  /* 0x000000d000fcb947 */ /* 0x002fea0003800000 */
.L_x_2470:
[----:B-1----:R-:W1:Y:S01]  /*3c40*/  S2R R5, SR_TID.X ;  /* 0x0000000000057919 */ /* 0x002e620000002100 */
[----:B------:R-:W-:Y:S01]  /*3c50*/  ULEA UR34, UR37, UR42, 0xb ;  /* 0x0000002a25227291 */ /* 0x000fe2000f8e583f */
[----:B------:R-:W-:Y:S01]  /*3c60*/  UMOV UR35, 0x40000040 ;  /* 0x4000004000237882 */ /* 0x000fe20000000000 */
[----:B------:R-:W-:Y:S02]  /*3c70*/  UMOV UR7, 0x40000040 ;  /* 0x4000004000077882 */ /* 0x000fe40000000000 */
[----:B------:R-:W-:Y:S02]  /*3c80*/  UIADD3 UR6, UR34, 0x2, URZ ;  /* 0x0000000222067890 */ /* 0x000fe4000fffe03f */
        /* <DEDUP_REMOVED lines=12> */
[----:B-1----:R-:W-:-:S05]  /*3d50*/  SHF.R.U32.HI R5, RZ, 0x7, R5 ;  /* 0x00000007ff057819 */ /* 0x002fca0000011605 */
[----:B0-----:R-:W-:-:S05]  /*3d60*/  VIADD R0, R5, 0x8 ;  /* 0x0000000805007836 */ /* 0x001fca0000000000 */
[----:B------:R0:W-:Y:S06]  /*3d70*/  BAR.SYNC.DEFER_BLOCKING R0, 0x100 ;  /* 0x000400000000751d */ /* 0x0001ec0000010000 */
        /* <DEDUP_REMOVED lines=27> */
.L_x_2475:
[----:B------:R-:W-:Y:S01]  /*3f30*/  ULEA UR6, UR43, UR38, 0x3 ;  /* 0x000000262b067291 */ /* 0x000fe2000f8e183f */
[----:B------:R-:W-:-:S05]  /*3f40*/  IMAD.U32 R0, RZ, RZ, UR44 ;  /* 0x0000002cff007e24 */ /* 0x000fca000f8e00ff */
[----:B------:R-:W-:-:S04]  /*3f50*/  SHF.L.U32 R0, R0, 0x1f, RZ ;  /* 0x0000001f00007819 */ /* 0x000fc800000006ff */
[----:B------:R0:W1:Y:S01]  /*3f60*/  SYNCS.PHASECHK.TRANS64.TRYWAIT P3, [UR6+0x28850], R0 ;  /* 0x02885000ff0075a7 */ /* 0x0000620008060146 */
[----:B------:R-:W-:Y:S05]  /*3f70*/  @!P0 BRA `(.L_x_2476) ;  /* 0x0000000000048947 */ /* 0x000fea0003800000 */
[----:B------:R-:W-:Y:S01]  /*3f80*/  BPT.TRAP 0x1 ;  /* 0x000000040000795c */ /* 0x000fe20000300000 */
.L_x_2476:
[----:B-1----:R-:W-:Y:S05]  /*3f90*/  @P3 BRA `(.L_x_2474) ;  /* 0x0000000000083947 */ /* 0x002fea0003800000 */
[----:B------:R-:W1:Y:S02]  /*3fa0*/  SYNCS.PHASECHK.TRANS64.TRYWAIT P3, [UR6+0x28850], R0 ;  /* 0x02885000ff0075a7 */ /* 0x000e640008060146 */
[----:B-1----:R-:W-:Y:S05]  /*3fb0*/  @!P3 BRA `(.L_x_2477) ;  /* 0x000000d00034b947 */ /* 0x002fea0003800000 */
.L_x_2474:
[----:B------:R-:W-:Y:S01]  /*3fc0*/  UIADD3 UR6, UR38, 0x400, URZ ;  /* 0x0000040026067890 */ /* 0x000fe2000fffe03f */
[----:B------:R-:W-:Y:S01]  /*3fd0*/  WARPGROUP.ARRIVE ;  /* 0x00000000000079c5 */ /* 0x000fe20000000000 */
[----:B------:R-:W-:Y:S01]  /*3fe0*/  UMOV UR7, 0x40000040 ;  /* 0x4000004000077882 */ /* 0x000fe20000000000 */
[----:B------:R-:W-:Y:S01]  /*3ff0*/  UMOV UR11, 0x40000040 ;  /* 0x40000040000b7882 */ /* 0x000fe20000000000 */
[----:B------:R-:W-:Y:S01]  /*4000*/  USHF.R.U32.HI UR6, URZ, 0x4, UR6 ;  /* 0x000000043f067899 */ /* 0x000fe20008011606 */
[----:B-1----:R-:W1:Y:S01]  /*4010*/  @P2 LDC R5, c[0x0][0x44c] ;  /* 0x00011300ff052b82 */ /* 0x002e620000000800 */
[----:B------:R-:W-:Y:S01]  /*4020*/  IMAD.IADD R14, R23, 0x1, R2 ;  /* 0x00000001170e7824 */ /* 0x000fe200078e0202 */
[----:B------:R-:W2:Y:S01]  /*4030*/  S2R R198, SR_TID.X ;  /* 0x0000000000c67919 */ /* 0x000ea20000002100 */
[----:B------:R-:W-:Y:S01]  /*4040*/  ULOP3.LUT UR6, UR6, 0x3fff, URZ, 0xc0, !UPT ;  /* 0x00003fff06067892 */ /* 0x000fe2000f8ec03f */
[----:B------:R-:W-:-:S03]  /*4050*/  UMOV UR44, UR36 ;  /* 0x00000024002c7c82 */ /* 0x000fc60008000000 */
[----:B------:R-:W-:Y:S01]  /*4060*/  ULOP3.LUT UR6, UR6, 0x4000000, URZ, 0xfc, !UPT ;  /* 0x0400000006067892 */ /* 0x000fe2000f8efc3f */
[----:B0-----:R-:W0:Y:S03]  /*4070*/  @P2 LDC R0, c[0x0][0x450] ;  /* 0x00011400ff002b82 */ /* 0x001e260000000800 */
[----:B------:R-:W-:-:S04]  /*4080*/  ULEA UR6, UR43, UR6, 0xb ;  /* 0x000000062b067291 */ /* 0x000fc8000f8e583f */
[----:B------:R-:W-:-:S05]  /*4090*/  UIADD3 UR10, UR6, 0x80, URZ ;  /* 0x00000080060a7890 */ /* 0x000fca000fffe03f */
[----:B------:R-:W-:Y:S01]  /*40a0*/  HGMMA.64x128x16.F32.BF16 R88, R180, gdesc[UR4].tnspB, R88, gsb0 ;  /* 0x41e00004b4587df0 */ /* 0x000fe20008001858 */
[----:B------:R-:W-:Y:S01]  /*40b0*/  UMOV UR7, 0x40000040 ;  /* 0x4000004000077882 */ /* 0x000fe20000000000 */
[----:B-1----:R-:W-:-:S05]  /*40c0*/  @P2 IMAD.HI.U32 R5, R14, R5, RZ ;  /* 0x000000050e052227 */ /* 0x002fca00078e00ff */
[----:B0-----:R-:W-:Y:S01]  /*40d0*/  @P2 SHF.R.U32.HI R14, RZ, R0, R5 ;  /* 0x00000000ff0e2219 */ /* 0x001fe20000011605 */
[----:B------:R-:W-:Y:S01]  /*40e0*/  IMAD.MOV.U32 R5, RZ, RZ, -0x80 ;  /* 0xffffff80ff057424 */ /* 0x000fe200078e00ff */
[----:B--2---:R-:W-:-:S03]  /*40f0*/  SHF.R.U32.HI R198, RZ, 0x7, R198 ;  /* 0x00000007ffc67819 */ /* 0x004fc600000116c6 */
[----:B------:R-:W0:Y:S01]  /*4100*/  SHFL.IDX PT, R7, R14, 0x1, 0x1c1f ;  /* 0x003c1f000e077f89 */ /* 0x000e2200000e0000 */
[----:B------:R-:W-:-:S04]  /*4110*/  IMAD R5, R10, R5, 0x1 ;  /* 0x000000010a057424 */ /* 0x000fc800078e0205 */
[----:B------:R-:W-:-:S05]  /*4120*/  IMAD R5, R22, -0x2, R5 ;  /* 0xfffffffe16057824 */ /* 0x000fca00078e0205 */
[----:B------:R-:W-:-:S05]  /*4130*/  IADD3 R12, -R17, R5, R16 ;  /* 0x00000005110c7210 */ /* 0x000fca0007ffe110 */
[----:B0-----:R-:W-:-:S05]  /*4140*/  IMAD.IADD R0, R12, 0x1, R7 ;  /* 0x000000010c007824 */ /* 0x001fca00078e0207 */
[C---:B------:R-:W-:Y:S02]  /*4150*/  ISETP.GT.AND P3, PT, R0.reuse, RZ, PT ;  /* 0x000000ff0000720c */ /* 0x040fe40003f64270 */
[----:B------:R-:W-:Y:S02]  /*4160*/  ISETP.GT.AND P4, PT, R0, 0x1, PT ;  /* 0x000000010000780c */ /* 0x000fe40003f84270 */
[----:B------:R-:W-:Y:S02]  /*4170*/  FSEL R203, R26, -INF , P3 ;  /* 0xff8000001acb7808 */ /* 0x000fe40001800000 */
[----:B------:R-:W-:Y:S02]  /*4180*/  ISETP.GT.AND P3, PT, R0, 0x8, PT ;  /* 0x000000080000780c */ /* 0x000fe40003f64270 */
[----:B------:R-:W-:Y:S01]  /*4190*/  FMNMX.FTZ R20, R203, R8, !PT ;  /* 0x00000008cb147209 */ /* 0x000fe20007810000 */
[----:B------:R-:W-:Y:S02]  /*41a0*/  WARPGROUP.DEPBAR.LE gsb0, 0x0 ;  /* 0x00008000000079c5 */ /* 0x000fe40000010000 */
[----:B------:R-:W-:Y:S01]  /*41b0*/  WARPGROUP.ARRIVE ;  /* 0x00000000000079c5 */ /* 0x000fe20000000000 */
[----:B------:R-:W-:-:S02]  /*41c0*/  FSEL R181, R27, -INF , P4 ;  /* 0xff8000001bb57808 */ /* 0x000fc40002000000 */
[----:B------:R-:W-:Y:S02]  /*41d0*/  ISETP.GT.AND P4, PT, R0, 0x9, PT ;  /* 0x000000090000780c */ /* 0x000fe40003f84270 */
[----:B------:R-:W-:Y:S01]  /*41e0*/  FSEL R183, R30, -INF , P3 ;  /* 0xff8000001eb77808 */ /* 0x000fe20001800000 */
[----:B------:R-:W-:Y:S01]  /*41f0*/  HGMMA.64x128x16.F32.BF16 R88, R176, gdesc[UR8].tnspB, R88, gsb0 ;  /* 0x41e00008b0587df0 */ /* 0x000fe20008001858 */
[----:B------:R-:W-:Y:S01]  /*4200*/  UIADD3 UR10, UR6, 0x100, URZ ;  /* 0x00000100060a7890 */ /* 0x000fe2000fffe03f */
[----:B------:R-:W-:Y:S01]  /*4210*/  FMNMX.FTZ R20, R181, R20, !PT ;  /* 0x00000014b5147209 */ /* 0x000fe20007810000 */
[----:B------:R-:W-:Y:S01]  /*4220*/  UMOV UR11, 0x40000040 ;  /* 0x40000040000b7882 */ /* 0x000fe20000000000 */
[----:B------:R-:W-:Y:S02]  /*4230*/  ISETP.GT.AND P3, PT, R0, 0x10, PT ;  /* 0x000000100000780c */ /* 0x000fe40003f64270 */
[----:B------:R-:W-:Y:S02]  /*4240*/  FSEL R201, R31, -INF , P4 ;  /* 0xff8000001fc97808 */ /* 0x000fe40002000000 */
[----:B------:R-:W-:-:S02]  /*4250*/  FMNMX.FTZ R20, R183, R20, !PT ;  /* 0x00000014b7147209 */ /* 0x000fc40007810000 */
[C---:B------:R-:W-:Y:S02]  /*4260*/  ISETP.GT.AND P4, PT, R0.reuse, 0x11, PT ;  /* 0x000000110000780c */ /* 0x040fe40003f84270 */
[----:B------:R-:W-:Y:S02]  /*4270*/  FMNMX.FTZ R20, R201, R20, !PT ;  /* 0x00000014c9147209 */ /* 0x000fe40007810000 */
[----:B------:R-:W-:Y:S02]  /*4280*/  FSEL R199, R35, -INF , P4 ;  /* 0xff80000023c77808 */ /* 0x000fe40002000000 */
[----:B------:R-:W-:Y:S01]  /*4290*/  ISETP.GT.AND P4, PT, R0, 0x19, PT ;  /* 0x000000190000780c */ /* 0x000fe20003f84270 */
[----:B------:R-:W-:Y:S02]  /*42a0*/  WARPGROUP.DEPBAR.LE gsb0, 0x0 ;  /* 0x00008000000079c5 */ /* 0x000fe40000010000 */
[----:B------:R-:W-:Y:S01]  /*42b0*/  WARPGROUP.ARRIVE ;  /* 0x00000000000079c5 */ /* 0x000fe20000000000 */
[----:B------:R-:W-:-:S02]  /*42c0*/  FSEL R177, R34, -INF , P3 ;  /* 0xff80000022b17808 */ /* 0x000fc40001800000 */
[----:B------:R-:W-:Y:S02]  /*42d0*/  ISETP.GT.AND P3, PT, R0, 0x18, PT ;  /* 0x000000180000780c */ /* 0x000fe40003f64270 */
[----:B------:R-:W-:Y:S01]  /*42e0*/  FMNMX.FTZ R20, R177, R20, !PT ;  /* 0x00000014b1147209 */ /* 0x000fe20007810000 */
[----:B------:R-:W-:Y:S01]  /*42f0*/  HGMMA.64x128x16.F32.BF16 R88, R172, gdesc[UR8].tnspB, R88, gsb0 ;  /* 0x41e00008ac587df0 */ /* 0x000fe20008001858 */
[----:B------:R-:W-:Y:S01]  /*4300*/  UIADD3 UR10, UR6, 0x180, URZ ;  /* 0x00000180060a7890 */ /* 0x000fe2000fffe03f */
[----:B------:R-:W-:Y:S01]  /*4310*/  FSEL R179, R38, -INF , P3 ;  /* 0xff80000026b37808 */ /* 0x000fe20001800000 */
[----:B------:R-:W-:Y:S01]  /*4320*/  UMOV UR11, 0x40000040 ;  /* 0x40000040000b7882 */ /* 0x000fe20000000000 */
[----:B------:R-:W-:Y:S02]  /*4330*/  FMNMX.FTZ R20, R199, R20, !PT ;  /* 0x00000014c7147209 */ /* 0x000fe40007810000 */
[----:B------:R-:W-:Y:S02]  /*4340*/  ISETP.GT.AND P3, PT, R0, 0x20, PT ;  /* 0x000000200000780c */ /* 0x000fe40003f64270 */
[----:B------:R-:W-:Y:S01]  /*4350*/  FMNMX.FTZ R20, R179, R20, !PT ;  /* 0x00000014b3147209 */ /* 0x000fe20007810000 */
[----:B------:R-:W-:-:S02]  /*4360*/  WARPGROUP.DEPBAR.LE gsb0, 0x0 ;  /* 0x00008000000079c5 */ /* 0x000fc40000010000 */
        /* <DEDUP_REMOVED lines=77> */
[----:B------:R-:W-:Y:S01]  /*4840*/  FSEL R39, R86, -INF , P3 ;  /* 0xff80000056277808 */ /* 0x000fe20001800000 */
[----:B------:R-:W0:Y:S01]  /*4850*/  LDC R0, c[0x0][0x988] ;  /* 0x00026200ff007b82 */ /* 0x000e220000000800 */
[----:B------:R-:W-:Y:S02]  /*4860*/  FMNMX.FTZ R20, R83, R20, !PT ;  /* 0x0000001453147209 */ /* 0x000fe40007810000 */
[----:B------:R-:W-:Y:S02]  /*4870*/  FSEL R87, R87, -INF , P4 ;  /* 0xff80000057577808 */ /* 0x000fe40002000000 */
[----:B------:R-:W-:-:S04]  /*4880*/  FMNMX.FTZ R20, R39, R20, !PT ;  /* 0x0000001427147209 */ /* 0x000fc80007810000 */
[----:B------:R-:W-:-:S05]  /*4890*/  FMNMX.FTZ R20, R87, R20, !PT ;  /* 0x0000001457147209 */ /* 0x000fca0007810000 */
[----:B------:R-:W1:Y:S01]  /*48a0*/  SHFL.BFLY PT, R5, R20, 0x2, 0x1f ;  /* 0x0c401f0014057f89 */ /* 0x000e6200000e0000 */
[----:B------:R-:W-:Y:S02]  /*48b0*/  WARPGROUP.DEPBAR.LE gsb0, 0x0 ;  /* 0x00008000000079c5 */ /* 0x000fe40000010000 */
[----:B------:R-:W-:Y:S01]  /*48c0*/  WARPGROUP.ARRIVE ;  /* 0x00000000000079c5 */ /* 0x000fe20000000000 */
[----:B------:R-:W2:Y:S05]  /*48d0*/  SHFL.IDX PT, R153, R14, RZ, 0x1c1f ;  /* 0x001c1fff0e997589 */ /* 0x000eaa00000e0000 */
[----:B------:R-:W-:Y:S01]  /*48e0*/  HGMMA.64x128x16.F32.BF16 R88, R156, gdesc[UR8].tnspB, R88, gsb0 ;  /* 0x41e000089c587df0 */ /* 0x000fe20008001858 */
[----:B------:R-:W-:Y:S01]  /*48f0*/  UIADD3 UR10, UR6, 0x300, URZ ;  /* 0x00000300060a7890 */ /* 0x000fe2000fffe03f */
[----:B------:R-:W-:Y:S01]  /*4900*/  UMOV UR11, 0x40000040 ;  /* 0x40000040000b7882 */ /* 0x000fe20000000000 */
[----:B------:R-:W-:Y:S01]  /*4910*/  UIADD3 UR6, UR6, 0x380, URZ ;  /* 0x0000038006067890 */ /* 0x000fe2000fffe03f */
[----:B-1----:R-:W-:-:S05]  /*4920*/  FMNMX.FTZ R26, R20, R5, !PT ;  /* 0x00000005141a7209 */ /* 0x002fca0007810000 */
[----:B------:R-:W1:Y:S01]  /*4930*/  SHFL.BFLY PT, R5, R26, 0x1, 0x1f ;  /* 0x0c201f001a057f89 */ /* 0x000e6200000e0000 */
[----:B--2---:R-:W-:-:S05]  /*4940*/  IMAD.IADD R34, R12, 0x1, R153 ;  /* 0x000000010c227824 */ /* 0x004fca00078e0299 */
        /* <DEDUP_REMOVED lines=12> */
[----:B-1----:R-:W-:Y:S02]  /*4a10*/  FMNMX.FTZ R5, R26, R5, !PT ;  /* 0x000000051a057209 */ /* 0x002fe40007810000 */
[C---:B------:R-:W-:Y:S02]  /*4a20*/  ISETP.GT.AND P5, PT, R34.reuse, 0x11, PT ;  /* 0x000000112200780c */ /* 0x040fe40003fa4270 */
[----:B------:R-:W-:Y:S01]  /*4a30*/  FMNMX.FTZ R20, R29, R20, !PT ;  /* 0x000000141d147209 */ /* 0x000fe20007810000 */
[----:B0-----:R-:W-:Y:S01]  /*4a40*/  FMUL.FTZ R30, R5, R0 ;  /* 0x00000000051e7220 */ /* 0x001fe20000410000 */
[----:B------:R-:W-:Y:S02]  /*4a50*/  FSEL R33, R33, -INF , P5 ;  /* 0xff80000021217808 */ /* 0x000fe40002800000 */
[----:B------:R-:W-:Y:S02]  /*4a60*/  FSETP.NEU.FTZ.AND P3, PT, R5, -INF , PT ;  /* 0xff8000000500780b */ /* 0x000fe40003f7d000 */
[----:B------:R-:W-:-:S02]  /*4a70*/  ISETP.GT.AND P5, PT, R34, 0x19, PT ;  /* 0x000000192200780c */ /* 0x000fc40003fa4270 */
[----:B------:R-:W-:Y:S02]  /*4a80*/  FSEL R12, R30, RZ, P3 ;  /* 0x000000ff1e0c7208 */ /* 0x000fe40001800000 */
[----:B------:R-:W-:Y:S02]  /*4a90*/  FSEL R37, R37, -INF , P5 ;  /* 0xff80000025257808 */ /* 0x000fe40002800000 */
[C---:B------:R-:W-:Y:S01]  /*4aa0*/  ISETP.GT.AND P5, PT, R34.reuse, 0x21, PT ;  /* 0x000000212200780c */ /* 0x040fe20003fa4270 */
[-CC-:B------:R-:W-:Y:S01]  /*4ab0*/  FFMA.FTZ R26, R201, R0.reuse, -R12.reuse ;  /* 0x00000000c91a7223 */ /* 0x180fe2000001080c */
[-CC-:B------:R-:W-:Y:S01]  /*4ac0*/  FFMA.FTZ R28, R199, R0.reuse, -R12.reuse ;  /* 0x00000000c71c7223 */ /* 0x180fe2000001080c */
[-CC-:B------:R-:W-:Y:S01]  /*4ad0*/  FFMA.FTZ R203, R203, R0.reuse, -R12.reuse ;  /* 0x00000000cbcb7223 */ /* 0x180fe2000001080c */
[----:B------:R-:W-:Y:S01]  /*4ae0*/  FSEL R41, R41, -INF , P5 ;  /* 0xff80000029297808 */ /* 0x000fe20002800000 */
[-CC-:B------:R-:W-:Y:S01]  /*4af0*/  FFMA.FTZ R7, R7, R0.reuse, -R12.reuse ;  /* 0x0000000007077223 */ /* 0x180fe2000001080c */
[C---:B------:R-:W-:Y:S01]  /*4b00*/  ISETP.GT.AND P5, PT, R34.reuse, 0x29, PT ;  /* 0x000000292200780c */ /* 0x040fe20003fa4270 */
[----:B------:R-:W-:Y:S01]  /*4b10*/  MUFU.EX2 R14, R203 ;  /* 0x000000cb000e7308 */ /* 0x000fe20000000800 */
[-CC-:B------:R-:W-:Y:S01]  /*4b20*/  FFMA.FTZ R181, R181, R0.reuse, -R12.reuse ;  /* 0x00000000b5b57223 */ /* 0x180fe2000001080c */
[-CC-:B------:R-:W-:Y:S01]  /*4b30*/  FFMA.FTZ R183, R183, R0.reuse, -R12.reuse ;  /* 0x00000000b7b77223 */ /* 0x180fe2000001080c */
[----:B------:R-:W-:Y:S01]  /*4b40*/  FSEL R45, R45, -INF , P5 ;  /* 0xff8000002d2d7808 */ /* 0x000fe20002800000 */
[-CC-:B------:R-:W-:Y:S01]  /*4b50*/  FFMA.FTZ R177, R177, R0.reuse, -R12.reuse ;  /* 0x00000000b1b17223 */ /* 0x180fe2000001080c */
[C---:B------:R-:W-:Y:S01]  /*4b60*/  ISETP.GT.AND P5, PT, R34.reuse, 0x31, PT ;  /* 0x000000312200780c */ /* 0x040fe20003fa4270 */
[-CC-:B------:R-:W-:Y:S01]  /*4b70*/  FFMA.FTZ R179, R179, R0.reuse, -R12.reuse ;  /* 0x00000000b3b37223 */ /* 0x180fe2000001080c */
[-CC-:B------:R-:W-:Y:S01]  /*4b80*/  FFMA.FTZ R175, R175, R0.reuse, -R12.reuse ;  /* 0x00000000afaf7223 */ /* 0x180fe2000001080c */
[----:B------:R-:W-:Y:S01]  /*4b90*/  MUFU.EX2 R181, R181 ;  /* 0x000000b500b57308 */ /* 0x000fe20000000800 */
[----:B------:R-:W-:Y:S01]  /*4ba0*/  FSEL R49, R49, -INF , P5 ;  /* 0xff80000031317808 */ /* 0x000fe20002800000 */
[-CC-:B------:R-:W-:Y:S01]  /*4bb0*/  FFMA.FTZ R173, R173, R0.reuse, -R12.reuse ;  /* 0x00000000adad7223 */ /* 0x180fe2000001080c */
[C---:B------:R-:W-:Y:S01]  /*4bc0*/  ISETP.GT.AND P5, PT, R34.reuse, 0x39, PT ;  /* 0x000000392200780c */ /* 0x040fe20003fa4270 */
[-CC-:B------:R-:W-:Y:S01]  /*4bd0*/  FFMA.FTZ R11, R11, R0.reuse, -R12.reuse ;  /* 0x000000000b0b7223 */ /* 0x180fe2000001080c */
[-CC-:B------:R-:W-:Y:S01]  /*4be0*/  FFMA.FTZ R15, R15, R0.reuse, -R12.reuse ;  /* 0x000000000f0f7223 */ /* 0x180fe2000001080c */
[----:B------:R-:W-:Y:S01]  /*4bf0*/  FFMA.FTZ R46, R79, R0, -R12 ;  /* 0x000000004f2e7223 */ /* 0x000fe2000001080c */
[----:B------:R-:W-:Y:S01]  /*4c00*/  FSEL R53, R53, -INF , P5 ;  /* 0xff80000035357808 */ /* 0x000fe20002800000 */
[----:B------:R-:W-:Y:S01]  /*4c10*/  MUFU.EX2 R183, R183 ;  /* 0x000000b700b77308 */ /* 0x000fe20000000800 */
[----:B------:R-:W-:-:S04]  /*4c20*/  ISETP.GT.AND P5, PT, R34, 0x41, PT ;  /* 0x000000412200780c */ /* 0x000fc80003fa4270 */
[----:B------:R-:W-:Y:S02]  /*4c30*/  FSEL R57, R57, -INF , P5 ;  /* 0xff80000039397808 */ /* 0x000fe40002800000 */
[C---:B------:R-:W-:Y:S01]  /*4c40*/  ISETP.GT.AND P5, PT, R34.reuse, 0x49, PT ;  /* 0x000000492200780c */ /* 0x040fe20003fa4270 */
[----:B------:R-:W-:Y:S03]  /*4c50*/  MUFU.EX2 R177, R177 ;  /* 0x000000b100b17308 */ /* 0x000fe60000000800 */
[----:B------:R-:W-:Y:S02]  /*4c60*/  FSEL R61, R61, -INF , P5 ;  /* 0xff8000003d3d7808 */ /* 0x000fe40002800000 */
[----:B------:R-:W-:-:S03]  /*4c70*/  ISETP.GT.AND P5, PT, R34, 0x51, PT ;  /* 0x000000512200780c */ /* 0x000fc60003fa4270 */
[----:B------:R-:W-:Y:S01]  /*4c80*/  MUFU.EX2 R179, R179 ;  /* 0x000000b300b37308 */ /* 0x000fe20000000800 */
[----:B------:R-:W-:Y:S02]  /*4c90*/  FSEL R65, R65, -INF , P5 ;  /* 0xff80000041417808 */ /* 0x000fe40002800000 */
[----:B------:R-:W-:-:S04]  /*4ca0*/  ISETP.GT.AND P5, PT, R34, 0x59, PT ;  /* 0x000000592200780c */ /* 0x000fc80003fa4270 */
        /* <DEDUP_REMOVED lines=13> */
[----:B------:R-:W-:Y:S02]  /*4d80*/  WARPGROUP.DEPBAR.LE gsb0, 0x0 ;  /* 0x00008000000079c5 */ /* 0x000fe40000010000 */
[----:B------:R-:W-:Y:S01]  /*4d90*/  FSEL R157, R32, -INF , P4 ;  /* 0xff800000209d7808 */ /* 0x000fe20002000000 */
[----:B------:R-:W-:Y:S01]  /*4da0*/  WARPGROUP.ARRIVE ;  /* 0x00000000000079c5 */ /* 0x000fe20000000000 */
[----:B------:R-:W-:Y:S01]  /*4db0*/  ISETP.GT.AND P4, PT, R34, 0x18, PT ;  /* 0x000000182200780c */ /* 0x000fe20003f84270 */
[--C-:B------:R-:W-:Y:S01]  /*4dc0*/  FFMA.FTZ R32, R171, R0, -R12.reuse ;  /* 0x00000000ab207223 */ /* 0x100fe2000001080c */
[----:B------:R-:W-:Y:S02]  /*4dd0*/  FMNMX.FTZ R24, R157, R20, !PT ;  /* 0x000000149d187209 */ /* 0x000fe40007810000 */
[----:B------:R-:W-:Y:S01]  /*4de0*/  FSEL R159, R36, -INF , P4 ;  /* 0xff800000249f7808 */ /* 0x000fe20002000000 */
[----:B------:R0:W-:Y:S01]  /*4df0*/  MUFU.EX2 R20, R26 ;  /* 0x0000001a00147308 */ /* 0x0001e20000000800 */
[----:B------:R-:W-:Y:S01]  /*4e00*/  FMNMX.FTZ R24, R33, R24, !PT ;  /* 0x0000001821187209 */ /* 0x000fe20007810000 */
[----:B------:R-:W-:Y:S01]  /*4e10*/  HGMMA.64x128x16.F32.BF16 R88, R160, gdesc[UR8].tnspB, R88, gsb0 ;  /* 0x41e00008a0587df0 */ /* 0x000fe20008001858 */
[----:B------:R-:W-:Y:S01]  /*4e20*/  ISETP.GT.AND P4, PT, R34, 0x20, PT ;  /* 0x000000202200780c */ /* 0x000fe20003f84270 */
[----:B------:R-:W-:Y:S01]  /*4e30*/  FFMA.FTZ R36, R47, R0, -R12 ;  /* 0x000000002f247223 */ /* 0x000fe2000001080c */
[----:B------:R-:W-:-:S02]  /*4e40*/  FMNMX.FTZ R24, R159, R24, !PT ;  /* 0x000000189f187209 */ /* 0x000fc40007810000 */
[----:B------:R-:W-:Y:S01]  /*4e50*/  FSEL R201, R40, -INF , P4 ;  /* 0xff80000028c97808 */ /* 0x000fe20002000000 */
[--C-:B------:R-:W-:Y:S01]  /*4e60*/  FFMA.FTZ R40, R51, R0, -R12.reuse ;  /* 0x0000000033287223 */ /* 0x100fe2000001080c */
[----:B------:R-:W-:Y:S02]  /*4e70*/  FMNMX.FTZ R24, R37, R24, !PT ;  /* 0x0000001825187209 */ /* 0x000fe40007810000 */
[----:B------:R-:W-:Y:S02]  /*4e80*/  ISETP.GT.AND P4, PT, R34, 0x28, PT ;  /* 0x000000282200780c */ /* 0x000fe40003f84270 */
[----:B0-----:R-:W-:Y:S02]  /*4e90*/  FMNMX.FTZ R26, R201, R24, !PT ;  /* 0x00000018c91a7209 */ /* 0x001fe40007810000 */
[----:B------:R-:W-:Y:S01]  /*4ea0*/  FSEL R199, R44, -INF , P4 ;  /* 0xff8000002cc77808 */ /* 0x000fe20002000000 */
[----:B------:R0:W-:Y:S01]  /*4eb0*/  MUFU.EX2 R24, R28 ;  /* 0x0000001c00187308 */ /* 0x0001e20000000800 */
[----:B------:R-:W-:Y:S01]  /*4ec0*/  FMNMX.FTZ R26, R41, R26, !PT ;  /* 0x0000001a291a7209 */ /* 0x000fe20007810000 */
[----:B------:R-:W-:Y:S01]  /*4ed0*/  FFMA.FTZ R44, R75, R0, -R12 ;  /* 0x000000004b2c7223 */ /* 0x000fe2000001080c */
[----:B------:R-:W-:-:S02]  /*4ee0*/  ISETP.GT.AND P4, PT, R34, 0x30, PT ;  /* 0x000000302200780c */ /* 0x000fc40003f84270 */
[----:B------:R-:W-:Y:S02]  /*4ef0*/  FMNMX.FTZ R26, R199, R26, !PT ;  /* 0x0000001ac71a7209 */ /* 0x000fe40007810000 */
[----:B------:R-:W-:Y:S01]  /*4f00*/  FSEL R203, R48, -INF , P4 ;  /* 0xff80000030cb7808 */ /* 0x000fe20002000000 */
[----:B------:R-:W-:Y:S01]  /*4f10*/  MUFU.EX2 R44, R44 ;  /* 0x0000002c002c7308 */ /* 0x000fe20000000800 */
[----:B------:R-:W-:Y:S02]  /*4f20*/  FMNMX.FTZ R26, R45, R26, !PT ;  /* 0x0000001a2d1a7209 */ /* 0x000fe40007810000 */
[----:B------:R-:W-:Y:S02]  /*4f30*/  ISETP.GT.AND P4, PT, R34, 0x38, PT ;  /* 0x000000382200780c */ /* 0x000fe40003f84270 */
[----:B0-----:R-:W-:Y:S02]  /*4f40*/  FMNMX.FTZ R28, R203, R26, !PT ;  /* 0x0000001acb1c7209 */ /* 0x001fe40007810000 */
[----:B------:R-:W-:Y:S01]  /*4f50*/  FSEL R205, R52, -INF , P4 ;  /* 0xff80000034cd7808 */ /* 0x000fe20002000000 */
[----:B------:R0:W-:Y:S01]  /*4f60*/  MUFU.EX2 R26, R175 ;  /* 0x000000af001a7308 */ /* 0x0001e20000000800 */
[----:B------:R-:W-:Y:S01]  /*4f70*/  FMNMX.FTZ R28, R49, R28, !PT ;  /* 0x0000001c311c7209 */ /* 0x000fe20007810000 */
[----:B------:R-:W-:Y:S01]  /*4f80*/  IMAD.U32 R52, RZ, RZ, UR37 ;  /* 0x00000025ff347e24 */ /* 0x000fe2000f8e00ff */
[----:B------:R-:W-:-:S02]  /*4f90*/  ISETP.GT.AND P4, PT, R34, 0x40, PT ;  /* 0x000000402200780c */ /* 0x000fc40003f84270 */
[----:B------:R-:W-:Y:S02]  /*4fa0*/  FMNMX.FTZ R28, R205, R28, !PT ;  /* 0x0000001ccd1c7209 */ /* 0x000fe40007810000 */
[----:B------:R-:W-:Y:S02]  /*4fb0*/  FSEL R207, R56, -INF , P4 ;  /* 0xff80000038cf7808 */ /* 0x000fe40002000000 */
[----:B------:R-:W-:Y:S01]  /*4fc0*/  FMNMX.FTZ R28, R53, R28, !PT ;  /* 0x0000001c351c7209 */ /* 0x000fe20007810000 */
[-CC-:B0-----:R-:W-:Y:S01]  /*4fd0*/  FFMA.FTZ R175, R169, R0.reuse, -R12.reuse ;  /* 0x00000000a9af7223 */ /* 0x181fe2000001080c */
[----:B------:R-:W-:Y:S01]  /*4fe0*/  ISETP.GT.AND P4, PT, R34, 0x48, PT ;  /* 0x000000482200780c */ /* 0x000fe20003f84270 */
[--C-:B------:R-:W-:Y:S01]  /*4ff0*/  FFMA.FTZ R169, R43, R0, -R12.reuse ;  /* 0x000000002ba97223 */ /* 0x100fe2000001080c */
[----:B------:R-:W-:Y:S01]  /*5000*/  FMNMX.FTZ R30, R207, R28, !PT ;  /* 0x0000001ccf1e7209 */ /* 0x000fe20007810000 */
[--C-:B------:R-:W-:Y:S01]  /*5010*/  FFMA.FTZ R43, R55, R0, -R12.reuse ;  /* 0x00000000372b7223 */ /* 0x100fe2000001080c */
        /* <DEDUP_REMOVED lines=13> */
[----:B------:R-:W-:-:S02]  /*50f0*/  FMNMX.FTZ R32, R65, R32, !PT ;  /* 0x0000002041207209 */ /* 0x000fc40007810000 */
[----:B------:R-:W-:Y:S02]  /*5100*/  ISETP.GT.AND P4, PT, R34, 0x60, PT ;  /* 0x000000602200780c */ /* 0x000fe40003f84270 */
[----:B------:R-:W-:Y:S02]  /*5110*/  FMNMX.FTZ R32, R47, R32, !PT ;  /* 0x000000202f207209 */ /* 0x000fe40007810000 */
[----:B------:R-:W-:Y:S01]  /*5120*/  FSEL R211, R72, -INF , P4 ;  /* 0xff80000048d37808 */ /* 0x000fe20002000000 */
[----:B------:R-:W-:Y:S01]  /*5130*/  MUFU.EX2 R169, R169 ;  /* 0x000000a900a97308 */ /* 0x000fe20000000800 */
[----:B------:R-:W-:Y:S02]  /*5140*/  FMNMX.FTZ R32, R69, R32, !PT ;  /* 0x0000002045207209 */ /* 0x000fe40007810000 */
[----:B------:R-:W-:Y:S02]  /*5150*/  ISETP.GT.AND P4, PT, R34, 0x68, PT ;  /* 0x000000682200780c */ /* 0x000fe40003f84270 */
[----:B0-----:R-:W-:-:S02]  /*5160*/  FMNMX.FTZ R36, R211, R32, !PT ;  /* 0x00000020d3247209 */ /* 0x001fc40007810000 */
[----:B------:R-:W-:Y:S01]  /*5170*/  FSEL R51, R76, -INF , P4 ;  /* 0xff8000004c337808 */ /* 0x000fe20002000000 */
[----:B------:R0:W-:Y:S01]  /*5180*/  MUFU.EX2 R32, R40 ;  /* 0x0000002800207308 */ /* 0x0001e20000000800 */
[----:B------:R-:W-:Y:S02]  /*5190*/  FMNMX.FTZ R36, R73, R36, !PT ;  /* 0x0000002449247209 */ /* 0x000fe40007810000 */
[----:B------:R-:W-:Y:S02]  /*51a0*/  ISETP.GT.AND P4, PT, R34, 0x70, PT ;  /* 0x000000702200780c */ /* 0x000fe40003f84270 */
[----:B------:R-:W-:Y:S02]  /*51b0*/  FMNMX.FTZ R38, R51, R36, !PT ;  /* 0x0000002433267209 */ /* 0x000fe40007810000 */
[----:B------:R-:W-:Y:S01]  /*51c0*/  FSEL R213, R80, -INF , P4 ;  /* 0xff80000050d57808 */ /* 0x000fe20002000000 */
[----:B------:R1:W-:Y:S01]  /*51d0*/  MUFU.EX2 R36, R7 ;  /* 0x0000000700247308 */ /* 0x0003e20000000800 */
[----:B------:R-:W-:Y:S01]  /*51e0*/  FMNMX.FTZ R38, R77, R38, !PT ;  /* 0x000000264d267209 */ /* 0x000fe20007810000 */
[-CC-:B0-----:R-:W-:Y:S01]  /*51f0*/  FFMA.FTZ R40, R67, R0.reuse, -R12.reuse ;  /* 0x0000000043287223 */ /* 0x181fe2000001080c */
[----:B------:R-:W-:Y:S01]  /*5200*/  ISETP.GT.AND P4, PT, R34, 0x78, PT ;  /* 0x000000782200780c */ /* 0x000fe20003f84270 */
[--C-:B------:R-:W-:Y:S01]  /*5210*/  FFMA.FTZ R34, R13, R0, -R12.reuse ;  /* 0x000000000d227223 */ /* 0x100fe2000001080c */
[----:B------:R-:W-:Y:S01]  /*5220*/  FMNMX.FTZ R38, R213, R38, !PT ;  /* 0x00000026d5267209 */ /* 0x000fe20007810000 */
[-CC-:B------:R-:W-:Y:S01]  /*5230*/  FFMA.FTZ R13, R21, R0.reuse, -R12.reuse ;  /* 0x00000000150d7223 */ /* 0x180fe2000001080c */
[----:B------:R-:W-:Y:S01]  /*5240*/  FSEL R215, R84, -INF , P4 ;  /* 0xff80000054d77808 */ /* 0x000fe20002000000 */
[--C-:B------:R-:W-:Y:S01]  /*5250*/  FFMA.FTZ R21, R27, R0, -R12.reuse ;  /* 0x000000001b157223 */ /* 0x100fe2000001080c */
[----:B------:R-:W-:Y:S01]  /*5260*/  FMNMX.FTZ R38, R81, R38, !PT ;  /* 0x0000002651267209 */ /* 0x000fe20007810000 */
[-CC-:B------:R-:W-:Y:S01]  /*5270*/  FFMA.FTZ R27, R31, R0.reuse, -R12.reuse ;  /* 0x000000001f1b7223 */ /* 0x180fe2000001080c */
[-CC-:B------:R-:W-:Y:S01]  /*5280*/  FFMA.FTZ R31, R35, R0.reuse, -R12.reuse ;  /* 0x00000000231f7223 */ /* 0x180fe2000001080c */
[----:B------:R-:W-:Y:S01]  /*5290*/  FFMA.FTZ R35, R39, R0, -R12 ;  /* 0x0000000027237223 */ /* 0x000fe2000001080c */
[----:B------:R-:W-:Y:S01]  /*52a0*/  FMNMX.FTZ R38, R215, R38, !PT ;  /* 0x00000026d7267209 */ /* 0x000fe20007810000 */
[----:B------:R-:W-:Y:S01]  /*52b0*/  MUFU.EX2 R43, R43 ;  /* 0x0000002b002b7308 */ /* 0x000fe20000000800 */
[----:B------:R-:W-:-:S02]  /*52c0*/  @!P1 LEA R52, R52, UR38, 0x3 ;  /* 0x0000002634349c11 */ /* 0x000fc4000f8e18ff */
[----:B-1----:R-:W-:Y:S01]  /*52d0*/  FMNMX.FTZ R7, R85, R38, !PT ;  /* 0x0000002655077209 */ /* 0x002fe20007810000 */
[----:B------:R-:W-:Y:S02]  /*52e0*/  FFMA.FTZ R38, R59, R0, -R12 ;  /* 0x000000003b267223 */ /* 0x000fe4000001080c */
[----:B------:R-:W-:Y:S02]  /*52f0*/  @!P1 VIADD R52, R52, 0x28840 ;  /* 0x0002884034349836 */ /* 0x000fe40000000000 */
[----:B------:R-:W0:Y:S01]  /*5300*/  SHFL.BFLY PT, R42, R7, 0x2, 0x1f ;  /* 0x0c401f00072a7f89 */ /* 0x000e2200000e0000 */
[----:B------:R-:W-:Y:S02]  /*5310*/  MUFU.EX2 R34, R34 ;  /* 0x0000002200227308 */ /* 0x000fe40000000800 */
[----:B------:R-:W-:-:S06]  /*5320*/  @!P1 PRMT R52, RZ, 0x654, R52 ;  /* 0x00000654ff349816 */ /* 0x000fcc0000000034 */
[----:B------:R-:W-:Y:S08]  /*5330*/  MUFU.EX2 R38, R38 ;  /* 0x0000002600267308 */ /* 0x000ff00000000800 */
[----:B------:R-:W-:Y:S01]  /*5340*/  MUFU.EX2 R55, R55 ;  /* 0x0000003700377308 */ /* 0x000fe20000000800 */
[----:B0-----:R-:W-:-:S07]  /*5350*/  FMNMX.FTZ R48, R7, R42, !PT ;  /* 0x0000002a07307209 */ /* 0x001fce0007810000 */
[----:B------:R-:W-:Y:S01]  /*5360*/  MUFU.EX2 R13, R13 ;  /* 0x0000000d000d7308 */ /* 0x000fe20000000800 */
[----:B------:R-:W-:Y:S01]  /*5370*/  FFMA.FTZ R42, R71, R0, -R12 ;  /* 0x00000000472a7223 */ /* 0x000fe2000001080c */
[----:B------:R-:W0:Y:S06]  /*5380*/  SHFL.BFLY PT, R7, R48, 0x1, 0x1f ;  /* 0x0c201f0030077f89 */ /* 0x000e2c00000e0000 */
[----:B------:R-:W-:Y:S01]  /*5390*/  MUFU.EX2 R40, R40 ;  /* 0x0000002800287308 */ /* 0x000fe20000000800 */
[----:B------:R-:W-:Y:S02]  /*53a0*/  WARPGROUP.DEPBAR.LE gsb0, 0x0 ;  /* 0x00008000000079c5 */ /* 0x000fe40000010000 */
[----:B------:R-:W-:-:S05]  /*53b0*/  WARPGROUP.ARRIVE ;  /* 0x00000000000079c5 */ /* 0x000fca0000000000 */
[----:B------:R-:W-:Y:S01]  /*53c0*/  MUFU.EX2 R42, R42 ;  /* 0x0000002a002a7308 */ /* 0x000fe20000000800 */
[----:B------:R-:W-:Y:S07]  /*53d0*/  HGMMA.64x128x16.F32.BF16 R88, R164, gdesc[UR4].tnspB, R88, gsb0 ;  /* 0x41e00004a4587df0 */ /* 0x000fee0008001858 */
[----:B------:R-:W1:Y:S01]  /*53e0*/  MUFU.EX2 R21, R21 ;  /* 0x0000001500157308 */ /* 0x000e620000000800 */
[----:B0-----:R-:W-:Y:S01]  /*53f0*/  FMNMX.FTZ R7, R48, R7, !PT ;  /* 0x0000000730077209 */ /* 0x001fe20007810000 */
[-CC-:B------:R-:W-:Y:S01]  /*5400*/  FFMA.FTZ R48, R83, R0.reuse, -R12.reuse ;  /* 0x0000000053307223 */ /* 0x180fe2000001080c */
[----:B------:R-:W-:-:S02]  /*5410*/  FFMA.FTZ R12, R87, R0, -R12 ;  /* 0x00000000570c7223 */ /* 0x000fc4000001080c */
[C---:B------:R-:W-:Y:S01]  /*5420*/  FSETP.NEU.FTZ.AND P4, PT, R7.reuse, -INF , PT ;  /* 0xff8000000700780b */ /* 0x040fe20003f9d000 */
[----:B------:R-:W-:Y:S02]  /*5430*/  FMUL.FTZ R50, R7, R0 ;  /* 0x0000000007327220 */ /* 0x000fe40000410000 */
[----:B------:R-:W-:Y:S03]  /*5440*/  MUFU.EX2 R27, R27 ;  /* 0x0000001b001b7308 */ /* 0x000fe60000000800 */
[----:B------:R-:W-:Y:S02]  /*5450*/  FSEL R50, R50, RZ, P4 ;  /* 0x000000ff32327208 */ /* 0x000fe40002000000 */
[----:B-1----:R-:W-:-:S03]  /*5460*/  F2FP.BF16.F32.PACK_AB R161, R44, R21 ;  /* 0x000000152ca1723e */ /* 0x002fc600000010ff */
[----:B------:R-:W-:Y:S01]  /*5470*/  MUFU.EX2 R31, R31 ;  /* 0x0000001f001f7308 */ /* 0x000fe20000000800 */
[-CC-:B------:R-:W-:Y:S01]  /*5480*/  FFMA.FTZ R180, R25, R0.reuse, -R50.reuse ;  /* 0x0000000019b47223 */ /* 0x180fe20000010832 */
[-CC-:B------:R-:W-:Y:S01]  /*5490*/  FFMA.FTZ R25, R29, R0.reuse, -R50.reuse ;  /* 0x000000001d197223 */ /* 0x180fe20000010832 */
[-CC-:B------:R-:W-:Y:S01]  /*54a0*/  FFMA.FTZ R29, R33, R0.reuse, -R50.reuse ;  /* 0x00000000211d7223 */ /* 0x180fe20000010832 */
[-CC-:B------:R-:W-:Y:S01]  /*54b0*/  FFMA.FTZ R33, R37, R0.reuse, -R50.reuse ;  /* 0x0000000025217223 */ /* 0x180fe20000010832 */
[-CC-:B------:R-:W-:Y:S01]  /*54c0*/  FFMA.FTZ R37, R41, R0.reuse, -R50.reuse ;  /* 0x0000000029257223 */ /* 0x180fe20000010832 */
[----:B------:R-:W-:Y:S01]  /*54d0*/  FSEL R41, R5, RZ, P3 ;  /* 0x000000ff05297208 */ /* 0x000fe20001800000 */
[-CC-:B------:R-:W-:Y:S01]  /*54e0*/  FFMA.FTZ R39, R153, R0.reuse, -R50.reuse ;  /* 0x0000000099277223 */ /* 0x180fe20000010832 */
[-CC-:B------:R-:W-:Y:S01]  /*54f0*/  FFMA.FTZ R182, R155, R0.reuse, -R50.reuse ;  /* 0x000000009bb67223 */ /* 0x180fe20000010832 */
[----:B------:R-:W-:Y:S01]  /*5500*/  MUFU.EX2 R180, R180 ;  /* 0x000000b400b47308 */ /* 0x000fe20000000800 */
[-C--:B------:R-:W-:Y:S01]  /*5510*/  FFMA.FTZ R176, R157, R0.reuse, -R50 ;  /* 0x000000009db07223 */ /* 0x080fe20000010832 */
[----:B------:R-:W-:Y:S01]  /*5520*/  FADD.FTZ R59, -R41, R8 ;  /* 0x00000008293b7221 */ /* 0x000fe20000010100 */
[----:B------:R-:W-:Y:S01]  /*5530*/  FSEL R41, R7, RZ, P4 ;  /* 0x000000ff07297208 */ /* 0x000fe20002000000 */
[-CC-:B------:R-:W-:Y:S01]  /*5540*/  FFMA.FTZ R178, R159, R0.reuse, -R50.reuse ;  /* 0x000000009fb27223 */ /* 0x180fe20000010832 */
[----:B------:R-:W-:Y:S01]  /*5550*/  IADD3 R8, -R198, 0xb, RZ ;  /* 0x0000000bc6087810 */ /* 0x000fe20007ffe1ff */
[-C--:B------:R-:W-:Y:S01]  /*5560*/  FMUL.FTZ R54, R59, R0.reuse ;  /* 0x000000003b367220 */ /* 0x080fe20000410000 */
[-C--:B------:R-:W-:Y:S01]  /*5570*/  FFMA.FTZ R172, R201, R0.reuse, -R50 ;  /* 0x00000000c9ac7223 */ /* 0x080fe20000010832 */
[----:B------:R-:W-:Y:S01]  /*5580*/  FADD.FTZ R59, -R41, R6 ;  /* 0x00000006293b7221 */ /* 0x000fe20000010100 */
[----:B------:R-:W-:Y:S01]  /*5590*/  MUFU.EX2 R39, R39 ;  /* 0x0000002700277308 */ /* 0x000fe20000000800 */
[-CC-:B------:R-:W-:Y:S01]  /*55a0*/  FFMA.FTZ R61, R61, R0.reuse, -R50.reuse ;  /* 0x000000003d3d7223 */ /* 0x180fe20000010832 */
[-CC-:B------:R-:W-:Y:S01]  /*55b0*/  FFMA.FTZ R174, R199, R0.reuse, -R50.reuse ;  /* 0x00000000c7ae7223 */ /* 0x180fe20000010832 */
[-C--:B------:R-:W-:Y:S01]  /*55c0*/  FMUL.FTZ R6, R59, R0.reuse ;  /* 0x000000003b067220 */ /* 0x080fe20000410000 */
        /* <DEDUP_REMOVED lines=19> */
[----:B------:R-:W-:Y:S01]  /*5700*/  FFMA.FTZ R215, R215, R0, -R50 ;  /* 0x00000000d7d77223 */ /* 0x000fe20000010832 */
[----:B------:R-:W1:Y:S01]  /*5710*/  MUFU.EX2 R182, R182 ;  /* 0x000000b600b67308 */ /* 0x000e620000000800 */
[C---:B------:R-:W-:Y:S01]  /*5720*/  ISETP.GT.AND P3, PT, R10.reuse, R9, PT ;  /* 0x000000090a00720c */ /* 0x040fe20003f64270 */
[----:B------:R-:W-:Y:S01]  /*5730*/  VIADD R10, R10, 0xffffffff ;  /* 0xffffffff0a0a7836 */ /* 0x000fe20000000000 */
[----:B------:R-:W-:-:S02]  /*5740*/  F2FP.BF16.F32.PACK_AB R171, R43, R36 ;  /* 0x000000242bab723e */ /* 0x000fc400000010ff */
[----:B------:R-:W-:Y:S02]  /*5750*/  F2FP.BF16.F32.PACK_AB R153, R38, R11 ;  /* 0x0000000b2699723e */ /* 0x000fe400000010ff */
[----:B------:R-:W-:Y:S01]  /*5760*/  F2FP.BF16.F32.PACK_AB R155, R55, R34 ;  /* 0x00000022379b723e */ /* 0x000fe200000010ff */
[----:B------:R-:W2:Y:S01]  /*5770*/  MUFU.EX2 R25, R25 ;  /* 0x0000001900197308 */ /* 0x000ea20000000800 */
[----:B0-----:R-:W-:Y:S01]  /*5780*/  FFMA.FTZ R59, R6, R4, R39 ;  /* 0x00000004063b7223 */ /* 0x001fe20000010027 */
[----:B------:R-:W-:Y:S01]  /*5790*/  FFMA.FTZ R4, R41, R3, R14 ;  /* 0x0000000329047223 */ /* 0x000fe2000001000e */
[----:B------:R-:W-:Y:S02]  /*57a0*/  F2FP.BF16.F32.PACK_AB R157, R40, R13 ;  /* 0x0000000d289d723e */ /* 0x000fe400000010ff */
[C---:B------:R-:W-:Y:S01]  /*57b0*/  FADD.FTZ R59, R180.reuse, R59 ;  /* 0x0000003bb43b7221 */ /* 0x040fe20000010000 */
[C---:B------:R-:W-:Y:S01]  /*57c0*/  FADD.FTZ R4, R181.reuse, R4 ;  /* 0x00000004b5047221 */ /* 0x040fe20000010000 */
[----:B------:R-:W-:Y:S01]  /*57d0*/  F2FP.BF16.F32.PACK_AB R181, R181, R14 ;  /* 0x0000000eb5b5723e */ /* 0x000fe200000010ff */
[----:B------:R-:W0:Y:S01]  /*57e0*/  MUFU.EX2 R176, R176 ;  /* 0x000000b000b07308 */ /* 0x000e220000000800 */
[----:B------:R-:W-:-:S02]  /*57f0*/  F2FP.BF16.F32.PACK_AB R180, R180, R39 ;  /* 0x00000027b4b4723e */ /* 0x000fc400000010ff */
[----:B------:R-:W-:Y:S02]  /*5800*/  F2FP.BF16.F32.PACK_AB R159, R42, R15 ;  /* 0x0000000f2a9f723e */ /* 0x000fe400000010ff */
[----:B------:R-:W-:-:S03]  /*5810*/  F2FP.BF16.F32.PACK_AB R163, R46, R27 ;  /* 0x0000001b2ea3723e */ /* 0x000fc600000010ff */
[----:B------:R-:W3:Y:S08]  /*5820*/  MUFU.EX2 R29, R29 ;  /* 0x0000001d001d7308 */ /* 0x000ef00000000800 */
[----:B------:R-:W4:Y:S08]  /*5830*/  MUFU.EX2 R178, R178 ;  /* 0x000000b200b27308 */ /* 0x000f300000000800 */
[----:B------:R-:W5:Y:S08]  /*5840*/  MUFU.EX2 R33, R33 ;  /* 0x0000002100217308 */ /* 0x000f700000000800 */
[----:B------:R-:W5:Y:S08]  /*5850*/  MUFU.EX2 R172, R172 ;  /* 0x000000ac00ac7308 */ /* 0x000f700000000800 */
[----:B------:R3:W-:Y:S08]  /*5860*/  MUFU.EX2 R3, R61 ;  /* 0x0000003d00037308 */ /* 0x0007f00000000800 */
[----:B------:R-:W5:Y:S08]  /*5870*/  MUFU.EX2 R37, R37 ;  /* 0x0000002500257308 */ /* 0x000f700000000800 */
[----:B------:R-:W5:Y:S01]  /*5880*/  MUFU.EX2 R174, R174 ;  /* 0x000000ae00ae7308 */ /* 0x000f620000000800 */
[----:B------:R-:W-:-:S02]  /*5890*/  WARPGROUP.DEPBAR.LE gsb0, 0x0 ;  /* 0x00008000000079c5 */ /* 0x000fc40000010000 */
[----:B------:R1:W-:Y:S06]  /*58a0*/  BAR.ARV R8, 0x100 ;  /* 0x000400080000751d */ /* 0x0003ec0000002000 */
[----:B------:R-:W5:Y:S01]  /*58b0*/  MUFU.EX2 R45, R45 ;  /* 0x0000002d002d7308 */ /* 0x000f620000000800 */
[----:B------:R4:W-:Y:S01]  /*58c0*/  @!P1 SYNCS.ARRIVE.TRANS64.RED.A1T0 RZ, [R52+URZ], RZ ;  /* 0x000000ff34ff99a7 */ /* 0x0009e2000810043f */
[----:B-1----:R-:W-:Y:S01]  /*58d0*/  FADD.FTZ R8, R182, R59 ;  /* 0x0000003bb6087221 */ /* 0x002fe20000010000 */
[----:B------:R-:W-:Y:S01]  /*58e0*/  FADD.FTZ R59, R183, R4 ;  /* 0x00000004b73b7221 */ /* 0x000fe20000010000 */
[C---:B--2---:R-:W-:Y:S01]  /*58f0*/  F2FP.BF16.F32.PACK_AB R182, R25.reuse, R182 ;  /* 0x000000b619b6723e */ /* 0x044fe200000010ff */
[----:B------:R-:W-:Y:S01]  /*5900*/  FMUL.FTZ R88, R88, R6 ;  /* 0x0000000658587220 */ /* 0x000fe20000410000 */
[----:B------:R-:W-:Y:S01]  /*5910*/  FADD.FTZ R63, R25, R8 ;  /* 0x00000008193f7221 */ /* 0x000fe20000010000 */
[----:B------:R-:W-:Y:S01]  /*5920*/  FADD.FTZ R4, R20, R59 ;  /* 0x0000003b14047221 */ /* 0x000fe20000010000 */
[----:B------:R-:W1:Y:S01]  /*5930*/  MUFU.EX2 R168, R168 ;  /* 0x000000a800a87308 */ /* 0x000e620000000800 */
[----:B------:R-:W-:Y:S01]  /*5940*/  FFMA.FTZ R59, R65, R0, -R50 ;  /* 0x00000000413b7223 */ /* 0x000fe20000010832 */
[----:B0-----:R-:W-:Y:S01]  /*5950*/  FADD.FTZ R8, R176, R63 ;  /* 0x0000003fb0087221 */ /* 0x001fe20000010000 */
[----:B---3--:R-:W-:Y:S01]  /*5960*/  FADD.FTZ R61, R177, R4 ;  /* 0x00000004b13d7221 */ /* 0x008fe20000010000 */
[----:B------:R-:W-:Y:S01]  /*5970*/  F2FP.BF16.F32.PACK_AB R176, R29, R176 ;  /* 0x000000b01db0723e */ /* 0x000fe200000010ff */
[----:B------:R-:W-:Y:S01]  /*5980*/  FFMA.FTZ R50, R85, R0, -R50 ;  /* 0x0000000055327223 */ /* 0x000fe20000010832 */
[----:B------:R-:W-:Y:S01]  /*5990*/  FADD.FTZ R63, R29, R8 ;  /* 0x000000081d3f7221 */ /* 0x000fe20000010000 */
[----:B------:R-:W-:Y:S01]  /*59a0*/  FADD.FTZ R4, R24, R61 ;  /* 0x0000003d18047221 */ /* 0x000fe20000010000 */
[----:B------:R-:W0:Y:S01]  /*59b0*/  MUFU.EX2 R49, R49 ;  /* 0x0000003100317308 */ /* 0x000e220000000800 */
[----:B----4-:R-:W-:-:S02]  /*59c0*/  IMAD.U32 R52, RZ, RZ, UR43 ;  /* 0x0000002bff347e24 */ /* 0x010fc4000f8e00ff */
[----:B------:R-:W-:Y:S01]  /*59d0*/  FADD.FTZ R8, R178, R63 ;  /* 0x0000003fb2087221 */ /* 0x000fe20000010000 */
[----:B------:R-:W-:Y:S01]  /*59e0*/  FADD.FTZ R47, R179, R4 ;  /* 0x00000004b32f7221 */ /* 0x000fe20000010000 */
[----:B------:R-:W-:Y:S01]  /*59f0*/  UMOV UR43, UR37 ;  /* 0x00000025002b7c82 */ /* 0x000fe20008000000 */
[-C--:B------:R-:W-:Y:S01]  /*5a00*/  FMUL.FTZ R89, R89, R6.reuse ;  /* 0x0000000659597220 */ /* 0x080fe20000410000 */
[----:B-----5:R-:W-:Y:S01]  /*5a10*/  FADD.FTZ R61, R33, R8 ;  /* 0x00000008213d7221 */ /* 0x020fe20000010000 */
[----:B------:R-:W-:Y:S01]  /*5a20*/  FADD.FTZ R4, R26, R47 ;  /* 0x0000002f1a047221 */ /* 0x000fe20000010000 */
[----:B------:R-:W2:Y:S01]  /*5a30*/  MUFU.EX2 R170, R170 ;  /* 0x000000aa00aa7308 */ /* 0x000ea20000000800 */
[----:B------:R-:W-:Y:S01]  /*5a40*/  @!P1 LEA R52, R52, UR38, 0x3 ;  /* 0x0000002634349c11 */ /* 0x000fe2000f8e18ff */
[----:B------:R-:W-:Y:S01]  /*5a50*/  FADD.FTZ R8, R172, R61 ;  /* 0x0000003dac087221 */ /* 0x000fe20000010000 */
[----:B------:R-:W-:Y:S01]  /*5a60*/  FADD.FTZ R47, R173, R4 ;  /* 0x00000004ad2f7221 */ /* 0x000fe20000010000 */
[-C--:B------:R-:W-:Y:S01]  /*5a70*/  FMUL.FTZ R92, R92, R6.reuse ;  /* 0x000000065c5c7220 */ /* 0x080fe20000410000 */
[----:B------:R-:W-:Y:S01]  /*5a80*/  FMUL.FTZ R93, R93, R6 ;  /* 0x000000065d5d7220 */ /* 0x000fe20000410000 */
[----:B------:R-:W-:Y:S01]  /*5a90*/  FADD.FTZ R61, R37, R8 ;  /* 0x00000008253d7221 */ /* 0x000fe20000010000 */
[----:B------:R-:W-:Y:S01]  /*5aa0*/  FADD.FTZ R4, R28, R47 ;  /* 0x0000002f1c047221 */ /* 0x000fe20000010000 */
[----:B------:R-:W3:Y:S01]  /*5ab0*/  MUFU.EX2 R53, R53 ;  /* 0x0000003500357308 */ /* 0x000ee20000000800 */
[----:B------:R-:W-:-:S02]  /*5ac0*/  @!P1 VIADD R52, R52, 0x28860 ;  /* 0x0002886034349836 */ /* 0x000fc40000000000 */
[----:B------:R-:W-:Y:S01]  /*5ad0*/  FADD.FTZ R8, R174, R61 ;  /* 0x0000003dae087221 */ /* 0x000fe20000010000 */
[----:B------:R-:W-:Y:S01]  /*5ae0*/  FADD.FTZ R47, R175, R4 ;  /* 0x00000004af2f7221 */ /* 0x000fe20000010000 */
[-C--:B------:R-:W-:Y:S01]  /*5af0*/  FMUL.FTZ R96, R96, R6.reuse ;  /* 0x0000000660607220 */ /* 0x080fe20000410000 */
[-C--:B------:R-:W-:Y:S01]  /*5b00*/  FMUL.FTZ R97, R97, R6.reuse ;  /* 0x0000000661617220 */ /* 0x080fe20000410000 */
[----:B------:R-:W-:Y:S01]  /*5b10*/  FADD.FTZ R61, R45, R8 ;  /* 0x000000082d3d7221 */ /* 0x000fe20000010000 */
[----:B------:R-:W-:Y:S01]  /*5b20*/  FADD.FTZ R4, R30, R47 ;  /* 0x0000002f1e047221 */ /* 0x000fe20000010000 */
[----:B------:R-:W4:Y:S01]  /*5b30*/  MUFU.EX2 R152, R152 ;  /* 0x0000009800987308 */ /* 0x000f220000000800 */
[----:B------:R-:W-:Y:S01]  /*5b40*/  @!P1 PRMT R52, RZ, 0x654, R52 ;  /* 0x00000654ff349816 */ /* 0x000fe20000000034 */
[----:B-1----:R-:W-:Y:S01]  /*5b50*/  FADD.FTZ R8, R168, R61 ;  /* 0x0000003da8087221 */ /* 0x002fe20000010000 */
[----:B------:R-:W-:Y:S01]  /*5b60*/  FADD.FTZ R47, R169, R4 ;  /* 0x00000004a92f7221 */ /* 0x000fe20000010000 */
[-C--:B------:R-:W-:Y:S01]  /*5b70*/  FMUL.FTZ R100, R100, R6.reuse ;  /* 0x0000000664647220 */ /* 0x080fe20000410000 */
[----:B------:R1:W-:Y:S01]  /*5b80*/  @!P1 SYNCS.ARRIVE.TRANS64.RED.A1T0 RZ, [R52+URZ], RZ ;  /* 0x000000ff34ff99a7 */ /* 0x0003e2000810043f */
[----:B0-----:R-:W-:Y:S01]  /*5b90*/  FADD.FTZ R61, R49, R8 ;  /* 0x00000008313d7221 */ /* 0x001fe20000010000 */
[----:B------:R-:W-:Y:S01]  /*5ba0*/  FADD.FTZ R47, R32, R47 ;  /* 0x0000002f202f7221 */ /* 0x000fe20000010000 */
[----:B------:R-:W0:Y:S01]  /*5bb0*/  MUFU.EX2 R57, R57 ;  /* 0x0000003900397308 */ /* 0x000e220000000800 */
[-C--:B------:R-:W-:Y:S01]  /*5bc0*/  FMUL.FTZ R101, R101, R6.reuse ;  /* 0x0000000665657220 */ /* 0x080fe20000410000 */
[----:B--2---:R-:W-:Y:S01]  /*5bd0*/  FADD.FTZ R4, R170, R61 ;  /* 0x0000003daa047221 */ /* 0x004fe20000010000 */
[----:B------:R-:W-:Y:S01]  /*5be0*/  FADD.FTZ R8, R36, R47 ;  /* 0x0000002f24087221 */ /* 0x000fe20000010000 */
[-C--:B------:R-:W-:Y:S01]  /*5bf0*/  FMUL.FTZ R104, R104, R6.reuse ;  /* 0x0000000668687220 */ /* 0x080fe20000410000 */
[-C--:B------:R-:W-:Y:S01]  /*5c00*/  FMUL.FTZ R105, R105, R6.reuse ;  /* 0x0000000669697220 */ /* 0x080fe20000410000 */
[----:B---3--:R-:W-:Y:S01]  /*5c10*/  FADD.FTZ R25, R53, R4 ;  /* 0x0000000435197221 */ /* 0x008fe20000010000 */
[----:B------:R-:W-:Y:S01]  /*5c20*/  FADD.FTZ R8, R43, R8 ;  /* 0x000000082b087221 */ /* 0x000fe20000010000 */
[----:B------:R-:W2:Y:S01]  /*5c30*/  MUFU.EX2 R154, R154 ;  /* 0x0000009a009a7308 */ /* 0x000ea20000000800 */
[-C--:B------:R-:W-:Y:S01]  /*5c40*/  FMUL.FTZ R108, R108, R6.reuse ;  /* 0x000000066c6c7220 */ /* 0x080fe20000410000 */
[----:B----4-:R-:W-:Y:S01]  /*5c50*/  FADD.FTZ R4, R152, R25 ;  /* 0x0000001998047221 */ /* 0x010fe20000010000 */
[----:B------:R-:W-:Y:S01]  /*5c60*/  FADD.FTZ R25, R11, R8 ;  /* 0x000000080b197221 */ /* 0x000fe20000010000 */
[-C--:B------:R-:W-:Y:S01]  /*5c70*/  FMUL.FTZ R109, R109, R6.reuse ;  /* 0x000000066d6d7220 */ /* 0x080fe20000410000 */
[-C--:B------:R-:W-:Y:S01]  /*5c80*/  FMUL.FTZ R112, R112, R6.reuse ;  /* 0x0000000670707220 */ /* 0x080fe20000410000 */
[-C--:B------:R-:W-:Y:S01]  /*5c90*/  FMUL.FTZ R113, R113, R6.reuse ;  /* 0x0000000671717220 */ /* 0x080fe20000410000 */
[----:B------:R-:W-:Y:S01]  /*5ca0*/  FADD.FTZ R25, R38, R25 ;  /* 0x0000001926197221 */ /* 0x000fe20000010000 */
[----:B------:R-:W3:Y:S01]  /*5cb0*/  MUFU.EX2 R156, R156 ;  /* 0x0000009c009c7308 */ /* 0x000ee20000000800 */
[----:B0-----:R-:W-:Y:S01]  /*5cc0*/  FADD.FTZ R29, R57, R4 ;  /* 0x00000004391d7221 */ /* 0x001fe20000010000 */
[-C--:B------:R-:W-:Y:S01]  /*5cd0*/  FMUL.FTZ R116, R116, R6.reuse ;  /* 0x0000000674747220 */ /* 0x080fe20000410000 */
[----:B------:R-:W-:Y:S01]  /*5ce0*/  FADD.FTZ R8, R34, R25 ;  /* 0x0000001922087221 */ /* 0x000fe20000010000 */
[-C--:B------:R-:W-:Y:S01]  /*5cf0*/  FMUL.FTZ R117, R117, R6.reuse ;  /* 0x0000000675757220 */ /* 0x080fe20000410000 */
[-C--:B------:R-:W-:Y:S01]  /*5d00*/  FMUL.FTZ R120, R120, R6.reuse ;  /* 0x0000000678787220 */ /* 0x080fe20000410000 */
[----:B------:R-:W-:Y:S01]  /*5d10*/  FMUL.FTZ R121, R121, R6 ;  /* 0x0000000679797220 */ /* 0x000fe20000410000 */
[----:B------:R-:W-:Y:S01]  /*5d20*/  FADD.FTZ R8, R55, R8 ;  /* 0x0000000837087221 */ /* 0x000fe20000010000 */
[----:B------:R-:W0:Y:S01]  /*5d30*/  MUFU.EX2 R59, R59 ;  /* 0x0000003b003b7308 */ /* 0x000e220000000800 */
[----:B--2---:R-:W-:Y:S01]  /*5d40*/  FADD.FTZ R4, R154, R29 ;  /* 0x0000001d9a047221 */ /* 0x004fe20000010000 */
[----:B------:R-:W-:Y:S01]  /*5d50*/  F2FP.BF16.F32.PACK_AB R154, R3, R154 ;  /* 0x0000009a039a723e */ /* 0x000fe200000010ff */
[-C--:B------:R-:W-:Y:S01]  /*5d60*/  FMUL.FTZ R124, R124, R6.reuse ;  /* 0x000000067c7c7220 */ /* 0x080fe20000410000 */
[-C--:B------:R-:W-:Y:S01]  /*5d70*/  FMUL.FTZ R125, R125, R6.reuse ;  /* 0x000000067d7d7220 */ /* 0x080fe20000410000 */
[----:B------:R-:W-:Y:S01]  /*5d80*/  FADD.FTZ R25, R3, R4 ;  /* 0x0000000403197221 */ /* 0x000fe20000010000 */
[-C--:B------:R-:W-:Y:S01]  /*5d90*/  FMUL.FTZ R128, R128, R6.reuse ;  /* 0x0000000680807220 */ /* 0x080fe20000410000 */
[-C--:B------:R-:W-:Y:S01]  /*5da0*/  FMUL.FTZ R129, R129, R6.reuse ;  /* 0x0000000681817220 */ /* 0x080fe20000410000 */
[----:B------:R-:W2:Y:S01]  /*5db0*/  MUFU.EX2 R158, R158 ;  /* 0x0000009e009e7308 */ /* 0x000ea20000000800 */
[----:B---3--:R-:W-:Y:S01]  /*5dc0*/  FADD.FTZ R4, R156, R25 ;  /* 0x000000199c047221 */ /* 0x008fe20000010000 */
[----:B------:R-:W-:Y:S01]  /*5dd0*/  FADD.FTZ R25, R13, R8 ;  /* 0x000000080d197221 */ /* 0x000fe20000010000 */
[-C--:B------:R-:W-:Y:S01]  /*5de0*/  FMUL.FTZ R132, R132, R6.reuse ;  /* 0x0000000684847220 */ /* 0x080fe20000410000 */
[-C--:B------:R-:W-:Y:S01]  /*5df0*/  FMUL.FTZ R133, R133, R6.reuse ;  /* 0x0000000685857220 */ /* 0x080fe20000410000 */
[-C--:B------:R-:W-:Y:S01]  /*5e00*/  FMUL.FTZ R136, R136, R6.reuse ;  /* 0x0000000688887220 */ /* 0x080fe20000410000 */
[-C--:B------:R-:W-:Y:S01]  /*5e10*/  FMUL.FTZ R137, R137, R6.reuse ;  /* 0x0000000689897220 */ /* 0x080fe20000410000 */
[-C--:B------:R-:W-:Y:S01]  /*5e20*/  FMUL.FTZ R140, R140, R6.reuse ;  /* 0x000000068c8c7220 */ /* 0x080fe20000410000 */
[----:B------:R-:W3:Y:S01]  /*5e30*/  MUFU.EX2 R69, R69 ;  /* 0x0000004500457308 */ /* 0x000ee20000000800 */
[----:B0-----:R-:W-:Y:S01]  /*5e40*/  FADD.FTZ R29, R59, R4 ;  /* 0x000000043b1d7221 */ /* 0x001fe20000010000 */
[----:B------:R-:W-:Y:S01]  /*5e50*/  FADD.FTZ R4, R40, R25 ;  /* 0x0000001928047221 */ /* 0x000fe20000010000 */
[-C--:B------:R-:W-:Y:S01]  /*5e60*/  FMUL.FTZ R141, R141, R6.reuse ;  /* 0x000000068d8d7220 */ /* 0x080fe20000410000 */
[-C--:B------:R-:W-:Y:S01]  /*5e70*/  FMUL.FTZ R144, R144, R6.reuse ;  /* 0x0000000690907220 */ /* 0x080fe20000410000 */
[-C--:B------:R-:W-:Y:S01]  /*5e80*/  FMUL.FTZ R145, R145, R6.reuse ;  /* 0x0000000691917220 */ /* 0x080fe20000410000 */
[----:B------:R-:W-:Y:S01]  /*5e90*/  FADD.FTZ R25, R15, R4 ;  /* 0x000000040f197221 */ /* 0x000fe20000010000 */
[-C--:B------:R-:W-:Y:S01]  /*5ea0*/  FMUL.FTZ R148, R148, R6.reuse ;  /* 0x0000000694947220 */ /* 0x080fe20000410000 */
[----:B------:R-:W0:Y:S01]  /*5eb0*/  MUFU.EX2 R160, R211 ;  /* 0x000000d300a07308 */ /* 0x000e220000000800 */
[----:B--2---:R-:W-:Y:S01]  /*5ec0*/  FADD.FTZ R29, R158, R29 ;  /* 0x0000001d9e1d7221 */ /* 0x004fe20000010000 */
[----:B------:R-:W-:Y:S01]  /*5ed0*/  FADD.FTZ R4, R42, R25 ;  /* 0x000000192a047221 */ /* 0x000fe20000010000 */
[----:B------:R-:W-:Y:S01]  /*5ee0*/  FMUL.FTZ R149, R149, R6 ;  /* 0x0000000695957220 */ /* 0x000fe20000410000 */
[----:B------:R-:W-:Y:S01]  /*5ef0*/  F2FP.BF16.F32.PACK_AB R183, R20, R183 ;  /* 0x000000b714b7723e */ /* 0x000fe200000010ff */
[----:B------:R-:W-:Y:S01]  /*5f00*/  FMUL.FTZ R90, R90, R41 ;  /* 0x000000295a5a7220 */ /* 0x000fe20000410000 */
[----:B------:R-:W-:Y:S01]  /*5f10*/  FADD.FTZ R3, R21, R4 ;  /* 0x0000000415037221 */ /* 0x000fe20000010000 */
[----:B------:R-:W-:Y:S01]  /*5f20*/  F2FP.BF16.F32.PACK_AB R177, R24, R177 ;  /* 0x000000b118b1723e */ /* 0x000fe200000010ff */
[----:B------:R-:W2:Y:S01]  /*5f30*/  MUFU.EX2 R73, R73 ;  /* 0x0000004900497308 */ /* 0x000ea20000000800 */
[----:B---3--:R-:W-:Y:S01]  /*5f40*/  FADD.FTZ R29, R69, R29 ;  /* 0x0000001d451d7221 */ /* 0x008fe20000010000 */
[----:B------:R-:W-:Y:S01]  /*5f50*/  FADD.FTZ R4, R44, R3 ;  /* 0x000000032c047221 */ /* 0x000fe20000010000 */
[----:B------:R-:W-:Y:S01]  /*5f60*/  F2FP.BF16.F32.PACK_AB R178, R33, R178 ;  /* 0x000000b221b2723e */ /* 0x000fe200000010ff */
[----:B------:R-:W-:Y:S01]  /*5f70*/  FMUL.FTZ R91, R91, R41 ;  /* 0x000000295b5b7220 */ /* 0x000fe20000410000 */
[----:B------:R-:W-:Y:S01]  /*5f80*/  F2FP.BF16.F32.PACK_AB R179, R26, R179 ;  /* 0x000000b31ab3723e */ /* 0x000fe200000010ff */
[----:B------:R-:W-:Y:S01]  /*5f90*/  FADD.FTZ R3, R27, R4 ;  /* 0x000000041b037221 */ /* 0x000fe20000010000 */
[----:B------:R-:W-:Y:S01]  /*5fa0*/  F2FP.BF16.F32.PACK_AB R172, R37, R172 ;  /* 0x000000ac25ac723e */ /* 0x000fe200000010ff */
[----:B------:R-:W3:Y:S01]  /*5fb0*/  MUFU.EX2 R162, R51 ;  /* 0x0000003300a27308 */ /* 0x000ee20000000800 */
[----:B0-----:R-:W-:Y:S01]  /*5fc0*/  FADD.FTZ R29, R160, R29 ;  /* 0x0000001da01d7221 */ /* 0x001fe20000010000 */
[----:B------:R-:W-:Y:S01]  /*5fd0*/  FADD.FTZ R4, R46, R3 ;  /* 0x000000032e047221 */ /* 0x000fe20000010000 */
[----:B------:R-:W-:Y:S01]  /*5fe0*/  F2FP.BF16.F32.PACK_AB R173, R28, R173 ;  /* 0x000000ad1cad723e */ /* 0x000fe200000010ff */
[----:B------:R-:W-:Y:S01]  /*5ff0*/  FMUL.FTZ R94, R94, R41 ;  /* 0x000000295e5e7220 */ /* 0x000fe20000410000 */
[----:B------:R-:W-:Y:S01]  /*6000*/  F2FP.BF16.F32.PACK_AB R174, R45, R174 ;  /* 0x000000ae2dae723e */ /* 0x000fe200000010ff */
[----:B------:R-:W-:Y:S01]  /*6010*/  FADD.FTZ R3, R31, R4 ;  /* 0x000000041f037221 */ /* 0x000fe20000010000 */
[----:B------:R-:W-:Y:S01]  /*6020*/  F2FP.BF16.F32.PACK_AB R175, R30, R175 ;  /* 0x000000af1eaf723e */ /* 0x000fe200000010ff */
[----:B------:R-:W0:Y:S01]  /*6030*/  MUFU.EX2 R77, R77 ;  /* 0x0000004d004d7308 */ /* 0x000e220000000800 */
[----:B--2---:R-:W-:Y:S01]  /*6040*/  FADD.FTZ R29, R73, R29 ;  /* 0x0000001d491d7221 */ /* 0x004fe20000010000 */
[----:B------:R-:W-:Y:S01]  /*6050*/  F2FP.BF16.F32.PACK_AB R168, R49, R168 ;  /* 0x000000a831a8723e */ /* 0x000fe200000010ff */
[----:B------:R-:W-:Y:S01]  /*6060*/  FMUL.FTZ R95, R95, R41 ;  /* 0x000000295f5f7220 */ /* 0x000fe20000410000 */
[----:B------:R-:W-:Y:S01]  /*6070*/  F2FP.BF16.F32.PACK_AB R169, R32, R169 ;  /* 0x000000a920a9723e */ /* 0x000fe200000010ff */
[-C--:B------:R-:W-:Y:S01]  /*6080*/  FMUL.FTZ R98, R98, R41.reuse ;  /* 0x0000002962627220 */ /* 0x080fe20000410000 */
[----:B------:R-:W-:Y:S01]  /*6090*/  F2FP.BF16.F32.PACK_AB R170, R53, R170 ;  /* 0x000000aa35aa723e */ /* 0x000fe200000010ff */
[-C--:B------:R-:W-:Y:S01]  /*60a0*/  FMUL.FTZ R99, R99, R41.reuse ;  /* 0x0000002963637220 */ /* 0x080fe20000410000 */
[----:B------:R-:W2:Y:S01]  /*60b0*/  MUFU.EX2 R164, R213 ;  /* 0x000000d500a47308 */ /* 0x000ea20000000800 */
        /* <DEDUP_REMOVED lines=8> */
[----:B0-----:R-:W-:Y:S01]  /*6140*/  FADD.FTZ R29, R77, R29 ;  /* 0x0000001d4d1d7221 */ /* 0x001fe20000010000 */
[----:B------:R-:W-:Y:S01]  /*6150*/  F2FP.BF16.F32.PACK_AB R160, R73, R160 ;  /* 0x000000a049a0723e */ /* 0x000fe200000010ff */
[-C--:B------:R-:W-:Y:S01]  /*6160*/  FMUL.FTZ R107, R107, R41.reuse ;  /* 0x000000296b6b7220 */ /* 0x080fe20000410000 */
[----:B------:R-:W-:Y:S01]  /*6170*/  F2FP.BF16.F32.PACK_AB R162, R77, R162 ;  /* 0x000000a24da2723e */ /* 0x000fe200000010ff */
        /* <DEDUP_REMOVED lines=10> */
[----:B------:R-:W-:Y:S01]  /*6220*/  FMUL.FTZ R126, R126, R41 ;  /* 0x000000297e7e7220 */ /* 0x000fe20000410000 */
[----:B------:R-:W2:Y:S01]  /*6230*/  MUFU.EX2 R35, R35 ;  /* 0x0000002300237308 */ /* 0x000ea20000000800 */
[C---:B---3--:R-:W-:Y:S01]  /*6240*/  FADD.FTZ R4, R48.reuse, R3 ;  /* 0x0000000330047221 */ /* 0x048fe20000010000 */
[----:B------:R-:W-:Y:S01]  /*6250*/  F2FP.BF16.F32.PACK_AB R165, R48, R31 ;  /* 0x0000001f30a5723e */ /* 0x000fe200000010ff */
[-C--:B------:R-:W-:Y:S01]  /*6260*/  FMUL.FTZ R127, R127, R41.reuse ;  /* 0x000000297f7f7220 */ /* 0x080fe20000410000 */
[-C--:B------:R-:W-:Y:S01]  /*6270*/  FMUL.FTZ R130, R130, R41.reuse ;  /* 0x0000002982827220 */ /* 0x080fe20000410000 */
[-C--:B------:R-:W-:Y:S01]  /*6280*/  FMUL.FTZ R131, R131, R41.reuse ;  /* 0x0000002983837220 */ /* 0x080fe20000410000 */
[-C--:B------:R-:W-:Y:S01]  /*6290*/  FMUL.FTZ R134, R134, R41.reuse ;  /* 0x0000002986867220 */ /* 0x080fe20000410000 */
[-C--:B------:R-:W-:Y:S01]  /*62a0*/  FMUL.FTZ R135, R135, R41.reuse ;  /* 0x0000002987877220 */ /* 0x080fe20000410000 */
[----:B------:R-:W3:Y:S01]  /*62b0*/  MUFU.EX2 R166, R215 ;  /* 0x000000d700a67308 */ /* 0x000ee20000000800 */
        /* <DEDUP_REMOVED lines=11> */
[----:B------:R-:W-:Y:S01]  /*6370*/  FMUL.FTZ R151, R151, R41 ;  /* 0x0000002997977220 */ /* 0x000fe20000410000 */
[----:B------:R-:W-:-:S02]  /*6380*/  IMAD.MOV.U32 R8, RZ, RZ, R5 ;  /* 0x000000ffff087224 */ /* 0x000fc400078e0005 */
[----:B------:R-:W-:Y:S01]  /*6390*/  IMAD.MOV.U32 R6, RZ, RZ, R7 ;  /* 0x000000ffff067224 */ /* 0x000fe200078e0007 */
[----:B------:R-:W2:Y:S01]  /*63a0*/  MUFU.EX2 R12, R12 ;  /* 0x0000000c000c7308 */ /* 0x000ea20000000800 */
[----:B---3--:R-:W-:-:S04]  /*63b0*/  FADD.FTZ R29, R166, R29 ;  /* 0x0000001da61d7221 */ /* 0x008fc80000010000 */
[C---:B0-----:R-:W-:Y:S01]  /*63c0*/  FADD.FTZ R4, R50.reuse, R29 ;  /* 0x0000001d32047221 */ /* 0x041fe20000010000 */
[----:B------:R-:W-:Y:S01]  /*63d0*/  F2FP.BF16.F32.PACK_AB R166, R50, R166 ;  /* 0x000000a632a6723e */ /* 0x000fe200000010ff */
[C---:B--2---:R-:W-:Y:S01]  /*63e0*/  FADD.FTZ R3, R12.reuse, R3 ;  /* 0x000000030c037221 */ /* 0x044fe20000010000 */
[----:B------:R-:W-:Y:S01]  /*63f0*/  F2FP.BF16.F32.PACK_AB R167, R12, R35 ;  /* 0x000000230ca7723e */ /* 0x000fe200000010ff */
[----:B-1----:R-:W-:Y:S06]  /*6400*/  @P3 BRA `(.L_x_2478) ;  /* 0xffffffd400c43947 */ /* 0x002fec000383ffff */
.L_x_2469:
[----:B------:R-:W-:-:S13]  /*6410*/  ISETP.GE.AND P2, PT, R10, RZ, PT ;  /* 0x000000ff0a00720c */ /* 0x000fda0003f46270 */
[----:B------:R-:W-:Y:S05]  /*6420*/  @!P2 BRA `(.L_x_2479) ;  /* 0x000000200000a947 */ /* 0x000fea0003800000 */
[----:B------:R-:W-:Y:S01]  /*6430*/  IMAD.MOV.U32 R6, RZ, RZ, R5 ;  /* 0x000000ffff067224 */ /* 0x000fe200078e0005 */
[----:B------:R-:W-:Y:S01]  /*6440*/  UMOV UR44, UR36 ;  /* 0x00000024002c7c82 */ /* 0x000fe20008000000 */
[----:B------:R-:W-:Y:S01]  /*6450*/  IMAD.MOV.U32 R8, RZ, RZ, R7 ;  /* 0x000000ffff087224 */ /* 0x000fe200078e0007 */
[----:B------:R-:W-:-:S06]  /*6460*/  UMOV UR43, UR37 ;  /* 0x00000025002b7c82 */ /* 0x000fcc0008000000 */
.L_x_2488:
        /* <DEDUP_REMOVED lines=9> */
.L_x_2481:
[----:B------:R-:W-:Y:S01]  /*6500*/  ULEA UR6, UR37, UR38, 0x3 ;  /* 0x0000002625067291 */ /* 0x000fe2000f8e183f */
[----:B------:R-:W-:-:S05]  /*6510*/  IMAD.U32 R0, RZ, RZ, UR36 ;  /* 0x00000024ff007e24 */ /* 0x000fca000f8e00ff */
[----:B------:R-:W-:-:S04]  /*6520*/  SHF.L.U32 R0, R0, 0x1f, RZ ;  /* 0x0000001f00007819 */ /* 0x000fc800000006ff */
[----:B------:R0:W1:Y:S01]  /*6530*/  SYNCS.PHASECHK.TRANS64.TRYWAIT P2, [UR6+0x28830], R0 ;  /* 0x02883000ff0075a7 */ /* 0x0000620008040146 */
[----:B------:R-:W-:Y:S05]  /*6540*/  @!P0 BRA `(.L_x_2482) ;  /* 0x0000000000048947 */ /* 0x000fea0003800000 */
[----:B------:R-:W-:Y:S01]  /*6550*/  BPT.TRAP 0x1 ;  /* 0x000000040000795c */ /* 0x000fe20000300000 */
.L_x_2482:
[----:B-1----:R-:W-:Y:S05]  /*6560*/  @P2 BRA `(.L_x_2480) ;  /* 0x0000000000082947 */ /* 0x002fea0003800000 */
[----:B------:R-:W1:Y:S02]  /*6570*/  SYNCS.PHASECHK.TRANS64.TRYWAIT P2, [UR6+0x28830], R0 ;  /* 0x02883000ff0075a7 */ /* 0x000e640008040146 */
[----:B-1----:R-:W-:Y:S05]  /*6580*/  @!P2 BRA `(.L_x_2483) ;  /* 0x000000a800d8a947 */ /* 0x002fea0003800000 */
.L_x_2480:
        /* <DEDUP_REMOVED lines=47> */
.L_x_2485:
[----:B------:R-:W-:Y:S01]  /*6880*/  ULEA UR6, UR43, UR38, 0x3 ;  /* 0x000000262b067291 */ /* 0x000fe2000f8e183f */
[----:B------:R-:W-:-:S05]  /*6890*/  IMAD.U32 R0, RZ, RZ, UR44 ;  /* 0x0000002cff007e24 */ /* 0x000fca000f8e00ff */
[----:B------:R-:W-:-:S04]  /*68a0*/  SHF.L.U32 R0, R0, 0x1f, RZ ;  /* 0x0000001f00007819 */ /* 0x000fc800000006ff */
[----:B------:R0:W1:Y:S01]  /*68b0*/  SYNCS.PHASECHK.TRANS64.TRYWAIT P2, [UR6+0x28850], R0 ;  /* 0x02885000ff0075a7 */ /* 0x0000620008040146 */
[----:B------:R-:W-:Y:S05]  /*68c0*/  @!P0 BRA `(.L_x_2486) ;  /* 0x0000000000048947 */ /* 0x000fea0003800000 */
[----:B------:R-:W-:Y:S01]  /*68d0*/  BPT.TRAP 0x1 ;  /* 0x000000040000795c */ /* 0x000fe20000300000 */
.L_x_2486:
[----:B-1----:R-:W-:Y:S05]  /*68e0*/  @P2 BRA `(.L_x_2484) ;  /* 0x0000000000082947 */ /* 0x002fea0003800000 */
[----:B------:R-:W1:Y:S02]  /*68f0*/  SYNCS.PHASECHK.TRANS64.TRYWAIT P2, [UR6+0x28850], R0 ;  /* 0x02885000ff0075a7 */ /* 0x000e640008040146 */
[----:B-1----:R-:W-:Y:S05]  /*6900*/  @!P2 BRA `(.L_x_2487) ;  /* 0x000000a80010a947 */ /* 0x002fea0003800000 */
.L_x_2484:
[----:B------:R-:W-:Y:S01]  /*6910*/  UIADD3 UR6, UR38, 0x400, URZ ;  /* 0x0000040026067890 */ /* 0x000fe2000fffe03f */
[----:B------:R-:W-:Y:S01]  /*6920*/  WARPGROUP.ARRIVE ;  /* 0x00000000000079c5 */ /* 0x000fe20000000000 */
[----:B------:R-:W-:Y:S01]  /*6930*/  UMOV UR7, 0x40000040 ;  /* 0x4000004000077882 */ /* 0x000fe20000000000 */
[----:B------:R-:W-:Y:S01]  /*6940*/  UMOV UR11, 0x40000040 ;  /* 0x40000040000b7882 */ /* 0x000fe20000000000 */
[----:B------:R-:W-:Y:S01]  /*6950*/  USHF.R.U32.HI UR6, URZ, 0x4, UR6 ;  /* 0x000000043f067899 */ /* 0x000fe20008011606 */
[----:B01----:R-:W-:Y:S02]  /*6960*/  FMNMX.FTZ R0, R24, R8, !PT ;  /* 0x0000000818007209 */ /* 0x003fe40007810000 */
[----:B------:R-:W0:Y:S01]  /*6970*/  S2R R198, SR_TID.X ;  /* 0x0000000000c67919 */ /* 0x000e220000002100 */
[C---:B------:R-:W-:Y:S01]  /*6980*/  ISETP.GT.AND P2, PT, R10.reuse, RZ, PT ;  /* 0x000000ff0a00720c */ /* 0x040fe20003f44270 */
[----:B------:R-:W-:Y:S01]  /*6990*/  ULOP3.LUT UR6, UR6, 0x3fff, URZ, 0xc0, !UPT ;  /* 0x00003fff06067892 */ /* 0x000fe2000f8ec03f */
[----:B------:R-:W-:Y:S01]  /*69a0*/  FMNMX.FTZ R5, R25, R0, !PT ;  /* 0x0000000019057209 */ /* 0x000fe20007810000 */
[----:B------:R-:W-:Y:S01]  /*69b0*/  UMOV UR44, UR36 ;  /* 0x00000024002c7c82 */ /* 0x000fe20008000000 */
[----:B------:R-:W-:Y:S01]  /*69c0*/  VIADD R10, R10, 0xffffffff ;  /* 0xffffffff0a0a7836 */ /* 0x000fe20000000000 */
[----:B------:R-:W-:Y:S01]  /*69d0*/  ULOP3.LUT UR6, UR6, 0x4000000, URZ, 0xfc, !UPT ;  /* 0x0400000006067892 */ /* 0x000fe2000f8efc3f */
[----:B------:R-:W-:-:S03]  /*69e0*/  FMNMX.FTZ R0, R28, R5, !PT ;  /* 0x000000051c007209 */ /* 0x000fc60007810000 */
[----:B------:R-:W-:Y:S01]  /*69f0*/  ULEA UR6, UR43, UR6, 0xb ;  /* 0x000000062b067291 */ /* 0x000fe2000f8e583f */
[----:B------:R-:W-:-:S03]  /*6a00*/  FMNMX.FTZ R5, R29, R0, !PT ;  /* 0x000000001d057209 */ /* 0x000fc60007810000 */
[----:B------:R-:W-:Y:S01]  /*6a10*/  UIADD3 UR10, UR6, 0x80, URZ ;  /* 0x00000080060a7890 */ /* 0x000fe2000fffe03f */
[----:B------:R-:W-:-:S04]  /*6a20*/  FMNMX.FTZ R0, R32, R5, !PT ;  /* 0x0000000520007209 */ /* 0x000fc80007810000 */
[----:B------:R-:W-:Y:S01]  /*6a30*/  HGMMA.64x128x16.F32.BF16 R88, R180, gdesc[UR4].tnspB, R88, gsb0 ;  /* 0x41e00004b4587df0 */ /* 0x000fe20008001858 */
[----:B------:R-:W-:Y:S01]  /*6a40*/  FMNMX.FTZ R5, R33, R0, !PT ;  /* 0x0000000021057209 */ /* 0x000fe20007810000 */
[----:B------:R-:W-:-:S03]  /*6a50*/  UMOV UR7, 0x40000040 ;  /* 0x4000004000077882 */ /* 0x000fc60000000000 */
[----:B------:R-:W-:-:S04]  /*6a60*/  FMNMX.FTZ R0, R36, R5, !PT ;  /* 0x0000000524007209 */ /* 0x000fc80007810000 */
        /* <DEDUP_REMOVED lines=35> */
[----:B-1----:R-:W-:-:S05]  /*6ca0*/  FMNMX.FTZ R7, R11, R12, !PT ;  /* 0x0000000c0b077209 */ /* 0x002fca0007810000 */
        /* <DEDUP_REMOVED lines=36> */
[----:B------:R-:W-:-:S05]  /*6ef0*/  FMNMX.FTZ R5, R87, R8, !PT ;  /* 0x0000000857057209 */ /* 0x000fca0007810000 */
[----:B------:R-:W-:Y:S01]  /*6f00*/  HGMMA.64x128x16.F32.BF16 R88, R172, gdesc[UR8].tnspB, R88, gsb0 ;  /* 0x41e00008ac587df0 */ /* 0x000fe20008001858 */
[----:B------:R-:W-:Y:S01]  /*6f10*/  UIADD3 UR10, UR6, 0x180, URZ ;  /* 0x00000180060a7890 */ /* 0x000fe2000fffe03f */
[----:B------:R-:W0:Y:S01]  /*6f20*/  SHFL.BFLY PT, R12, R5, 0x2, 0x1f ;  /* 0x0c401f00050c7f89 */ /* 0x000e2200000e0000 */
        /* <DEDUP_REMOVED lines=18> */
[----:B------:R-:W-:Y:S01]  /*7050*/  FADD.FTZ R69, -R5, R6 ;  /* 0x0000000605457221 */ /* 0x000fe20000010100 */
[-CC-:B------:R-:W-:Y:S01]  /*7060*/  FFMA.FTZ R180, R24, R0.reuse, -R169.reuse ;  /* 0x0000000018b47223 */ /* 0x180fe200000108a9 */
[-CC-:B------:R-:W-:Y:S01]  /*7070*/  FFMA.FTZ R25, R25, R0.reuse, -R169.reuse ;  /* 0x0000000019197223 */ /* 0x180fe200000108a9 */
[-CC-:B------:R-:W-:Y:S01]  /*7080*/  FFMA.FTZ R182, R28, R0.reuse, -R169.reuse ;  /* 0x000000001cb67223 */ /* 0x180fe200000108a9 */
[-C--:B------:R-:W-:Y:S01]  /*7090*/  FMUL.FTZ R6, R69, R0.reuse ;  /* 0x0000000045067220 */ /* 0x080fe20000410000 */
[-C--:B------:R-:W-:Y:S01]  /*70a0*/  FMUL.FTZ R69, R5, R0.reuse ;  /* 0x0000000005457220 */ /* 0x080fe20000410000 */
[----:B------:R-:W-:Y:S01]  /*70b0*/  MUFU.EX2 R11, R25 ;  /* 0x00000019000b7308 */ /* 0x000fe20000000800 */
[-CC-:B------:R-:W-:Y:S01]  /*70c0*/  FFMA.FTZ R176, R32, R0.reuse, -R169.reuse ;  /* 0x0000000020b07223 */ /* 0x180fe200000108a9 */
[-C--:B------:R-:W-:Y:S01]  /*70d0*/  FFMA.FTZ R15, R33, R0.reuse, -R169 ;  /* 0x00000000210f7223 */ /* 0x080fe200000108a9 */
[-CC-:B------:R-:W-:Y:S01]  /*70e0*/  FFMA.FTZ R181, R26, R0.reuse, -R69.reuse ;  /* 0x000000001ab57223 */ /* 0x180fe20000010845 */
[----:B------:R-:W-:Y:S01]  /*70f0*/  FFMA.FTZ R20, R27, R0, -R69 ;  /* 0x000000001b147223 */ /* 0x000fe20000010845 */
[----:B------:R-:W-:-:S02]  /*7100*/  IMAD.U32 R27, RZ, RZ, UR37 ;  /* 0x00000025ff1b7e24 */ /* 0x000fc4000f8e00ff */
[-CC-:B------:R-:W-:Y:S01]  /*7110*/  FFMA.FTZ R183, R30, R0.reuse, -R69.reuse ;  /* 0x000000001eb77223 */ /* 0x180fe20000010845 */
[-CC-:B------:R-:W-:Y:S01]  /*7120*/  FFMA.FTZ R24, R31, R0.reuse, -R69.reuse ;  /* 0x000000001f187223 */ /* 0x180fe20000010845 */
[----:B------:R-:W0:Y:S01]  /*7130*/  MUFU.EX2 R180, R180 ;  /* 0x000000b400b47308 */ /* 0x000e220000000800 */
[-CC-:B------:R-:W-:Y:S01]  /*7140*/  FFMA.FTZ R177, R34, R0.reuse, -R69.reuse ;  /* 0x0000000022b17223 */ /* 0x180fe20000010845 */
[----:B------:R-:W-:Y:S01]  /*7150*/  @!P1 LEA R27, R27, UR38, 0x3 ;  /* 0x000000261b1b9c11 */ /* 0x000fe2000f8e18ff */
[-C--:B------:R-:W-:Y:S01]  /*7160*/  FFMA.FTZ R26, R35, R0.reuse, -R69 ;  /* 0x00000000231a7223 */ /* 0x080fe20000010845 */
[----:B------:R-:W-:Y:S01]  /*7170*/  IADD3 R31, -R198, 0xb, RZ ;  /* 0x0000000bc61f7810 */ /* 0x000fe20007ffe1ff */
[-C--:B------:R-:W-:Y:S01]  /*7180*/  FFMA.FTZ R178, R36, R0.reuse, -R169 ;  /* 0x0000000024b27223 */ /* 0x080fe200000108a9 */
[-C--:B------:R-:W-:Y:S01]  /*7190*/  FFMA.FTZ R179, R38, R0.reuse, -R69 ;  /* 0x0000000026b37223 */ /* 0x080fe20000010845 */
[----:B------:R-:W-:Y:S01]  /*71a0*/  @!P1 VIADD R27, R27, 0x28840 ;  /* 0x000288401b1b9836 */ /* 0x000fe20000000000 */
[----:B------:R-:W-:Y:S01]  /*71b0*/  MUFU.EX2 R6, R6 ;  /* 0x0000000600067308 */ /* 0x000fe20000000800 */
[-CC-:B------:R-:W-:Y:S01]  /*71c0*/  FFMA.FTZ R172, R40, R0.reuse, -R169.reuse ;  /* 0x0000000028ac7223 */ /* 0x180fe200000108a9 */
[-C--:B------:R-:W-:Y:S01]  /*71d0*/  FFMA.FTZ R17, R37, R0.reuse, -R169 ;  /* 0x0000000025117223 */ /* 0x080fe200000108a9 */
[-C--:B------:R-:W-:Y:S01]  /*71e0*/  FFMA.FTZ R28, R39, R0.reuse, -R69 ;  /* 0x00000000271c7223 */ /* 0x080fe20000010845 */
[----:B------:R-:W-:Y:S01]  /*71f0*/  @!P1 PRMT R27, RZ, 0x654, R27 ;  /* 0x00000654ff1b9816 */ /* 0x000fe2000000001b */
[-C--:B------:R-:W-:Y:S01]  /*7200*/  FFMA.FTZ R173, R42, R0.reuse, -R69 ;  /* 0x000000002aad7223 */ /* 0x080fe20000010845 */
[-C--:B------:R-:W-:Y:S01]  /*7210*/  FFMA.FTZ R21, R41, R0.reuse, -R169 ;  /* 0x0000000029157223 */ /* 0x080fe200000108a9 */
[----:B------:R-:W-:Y:S01]  /*7220*/  FFMA.FTZ R30, R43, R0, -R69 ;  /* 0x000000002b1e7223 */ /* 0x000fe20000010845 */
[----:B------:R-:W1:Y:S01]  /*7230*/  MUFU.EX2 R181, R181 ;  /* 0x000000b500b57308 */ /* 0x000e620000000800 */
[----:B0-----:R-:W-:Y:S01]  /*7240*/  FFMA.FTZ R4, R9, R4, R180 ;  /* 0x0000000409047223 */ /* 0x001fe200000100b4 */
[-C--:B------:R-:W-:Y:S01]  /*7250*/  FFMA.FTZ R174, R44, R0.reuse, -R169 ;  /* 0x000000002cae7223 */ /* 0x080fe200000108a9 */
[-C--:B------:R-:W-:Y:S01]  /*7260*/  FFMA.FTZ R175, R46, R0.reuse, -R69 ;  /* 0x000000002eaf7223 */ /* 0x080fe20000010845 */
[-C--:B------:R-:W-:Y:S01]  /*7270*/  FFMA.FTZ R25, R45, R0.reuse, -R169 ;  /* 0x000000002d197223 */ /* 0x080fe200000108a9 */
[-C--:B------:R-:W-:Y:S01]  /*7280*/  FFMA.FTZ R32, R47, R0.reuse, -R69 ;  /* 0x000000002f207223 */ /* 0x080fe20000010845 */
        /* <DEDUP_REMOVED lines=22> */
[--C-:B------:R-:W-:Y:S01]  /*73f0*/  FFMA.FTZ R38, R59, R0, -R69.reuse ;  /* 0x000000003b267223 */ /* 0x100fe20000010845 */
[----:B------:R-:W-:Y:S01]  /*7400*/  F2FP.BF16.F32.PACK_AB R180, R11, R180 ;  /* 0x000000b40bb4723e */ /* 0x000fe200000010ff */
[-CC-:B------:R-:W-:Y:S01]  /*7410*/  FFMA.FTZ R67, R67, R0.reuse, -R69.reuse ;  /* 0x0000000043437223 */ /* 0x180fe20000010845 */
[----:B------:R-:W-:Y:S01]  /*7420*/  F2FP.BF16.F32.PACK_AB R181, R20, R181 ;  /* 0x000000b514b5723e */ /* 0x000fe200000010ff */
        /* <DEDUP_REMOVED lines=11> */
[----:B------:R-:W-:Y:S01]  /*74e0*/  FFMA.FTZ R86, R86, R0, -R69 ;  /* 0x0000000056567223 */ /* 0x000fe20000010845 */
[----:B------:R-:W-:Y:S01]  /*74f0*/  IMAD.U32 R35, RZ, RZ, UR43 ;  /* 0x0000002bff237e24 */ /* 0x000fe2000f8e00ff */
[----:B------:R-:W-:-:S03]  /*7500*/  UMOV UR43, UR37 ;  /* 0x00000025002b7c82 */ /* 0x000fc60008000000 */
[----:B------:R-:W-:Y:S01]  /*7510*/  MUFU.EX2 R176, R176 ;  /* 0x000000b000b07308 */ /* 0x000fe20000000800 */
[----:B------:R-:W-:-:S07]  /*7520*/  @!P1 LEA R35, R35, UR38, 0x3 ;  /* 0x0000002623239c11 */ /* 0x000fce000f8e18ff */
        /* <DEDUP_REMOVED lines=12> */
[----:B-1----:R-:W-:Y:S01]  /*75f0*/  FADD.FTZ R3, R179, R40 ;  /* 0x00000028b3037221 */ /* 0x002fe20000010000 */
[----:B------:R-:W-:-:S02]  /*7600*/  WARPGROUP.DEPBAR.LE gsb0, 0x0 ;  /* 0x00008000000079c5 */ /* 0x000fc40000010000 */
[----:B------:R-:W-:Y:S01]  /*7610*/  WARPGROUP.ARRIVE ;  /* 0x00000000000079c5 */ /* 0x000fe20000000000 */
[-CC-:B------:R-:W-:Y:S01]  /*7620*/  FFMA.FTZ R152, R56, R0.reuse, -R169.reuse ;  /* 0x0000000038987223 */ /* 0x180fe200000108a9 */
[-C--:B------:R-:W-:Y:S02]  /*7630*/  FFMA.FTZ R154, R60, R0.reuse, -R169 ;  /* 0x000000003c9a7223 */ /* 0x080fe400000108a9 */
[----:B------:R-:W-:Y:S01]  /*7640*/  MUFU.EX2 R172, R172 ;  /* 0x000000ac00ac7308 */ /* 0x000fe20000000800 */
[-CC-:B------:R-:W-:Y:S01]  /*7650*/  FFMA.FTZ R153, R58, R0.reuse, -R69.reuse ;  /* 0x000000003a997223 */ /* 0x180fe20000010845 */
[----:B------:R-:W-:Y:S01]  /*7660*/  FFMA.FTZ R155, R62, R0, -R69 ;  /* 0x000000003e9b7223 */ /* 0x000fe20000010845 */
[----:B------:R-:W-:Y:S01]  /*7670*/  HGMMA.64x128x16.F32.BF16 R88, R156, gdesc[UR8].tnspB, R88, gsb0 ;  /* 0x41e000089c587df0 */ /* 0x000fe20008001858 */
[----:B------:R-:W-:Y:S01]  /*7680*/  UIADD3 UR10, UR6, 0x300, URZ ;  /* 0x00000300060a7890 */ /* 0x000fe2000fffe03f */
[----:B------:R-:W-:Y:S01]  /*7690*/  UMOV UR11, 0x40000040 ;  /* 0x40000040000b7882 */ /* 0x000fe20000000000 */
[----:B------:R-:W-:-:S02]  /*76a0*/  UIADD3 UR6, UR6, 0x380, URZ ;  /* 0x0000038006067890 */ /* 0x000fc4000fffe03f */
        /* <DEDUP_REMOVED lines=14> */
[----:B------:R-:W-:Y:S01]  /*7790*/  MUFU.EX2 R29, R29 ;  /* 0x0000001d001d7308 */ /* 0x000fe20000000800 */
[C---:B0-----:R-:W-:Y:S01]  /*77a0*/  FADD.FTZ R40, R32.reuse, R3 ;  /* 0x0000000320287221 */ /* 0x041fe20000010000 */
        /* <DEDUP_REMOVED lines=15> */
[----:B------:R-:W-:Y:S01]  /*78a0*/  FFMA.FTZ R157, R66, R0, -R69 ;  /* 0x00000000429d7223 */ /* 0x000fe20000010845 */
[----:B------:R-:W-:Y:S01]  /*78b0*/  MUFU.EX2 R154, R154 ;  /* 0x0000009a009a7308 */ /* 0x000fe20000000800 */
[----:B------:R-:W-:Y:S07]  /*78c0*/  HGMMA.64x128x16.F32.BF16 R88, R160, gdesc[UR8].tnspB, R88, gsb0 ;  /* 0x41e00008a0587df0 */ /* 0x000fee0008001858 */
[----:B------:R-:W0:Y:S08]  /*78d0*/  MUFU.EX2 R169, R169 ;  /* 0x000000a900a97308 */ /* 0x000e300000000800 */
[----:B------:R-:W1:Y:S08]  /*78e0*/  MUFU.EX2 R155, R155 ;  /* 0x0000009b009b7308 */ /* 0x000e700000000800 */
[----:B------:R-:W-:Y:S01]  /*78f0*/  MUFU.EX2 R41, R41 ;  /* 0x0000002900297308 */ /* 0x000fe20000000800 */
[----:B0-----:R-:W-:Y:S01]  /*7900*/  FADD.FTZ R3, R169, R40 ;  /* 0x00000028a9037221 */ /* 0x001fe20000010000 */
[----:B------:R-:W-:-:S03]  /*7910*/  F2FP.BF16.F32.PACK_AB R169, R34, R169 ;  /* 0x000000a922a9723e */ /* 0x000fc600000010ff */
[----:B------:R-:W-:-:S03]  /*7920*/  FADD.FTZ R40, R34, R3 ;  /* 0x0000000322287221 */ /* 0x000fc60000010000 */
[----:B------:R-:W-:Y:S01]  /*7930*/  MUFU.EX2 R156, R156 ;  /* 0x0000009c009c7308 */ /* 0x000fe20000000800 */
[----:B------:R-:W-:Y:S01]  /*7940*/  FADD.FTZ R3, R171, R40 ;  /* 0x00000028ab037221 */ /* 0x000fe20000010000 */
[----:B------:R-:W-:-:S03]  /*7950*/  F2FP.BF16.F32.PACK_AB R171, R36, R171 ;  /* 0x000000ab24ab723e */ /* 0x000fc600000010ff */
[----:B------:R-:W-:-:S03]  /*7960*/  FADD.FTZ R20, R36, R3 ;  /* 0x0000000324147221 */ /* 0x000fc60000010000 */
[----:B------:R-:W-:Y:S01]  /*7970*/  MUFU.EX2 R157, R157 ;  /* 0x0000009d009d7308 */ /* 0x000fe20000000800 */
[----:B------:R-:W-:Y:S01]  /*7980*/  FADD.FTZ R3, R153, R20 ;  /* 0x0000001499037221 */ /* 0x000fe20000010000 */
[----:B------:R-:W-:-:S03]  /*7990*/  F2FP.BF16.F32.PACK_AB R153, R38, R153 ;  /* 0x000000992699723e */ /* 0x000fc600000010ff */
[----:B------:R-:W-:-:S03]  /*79a0*/  FADD.FTZ R20, R38, R3 ;  /* 0x0000000326147221 */ /* 0x000fc60000010000 */
[----:B------:R-:W-:Y:S01]  /*79b0*/  MUFU.EX2 R45, R45 ;  /* 0x0000002d002d7308 */ /* 0x000fe20000000800 */
[----:B-1----:R-:W-:-:S07]  /*79c0*/  FADD.FTZ R3, R155, R20 ;  /* 0x000000149b037221 */ /* 0x002fce0000010000 */
        /* <DEDUP_REMOVED lines=9> */
[----:B------:R-:W1:Y:S08]  /*7a60*/  MUFU.EX2 R57, R57 ;  /* 0x0000003900397308 */ /* 0x000e700000000800 */
[----:B------:R-:W-:Y:S01]  /*7a70*/  MUFU.EX2 R79, R79 ;  /* 0x0000004f004f7308 */ /* 0x000fe20000000800 */
[----:B------:R-:W-:-:S02]  /*7a80*/  WARPGROUP.DEPBAR.LE gsb0, 0x0 ;  /* 0x00008000000079c5 */ /* 0x000fc40000010000 */
[----:B------:R-:W-:-:S05]  /*7a90*/  WARPGROUP.ARRIVE ;  /* 0x00000000000079c5 */ /* 0x000fca0000000000 */
[----:B------:R-:W-:Y:S01]  /*7aa0*/  MUFU.EX2 R161, R74 ;  /* 0x0000004a00a17308 */ /* 0x000fe20000000800 */
[----:B0-----:R-:W-:Y:S02]  /*7ab0*/  F2FP.BF16.F32.PACK_AB R160, R53, R8 ;  /* 0x0000000835a0723e */ /* 0x001fe400000010ff */
[----:B-1----:R-:W-:Y:S01]  /*7ac0*/  F2FP.BF16.F32.PACK_AB R162, R57, R12 ;  /* 0x0000000c39a2723e */ /* 0x002fe200000010ff */
[----:B------:R-:W-:Y:S04]  /*7ad0*/  HGMMA.64x128x16.F32.BF16 R88, R164, gdesc[UR4].tnspB, R88, gsb0 ;  /* 0x41e00004a4587df0 */ /* 0x000fe80008001858 */
        /* <DEDUP_REMOVED lines=10> */
[----:B0-----:R-:W-:Y:S02]  /*7b80*/  @!P1 VIADD R31, R35, 0x28860 ;  /* 0x00028860231f9836 */ /* 0x001fe40000000000 */
[-C--:B------:R-:W-:Y:S01]  /*7b90*/  FMUL.FTZ R90, R90, R6.reuse ;  /* 0x000000065a5a7220 */ /* 0x080fe20000410000 */
[-C--:B------:R-:W-:Y:S01]  /*7ba0*/  FMUL.FTZ R91, R91, R6.reuse ;  /* 0x000000065b5b7220 */ /* 0x080fe20000410000 */
[-C--:B------:R-:W-:Y:S01]  /*7bb0*/  FMUL.FTZ R94, R94, R6.reuse ;  /* 0x000000065e5e7220 */ /* 0x080fe20000410000 */
[----:B------:R-:W-:Y:S01]  /*7bc0*/  FMUL.FTZ R95, R95, R6 ;  /* 0x000000065f5f7220 */ /* 0x000fe20000410000 */
[----:B------:R-:W-:Y:S01]  /*7bd0*/  @!P1 PRMT R31, RZ, 0x654, R31 ;  /* 0x00000654ff1f9816 */ /* 0x000fe2000000001f */
[----:B-1----:R-:W-:Y:S01]  /*7be0*/  FADD.FTZ R27, R11, R4 ;  /* 0x000000040b1b7221 */ /* 0x002fe20000010000 */
[-CC-:B------:R-:W-:Y:S01]  /*7bf0*/  FFMA.FTZ R4, R63, R0.reuse, -R69.reuse ;  /* 0x000000003f047223 */ /* 0x180fe20000010845 */
[----:B------:R-:W-:Y:S01]  /*7c00*/  FFMA.FTZ R69, R87, R0, -R69 ;  /* 0x0000000057457223 */ /* 0x000fe20000010845 */
[----:B------:R-:W-:Y:S01]  /*7c10*/  MUFU.EX2 R167, R86 ;  /* 0x0000005600a77308 */ /* 0x000fe20000000800 */
[----:B------:R-:W-:Y:S01]  /*7c20*/  FADD.FTZ R42, R182, R27 ;  /* 0x0000001bb62a7221 */ /* 0x000fe20000010000 */
[----:B------:R0:W-:Y:S01]  /*7c30*/  @!P1 SYNCS.ARRIVE.TRANS64.RED.A1T0 RZ, [R31+URZ], RZ ;  /* 0x000000ff1fff99a7 */ /* 0x0001e2000810043f */
        /* <DEDUP_REMOVED lines=23> */
[C---:B-1----:R-:W-:Y:S01]  /*7db0*/  FADD.FTZ R20, R4.reuse, R3 ;  /* 0x0000000304147221 */ /* 0x042fe20000010000 */
[----:B------:R-:W-:Y:S01]  /*7dc0*/  F2FP.BF16.F32.PACK_AB R155, R4, R155 ;  /* 0x0000009b049b723e */ /* 0x000fe200000010ff */
        /* <DEDUP_REMOVED lines=46> */
[----:B------:R-:W-:Y:S01]  /*80b0*/  F2FP.BF16.F32.PACK_AB R168, R29, R168 ;  /* 0x000000a81da8723e */ /* 0x000fe200000010ff */
[-C--:B------:R-:W-:Y:S01]  /*80c0*/  FMUL.FTZ R97, R97, R9.reuse ;  /* 0x0000000961617220 */ /* 0x080fe20000410000 */
[----:B------:R-:W-:Y:S01]  /*80d0*/  F2FP.BF16.F32.PACK_AB R170, R33, R170 ;  /* 0x000000aa21aa723e */ /* 0x000fe200000010ff */
[----:B------:R-:W-:Y:S01]  /*80e0*/  FADD.FTZ R3, R45, R24 ;  /* 0x000000182d037221 */ /* 0x000fe20000010000 */
[----:B------:R-:W-:Y:S01]  /*80f0*/  F2FP.BF16.F32.PACK_AB R152, R37, R152 ;  /* 0x000000982598723e */ /* 0x000fe200000010ff */
[-C--:B------:R-:W-:Y:S01]  /*8100*/  FMUL.FTZ R100, R100, R9.reuse ;  /* 0x0000000964647220 */ /* 0x080fe20000410000 */
[----:B------:R-:W-:Y:S01]  /*8110*/  F2FP.BF16.F32.PACK_AB R154, R41, R154 ;  /* 0x0000009a299a723e */ /* 0x000fe200000010ff */
[----:B------:R-:W-:Y:S01]  /*8120*/  FADD.FTZ R24, R158, R3 ;  /* 0x000000039e187221 */ /* 0x000fe20000010000 */
[----:B------:R-:W-:Y:S01]  /*8130*/  F2FP.BF16.F32.PACK_AB R156, R45, R156 ;  /* 0x0000009c2d9c723e */ /* 0x000fe200000010ff */
[----:B------:R-:W-:Y:S01]  /*8140*/  FMUL.FTZ R101, R101, R9 ;  /* 0x0000000965657220 */ /* 0x000fe20000410000 */
[----:B------:R-:W-:Y:S01]  /*8150*/  F2FP.BF16.F32.PACK_AB R157, R67, R157 ;  /* 0x0000009d439d723e */ /* 0x000fe200000010ff */
[C---:B------:R-:W-:Y:S01]  /*8160*/  FADD.FTZ R3, R49.reuse, R24 ;  /* 0x0000001831037221 */ /* 0x040fe20000010000 */
[----:B------:R-:W-:Y:S01]  /*8170*/  F2FP.BF16.F32.PACK_AB R158, R49, R158 ;  /* 0x0000009e319e723e */ /* 0x000fe200000010ff */
[----:B------:R-:W-:Y:S01]  /*8180*/  FMUL.FTZ R104, R104, R9 ;  /* 0x0000000968687220 */ /* 0x000fe20000410000 */
[----:B------:R-:W-:Y:S01]  /*8190*/  F2FP.BF16.F32.PACK_AB R159, R71, R159 ;  /* 0x0000009f479f723e */ /* 0x000fe200000010ff */
[----:B------:R-:W-:Y:S01]  /*81a0*/  FADD.FTZ R24, R8, R3 ;  /* 0x0000000308187221 */ /* 0x000fe20000010000 */
        /* <DEDUP_REMOVED lines=10> */
[----:B--2---:R-:W-:Y:S01]  /*8250*/  F2FP.BF16.F32.PACK_AB R167, R69, R167 ;  /* 0x000000a745a7723e */ /* 0x004fe200000010ff */
        /* <DEDUP_REMOVED lines=27> */
[----:B------:R-:W-:Y:S01]  /*8410*/  IMAD.MOV.U32 R8, RZ, RZ, R7 ;  /* 0x000000ffff087224 */ /* 0x000fe200078e0007 */
[----:B0-----:R-:W-:Y:S06]  /*8420*/  @P2 BRA `(.L_x_2488) ;  /* 0xffffffe000102947 */ /* 0x001fec000383ffff */
.L_x_2479:
[----:B------:R-:W-:Y:S06]  /*8430*/  BAR.ARV 0x8, 0x180 ;  /* 0x0206000000007b1d */ /* 0x000fec0000002000 */
[----:B------:R-:W-:Y:S05]  /*8440*/  @!P0 BRA `(.L_x_2489) ;  /* 0x0000000000048947 */ /* 0x000fea0003800000 */
[----:B------:R-:W-:Y:S01]  /*8450*/  BPT.TRAP 0x1 ;  /* 0x000000040000795c */ /* 0x000fe20000300000 */
.L_x_2489:
[----:B------:R-:W-:Y:S01]  /*8460*/  ULEA UR5, UR37, UR38, 0x3 ;  /* 0x0000002625057291 */ /* 0x000fe2000f8e183f */
[----:B------:R-:W-:-:S05]  /*8470*/  IMAD.U32 R6, RZ, RZ, UR36 ;  /* 0x00000024ff067e24 */ /* 0x000fca000f8e00ff */
[----:B------:R-:W-:-:S04]  /*8480*/  SHF.L.U32 R6, R6, 0x1f, RZ ;  /* 0x0000001f06067819 */ /* 0x000fc800000006ff */
[----:B------:R0:W1:Y:S01]  /*8490*/  SYNCS.PHASECHK.TRANS64.TRYWAIT P2, [UR5+0x28850], R6 ;  /* 0x02885006ff0075a7 */ /* 0x0000620008040145 */
[----:B------:R-:W-:Y:S05]  /*84a0*/  @!P0 BRA `(.L_x_2490) ;  /* 0x0000000000048947 */ /* 0x000fea0003800000 */
[----:B------:R-:W-:Y:S01]  /*84b0*/  BPT.TRAP 0x1 ;  /* 0x000000040000795c */ /* 0x000fe20000300000 */
.L_x_2490:
[----:B-1----:R-:W-:Y:S05]  /*84c0*/  @P2 BRA `(.L_x_2491) ;  /* 0x0000000000082947 */ /* 0x002fea0003800000 */
[----:B------:R-:W1:Y:S02]  /*84d0*/  SYNCS.PHASECHK.TRANS64.TRYWAIT P0, [UR5+0x28850], R6 ;  /* 0x02885006ff0075a7 */ /* 0x000e640008000145 */
[----:B-1----:R-:W-:Y:S05]  /*84e0*/  @!P0 BRA `(.L_x_2492) ;  /* 0x0000008c00308947 */ /* 0x002fea0003800000 */
.L_x_2491:
[----:B------:R-:W-:Y:S01]  /*84f0*/  UIADD3 UR38, UR38, 0x400, URZ ;  /* 0x0000040026267890 */ /* 0x000fe2000fffe03f */
[----:B------:R-:W-:Y:S01]  /*8500*/  WARPGROUP.ARRIVE ;  /* 0x00000000000079c5 */ /* 0x000fe20000000000 */
[----:B------:R-:W-:Y:S01]  /*8510*/  UMOV UR7, 0x40000040 ;  /* 0x4000004000077882 */ /* 0x000fe20000000000 */
[----:B-1----:R-:W1:Y:S01]  /*8520*/  SHFL.BFLY PT, R9, R4, 0x2, 0x1f ;  /* 0x0c401f0004097f89 */ /* 0x002e6200000e0000 */
[----:B------:R-:W-:Y:S01]  /*8530*/  USHF.R.U32.HI UR38, URZ, 0x4, UR38 ;  /* 0x000000043f267899 */ /* 0x000fe20008011626 */
[----:B------:R-:W-:Y:S02]  /*8540*/  IMAD.MOV.U32 R20, RZ, RZ, -0x800000 ;  /* 0xff800000ff147424 */ /* 0x000fe400078e00ff */
[----:B0-----:R-:W0:Y:S01]  /*8550*/  SHFL.BFLY PT, R6, R3, 0x2, 0x1f ;  /* 0x0c401f0003067f89 */ /* 0x001e2200000e0000 */
[----:B------:R-:W-:Y:S01]  /*8560*/  ULOP3.LUT UR38, UR38, 0x3fff, URZ, 0xc0, !UPT ;  /* 0x00003fff26267892 */ /* 0x000fe2000f8ec03f */
[----:B------:R-:W-:-:S03]  /*8570*/  VIADD R190, R190, 0x1 ;  /* 0x00000001bebe7836 */ /* 0x000fc60000000000 */
        /* <DEDUP_REMOVED lines=136> */
.L_x_2462:
        /* <DEDUP_REMOVED lines=11> */
[----:B------:R-:W-:Y:S01]  /*8eb0*/  F2FP.BF16.F32.PACK_AB R7, R7, R94 ;  /* 0x0000005e0707723e */ /* 0x000fe200000010ff */
[----:B------:R-:W-:Y:S01]  /*8ec0*/  IMAD.MOV.U32 R48, RZ, RZ, RZ ;  /* 0x000000ffff307224 */ /* 0x000fe200078e00ff */
[----:B------:R-:W-:Y:S01]  /*8ed0*/  F2FP.BF16.F32.PACK_AB R128, R129, R128 ;  /* 0x000000808180723e */ /* 0x000fe200000010ff */
[----:B-1----:R-:W1:Y:S01]  /*8ee0*/  LDC R44, c[0x0][0xbe8] ;  /* 0x0002fa00ff2c7b82 */ /* 0x002e620000000800 */
        /* <DEDUP_REMOVED lines=12> */
[----:B--2---:R-:W-:-:S03]  /*8fb0*/  MOV R17, R5 ;  /* 0x0000000500117202 */ /* 0x004fc60000000f00 */
[----:B------:R-:W-:-:S03]  /*8fc0*/  IMAD.WIDE R4, R194, 0x2, R16 ;  /* 0x00000002c2047825 */ /* 0x000fc600078e0210 */
[C---:B------:R-:W-:Y:S02]  /*8fd0*/  IADD3 R35, P4, R4.reuse, 0x60, RZ ;  /* 0x0000006004237810 */ /* 0x040fe40007f9e0ff */
[C---:B------:R-:W-:Y:S02]  /*8fe0*/  LOP3.LUT R9, R4.reuse, 0x380, RZ, 0xc0, !PT ;  /* 0x0000038004097812 */ /* 0x040fe400078ec0ff */
[C---:B------:R-:W-:Y:S01]  /*8ff0*/  IADD3 R31, P6, R4.reuse, 0x20, RZ ;  /* 0x00000020041f7810 */ /* 0x040fe20007fde0ff */
[--C-:B------:R-:W-:Y:S01]  /*9000*/  IMAD.X R15, RZ, RZ, R5.reuse, P4 ;  /* 0x000000ffff0f7224 */ /* 0x100fe200020e0605 */
[----:B------:R-:W-:Y:S02]  /*9010*/  LOP3.LUT R14, R35, 0x380, RZ, 0xc0, !PT ;  /* 0x00000380230e7812 */ /* 0x000fe400078ec0ff */
[----:B------:R-:W-:Y:S01]  /*9020*/  SHF.R.U64 R9, R9, 0x3, RZ ;  /* 0x0000000309097819 */ /* 0x000fe200000012ff */
[----:B------:R-:W-:Y:S01]  /*9030*/  IMAD.X R27, RZ, RZ, R5, P6 ;  /* 0x000000ffff1b7224 */ /* 0x000fe200030e0605 */
[----:B------:R-:W-:Y:S01]  /*9040*/  LOP3.LUT R10, R31, 0x380, RZ, 0xc0, !PT ;  /* 0x000003801f0a7812 */ /* 0x000fe200078ec0ff */
[----:B------:R-:W-:Y:S01]  /*9050*/  BAR.SYNC.DEFER_BLOCKING 0x1, 0x100 ;  /* 0x0044000000007b1d */ /* 0x000fe20000010000 */
[----:B------:R-:W-:-:S02]  /*9060*/  IADD3 R33, P5, R4, 0x40, RZ ;  /* 0x0000004004217810 */ /* 0x000fc40007fbe0ff */
[C---:B------:R-:W-:Y:S02]  /*9070*/  IADD3 R37, P3, R4.reuse, 0x4000, RZ ;  /* 0x0000400004257810 */ /* 0x040fe40007f7e0ff */
[C---:B------:R-:W-:Y:S01]  /*9080*/  IADD3 R39, P2, R4.reuse, 0x4020, RZ ;  /* 0x0000402004277810 */ /* 0x040fe20007f5e0ff */
[--C-:B------:R-:W-:Y:S01]  /*9090*/  IMAD.X R25, RZ, RZ, R5.reuse, P5 ;  /* 0x000000ffff197224 */ /* 0x100fe200028e0605 */
[C---:B------:R-:W-:Y:S01]  /*90a0*/  IADD3 R30, P1, R4.reuse, 0x4040, RZ ;  /* 0x00004040041e7810 */ /* 0x040fe20007f3e0ff */
[--C-:B------:R-:W-:Y:S01]  /*90b0*/  IMAD.X R13, RZ, RZ, R5.reuse, P3 ;  /* 0x000000ffff0d7224 */ /* 0x100fe200018e0605 */
[----:B------:R-:W-:Y:S01]  /*90c0*/  IADD3 R41, P0, R4, 0x4060, RZ ;  /* 0x0000406004297810 */ /* 0x000fe20007f1e0ff */
[--C-:B------:R-:W-:Y:S01]  /*90d0*/  IMAD.X R11, RZ, RZ, R5.reuse, P2 ;  /* 0x000000ffff0b7224 */ /* 0x100fe200010e0605 */
[----:B------:R-:W-:Y:S02]  /*90e0*/  SHF.R.U64 R14, R14, 0x3, RZ ;  /* 0x000000030e0e7819 */ /* 0x000fe400000012ff */
[----:B------:R-:W-:Y:S01]  /*90f0*/  LOP3.LUT R4, R9, R4, RZ, 0x3c, !PT ;  /* 0x0000000409047212 */ /* 0x000fe200078e3cff */
[--C-:B------:R-:W-:Y:S01]  /*9100*/  IMAD.X R9, RZ, RZ, R5.reuse, P1 ;  /* 0x000000ffff097224 */ /* 0x100fe200008e0605 */
[----:B------:R-:W-:Y:S01]  /*9110*/  SHF.R.U64 R10, R10, 0x3, RZ ;  /* 0x000000030a0a7819 */ /* 0x000fe200000012ff */
[----:B------:R-:W-:Y:S01]  /*9120*/  IMAD.X R29, RZ, RZ, R5, P0 ;  /* 0x000000ffff1d7224 */ /* 0x000fe200000e0605 */
[----:B------:R-:W-:-:S02]  /*9130*/  LOP3.LUT R14, R14, R35, RZ, 0x3c, !PT ;  /* 0x000000230e0e7212 */ /* 0x000fc400078e3cff */
[----:B------:R-:W-:Y:S02]  /*9140*/  LOP3.LUT R12, R33, 0x380, RZ, 0xc0, !PT ;  /* 0x00000380210c7812 */ /* 0x000fe400078ec0ff */
[----:B------:R-:W-:Y:S02]  /*9150*/  MOV R35, R4 ;  /* 0x0000000400237202 */ /* 0x000fe40000000f00 */
[----:B------:R-:W-:Y:S02]  /*9160*/  LOP3.LUT R28, R37, 0x380, RZ, 0xc0, !PT ;  /* 0x00000380251c7812 */ /* 0x000fe400078ec0ff */
[----:B------:R-:W-:Y:S02]  /*9170*/  F2FP.BF16.F32.PACK_AB R4, R89, R8 ;  /* 0x000000085904723e */ /* 0x000fe400000010ff */
[----:B------:R-:W-:Y:S02]  /*9180*/  LOP3.LUT R26, R10, R31, RZ, 0x3c, !PT ;  /* 0x0000001f0a1a7212 */ /* 0x000fe400078e3cff */
[----:B------:R-:W-:-:S02]  /*9190*/  LOP3.LUT R8, R39, 0x380, RZ, 0xc0, !PT ;  /* 0x0000038027087812 */ /* 0x000fc400078ec0ff */
[----:B------:R-:W-:Y:S02]  /*91a0*/  LOP3.LUT R10, R30, 0x380, RZ, 0xc0, !PT ;  /* 0x000003801e0a7812 */ /* 0x000fe400078ec0ff */
[----:B------:R-:W-:Y:S02]  /*91b0*/  SHF.R.U64 R12, R12, 0x3, RZ ;  /* 0x000000030c0c7819 */ /* 0x000fe400000012ff */
[----:B------:R-:W-:Y:S02]  /*91c0*/  SHF.R.U64 R28, R28, 0x3, RZ ;  /* 0x000000031c1c7819 */ /* 0x000fe400000012ff */
[----:B------:R-:W-:Y:S02]  /*91d0*/  SHF.R.U64 R8, R8, 0x3, RZ ;  /* 0x0000000308087819 */ /* 0x000fe400000012ff */
[----:B------:R-:W-:Y:S02]  /*91e0*/  SHF.R.U64 R21, R10, 0x3, RZ ;  /* 0x000000030a157819 */ /* 0x000fe400000012ff */
[----:B------:R-:W-:-:S02]  /*91f0*/  LOP3.LUT R24, R12, R33, RZ, 0x3c, !PT ;  /* 0x000000210c187212 */ /* 0x000fc400078e3cff */
[----:B------:R-:W-:Y:S02]  /*9200*/  LOP3.LUT R12, R28, R37, RZ, 0x3c, !PT ;  /* 0x000000251c0c7212 */ /* 0x000fe400078e3cff */
[----:B------:R-:W-:Y:S01]  /*9210*/  LOP3.LUT R28, R41, 0x380, RZ, 0xc0, !PT ;  /* 0x00000380291c7812 */ /* 0x000fe200078ec0ff */
[----:B------:R-:W2:Y:S01]  /*9220*/  LDC.64 R36, c[0x0][0xc00] ;  /* 0x00030000ff247b82 */ /* 0x000ea20000000a00 */
[----:B------:R-:W-:Y:S02]  /*9230*/  LOP3.LUT R10, R8, R39, RZ, 0x3c, !PT ;  /* 0x00000027080a7212 */ /* 0x000fe400078e3cff */
[----:B------:R-:W-:Y:S02]  /*9240*/  F2FP.BF16.F32.PACK_AB R5, R91, R90 ;  /* 0x0000005a5b05723e */ /* 0x000fe400000010ff */
[----:B------:R-:W-:Y:S02]  /*9250*/  LOP3.LUT R8, R21, R30, RZ, 0x3c, !PT ;  /* 0x0000001e15087212 */ /* 0x000fe400078e3cff */
[----:B------:R-:W-:Y:S01]  /*9260*/  SHF.R.U64 R28, R28, 0x3, RZ ;  /* 0x000000031c1c7819 */ /* 0x000fe200000012ff */
[----:B------:R3:W-:Y:S01]  /*9270*/  STSM.16.M88.4 [R35], R4 ;  /* 0x0000000423007844 */ /* 0x0007e20000000200 */
[----:B------:R-:W-:-:S02]  /*9280*/  MOV R30, R10 ;  /* 0x0000000a001e7202 */ /* 0x000fc40000000f00 */
[----:B------:R-:W-:Y:S02]  /*9290*/  MOV R21, R8 ;  /* 0x0000000800157202 */ /* 0x000fe40000000f00 */
[----:B------:R-:W-:Y:S02]  /*92a0*/  MOV R34, R26 ;  /* 0x0000001a00227202 */ /* 0x000fe40000000f00 */
[----:B------:R-:W-:Y:S02]  /*92b0*/  F2FP.BF16.F32.PACK_AB R8, R97, R96 ;  /* 0x000000606108723e */ /* 0x000fe400000010ff */
[----:B------:R-:W-:Y:S02]  /*92c0*/  F2FP.BF16.F32.PACK_AB R9, R99, R98 ;  /* 0x000000626309723e */ /* 0x000fe400000010ff */
[----:B------:R-:W-:Y:S02]  /*92d0*/  F2FP.BF16.F32.PACK_AB R10, R101, R100 ;  /* 0x00000064650a723e */ /* 0x000fe400000010ff */
[----:B------:R-:W-:-:S02]  /*92e0*/  F2FP.BF16.F32.PACK_AB R11, R103, R102 ;  /* 0x00000066670b723e */ /* 0x000fc400000010ff */
[----:B------:R-:W-:Y:S02]  /*92f0*/  MOV R33, R24 ;  /* 0x0000001800217202 */ /* 0x000fe40000000f00 */
[----:B------:R-:W-:Y:S01]  /*9300*/  MOV R32, R14 ;  /* 0x0000000e00207202 */ /* 0x000fe20000000f00 */
[----:B------:R-:W-:Y:S01]  /*9310*/  STSM.16.M88.4 [R34], R8 ;  /* 0x0000000822007844 */ /* 0x000fe20000000200 */
[----:B------:R-:W-:Y:S02]  /*9320*/  MOV R31, R12 ;  /* 0x0000000c001f7202 */ /* 0x000fe40000000f00 */
[----:B---3--:R-:W-:Y:S02]  /*9330*/  F2FP.BF16.F32.PACK_AB R4, R105, R104 ;  /* 0x000000686904723e */ /* 0x008fe400000010ff */
[----:B------:R-:W-:Y:S02]  /*9340*/  F2FP.BF16.F32.PACK_AB R5, R107, R106 ;  /* 0x0000006a6b05723e */ /* 0x000fe400000010ff */
[----:B------:R-:W-:-:S02]  /*9350*/  F2FP.BF16.F32.PACK_AB R6, R109, R108 ;  /* 0x0000006c6d06723e */ /* 0x000fc400000010ff */
[----:B------:R-:W-:Y:S02]  /*9360*/  F2FP.BF16.F32.PACK_AB R7, R111, R110 ;  /* 0x0000006e6f07723e */ /* 0x000fe400000010ff */
[----:B------:R-:W-:Y:S02]  /*9370*/  LOP3.LUT R28, R28, R41, RZ, 0x3c, !PT ;  /* 0x000000291c1c7212 */ /* 0x000fe400078e3cff */
[----:B------:R-:W-:Y:S01]  /*9380*/  F2FP.BF16.F32.PACK_AB R12, R113, R112 ;  /* 0x00000070710c723e */ /* 0x000fe200000010ff */
[----:B------:R3:W-:Y:S01]  /*9390*/  STSM.16.M88.4 [R33], R4 ;  /* 0x0000000421007844 */ /* 0x0007e20000000200 */
[----:B------:R-:W-:Y:S02]  /*93a0*/  F2FP.BF16.F32.PACK_AB R13, R115, R114 ;  /* 0x00000072730d723e */ /* 0x000fe400000010ff */
[----:B------:R-:W-:Y:S02]  /*93b0*/  F2FP.BF16.F32.PACK_AB R14, R117, R116 ;  /* 0x00000074750e723e */ /* 0x000fe400000010ff */
[----:B------:R-:W-:-:S02]  /*93c0*/  F2FP.BF16.F32.PACK_AB R15, R119, R118 ;  /* 0x00000076770f723e */ /* 0x000fc400000010ff */
[----:B------:R-:W-:Y:S02]  /*93d0*/  F2FP.BF16.F32.PACK_AB R24, R121, R120 ;  /* 0x000000787918723e */ /* 0x000fe400000010ff */
[----:B------:R-:W-:Y:S01]  /*93e0*/  F2FP.BF16.F32.PACK_AB R25, R123, R122 ;  /* 0x0000007a7b19723e */ /* 0x000fe200000010ff */
[----:B------:R4:W-:Y:S01]  /*93f0*/  STSM.16.M88.4 [R32], R12 ;  /* 0x0000000c20007844 */ /* 0x0009e20000000200 */
[----:B------:R-:W-:Y:S02]  /*9400*/  F2FP.BF16.F32.PACK_AB R26, R125, R124 ;  /* 0x0000007c7d1a723e */ /* 0x000fe400000010ff */
[----:B------:R-:W-:Y:S02]  /*9410*/  F2FP.BF16.F32.PACK_AB R27, R127, R126 ;  /* 0x0000007e7f1b723e */ /* 0x000fe400000010ff */
[----:B------:R-:W-:Y:S01]  /*9420*/  MOV R28, R28 ;  /* 0x0000001c001c7202 */ /* 0x000fe20000000f00 */
[----:B---3--:R-:W-:Y:S01]  /*9430*/  IMAD.SHL.U32 R5, R184, 0x4, RZ ;  /* 0x00000004b8057824 */ /* 0x008fe200078e00ff */
[----:B------:R-:W-:Y:S01]  /*9440*/  ISETP.NE.U32.AND P2, PT, RZ, UR4, PT ;  /* 0x00000004ff007c0c */ /* 0x000fe2000bf45070 */
[----:B------:R4:W-:Y:S01]  /*9450*/  STSM.16.M88.4 [R31], R24 ;  /* 0x000000181f007844 */ /* 0x0009e20000000200 */
[----:B--2---:R-:W-:-:S02]  /*9460*/  ISETP.NE.U32.AND P0, PT, R36, RZ, PT ;  /* 0x000000ff2400720c */ /* 0x004fc40003f05070 */
[----:B------:R-:W-:Y:S01]  /*9470*/  SHF.L.U64.HI R10, R184, 0x2, R188 ;  /* 0x00000002b80a7819 */ /* 0x000fe200000102bc */
[----:B------:R4:W-:Y:S01]  /*9480*/  STSM.16.M88.4 [R30], R128 ;  /* 0x000000801e007844 */ /* 0x0009e20000000200 */
[----:B------:R-:W-:Y:S02]  /*9490*/  ISETP.NE.AND.EX P2, PT, RZ, UR5, PT, P2 ;  /* 0x00000005ff007c0c */ /* 0x000fe4000bf45320 */
[----:B------:R-:W-:Y:S01]  /*94a0*/  ISETP.NE.AND.EX P0, PT, R37, RZ, PT, P0 ;  /* 0x000000ff2500720c */ /* 0x000fe20003f05300 */
[----:B------:R4:W-:Y:S01]  /*94b0*/  STSM.16.M88.4 [R21], R136 ;  /* 0x0000008815007844 */ /* 0x0009e20000000200 */
[----:B------:R-:W-:-:S03]  /*94c0*/  IADD3 R6, P1, R5, R36, RZ ;  /* 0x0000002405067210 */ /* 0x000fc60007f3e0ff */
[----:B------:R4:W-:Y:S02]  /*94d0*/  STSM.16.M88.4 [R28], R144 ;  /* 0x000000901c007844 */ /* 0x0009e40000000200 */
[----:B------:R-:W-:Y:S01]  /*94e0*/  IMAD.X R7, R10, 0x1, R37, P1 ;  /* 0x000000010a077824 */ /* 0x000fe200008e0625 */
[----:B------:R-:W-:Y:S03]  /*94f0*/  BAR.SYNC.DEFER_BLOCKING 0x1, 0x100 ;  /* 0x0044000000007b1d */ /* 0x000fe60000010000 */
[----:B------:R-:W-:-:S03]  /*9500*/  @P2 IADD3 R4, P3, R5, UR4, RZ ;  /* 0x0000000405042c10 */ /* 0x000fc6000ff7e0ff */
[----:B------:R-:W-:Y:S01]  /*9510*/  ULDC UR4, c[0x0][0xa88] ;  /* 0x0002a20000047ab9 */ /* 0x000fe20000000800 */
[----:B------:R-:W-:Y:S01]  /*9520*/  @P2 IADD3.X R5, R10, UR5, RZ, P3, !PT ;  /* 0x000000050a052c10 */ /* 0x000fe20009ffe4ff */
[----:B------:R-:W-:Y:S01]  /*9530*/  IMAD.U32 R9, RZ, RZ, UR4 ;  /* 0x00000004ff097e24 */ /* 0x000fe2000f8e00ff */
[----:B------:R4:W5:Y:S01]  /*9540*/  @P0 LDG.E R48, desc[UR40][R6.64] ;  /* 0x0000002806300981 */ /* 0x000962000c1e1900 */
[----:B-1----:R-:W-:-:S04]  /*9550*/  ISETP.NE.AND P1, PT, R44, 0x1, PT ;  /* 0x000000012c00780c */ /* 0x002fc80003f25270 */
[----:B------:R4:W5:Y:S09]  /*9560*/  @P2 LDG.E R9, desc[UR40][R4.64] ;  /* 0x0000002804092981 */ /* 0x000972000c1e1900 */
[----:B------:R-:W1:Y:S08]  /*9570*/  @P1 LDC R8, c[0x0][0xbec] ;  /* 0x0002fb00ff081b82 */ /* 0x000e700000000800 */
[----:B------:R-:W2:Y:S01]  /*9580*/  @P1 LDC R11, c[0x0][0xbf0] ;  /* 0x0002fc00ff0b1b82 */ /* 0x000ea20000000800 */
[----:B----4-:R-:W-:Y:S05]  /*9590*/  @P2 BRA `(.L_x_2495) ;  /* 0x0000000000102947 */ /* 0x010fea0003800000 */
[----:B------:R-:W-:Y:S05]  /*95a0*/  @!P0 BRA `(.L_x_2495) ;  /* 0x00000000000c8947 */ /* 0x000fea0003800000 */
[----:B------:R-:W3:Y:S04]  /*95b0*/  LDG.E R4, desc[UR40][R6.64] ;  /* 0x0000002806047981 */ /* 0x000ee8000c1e1900 */
[----:B-----5:R-:W3:Y:S02]  /*95c0*/  LDG.E R9, desc[UR40][R6.64+0x4] ;  /* 0x0000042806097981 */ /* 0x020ee4000c1e1900 */
[----:B---3--:R-:W-:-:S07]  /*95d0*/  IMAD.IADD R9, R9, 0x1, -R4 ;  /* 0x0000000109097824 */ /* 0x008fce00078e0a04 */
.L_x_2495:
[----:B------:R-:W-:Y:S01]  /*95e0*/  SHF.R.S32.HI R54, RZ, 0x1f, R187 ;  /* 0x0000001fff367819 */ /* 0x000fe200000114bb */
[----:B------:R-:W-:Y:S01]  /*95f0*/  IMAD.IADD R15, R23, 0x1, R2 ;  /* 0x00000001170f7824 */ /* 0x000fe200078e0202 */
[----:B------:R-:W-:Y:S01]  /*9600*/  ULDC.64 UR4, c[0x0][0xb90] ;  /* 0x0002e40000047ab9 */ /* 0x000fe20000000a00 */
[----:B-----5:R-:W-:Y:S01]  /*9610*/  SHF.R.S32.HI R49, RZ, 0x1f, R48 ;  /* 0x0000001fff317819 */ /* 0x020fe20000011430 */
[----:B------:R-:W-:Y:S01]  /*9620*/  IMAD.IADD R24, R193, 0x1, R2 ;  /* 0x00000001c1187824 */ /* 0x000fe200078e0202 */
        /* <DEDUP_REMOVED lines=92> */
[----:B------:R-:W-:Y:S01]  /*9bf0*/  IMAD.IADD R48, R2, 0x1, R3 ;  /* 0x0000000102307824 */ /* 0x000fe200078e0203 */
        /* <DEDUP_REMOVED lines=32> */
[----:B------:R-:W-:Y:S02]  /*9e00*/  IMAD.IADD R17, R17, 0x1, R49 ;  /* 0x0000000111117824 */ /* 0x000fe400078e0231 */
[C---:B------:R-:W-:Y:S02]  /*9e10*/  VIADD R20, R44.reuse, 0x20 ;  /* 0x000000202c147836 */ /* 0x040fe40000000000 */
[C---:B------:R-:W-:Y:S02]  /*9e20*/  IMAD R49, R21.reuse, UR5, R2 ;  /* 0x0000000515317c24 */ /* 0x040fe4000f8e0202 */
[----:B------:R-:W-:Y:S01]  /*9e30*/  IMAD.WIDE.U32 R2, R21, UR4, R16 ;  /* 0x0000000415027c25 */ /* 0x000fe2000f8e0010 */
[-C--:B------:R-:W-:Y:S01]  /*9e40*/  ISETP.GE.AND P2, PT, R44, R57.reuse, PT ;  /* 0x000000392c00720c */ /* 0x080fe20003f46270 */
[----:B------:R-:W-:Y:S01]  /*9e50*/  ULDC.64 UR4, c[0x0][0xa80] ;  /* 0x0002a00000047ab9 */ /* 0x000fe20000000a00 */
[----:B------:R-:W-:Y:S01]  /*9e60*/  ISETP.GE.AND P0, PT, R20, R57, PT ;  /* 0x000000391400720c */ /* 0x000fe20003f06270 */
[----:B0-----:R-:W-:Y:S01]  /*9e70*/  VIADD R0, R0, 0x28820 ;  /* 0x0002882000007836 */ /* 0x001fe20000000000 */
[----:B------:R-:W-:Y:S01]  /*9e80*/  LEA R20, P3, R2, UR4, 0x1 ;  /* 0x0000000402147c11 */ /* 0x000fe2000f8608ff */
[----:B------:R-:W-:-:S02]  /*9e90*/  IMAD.IADD R3, R3, 0x1, R49 ;  /* 0x0000000103037824 */ /* 0x000fc400078e0231 */
[----:B------:R-:W-:Y:S01]  /*9ea0*/  VIADD R16, R44, 0x40 ;  /* 0x000000402c107836 */ /* 0x000fe20000000000 */
[----:B------:R-:W-:Y:S02]  /*9eb0*/  PRMT R0, RZ, 0x654, R0 ;  /* 0x00000654ff007816 */ /* 0x000fe40000000000 */
[----:B------:R-:W-:Y:S01]  /*9ec0*/  LEA.HI.X R21, R2, UR5, R3, 0x1, P3 ;  /* 0x0000000502157c11 */ /* 0x000fe200098f0c03 */
[----:B------:R-:W-:Y:S01]  /*9ed0*/  BSSY B1, `(.L_x_2496) ;  /* 0x000000f000017945 */ /* 0x000fe20003800000 */
[----:B------:R-:W-:Y:S01]  /*9ee0*/  ISETP.GE.AND P1, PT, R16, R57, PT ;  /* 0x000000391000720c */ /* 0x000fe20003f26270 */
[----:B-1----:R0:W-:Y:S01]  /*9ef0*/  SYNCS.ARRIVE.TRANS64.RED.A1T0 RZ, [R0+URZ], RZ ;  /* 0x000000ff00ff79a7 */ /* 0x0021e2000810043f */
[----:B------:R1:W2:Y:S04]  /*9f00*/  SHFL.IDX PT, R16, R20, RZ, 0x181f ;  /* 0x00181fff14107589 */ /* 0x0002a800000e0000 */
[----:B0-----:R1:W0:Y:S01]  /*9f10*/  SHFL.IDX PT, R0, R21, RZ, 0x181f ;  /* 0x00181fff15007589 */ /* 0x00122200000e0000 */
[----:B------:R-:W-:Y:S06]  /*9f20*/  @P2 BRA `(.L_x_2497) ;  /* 0x0000000000242947 */ /* 0x000fec0003800000 */
[----:B------:R-:W-:Y:S02]  /*9f30*/  ULDC UR4, c[0x0][0xac8] ;  /* 0x0002b20000047ab9 */ /* 0x000fe40000000800 */
[----:B------:R-:W-:Y:S02]  /*9f40*/  ISETP.GE.AND P2, PT, R19, UR4, PT ;  /* 0x0000000413007c0c */ /* 0x000fe4000bf46270 */
[----:B------:R-:W-:-:S11]  /*9f50*/  ISETP.GE.AND P3, PT, R185, UR4, PT ;  /* 0x00000004b9007c0c */ /* 0x000fd6000bf66270 */
[-C--:B--2---:R-:W-:Y:S02]  /*9f60*/  @!P2 LEA R2, P4, R19, R16.reuse, 0x1 ;  /* 0x000000101302a211 */ /* 0x084fe400078808ff */
[----:B------:R-:W-:Y:S02]  /*9f70*/  @!P3 LEA R16, P5, R185, R16, 0x1 ;  /* 0x00000010b910b211 */ /* 0x000fe400078a08ff */
[-C--:B0-----:R-:W-:Y:S02]  /*9f80*/  @!P2 LEA.HI.X R3, R19, R0.reuse, R196, 0x1, P4 ;  /* 0x000000001303a211 */ /* 0x081fe400020f0cc4 */
[----:B------:R-:W-:-:S03]  /*9f90*/  @!P3 LEA.HI.X R17, R185, R0, R195, 0x1, P5 ;  /* 0x00000000b911b211 */ /* 0x000fc600028f0cc3 */
[----:B-----5:R3:W-:Y:S04]  /*9fa0*/  @!P2 ST.E.128 desc[UR40][R2.64], R24 ;  /* 0x000000180200a985 */ /* 0x0207e8000c101d28 */
[----:B------:R3:W-:Y:S02]  /*9fb0*/  @!P3 ST.E.128 desc[UR40][R16.64], R40 ;  /* 0x000000281000b985 */ /* 0x0007e4000c101d28 */
.L_x_2497:
[----:B------:R-:W-:Y:S05]  /*9fc0*/  BSYNC B1 ;  /* 0x0000000000017941 */ /* 0x000fea0003800000 */
.L_x_2496:
[----:B0-----:R0:W4:Y:S01]  /*9fd0*/  SHFL.IDX PT, R0, R21, 0x1, 0x181f ;  /* 0x00381f0015007f89 */ /* 0x00112200000e0000 */
[----:B------:R-:W-:Y:S03]  /*9fe0*/  BSSY B1, `(.L_x_2498) ;  /* 0x000000c000017945 */ /* 0x000fe60003800000 */
[----:B--23--:R0:W2:Y:S01]  /*9ff0*/  SHFL.IDX PT, R16, R20, 0x1, 0x181f ;  /* 0x00381f0014107f89 */ /* 0x00c0a200000e0000 */
[----:B------:R-:W-:Y:S05]  /*a000*/  @P0 BRA `(.L_x_2499) ;  /* 0x0000000000240947 */ /* 0x000fea0003800000 */
[----:B------:R-:W-:Y:S02]  /*a010*/  ULDC UR4, c[0x0][0xac8] ;  /* 0x0002b20000047ab9 */ /* 0x000fe40000000800 */
[----:B------:R-:W-:Y:S02]  /*a020*/  ISETP.GE.AND P3, PT, R19, UR4, PT ;  /* 0x0000000413007c0c */ /* 0x000fe4000bf66270 */
[----:B------:R-:W-:-:S11]  /*a030*/  ISETP.GE.AND P4, PT, R185, UR4, PT ;  /* 0x00000004b9007c0c */ /* 0x000fd6000bf86270 */
[-C--:B--2---:R-:W-:Y:S02]  /*a040*/  @!P3 LEA R2, P0, R19, R16.reuse, 0x1 ;  /* 0x000000101302b211 */ /* 0x084fe400078008ff */
[----:B------:R-:W-:Y:S02]  /*a050*/  @!P4 LEA R16, P2, R185, R16, 0x1 ;  /* 0x00000010b910c211 */ /* 0x000fe400078408ff */
[-C--:B----4-:R-:W-:Y:S02]  /*a060*/  @!P3 LEA.HI.X R3, R19, R0.reuse, R196, 0x1, P0 ;  /* 0x000000001303b211 */ /* 0x090fe400000f0cc4 */
[----:B------:R-:W-:-:S03]  /*a070*/  @!P4 LEA.HI.X R17, R185, R0, R195, 0x1, P2 ;  /* 0x00000000b911c211 */ /* 0x000fc600010f0cc3 */
[----:B-----5:R3:W-:Y:S04]  /*a080*/  @!P3 ST.E.128 desc[UR40][R2.64], R12 ;  /* 0x0000000c0200b985 */ /* 0x0207e8000c101d28 */
[----:B------:R3:W-:Y:S02]  /*a090*/  @!P4 ST.E.128 desc[UR40][R16.64], R36 ;  /* 0x000000241000c985 */ /* 0x0007e4000c101d28 */
.L_x_2499:
[----:B------:R-:W-:Y:S05]  /*a0a0*/  BSYNC B1 ;  /* 0x0000000000017941 */ /* 0x000fea0003800000 */
.L_x_2498:
[----:B----4-:R4:W0:Y:S01]  /*a0b0*/  SHFL.IDX PT, R0, R21, 0x2, 0x181f ;  /* 0x00581f0015007f89 */ /* 0x01082200000e0000 */
[----:B------:R-:W-:Y:S03]  /*a0c0*/  BSSY B1, `(.L_x_2500) ;  /* 0x000000c000017945 */ /* 0x000fe60003800000 */
[----:B---3-5:R4:W3:Y:S01]  /*a0d0*/  SHFL.IDX PT, R12, R20, 0x2, 0x181f ;  /* 0x00581f00140c7f89 */ /* 0x0288e200000e0000 */
[----:B------:R-:W-:Y:S05]  /*a0e0*/  @P1 BRA `(.L_x_2501) ;  /* 0x0000000000241947 */ /* 0x000fea0003800000 */
[----:B------:R-:W-:Y:S02]  /*a0f0*/  ULDC UR4, c[0x0][0xac8] ;  /* 0x0002b20000047ab9 */ /* 0x000fe40000000800 */
[----:B------:R-:W-:Y:S02]  /*a100*/  ISETP.GE.AND P2, PT, R19, UR4, PT ;  /* 0x0000000413007c0c */ /* 0x000fe4000bf46270 */
[----:B------:R-:W-:-:S11]  /*a110*/  ISETP.GE.AND P3, PT, R185, UR4, PT ;  /* 0x00000004b9007c0c */ /* 0x000fd6000bf66270 */
[-C--:B---3--:R-:W-:Y:S02]  /*a120*/  @!P2 LEA R2, P0, R19, R12.reuse, 0x1 ;  /* 0x0000000c1302a211 */ /* 0x088fe400078008ff */
[----:B------:R-:W-:Y:S02]  /*a130*/  @!P3 LEA R12, P1, R185, R12, 0x1 ;  /* 0x0000000cb90cb211 */ /* 0x000fe400078208ff */
[-C--:B0-----:R-:W-:Y:S02]  /*a140*/  @!P2 LEA.HI.X R3, R19, R0.reuse, R196, 0x1, P0 ;  /* 0x000000001303a211 */ /* 0x081fe400000f0cc4 */
[----:B------:R-:W-:-:S03]  /*a150*/  @!P3 LEA.HI.X R13, R185, R0, R195, 0x1, P1 ;  /* 0x00000000b90db211 */ /* 0x000fc600008f0cc3 */
[----:B------:R0:W-:Y:S04]  /*a160*/  @!P2 ST.E.128 desc[UR40][R2.64], R4 ;  /* 0x000000040200a985 */ /* 0x0001e8000c101d28 */
[----:B------:R0:W-:Y:S02]  /*a170*/  @!P3 ST.E.128 desc[UR40][R12.64], R32 ;  /* 0x000000200c00b985 */ /* 0x0001e4000c101d28 */
.L_x_2501:
[----:B------:R-:W-:Y:S05]  /*a180*/  BSYNC B1 ;  /* 0x0000000000017941 */ /* 0x000fea0003800000 */
.L_x_2500:
[----:B0-----:R-:W-:Y:S01]  /*a190*/  VIADD R0, R44, 0x60 ;  /* 0x000000602c007836 */ /* 0x001fe20000000000 */
[----:B------:R0:W0:Y:S04]  /*a1a0*/  SHFL.IDX PT, R4, R21, 0x3, 0x181f ;  /* 0x00781f0015047f89 */ /* 0x00002800000e0000 */
[----:B------:R-:W-:Y:S01]  /*a1b0*/  ISETP.GE.AND P0, PT, R0, R57, PT ;  /* 0x000000390000720c */ /* 0x000fe20003f06270 */
[----:B-1--4-:R-:W1:-:S12]  /*a1c0*/  SHFL.IDX PT, R20, R20, 0x3, 0x181f ;  /* 0x00781f0014147f89 */ /* 0x012e5800000e0000 */
        /* <DEDUP_REMOVED lines=12> */
.L_x_2494:
        /* <DEDUP_REMOVED lines=12> */
[----:B0-----:R-:W-:-:S05]  /*a350*/  IMAD.U32 R0, RZ, RZ, UR4 ;  /* 0x00000004ff007e24 */ /* 0x001fca000f8e00ff */
[----:B------:R0:W5:Y:S01]  /*a360*/  @P0 LDG.E R3, desc[UR40][R6.64] ;  /* 0x0000002806030981 */ /* 0x000162000c1e1900 */
[----:B--2---:R-:W-:-:S05]  /*a370*/  @P1 IMAD.WIDE R4, R184, 0x4, R4 ;  /* 0x00000004b8041825 */ /* 0x004fca00078e0204 */
[----:B------:R0:W5:Y:S01]  /*a380*/  @P1 LDG.E R0, desc[UR40][R4.64] ;  /* 0x0000002804001981 */ /* 0x000162000c1e1900 */
[----:B----4-:R-:W-:Y:S02]  /*a390*/  ISETP.NE.AND P2, PT, R17, 0x1, PT ;  /* 0x000000011100780c */ /* 0x010fe40003f45270 */
[----:B------:R-:W-:-:S11]  /*a3a0*/  ISETP.GE.AND P3, PT, R197, 0x80, PT ;  /* 0x00000080c500780c */ /* 0x000fd60003f66270 */
[----:B------:R-:W2:Y:S08]  /*a3b0*/  @P2 LDC R16, c[0x0][0xbec] ;  /* 0x0002fb00ff102b82 */ /* 0x000eb00000000800 */
[----:B------:R-:W3:Y:S01]  /*a3c0*/  @P2 LDC R21, c[0x0][0xbf0] ;  /* 0x0002fc00ff152b82 */ /* 0x000ee20000000800 */
[----:B0-----:R-:W-:Y:S05]  /*a3d0*/  @P1 BRA `(.L_x_2503) ;  /* 0x0000000000101947 */ /* 0x001fea0003800000 */
[----:B------:R-:W-:Y:S05]  /*a3e0*/  @!P0 BRA `(.L_x_2503) ;  /* 0x00000000000c8947 */ /* 0x000fea0003800000 */
[----:B------:R-:W4:Y:S04]  /*a3f0*/  LDG.E R5, desc[UR40][R6.64] ;  /* 0x0000002806057981 */ /* 0x000f28000c1e1900 */
[----:B-----5:R-:W4:Y:S02]  /*a400*/  LDG.E R0, desc[UR40][R6.64+0x4] ;  /* 0x0000042806007981 */ /* 0x020f24000c1e1900 */
[----:B----4-:R-:W-:-:S07]  /*a410*/  IMAD.IADD R0, R0, 0x1, -R5 ;  /* 0x0000000100007824 */ /* 0x010fce00078e0a05 */
.L_x_2503:
[----:B------:R-:W-:Y:S01]  /*a420*/  BSSY B1, `(.L_x_2504) ;  /* 0x000002d000017945 */ /* 0x000fe20003800000 */
[----:B------:R-:W-:Y:S02]  /*a430*/  SHF.R.S32.HI R12, RZ, 0x1f, R187 ;  /* 0x0000001fff0c7819 */ /* 0x000fe400000114bb */
[----:B------:R-:W-:Y:S02]  /*a440*/  SEL R13, R184, RZ, !P0 ;  /* 0x000000ffb80d7207 */ /* 0x000fe40004000000 */
[----:B------:R-:W-:Y:S02]  /*a450*/  SEL R188, R188, RZ, !P0 ;  /* 0x000000ffbcbc7207 */ /* 0x000fe40004000000 */
[----:B-----5:R-:W-:Y:S01]  /*a460*/  SHF.R.S32.HI R10, RZ, 0x1f, R3 ;  /* 0x0000001fff0a7819 */ /* 0x020fe20000011403 */
[----:B------:R-:W-:Y:S06]  /*a470*/  @P3 BRA `(.L_x_2505) ;  /* 0x00000000009c3947 */ /* 0x000fec0003800000 */
[----:B------:R-:W0:Y:S01]  /*a480*/  S2R R5, SR_TID.X ;  /* 0x0000000000057919 */ /* 0x000e220000002100 */
[----:B------:R-:W4:Y:S02]  /*a490*/  LDC R14, c[0x0][0xbe8] ;  /* 0x0002fa00ff0e7b82 */ /* 0x000f240000000800 */
[----:B----4-:R-:W-:Y:S01]  /*a4a0*/  IMAD R4, R0, R14, RZ ;  /* 0x0000000e00047224 */ /* 0x010fe200078e02ff */
[----:B0-----:R-:W-:-:S04]  /*a4b0*/  IADD3 R11, R2, -0x80, R5 ;  /* 0xffffff80020b7810 */ /* 0x001fc80007ffe005 */
        /* <DEDUP_REMOVED lines=9> */
[----:B------:R-:W0:Y:S01]  /*a550*/  @P0 LDC R6, c[0x0][0xbec] ;  /* 0x0002fb00ff060b82 */ /* 0x000e220000000800 */
[----:B------:R-:W-:Y:S01]  /*a560*/  IMAD R9, R187, UR5, R8 ;  /* 0x00000005bb097c24 */ /* 0x000fe2000f8e0208 */
[----:B------:R-:W-:-:S03]  /*a570*/  ULDC.64 UR4, c[0x0][0xb98] ;  /* 0x0002e60000047ab9 */ /* 0x000fc60000000a00 */
[----:B------:R-:W-:-:S03]  /*a580*/  IMAD.IADD R5, R5, 0x1, R9 ;  /* 0x0000000105057824 */ /* 0x000fc600078e0209 */
[----:B------:R-:W4:Y:S01]  /*a590*/  @P0 LDC R15, c[0x0][0xbf0] ;  /* 0x0002fc00ff0f0b82 */ /* 0x000f220000000800 */
[----:B------:R-:W-:-:S04]  /*a5a0*/  IMAD.WIDE.U32 R4, R13, UR4, R4 ;  /* 0x000000040d047c25 */ /* 0x000fc8000f8e0004 */
[----:B0-----:R-:W-:-:S05]  /*a5b0*/  @P0 IMAD.HI.U32 R6, R11, R6, RZ ;  /* 0x000000060b060227 */ /* 0x001fca00078e00ff */
[----:B----4-:R-:W-:Y:S01]  /*a5c0*/  @P0 SHF.R.U32.HI R7, RZ, R15, R6 ;  /* 0x0000000fff070219 */ /* 0x010fe20000011606 */
        /* <DEDUP_REMOVED lines=18> */
.L_x_2505:
[----:B------:R-:W-:Y:S05]  /*a6f0*/  BSYNC B1 ;  /* 0x0000000000017941 */ /* 0x000fea0003800000 */
.L_x_2504:
[----:B------:R-:W-:Y:S01]  /*a700*/  ULDC.64 UR4, c[0x0][0xaa0] ;  /* 0x0002a80000047ab9 */ /* 0x000fe20000000a00 */
[----:B------:R-:W-:Y:S01]  /*a710*/  BSSY B1, `(.L_x_2506) ;  /* 0x0000038000017945 */ /* 0x000fe20003800000 */
[----:B------:R-:W-:-:S04]  /*a720*/  IMAD R4, R10, UR4, RZ ;  /* 0x000000040a047c24 */ /* 0x000fc8000f8e02ff */
[C---:B0-----:R-:W-:Y:S02]  /*a730*/  IMAD R7, R3.reuse, UR5, R4 ;  /* 0x0000000503077c24 */ /* 0x041fe4000f8e0204 */
[----:B------:R-:W-:Y:S01]  /*a740*/  IMAD.WIDE.U32 R4, R3, UR4, RZ ;  /* 0x0000000403047c25 */ /* 0x000fe2000f8e00ff */
[----:B------:R-:W-:-:S03]  /*a750*/  ULDC.64 UR4, c[0x0][0xae8] ;  /* 0x0002ba0000047ab9 */ /* 0x000fc60000000a00 */
        /* <DEDUP_REMOVED lines=9> */
[----:B---3--:R-:W-:Y:S01]  /*a7f0*/  @P2 SHF.R.U32.HI R3, RZ, R21, R6 ;  /* 0x00000015ff032219 */ /* 0x008fe20000011606 */
        /* <DEDUP_REMOVED lines=28> */
[----:B------:R0:W2:Y:S02]  /*a9c0*/  SHFL.IDX PT, R2, R4, RZ, 0x181f ;  /* 0x00181fff04027589 */ /* 0x0000a400000e0000 */
[----:B------:R-:W-:Y:S02]  /*a9d0*/  ISETP.GE.AND P0, PT, R0, R17, PT ;  /* 0x000000110000720c */ /* 0x000fe40003f06270 */
[----:B------:R0:W3:Y:S01]  /*a9e0*/  SHFL.IDX PT, R0, R5, RZ, 0x181f ;  /* 0x00181fff05007589 */ /* 0x0000e200000e0000 */
[----:B------:R-:W-:Y:S10]  /*a9f0*/  @P2 BRA `(.L_x_2507) ;  /* 0x0000000000242947 */ /* 0x000ff40003800000 */
[----:B------:R-:W-:Y:S02]  /*aa00*/  ULDC UR4, c[0x0][0xac8] ;  /* 0x0002b20000047ab9 */ /* 0x000fe40000000800 */
[----:B------:R-:W-:Y:S02]  /*aa10*/  ISETP.GE.AND P4, PT, R19, UR4, PT ;  /* 0x0000000413007c0c */ /* 0x000fe4000bf86270 */
[----:B------:R-:W-:-:S11]  /*aa20*/  ISETP.GE.AND P5, PT, R185, UR4, PT ;  /* 0x00000004b9007c0c */ /* 0x000fd6000bfa6270 */
[-C--:B--2---:R-:W-:Y:S02]  /*aa30*/  @!P4 LEA R6, P2, R19, R2.reuse, 0x1 ;  /* 0x000000021306c211 */ /* 0x084fe400078408ff */
[----:B------:R-:W-:Y:S02]  /*aa40*/  @!P5 LEA R2, P3, R185, R2, 0x1 ;  /* 0x00000002b902d211 */ /* 0x000fe400078608ff */
[-C--:B---3--:R-:W-:Y:S02]  /*aa50*/  @!P4 LEA.HI.X R7, R19, R0.reuse, R196, 0x1, P2 ;  /* 0x000000001307c211 */ /* 0x088fe400010f0cc4 */
[----:B------:R-:W-:-:S03]  /*aa60*/  @!P5 LEA.HI.X R3, R185, R0, R195, 0x1, P3 ;  /* 0x00000000b903d211 */ /* 0x000fc600018f0cc3 */
[----:B------:R4:W-:Y:S04]  /*aa70*/  @!P4 ST.E.128 desc[UR40][R6.64], RZ ;  /* 0x000000ff0600c985 */ /* 0x0009e8000c101d28 */
[----:B------:R4:W-:Y:S02]  /*aa80*/  @!P5 ST.E.128 desc[UR40][R2.64], RZ ;  /* 0x000000ff0200d985 */ /* 0x0009e4000c101d28 */
.L_x_2507:
[----:B------:R-:W-:Y:S05]  /*aa90*/  BSYNC B1 ;  /* 0x0000000000017941 */ /* 0x000fea0003800000 */
.L_x_2506:
[----:B---3--:R3:W0:Y:S01]  /*aaa0*/  SHFL.IDX PT, R0, R5, 0x1, 0x181f ;  /* 0x00381f0005007f89 */ /* 0x00862200000e0000 */
[----:B------:R-:W-:Y:S03]  /*aab0*/  BSSY B1, `(.L_x_2508) ;  /* 0x000000c000017945 */ /* 0x000fe60003800000 */
[----:B--2-4-:R3:W2:Y:S01]  /*aac0*/  SHFL.IDX PT, R2, R4, 0x1, 0x181f ;  /* 0x00381f0004027f89 */ /* 0x0146a200000e0000 */
[----:B------:R-:W-:Y:S05]  /*aad0*/  @P1 BRA `(.L_x_2509) ;  /* 0x0000000000241947 */ /* 0x000fea0003800000 */
[----:B------:R-:W-:Y:S02]  /*aae0*/  ULDC UR4, c[0x0][0xac8] ;  /* 0x0002b20000047ab9 */ /* 0x000fe40000000800 */
[----:B------:R-:W-:Y:S02]  /*aaf0*/  ISETP.GE.AND P3, PT, R19, UR4, PT ;  /* 0x0000000413007c0c */ /* 0x000fe4000bf66270 */
[----:B------:R-:W-:-:S11]  /*ab00*/  ISETP.GE.AND P4, PT, R185, UR4, PT ;  /* 0x00000004b9007c0c */ /* 0x000fd6000bf86270 */
[-C--:B--2---:R-:W-:Y:S02]  /*ab10*/  @!P3 LEA R6, P1, R19, R2.reuse, 0x1 ;  /* 0x000000021306b211 */ /* 0x084fe400078208ff */
[----:B------:R-:W-:Y:S02]  /*ab20*/  @!P4 LEA R2, P2, R185, R2, 0x1 ;  /* 0x00000002b902c211 */ /* 0x000fe400078408ff */
[-C--:B0-----:R-:W-:Y:S02]  /*ab30*/  @!P3 LEA.HI.X R7, R19, R0.reuse, R196, 0x1, P1 ;  /* 0x000000001307b211 */ /* 0x081fe400008f0cc4 */
[----:B------:R-:W-:-:S03]  /*ab40*/  @!P4 LEA.HI.X R3, R185, R0, R195, 0x1, P2 ;  /* 0x00000000b903c211 */ /* 0x000fc600010f0cc3 */
[----:B------:R4:W-:Y:S04]  /*ab50*/  @!P3 ST.E.128 desc[UR40][R6.64], RZ ;  /* 0x000000ff0600b985 */ /* 0x0009e8000c101d28 */
[----:B------:R4:W-:Y:S02]  /*ab60*/  @!P4 ST.E.128 desc[UR40][R2.64], RZ ;  /* 0x000000ff0200c985 */ /* 0x0009e4000c101d28 */
.L_x_2509:
[----:B------:R-:W-:Y:S05]  /*ab70*/  BSYNC B1 ;  /* 0x0000000000017941 */ /* 0x000fea0003800000 */
.L_x_2508:
[----:B0-----:R0:W0:Y:S01]  /*ab80*/  SHFL.IDX PT, R0, R5, 0x2, 0x181f ;  /* 0x00581f0005007f89 */ /* 0x00102200000e0000 */
[----:B------:R-:W-:Y:S03]  /*ab90*/  BSSY B1, `(.L_x_2510) ;  /* 0x000000c000017945 */ /* 0x000fe60003800000 */
[----:B--2-4-:R2:W4:Y:S01]  /*aba0*/  SHFL.IDX PT, R2, R4, 0x2, 0x181f ;  /* 0x00581f0004027f89 */ /* 0x01452200000e0000 */
        /* <DEDUP_REMOVED lines=10> */
.L_x_2511:
[----:B------:R-:W-:Y:S05]  /*ac50*/  BSYNC B1 ;  /* 0x0000000000017941 */ /* 0x000fea0003800000 */
.L_x_2510:
[----:B0-----:R-:W-:Y:S01]  /*ac60*/  VIADD R0, R8, 0x60 ;  /* 0x0000006008007836 */ /* 0x001fe20000000000 */
[----:B------:R0:W0:Y:S04]  /*ac70*/  SHFL.IDX PT, R6, R5, 0x3, 0x181f ;  /* 0x00781f0005067f89 */ /* 0x00002800000e0000 */
[----:B------:R-:W-:Y:S01]  /*ac80*/  ISETP.GE.AND P0, PT, R0, R17, PT ;  /* 0x000000110000720c */ /* 0x000fe20003f06270 */
[----:B----4-:R4:W0:-:S12]  /*ac90*/  SHFL.IDX PT, R2, R4, 0x3, 0x181f ;  /* 0x00781f0004027f89 */ /* 0x01081800000e0000 */
[----:B----4-:R-:W-:Y:S05]  /*aca0*/  @P0 BRA `(.L_x_2502) ;  /* 0x0000000000240947 */ /* 0x010fea0003800000 */
[----:B------:R-:W-:Y:S02]  /*acb0*/  ULDC UR4, c[0x0][0xac8] ;  /* 0x0002b20000047ab9 */ /* 0x000fe40000000800 */
[----:B------:R-:W-:Y:S02]  /*acc0*/  ISETP.GE.AND P2, PT, R19, UR4, PT ;  /* 0x0000000413007c0c */ /* 0x000fe4000bf46270 */
[----:B------:R-:W-:-:S11]  /*acd0*/  ISETP.GE.AND P3, PT, R185, UR4, PT ;  /* 0x00000004b9007c0c */ /* 0x000fd6000bf66270 */
[-C--:B0-23--:R-:W-:Y:S02]  /*ace0*/  @!P2 LEA R4, P0, R19, R2.reuse, 0x1 ;  /* 0x000000021304a211 */ /* 0x08dfe400078008ff */
[----:B------:R-:W-:Y:S02]  /*acf0*/  @!P3 LEA R2, P1, R185, R2, 0x1 ;  /* 0x00000002b902b211 */ /* 0x000fe400078208ff */
[-C--:B------:R-:W-:Y:S02]  /*ad00*/  @!P2 LEA.HI.X R5, R19, R6.reuse, R196, 0x1, P0 ;  /* 0x000000061305a211 */ /* 0x080fe400000f0cc4 */
[----:B------:R-:W-:-:S03]  /*ad10*/  @!P3 LEA.HI.X R3, R185, R6, R195, 0x1, P1 ;  /* 0x00000006b903b211 */ /* 0x000fc600008f0cc3 */
[----:B------:R0:W-:Y:S04]  /*ad20*/  @!P2 ST.E.128 desc[UR40][R4.64], RZ ;  /* 0x000000ff0400a985 */ /* 0x0001e8000c101d28 */
[----:B------:R0:W-:Y:S02]  /*ad30*/  @!P3 ST.E.128 desc[UR40][R2.64], RZ ;  /* 0x000000ff0200b985 */ /* 0x0001e4000c101d28 */
.L_x_2502:
[----:B------:R-:W-:Y:S05]  /*ad40*/  BSYNC B0 ;  /* 0x0000000000007941 */ /* 0x000fea0003800000 */
.L_x_2493:
[----:B------:R-:W-:Y:S02]  /*ad50*/  ULDC UR4, c[0x0][0xc3c] ;  /* 0x00030f0000047ab9 */ /* 0x000fe40000000800 */
[----:B-1----:R-:W-:-:S13]  /*ad60*/  ISETP.GE.AND P0, PT, R47, UR4, PT ;  /* 0x000000042f007c0c */ /* 0x002fda000bf06270 */
[----:B------:R-:W-:Y:S05]  /*ad70*/  @!P0 BRA `(.L_x_2512) ;  /* 0xffffff6000188947 */ /* 0x000fea000383ffff */
[----:B------:R-:W-:Y:S05]  /*ad80*/  EXIT ;  /* 0x000000000000794d */ /* 0x000fea0003800000 */
.L_x_2457:
[----:B------:R-:W-:-:S08]  /*ad90*/  NOP ;  /* 0x0000000000007918 */ /* 0x000fd00000000000 */
[----:B--2---:R-:W0:-:S00]  /*ada0*/  USETMAXREG.DEALLOC.CTAPOOL 0x18 ;  /* 0x00000018000079c8 */ /* 0x004e0000080e0500 */
[----:B0-----:R-:W-:Y:S01]  /*adb0*/  LOP3.LUT R0, R0, 0x3, RZ, 0xc0, !PT ;  /* 0x0000000300007812 */ /* 0x001fe200078ec0ff */
[----:B------:R-:W-:-:S05]  /*adc0*/  IMAD.MOV.U32 R5, RZ, RZ, RZ ;  /* 0x000000ffff057224 */ /* 0x000fca00078e00ff */
[----:B------:R-:W0:Y:S02]  /*add0*/  SHFL.IDX PT, R0, R0, RZ, 0x1f ;  /* 0x00001fff00007589 */ /* 0x000e2400000e0000 */
[----:B0-----:R-:W-:-:S04]  /*ade0*/  ISETP.NE.AND P0, PT, R0, RZ, PT ;  /* 0x000000ff0000720c */ /* 0x001fc80003f05270 */
[----:B------:R-:W-:-:S05]  /*adf0*/  P2R R0, PR, RZ, 0x1 ;  /* 0x00000001ff007803 */ /* 0x000fca0000000000 */
[----:B------:R0:W-:Y:S04]  /*ae00*/  STL [R1+0x50], R0 ;  /* 0x0000500001007387 */ /* 0x0001e80000100800 */
        /* <DEDUP_REMOVED lines=8> */
.L_x_2513:
        /* <DEDUP_REMOVED lines=42> */
.L_x_2519:
        /* <DEDUP_REMOVED lines=12> */
.L_x_2518:
[----:B------:R-:W-:Y:S05]  /*b1f0*/  BSYNC B0 ;  /* 0x0000000000007941 */ /* 0x000fea0003800000 */
.L_x_2517:
        /* <DEDUP_REMOVED lines=21> */
.L_x_2515:
        /* <DEDUP_REMOVED lines=18> */
[----:B------:R-:W-:-:S05]  /*b470*/  VIADD R11, R6, 0xffffffff ;  /* 0xffffffff060b7836 */ /* 0x000fca0000000000 */
[----:B------:R2:W3:Y:S02]  /*b480*/  SHFL.IDX PT, R16, R4, R11, 0x1f ;  /* 0x00001f0b04107589 */ /* 0x0004e400000e0000 */
.L_x_2520:
[----:B-1----:R-:W-:Y:S01]  /*b490*/  IMAD.MOV R2, RZ, RZ, -R3 ;  /* 0x000000ffff027224 */ /* 0x002fe200078e0a03 */
[----:B--2---:R-:W-:Y:S01]  /*b4a0*/  IABS R4, R8 ;  /* 0x0000000800047213 */ /* 0x004fe20000000000 */
        /* <DEDUP_REMOVED lines=8> */
[----:B------:R-:W-:Y:S01]  /*b530*/  IMAD R4, R2, R4, R3 ;  /* 0x0000000402047224 */ /* 0x000fe200078e0203 */
[----:B------:R-:W-:-:S04]  /*b540*/  LOP3.LUT R3, R7, R8, RZ, 0x3c, !PT ;  /* 0x0000000807037212 */ /* 0x000fc800078e3cff */
[----:B------:R-:W-:Y:S02]  /*b550*/  ISETP.GT.U32.AND P1, PT, R9, R4, PT ;  /* 0x000000040900720c */ /* 0x000fe40003f24070 */
[----:B------:R-:W-:-:S11]  /*b560*/  ISETP.GE.AND P2, PT, R3, RZ, PT ;  /* 0x000000ff0300720c */ /* 0x000fd60003f46270 */
[----:B------:R-:W-:Y:S02]  /*b570*/  @!P1 IMAD.IADD R4, R4, 0x1, -R9 ;  /* 0x0000000104049824 */ /* 0x000fe400078e0a09 */
[----:B------:R-:W-:Y:S01]  /*b580*/  @!P1 VIADD R2, R2, 0x1 ;  /* 0x0000000102029836 */ /* 0x000fe20000000000 */
[----:B------:R-:W-:Y:S02]  /*b590*/  ISETP.NE.AND P1, PT, R8, RZ, PT ;  /* 0x000000ff0800720c */ /* 0x000fe40003f25270 */
[----:B------:R-:W-:-:S13]  /*b5a0*/  ISETP.GE.U32.AND P0, PT, R4, R9, PT ;  /* 0x000000090400720c */ /* 0x000fda0003f06070 */
[----:B------:R-:W-:-:S04]  /*b5b0*/  @P0 VIADD R2, R2, 0x1 ;  /* 0x0000000102020836 */ /* 0x000fc80000000000 */
[----:B------:R-:W-:-:S04]  /*b5c0*/  IMAD.MOV.U32 R9, RZ, RZ, R2 ;  /* 0x000000ffff097224 */ /* 0x000fc800078e0002 */
[----:B------:R-:W-:Y:S01]  /*b5d0*/  @!P2 IMAD.MOV R9, RZ, RZ, -R9 ;  /* 0x000000ffff09a224 */ /* 0x000fe200078e0a09 */
[----:B------:R-:W-:-:S05]  /*b5e0*/  @!P1 LOP3.LUT R9, RZ, R8, RZ, 0x33, !PT ;  /* 0x00000008ff099212 */ /* 0x000fca00078e33ff */
[----:B------:R-:W-:Y:S02]  /*b5f0*/  IMAD R4, R10, R9, RZ ;  /* 0x000000090a047224 */ /* 0x000fe400078e02ff */
[----:B------:R-:W-:Y:S02]  /*b600*/  IMAD.MOV R9, RZ, RZ, -R9 ;  /* 0x000000ffff097224 */ /* 0x000fe400078e0a09 */
[----:B------:R-:W-:Y:S02]  /*b610*/  IMAD.MOV R3, RZ, RZ, -R4 ;  /* 0x000000ffff037224 */ /* 0x000fe400078e0a04 */
[----:B------:R-:W-:-:S03]  /*b620*/  IMAD R7, R8, R9, R7 ;  /* 0x0000000908077224 */ /* 0x000fc600078e0207 */
[----:B------:R-:W-:Y:S01]  /*b630*/  VIADDMNMX R10, R3, UR5, R10, PT ;  /* 0x00000005030a7c46 */ /* 0x000fe2000b80010a */
[----:B------:R-:W-:Y:S01]  /*b640*/  IMAD.IADD R4, R7, 0x1, R4 ;  /* 0x0000000107047824 */ /* 0x000fe200078e0204 */
[----:B------:R-:W-:Y:S02]  /*b650*/  IABS R8, R7 ;  /* 0x0000000700087213 */ /* 0x000fe40000000000 */
[----:B------:R-:W-:-:S04]  /*b660*/  IABS R6, R10 ;  /* 0x0000000a00067213 */ /* 0x000fc80000000000 */
[----:B------:R-:W1:Y:S08]  /*b670*/  I2F.RP R11, R6 ;  /* 0x00000006000b7306 */ /* 0x000e700000209400 */
[----:B-1----:R-:W1:Y:S02]  /*b680*/  MUFU.RCP R11, R11 ;  /* 0x0000000b000b7308 */ /* 0x002e640000001000 */
[----:B-1----:R-:W-:-:S06]  /*b690*/  VIADD R2, R11, 0xffffffe ;  /* 0x0ffffffe0b027836 */ /* 0x002fcc0000000000 */
[----:B------:R1:W2:Y:S02]  /*b6a0*/  F2I.FTZ.U32.TRUNC.NTZ R3, R2 ;  /* 0x0000000200037305 */ /* 0x0002a4000021f000 */
[----:B-1----:R-:W-:Y:S02]  /*b6b0*/  IMAD.MOV.U32 R2, RZ, RZ, RZ ;  /* 0x000000ffff027224 */ /* 0x002fe400078e00ff */
[----:B--2---:R-:W-:-:S04]  /*b6c0*/  IMAD.MOV R9, RZ, RZ, -R3 ;  /* 0x000000ffff097224 */ /* 0x004fc800078e0a03 */
[----:B------:R-:W-:-:S04]  /*b6d0*/  IMAD R9, R9, R6, RZ ;  /* 0x0000000609097224 */ /* 0x000fc800078e02ff */
[----:B------:R-:W-:Y:S01]  /*b6e0*/  IMAD.HI.U32 R3, R3, R9, R2 ;  /* 0x0000000903037227 */ /* 0x000fe200078e0002 */
[-C--:B------:R-:W-:Y:S02]  /*b6f0*/  IABS R9, R10.reuse ;  /* 0x0000000a00097213 */ /* 0x080fe40000000000 */
[----:B------:R-:W-:-:S03]  /*b700*/  LOP3.LUT R2, R7, R10, RZ, 0x3c, !PT ;  /* 0x0000000a07027212 */ /* 0x000fc600078e3cff */
[----:B------:R-:W-:Y:S01]  /*b710*/  IMAD.MOV R9, RZ, RZ, -R9 ;  /* 0x000000ffff097224 */ /* 0x000fe200078e0a09 */
[----:B------:R-:W-:Y:S01]  /*b720*/  ISETP.GE.AND P2, PT, R2, RZ, PT ;  /* 0x000000ff0200720c */ /* 0x000fe20003f46270 */
[----:B------:R-:W-:-:S04]  /*b730*/  IMAD.HI.U32 R3, R3, R8, RZ ;  /* 0x0000000803037227 */ /* 0x000fc800078e00ff */
        /* <DEDUP_REMOVED lines=14> */
.L_x_2516:
[----:B------:R-:W-:Y:S02]  /*b820*/  IMAD.MOV.U32 R17, RZ, RZ, RZ ;  /* 0x000000ffff117224 */ /* 0x000fe400078e00ff */
[----:B------:R-:W-:Y:S02]  /*b830*/  IMAD.U32 R16, RZ, RZ, UR6 ;  /* 0x00000006ff107e24 */ /* 0x000fe4000f8e00ff */
[----:B------:R-:W-:-:S07]  /*b840*/  IMAD.MOV.U32 R18, RZ, RZ, RZ ;  /* 0x000000ffff127224 */ /* 0x000fce00078e00ff */
.L_x_2521:
[----:B------:R-:W-:-:S13]  /*b850*/  ISETP.NE.AND P0, PT, R0, RZ, PT ;  /* 0x000000ff0000720c */ /* 0x000fda0003f05270 */
[----:B------:R-:W1:Y:S01]  /*b860*/  @!P0 S2R R3, SR_CgaCtaId ;  /* 0x0000000000038919 */ /* 0x000e620000008800 */
[----:B------:R-:W-:-:S04]  /*b870*/  @!P0 MOV R0, 0x400 ;  /* 0x0000040000008802 */ /* 0x000fc80000000f00 */
[----:B-1----:R-:W-:-:S05]  /*b880*/  @!P0 LEA R0, R3, R0, 0x18 ;  /* 0x0000000003008211 */ /* 0x002fca00078ec0ff */
[----:B------:R2:W-:Y:S01]  /*b890*/  @!P0 STS.128 [R0+0x288d0], R16 ;  /* 0x0288d01000008388 */ /* 0x0005e20000000c00 */
[----:B------:R-:W-:Y:S06]  /*b8a0*/  BAR.ARV 0x5, 0x180 ;  /* 0x0146000000007b1d */ /* 0x000fec0000002000 */
.L_x_2514:
[----:B0-2---:R-:W-:Y:S01]  /*b8b0*/  IMAD.MOV.U32 R0, RZ, RZ, 0x1 ;  /* 0x00000001ff007424 */ /* 0x005fe200078e00ff */
        /* <DEDUP_REMOVED lines=32> */
.L_x_2621:
[----:B0---4-:R-:W0:Y:S02]  /*bac0*/  LDC.64 R2, c[0x0][0xc88] ;  /* 0x00032200ff027b82 */ /* 0x011e240000000a00 */
[----:B0-----:R-:W-:-:S05]  /*bad0*/  IMAD.WIDE R2, R19, 0x4, R2 ;  /* 0x0000000413027825 */ /* 0x001fca00078e0202 */
[----:B--2---:R-:W2:Y:S01]  /*bae0*/  LDG.E R12, desc[UR40][R2.64] ;  /* 0x00000028020c7981 */ /* 0x004ea2000c1e1900 */
        /* <DEDUP_REMOVED lines=17> */
[----:B-1---5:R1:W5:Y:S01]  /*bc00*/  @P0 LDG.E R0, desc[UR40][R2.64] ;  /* 0x0000002802000981 */ /* 0x022362000c1e1900 */
[----:B------:R-:W-:Y:S01]  /*bc10*/  ISETP.NE.AND.EX P1, PT, RZ, UR5, PT, P1 ;  /* 0x00000005ff007c0c */ /* 0x000fe2000bf25310 */
[----:B---3--:R-:W-:Y:S01]  /*bc20*/  IMAD.MOV.U32 R8, RZ, RZ, RZ ;  /* 0x000000ffff087224 */ /* 0x008fe200078e00ff */
        /* <DEDUP_REMOVED lines=33> */
.L_x_2523:
[----:B------:R-:W-:Y:S01]  /*be40*/  IMAD.MOV.U32 R2, RZ, RZ, R12 ;  /* 0x000000ffff027224 */ /* 0x000fe200078e000c */
[----:B------:R-:W-:Y:S01]  /*be50*/  ULDC.64 UR4, c[0x0][0xa20] ;  /* 0x0002880000047ab9 */ /* 0x000fe20000000a00 */
[----:B-----5:R-:W-:Y:S01]  /*be60*/  IMAD.IADD R3, R8, 0x1, R0 ;  /* 0x0000000108037824 */ /* 0x020fe200078e0200 */
[----:B------:R-:W-:Y:S02]  /*be70*/  ISETP.NE.U32.AND P1, PT, RZ, UR4, PT ;  /* 0x00000004ff007c0c */ /* 0x000fe4000bf25070 */
[----:B------:R2:W-:Y:S02]  /*be80*/  STL [R1+0x10], R2 ;  /* 0x0000100201007387 */ /* 0x0005e40000100800 */
[----:B------:R-:W-:Y:S02]  /*be90*/  ISETP.NE.AND.EX P1, PT, RZ, UR5, PT, P1 ;  /* 0x00000005ff007c0c */ /* 0x000fe4000bf25310 */
[----:B------:R2:W-:Y:S11]  /*bea0*/  STL [R1+0x18], R3 ;  /* 0x0000180301007387 */ /* 0x0005f60000100800 */
[----:B--2---:R-:W-:Y:S05]  /*beb0*/  @!P1 BRA `(.L_x_2524) ;  /* 0x0000000000109947 */ /* 0x004fea0003800000 */
[----:B------:R-:W-:-:S04]  /*bec0*/  IADD3 R6, P0, R11, UR4, RZ ;  /* 0x000000040b067c10 */ /* 0x000fc8000ff1e0ff */
[----:B------:R-:W-:-:S05]  /*bed0*/  IADD3.X R7, R10, UR5, RZ, P0, !PT ;  /* 0x000000050a077c10 */ /* 0x000fca00087fe4ff */
[----:B------:R2:W5:Y:S01]  /*bee0*/  LDG.E R6, desc[UR40][R6.64] ;  /* 0x0000002806067981 */ /* 0x000562000c1e1900 */
[----:B------:R-:W-:Y:S05]  /*bef0*/  BRA `(.L_x_2525) ;  /* 0x0000000000107947 */ /* 0x000fea0003800000 */
.L_x_2524:
[----:B------:R-:W-:Y:S05]  /*bf00*/  @!P0 BRA `(.L_x_2525) ;  /* 0x00000000000c8947 */ /* 0x000fea0003800000 */
[----:B------:R-:W2:Y:S04]  /*bf10*/  LDG.E R6, desc[UR40][R4.64] ;  /* 0x0000002804067981 */ /* 0x000ea8000c1e1900 */
[----:B------:R-:W2:Y:S02]  /*bf20*/  LDG.E R4, desc[UR40][R4.64+0x4] ;  /* 0x0000042804047981 */ /* 0x000ea4000c1e1900 */
[----:B--2---:R-:W-:-:S07]  /*bf30*/  IMAD.IADD R6, R4, 0x1, -R6 ;  /* 0x0000000104067824 */ /* 0x004fce00078e0a06 */
.L_x_2525:
[----:B-----5:R-:W-:Y:S01]  /*bf40*/  IMAD.IADD R6, R6, 0x1, -R0 ;  /* 0x0000000106067824 */ /* 0x020fe200078e0a00 */
[----:B------:R-:W-:Y:S01]  /*bf50*/  BSSY B7, `(.L_x_2526) ;  /* 0x00003ff000077945 */ /* 0x000fe20003800000 */
[----:B------:R-:W3:Y:S02]  /*bf60*/  LDC R0, c[0x0][0x448] ;  /* 0x00011200ff007b82 */ /* 0x000ee40000000800 */
[----:B---3--:R-:W-:Y:S01]  /*bf70*/  ISETP.NE.AND P0, PT, R0, 0x1, PT ;  /* 0x000000010000780c */ /* 0x008fe20003f05270 */
[----:B------:R-:W-:-:S04]  /*bf80*/  IMAD.SHL.U32 R0, R17, 0x80, RZ ;  /* 0x0000008011007824 */ /* 0x000fc800078e00ff */
[----:B------:R-:W-:-:S08]  /*bf90*/  VIADD R0, R0, 0x7f ;  /* 0x0000007f00007836 */ /* 0x000fd00000000000 */
[----:B------:R-:W3:Y:S08]  /*bfa0*/  @P0 LDC R2, c[0x0][0x44c] ;  /* 0x00011300ff020b82 */ /* 0x000ef00000000800 */
[----:B------:R-:W4:Y:S01]  /*bfb0*/  @P0 LDC R3, c[0x0][0x450] ;  /* 0x00011400ff030b82 */ /* 0x000f220000000800 */
[----:B---3--:R-:W-:-:S05]  /*bfc0*/  @P0 IMAD.HI.U32 R2, R0, R2, RZ ;  /* 0x0000000200020227 */ /* 0x008fca00078e00ff */
[----:B----4-:R-:W-:Y:S02]  /*bfd0*/  @P0 SHF.R.U32.HI R0, RZ, R3, R2 ;  /* 0x00000003ff000219 */ /* 0x010fe40000011602 */
[C---:B------:R-:W-:Y:S01]  /*bfe0*/  IADD3 R2, R6.reuse, 0x80, -R9 ;  /* 0x0000008006027810 */ /* 0x040fe20007ffe809 */
[----:B------:R-:W-:-:S04]  /*bff0*/  VIADD R6, R6, 0x7f ;  /* 0x0000007f06067836 */ /* 0x000fc80000000000 */
[----:B------:R-:W-:Y:S01]  /*c000*/  IMAD.IADD R0, R2, 0x1, R0 ;  /* 0x0000000102007824 */ /* 0x000fe200078e0200 */
[----:B------:R-:W-:-:S04]  /*c010*/  SHF.R.S32.HI R2, RZ, 0x1f, R6 ;  /* 0x0000001fff027819 */ /* 0x000fc80000011406 */
[----:B------:R-:W-:Y:S02]  /*c020*/  SHF.R.S32.HI R3, RZ, 0x1f, R0 ;  /* 0x0000001fff037819 */ /* 0x000fe40000011400 */
[----:B------:R-:W-:Y:S02]  /*c030*/  LEA.HI R2, R2, R6, RZ, 0x7 ;  /* 0x0000000602027211 */ /* 0x000fe400078f38ff */
[----:B------:R-:W-:Y:S02]  /*c040*/  LEA.HI R3, R3, R0, RZ, 0x7 ;  /* 0x0000000003037211 */ /* 0x000fe400078f38ff */
[----:B------:R-:W-:Y:S02]  /*c050*/  SHF.R.S32.HI R2, RZ, 0x7, R2 ;  /* 0x00000007ff027819 */ /* 0x000fe40000011402 */
[----:B------:R-:W-:-:S04]  /*c060*/  SHF.R.S32.HI R3, RZ, 0x7, R3 ;  /* 0x00000007ff037819 */ /* 0x000fc80000011403 */
[----:B------:R-:W-:-:S04]  /*c070*/  VIMNMX R4, R2, R3, PT ;  /* 0x0000000302047248 */ /* 0x000fc80003fe0100 */
[----:B------:R-:W-:Y:S01]  /*c080*/  ISETP.GT.AND P0, PT, R4, RZ, PT ;  /* 0x000000ff0400720c */ /* 0x000fe20003f04270 */
        /* <DEDUP_REMOVED lines=19> */
.L_x_2527:
[----:B------:R-:W3:Y:S01]  /*c1c0*/  LDL R0, [R1+0x4] ;  /* 0x0000040001007983 */ /* 0x000ee20000100800 */
        /* <DEDUP_REMOVED lines=20> */
.L_x_2530:
[----:B------:R-:W-:Y:S05]  /*c310*/  BSYNC B6 ;  /* 0x0000000000067941 */ /* 0x000fea0003800000 */
.L_x_2529:
        /* <DEDUP_REMOVED lines=21> */
.L_x_2533:
        /* <DEDUP_REMOVED lines=16> */
.L_x_2532:
[----:B------:R-:W-:Y:S05]  /*c570*/  BSYNC B6 ;  /* 0x0000000000067941 */ /* 0x000fea0003800000 */
.L_x_2531:
[----:B------:R-:W3:Y:S01]  /*c580*/  LDL.LU R2, [R1] ;  /* 0x0000000001027983 */ /* 0x000ee20000300800 */
[----:B------:R-:W-:-:S03]  /*c590*/  ULDC.64 UR4, c[0x0][0x9f8] ;  /* 0x00027e0000047ab9 */ /* 0x000fc60000000a00 */
[----:B------:R-:W4:Y:S04]  /*c5a0*/  LDL.LU R4, [R1+0xc] ;  /* 0x00000c0001047983 */ /* 0x000f280000300800 */
[----:B--2---:R-:W2:Y:S01]  /*c5b0*/  LDL R7, [R1+0x10] ;  /* 0x0000100001077983 */ /* 0x004ea20000100800 */
[----:B------:R-:W-:-:S03]  /*c5c0*/  ISETP.NE.U32.AND P0, PT, RZ, UR4, PT ;  /* 0x00000004ff007c0c */ /* 0x000fc6000bf05070 */
[----:B------:R-:W5:Y:S01]  /*c5d0*/  LDL R0, [R1+0x2c] ;  /* 0x00002c0001007983 */ /* 0x000f620000100800 */
[----:B------:R-:W-:-:S13]  /*c5e0*/  ISETP.NE.AND.EX P0, PT, RZ, UR5, PT, P0 ;  /* 0x00000005ff007c0c */ /* 0x000fda000bf05300 */
[----:B---3--:R-:W-:-:S04]  /*c5f0*/  @P0 IADD3 R2, P1, R2, UR4, RZ ;  /* 0x0000000402020c10 */ /* 0x008fc8000ff3e0ff */
[----:B----4-:R-:W-:Y:S01]  /*c600*/  @P0 IADD3.X R3, R4, UR5, RZ, P1, !PT ;  /* 0x0000000504030c10 */ /* 0x010fe20008ffe4ff */
[----:B------:R-:W-:-:S04]  /*c610*/  ULDC.64 UR4, c[0x0][0xa08] ;  /* 0x0002820000047ab9 */ /* 0x000fc80000000a00 */
[----:B--2---:R2:W3:Y:S02]  /*c620*/  @P0 LDG.E R7, desc[UR40][R2.64] ;  /* 0x0000002802070981 */ /* 0x0044e4000c1e1900 */
[----:B--2---:R-:W2:Y:S01]  /*c630*/  LDC.64 R2, c[0x0][0x418] ;  /* 0x00010600ff027b82 */ /* 0x004ea20000000a00 */
[----:B-----5:R-:W-:Y:S01]  /*c640*/  VIADD R4, R0, 0xffffffff ;  /* 0xffffffff00047836 */ /* 0x020fe20000000000 */
[----:B---3--:R-:W-:Y:S01]  /*c650*/  SHF.R.S32.HI R8, RZ, 0x1f, R7 ;  /* 0x0000001fff087819 */ /* 0x008fe20000011407 */
[----:B------:R3:W-:Y:S04]  /*c660*/  @P0 STL [R1+0x10], R7 ;  /* 0x0000100701000387 */ /* 0x0007e80000100800 */
[----:B------:R3:W-:Y:S01]  /*c670*/  STL [R1+0x1c], R8 ;  /* 0x00001c0801007387 */ /* 0x0007e20000100800 */
[----:B--2---:R-:W-:Y:S01]  /*c680*/  LOP3.LUT P0, RZ, R2, UR4, RZ, 0xfc, !PT ;  /* 0x0000000402ff7c12 */ /* 0x004fe2000f80fcff */
[----:B------:R-:W-:-:S03]  /*c690*/  UMOV UR4, 0xffffffff ;  /* 0xffffffff00047882 */ /* 0x000fc60000000000 */
[----:B------:R-:W-:-:S04]  /*c6a0*/  LOP3.LUT P0, RZ, R3, UR5, RZ, 0xfc, P0 ;  /* 0x0000000503ff7c12 */ /* 0x000fc8000800fcff */
[----:B------:R-:W-:Y:S01]  /*c6b0*/  SEL R0, R7, RZ, !P0 ;  /* 0x000000ff07007207 */ /* 0x000fe20004000000 */
[----:B---3--:R-:W-:Y:S08]  /*c6c0*/  BRA.DIV UR4, `(.L_x_2534) ;  /* 0x0000004a04d07947 */ /* 0x008ff0000b800000 */
[----:B------:R-:W2:Y:S02]  /*c6d0*/  S2R R5, SR_TID.X ;  /* 0x0000000000057919 */ /* 0x000ea40000002100 */
[----:B--2---:R-:W-:-:S04]  /*c6e0*/  SHF.R.U32.HI R5, RZ, 0x5, R5 ;  /* 0x00000005ff057819 */ /* 0x004fc80000011605 */
[----:B------:R-:W-:-:S05]  /*c6f0*/  LOP3.LUT R5, R5, 0x3, RZ, 0xc0, !PT ;  /* 0x0000000305057812 */ /* 0x000fca00078ec0ff */
[----:B------:R2:W3:Y:S02]  /*c700*/  SHFL.IDX PT, R14, R5, RZ, 0x1f ;  /* 0x00001fff050e7589 */ /* 0x0004e400000e0000 */
.L_x_2637:
[----:B------:R-:W-:Y:S01]  /*c710*/  PLOP3.LUT P1, PT, PT, PT, PT, 0x8, 0x0 ;  /* 0x000000000000781c */ /* 0x000fe20003f2e170 */
[----:B------:R4:W-:Y:S01]  /*c720*/  STL [R1], R0 ;  /* 0x0000000001007387 */ /* 0x0009e20000100800 */
[----:B---3--:R-:W-:-:S03]  /*c730*/  ISETP.NE.AND P0, PT, R14, RZ, PT ;  /* 0x000000ff0e00720c */ /* 0x008fc60003f05270 */
[----:B------:R3:W-:Y:S01]  /*c740*/  STL [R1+0xc], R4 ;  /* 0x00000c0401007387 */ /* 0x0007e20000100800 */
[----:B----4-:R-:W-:-:S05]  /*c750*/  P2R R0, PR, RZ, 0x2 ;  /* 0x00000002ff007803 */ /* 0x010fca0000000000 */
[----:B------:R3:W-:Y:S04]  /*c760*/  STL [R1+0x20], R0 ;  /* 0x0000200001007387 */ /* 0x0007e80000100800 */
[----:B------:R-:W-:Y:S05]  /*c770*/  @P0 BRA `(.L_x_2535) ;  /* 0x0000000400300947 */ /* 0x000fea0003800000 */
[----:B------:R-:W-:-:S03]  /*c780*/  UMOV UR4, 0xffffffff ;  /* 0xffffffff00047882 */ /* 0x000fc60000000000 */
[----:B------:R-:W-:Y:S05]  /*c790*/  BRA.DIV UR4, `(.L_x_2536) ;  /* 0x0000004a04d07947 */ /* 0x000fea000b800000 */
[----:B------:R-:W-:-:S13]  /*c7a0*/  ELECT P6, URZ, PT ;  /* 0x00000000003f782f */ /* 0x000fda00038c0000 */
.L_x_2640:
[----:B------:R-:W-:Y:S05]  /*c7b0*/  @!P6 BRA `(.L_x_2535) ;  /* 0x000000040020e947 */ /* 0x000fea0003800000 */
[----:B------:R-:W-:-:S04]  /*c7c0*/  ISETP.NE.U32.AND P0, PT, R2, RZ, PT ;  /* 0x000000ff0200720c */ /* 0x000fc80003f05070 */
[----:B------:R-:W-:-:S13]  /*c7d0*/  ISETP.NE.AND.EX P0, PT, R3, RZ, PT, P0 ;  /* 0x000000ff0300720c */ /* 0x000fda0003f05300 */
[----:B------:R-:W-:Y:S05]  /*c7e0*/  @!P0 BRA `(.L_x_2537) ;  /* 0x0000000000548947 */ /* 0x000fea0003800000 */
[----:B------:R-:W4:Y:S01]  /*c7f0*/  LDC R6, c[0x0][0x43c] ;  /* 0x00010f00ff067b82 */ /* 0x000f220000000800 */
[----:B01----:R-:W-:Y:S01]  /*c800*/  IMAD.MOV.U32 R9, RZ, RZ, R4 ;  /* 0x000000ffff097224 */ /* 0x003fe200078e0004 */
[----:B------:R-:W-:-:S03]  /*c810*/  ULDC.64 UR4, c[0x0][0x428] ;  /* 0x00010a0000047ab9 */ /* 0x000fc60000000a00 */
[----:B---3--:R-:W-:Y:S01]  /*c820*/  IMAD.MOV.U32 R0, RZ, RZ, R9 ;  /* 0x000000ffff007224 */ /* 0x008fe200078e0009 */
[----:B----4-:R-:W-:-:S13]  /*c830*/  ISETP.NE.AND P0, PT, R6, 0x1, PT ;  /* 0x000000010600780c */ /* 0x010fda0003f05270 */
[----:B--2---:R-:W0:Y:S02]  /*c840*/  @P0 LDC.64 R4, c[0x0][0x440] ;  /* 0x00011000ff040b82 */ /* 0x004e240000000a00 */
        /* <DEDUP_REMOVED lines=13> */
[----:B------:R-:W2:Y:S04]  /*c920*/  LDG.E R0, desc[UR40][R2.64] ;  /* 0x0000002802007981 */ /* 0x000ea8000c1e1900 */
[----:B--2---:R4:W-:Y:S02]  /*c930*/  STL [R1], R0 ;  /* 0x0000000001007387 */ /* 0x0049e40000100800 */
.L_x_2537:
[----:B------:R-:W5:Y:S04]  /*c940*/  LDL R7, [R1+0x4] ;  /* 0x0000040001077983 */ /* 0x000f680000100800 */
[----:B---34-:R-:W5:Y:S04]  /*c950*/  LDL R0, [R1+0x8] ;  /* 0x0000080001007983 */ /* 0x018f680000100800 */
[----:B------:R-:W3:Y:S01]  /*c960*/  LDL R2, [R1+0x14] ;  /* 0x0000140001027983 */ /* 0x000ee20000100800 */
[----:B-----5:R-:W-:Y:S01]  /*c970*/  IMAD R0, R0, 0x8, R7 ;  /* 0x0000000800007824 */ /* 0x020fe200078e0207 */
[----:B---3--:R-:W-:-:S04]  /*c980*/  SHF.L.U32 R2, R2, 0x1f, RZ ;  /* 0x0000001f02027819 */ /* 0x008fc800000006ff */
[----:B------:R-:W3:Y:S02]  /*c990*/  SYNCS.PHASECHK.TRANS64.TRYWAIT P0, [R0+URZ+0x28840], R2 ;  /* 0x02884002000075a7 */ /* 0x000ee4000800017f */
[----:B---3--:R-:W-:Y:S05]  /*c9a0*/  @!P0 BRA `(.L_x_2538) ;  /* 0x00000048006c8947 */ /* 0x008fea0003800000 */
.L_x_2641:
[----:B------:R-:W4:Y:S02]  /*c9b0*/  S2R R3, SR_TID.X ;  /* 0x0000000000037919 */ /* 0x000f240000002100 */
        /* <DEDUP_REMOVED lines=10> */
.L_x_2539:
[----:B--2---:R-:W2:Y:S04]  /*ca60*/  LDL R5, [R1+0x4] ;  /* 0x0000040001057983 */ /* 0x004ea80000100800 */
[----:B------:R-:W2:Y:S04]  /*ca70*/  LDL R4, [R1+0x8] ;  /* 0x0000080001047983 */ /* 0x000ea80000100800 */
[----:B------:R-:W4:Y:S04]  /*ca80*/  LDL R6, [R1+0xc] ;  /* 0x00000c0001067983 */ /* 0x000f280000100800 */
[----:B------:R-:W5:Y:S04]  /*ca90*/  LDL R3, [R1+0x18] ;  /* 0x0000180001037983 */ /* 0x000f680000100800 */
[----:B---3--:R-:W3:Y:S01]  /*caa0*/  LDL R2, [R1] ;  /* 0x0000000001027983 */ /* 0x008ee20000100800 */
[----:B------:R-:W-:Y:S01]  /*cab0*/  R2UR UR9, R0 ;  /* 0x00000000000972ca */ /* 0x000fe200000e0000 */
[----:B------:R-:W-:Y:S01]  /*cac0*/  UIADD3 UR4, UP0, UR38, 0x370, URZ ;  /* 0x0000037026047890 */ /* 0x000fe2000ff1e03f */
[----:B------:R-:W-:-:S02]  /*cad0*/  R2UR UR12, R18 ;  /* 0x00000000120c72ca */ /* 0x000fc400000e0000 */
[----:B------:R-:W-:Y:S01]  /*cae0*/  PLOP3.LUT P0, PT, PT, PT, PT, 0x80, 0x0 ;  /* 0x000000000000781c */ /* 0x000fe20003f0f070 */
[----:B------:R-:W-:Y:S01]  /*caf0*/  UMOV UR10, URZ ;  /* 0x0000003f000a7c82 */ /* 0x000fe20008000000 */
[----:B------:R-:W-:-:S07]  /*cb00*/  UMOV UR7, 0x14f00000 ;  /* 0x14f0000000077882 */ /* 0x000fce0000000000 */
[----:B------:R-:W-:Y:S01]  /*cb10*/  UIADD3 UR9, UR9, 0x28830, URZ ;  /* 0x0002883009097890 */ /* 0x000fe2000fffe03f */
[----:B------:R-:W-:Y:S01]  /*cb20*/  UMOV UR15, 0x40 ;  /* 0x00000040000f7882 */ /* 0x000fe20000000000 */
[----:B--2---:R-:W-:Y:S01]  /*cb30*/  IMAD R0, R4, 0x8000, R5 ;  /* 0x0000800004007824 */ /* 0x004fe200078e0205 */
[----:B----4-:R-:W-:-:S04]  /*cb40*/  R2UR UR11, R6 ;  /* 0x00000000060b72ca */ /* 0x010fc800000e0000 */
[----:B------:R-:W-:Y:S02]  /*cb50*/  R2UR UR6, R0 ;  /* 0x00000000000672ca */ /* 0x000fe400000e0000 */
[----:B-----5:R-:W-:Y:S02]  /*cb60*/  R2UR UR5, R3 ;  /* 0x00000000030572ca */ /* 0x020fe400000e0000 */
[----:B---3--:R-:W-:-:S09]  /*cb70*/  R2UR UR13, R2 ;  /* 0x00000000020d72ca */ /* 0x008fd200000e0000 */
[----:B------:R-:W-:Y:S02]  /*cb80*/  UIADD3 UR8, UR6, 0x18400, URZ ;  /* 0x0001840006087890 */ /* 0x000fe4000fffe03f */
[----:B------:R-:W-:Y:S02]  /*cb90*/  ULEA UR11, UR11, UR5, 0x7 ;  /* 0x000000050b0b7291 */ /* 0x000fe4000f8e383f */
[----:B------:R-:W-:Y:S02]  /*cba0*/  UIADD3.X UR5, URZ, UR39, URZ, UP0, !UPT ;  /* 0x000000273f057290 */ /* 0x000fe400087fe43f */
[----:B------:R-:W-:Y:S01]  /*cbb0*/  UIADD3 UR14, UR6, 0x1c400, URZ ;  /* 0x0001c400060e7890 */ /* 0x000fe2000fffe03f */
[----:B------:R-:W-:Y:S02]  /*cbc0*/  P2R R0, PR, RZ, 0x1 ;  /* 0x00000001ff007803 */ /* 0x000fe40000000000 */
[----:B------:R-:W-:-:S04]  /*cbd0*/  UMOV UR6, 0x0 ;  /* 0x0000000000067882 */ /* 0x000fc80000000000 */
[----:B------:R2:W-:Y:S01]  /*cbe0*/  UTMALDG.4D [UR8], [UR4], desc[UR6] ;  /* 0x00000608040075b4 */ /* 0x0005e20008019000 */
[----:B------:R4:W-:Y:S01]  /*cbf0*/  STL [R1+0x20], R0 ;  /* 0x0000200001007387 */ /* 0x0009e20000100800 */
[----:B--2---:R-:W-:Y:S01]  /*cc00*/  UMOV UR8, UR14 ;  /* 0x0000000e00087c82 */ /* 0x004fe20008000000 */
[----:B------:R-:W-:Y:S02]  /*cc10*/  UMOV UR10, UR15 ;  /* 0x0000000f000a7c82 */ /* 0x000fe40008000000 */
[----:B------:R4:W-:Y:S01]  /*cc20*/  UTMALDG.4D [UR8], [UR4], desc[UR6] ;  /* 0x00000608040075b4 */ /* 0x0009e20008019000 */
[----:B------:R-:W-:Y:S02]  /*cc30*/  NOP ;  /* 0x0000000000007918 */ /* 0x000fe40000000000 */
.L_x_2535:
[----:B------:R-:W5:Y:S04]  /*cc40*/  LDL R2, [R1+0x4] ;  /* 0x0000040001027983 */ /* 0x000f680000100800 */
[----:B------:R-:W5:Y:S04]  /*cc50*/  LDL.LU R3, [R1+0x30] ;  /* 0x0000300001037983 */ /* 0x000f680000300800 */
[----:B--2---:R-:W2:Y:S04]  /*cc60*/  LDL.LU R5, [R1+0x28] ;  /* 0x0000280001057983 */ /* 0x004ea80000300800 */
[----:B---3--:R-:W3:Y:S01]  /*cc70*/  LDL.LU R4, [R1+0x38] ;  /* 0x0000380001047983 */ /* 0x008ee20000300800 */
[----:B------:R-:W-:Y:S05]  /*cc80*/  WARPSYNC.ALL ;  /* 0x0000000000007948 */ /* 0x000fea0003800000 */
[----:B----4-:R-:W-:Y:S01]  /*cc90*/  ULDC.64 UR4, c[0x0][0x298] ;  /* 0x0000a60000047ab9 */ /* 0x010fe20000000a00 */
[----:B------:R-:W-:Y:S01]  /*cca0*/  ULDC.64 UR6, c[0x0][0xa00] ;  /* 0x0002800000067ab9 */ /* 0x000fe20000000a00 */
[----:B------:R-:W-:Y:S01]  /*ccb0*/  BSSY B6, `(.L_x_2540) ;  /* 0x0000024000067945 */ /* 0x000fe20003800000 */
[----:B------:R-:W-:Y:S01]  /*ccc0*/  BAR.SYNC.DEFER_BLOCKING 0x8, 0x180 ;  /* 0x0206000000007b1d */ /* 0x000fe20000010000 */
[----:B------:R-:W-:-:S04]  /*ccd0*/  ISETP.NE.U32.AND P0, PT, RZ, UR6, PT ;  /* 0x00000006ff007c0c */ /* 0x000fc8000bf05070 */
[----:B------:R-:W-:Y:S01]  /*cce0*/  ISETP.NE.AND.EX P0, PT, RZ, UR7, PT, P0 ;  /* 0x00000007ff007c0c */ /* 0x000fe2000bf05300 */
[----:B-----5:R-:W-:Y:S01]  /*ccf0*/  VIADD R2, R2, 0x10400 ;  /* 0x0001040002027836 */ /* 0x020fe20000000000 */
[----:B------:R-:W-:-:S04]  /*cd00*/  SHF.R.S32.HI R0, RZ, 0x1f, R3 ;  /* 0x0000001fff007819 */ /* 0x000fc80000011403 */
[----:B------:R-:W-:Y:S02]  /*cd10*/  LOP3.LUT P1, RZ, R2, 0x3ff, RZ, 0xc0, !PT ;  /* 0x000003ff02ff7812 */ /* 0x000fe4000782c0ff */
[----:B--2---:R-:W-:Y:S01]  /*cd20*/  SEL R5, R5, RZ, !P0 ;  /* 0x000000ff05057207 */ /* 0x004fe20004000000 */
[----:B------:R-:W-:Y:S01]  /*cd30*/  IMAD R0, R0, UR4, RZ ;  /* 0x0000000400007c24 */ /* 0x000fe2000f8e02ff */
[----:B---3--:R-:W-:-:S03]  /*cd40*/  SEL R4, R4, RZ, !P0 ;  /* 0x000000ff04047207 */ /* 0x008fc60004000000 */
[C---:B------:R-:W-:Y:S02]  /*cd50*/  IMAD R0, R3.reuse, UR5, R0 ;  /* 0x0000000503007c24 */ /* 0x040fe4000f8e0200 */
[----:B------:R-:W-:-:S05]  /*cd60*/  IMAD.WIDE.U32 R2, R3, UR4, RZ ;  /* 0x0000000403027c25 */ /* 0x000fca000f8e00ff */
[----:B------:R2:W-:Y:S04]  /*cd70*/  STL.64 [R1+0x40], R2 ;  /* 0x0000400201007387 */ /* 0x0005e80000100a00 */
[----:B------:R3:W-:Y:S04]  /*cd80*/  STL [R1+0x28], R5 ;  /* 0x0000280501007387 */ /* 0x0007e80000100800 */
[----:B------:R3:W-:Y:S01]  /*cd90*/  STL [R1+0x4c], R4 ;  /* 0x00004c0401007387 */ /* 0x0007e20000100800 */
[----:B--2---:R-:W-:Y:S01]  /*cda0*/  IMAD.IADD R2, R3, 0x1, R0 ;  /* 0x0000000103027824 */ /* 0x004fe200078e0200 */
[----:B------:R-:W-:-:S05]  /*cdb0*/  SHF.R.S32.HI R0, RZ, 0x1f, R18 ;  /* 0x0000001fff007819 */ /* 0x000fca0000011412 */
[----:B------:R3:W-:Y:S04]  /*cdc0*/  STL [R1+0x38], R0 ;  /* 0x0000380001007387 */ /* 0x0007e80000100800 */
[----:B------:R3:W-:Y:S01]  /*cdd0*/  STL [R1+0x30], R2 ;  /* 0x0000300201007387 */ /* 0x0007e20000100800 */
[----:B------:R-:W-:Y:S05]  /*cde0*/  @!P1 BRA `(.L_x_2541) ;  /* 0x0000000000409947 */ /* 0x000fea0003800000 */
[----:B---3--:R-:W-:Y:S01]  /*cdf0*/  MOV R2, 0x0 ;  /* 0x0000000000027802 */ /* 0x008fe20000000f00 */
[----:B------:R-:W-:Y:S01]  /*ce00*/  ULDC.64 UR4, c[0x4][0xa0] ;  /* 0x0100280000047ab9 */ /* 0x000fe20000000a00 */
[----:B------:R-:W-:Y:S01]  /*ce10*/  ULDC.64 UR6, c[0x4][0xa8] ;  /* 0x01002a0000067ab9 */ /* 0x000fe20000000a00 */
[----:B------:R-:W-:Y:S01]  /*ce20*/  ULDC.64 UR8, c[0x4][0x20] ;  /* 0x0100080000087ab9 */ /* 0x000fe20000000a00 */
[----:B------:R-:W-:Y:S02]  /*ce30*/  IMAD.U32 R4, RZ, RZ, UR4 ;  /* 0x00000004ff047e24 */ /* 0x000fe4000f8e00ff */
[----:B------:R-:W2:Y:S01]  /*ce40*/  LDC.64 R2, c[0x4][R2] ;  /* 0x0100000002027b82 */ /* 0x000ea20000000a00 */
        /* <DEDUP_REMOVED lines=9> */
[----:B012---:R-:W-:Y:S05]  /*cee0*/  CALL.ABS.NOINC R2 ;  /* 0x0000000002007343 */ /* 0x007fea0003c00000 */
.L_x_2541:
[----:B------:R-:W-:Y:S05]  /*cef0*/  BSYNC B6 ;  /* 0x0000000000067941 */ /* 0x000fea0003800000 */
.L_x_2540:
[----:B---3--:R-:W2:Y:S01]  /*cf00*/  LDL.LU R5, [R1+0x30] ;  /* 0x0000300001057983 */ /* 0x008ea20000300800 */
[----:B------:R-:W-:Y:S01]  /*cf10*/  ULDC.64 UR4, c[0x0][0x2d8] ;  /* 0x0000b60000047ab9 */ /* 0x000fe20000000a00 */
[----:B------:R-:W3:Y:S01]  /*cf20*/  LDC R7, c[0x0][0x448] ;  /* 0x00011200ff077b82 */ /* 0x000ee20000000800 */
[----:B------:R-:W-:Y:S01]  /*cf30*/  ULDC.64 UR6, c[0x0][0x280] ;  /* 0x0000a00000067ab9 */ /* 0x000fe20000000a00 */
[----:B------:R-:W2:Y:S04]  /*cf40*/  LDL.LU.64 R2, [R1+0x40] ;  /* 0x0000400001027983 */ /* 0x000ea80000300a00 */
[----:B------:R-:W4:Y:S04]  /*cf50*/  LDL.LU R0, [R1+0x38] ;  /* 0x0000380001007983 */ /* 0x000f280000300800 */
[----:B------:R-:W4:Y:S04]  /*cf60*/  LDL.LU R6, [R1+0x4c] ;  /* 0x00004c0001067983 */ /* 0x000f280000300800 */
[----:B------:R-:W4:Y:S01]  /*cf70*/  LDL.LU R4, [R1+0x28] ;  /* 0x0000280001047983 */ /* 0x000f220000300800 */
[----:B01----:R-:W0:Y:S03]  /*cf80*/  S2R R9, SR_TID.X ;  /* 0x0000000000097919 */ /* 0x003e260000002100 */
[----:B------:R1:W5:Y:S01]  /*cf90*/  LDL R10, [R1+0x34] ;  /* 0x00003400010a7983 */ /* 0x0003620000100800 */
[----:B---3--:R-:W-:Y:S01]  /*cfa0*/  ISETP.NE.AND P0, PT, R7, 0x1, PT ;  /* 0x000000010700780c */ /* 0x008fe20003f05270 */
[----:B0-----:R-:W-:-:S05]  /*cfb0*/  IMAD.SHL.U32 R8, R9, 0x8, RZ ;  /* 0x0000000809087824 */ /* 0x001fca00078e00ff */
[----:B------:R-:W-:-:S04]  /*cfc0*/  LOP3.LUT R8, R8, 0x38, RZ, 0xc0, !PT ;  /* 0x0000003808087812 */ /* 0x000fc800078ec0ff */
[----:B------:R-:W-:Y:S01]  /*cfd0*/  LOP3.LUT R8, R8, 0x40, RZ, 0xfc, !PT ;  /* 0x0000004008087812 */ /* 0x000fe200078efcff */
[----:B--2---:R-:W-:Y:S02]  /*cfe0*/  IMAD.MOV.U32 R3, RZ, RZ, R5 ;  /* 0x000000ffff037224 */ /* 0x004fe400078e0005 */
[----:B------:R-:W0:Y:S01]  /*cff0*/  S2R R5, SR_TID.X ;  /* 0x0000000000057919 */ /* 0x000e220000002100 */
[----:B----4-:R-:W-:Y:S02]  /*d000*/  IMAD R0, R0, UR4, RZ ;  /* 0x0000000400007c24 */ /* 0x010fe4000f8e02ff */
[----:B------:R-:W-:-:S04]  /*d010*/  IMAD.WIDE.U32 R2, R18, UR4, R2 ;  /* 0x0000000412027c25 */ /* 0x000fc8000f8e0002 */
[----:B------:R-:W-:Y:S01]  /*d020*/  IMAD R0, R18, UR5, R0 ;  /* 0x0000000512007c24 */ /* 0x000fe2000f8e0200 */
[----:B------:R-:W-:-:S03]  /*d030*/  ULDC.64 UR4, c[0x0][0x2e0] ;  /* 0x0000b80000047ab9 */ /* 0x000fc60000000a00 */
[----:B------:R-:W-:Y:S02]  /*d040*/  IMAD.IADD R3, R3, 0x1, R0 ;  /* 0x0000000103037824 */ /* 0x000fe400078e0200 */
[----:B------:R-:W-:Y:S02]  /*d050*/  IMAD R0, R6, UR4, RZ ;  /* 0x0000000406007c24 */ /* 0x000fe4000f8e02ff */
[C---:B------:R-:W-:Y:S01]  /*d060*/  IMAD.WIDE.U32 R2, R4.reuse, UR4, R2 ;  /* 0x0000000404027c25 */ /* 0x040fe2000f8e0002 */
[----:B------:R-:W2:Y:S03]  /*d070*/  @P0 LDC R6, c[0x0][0x450] ;  /* 0x00011400ff060b82 */ /* 0x000ea60000000800 */
[----:B------:R-:W-:Y:S01]  /*d080*/  IMAD R0, R4, UR5, R0 ;  /* 0x0000000504007c24 */ /* 0x000fe2000f8e0200 */
[----:B------:R-:W-:Y:S01]  /*d090*/  ULDC.64 UR4, c[0x0][0x2d0] ;  /* 0x0000b40000047ab9 */ /* 0x000fe20000000a00 */
[----:B------:R-:W3:Y:S02]  /*d0a0*/  S2R R4, SR_TID.X ;  /* 0x0000000000047919 */ /* 0x000ee40000002100 */
[----:B------:R-:W-:Y:S01]  /*d0b0*/  IMAD.IADD R3, R3, 0x1, R0 ;  /* 0x0000000103037824 */ /* 0x000fe200078e0200 */
[----:B0-----:R-:W-:-:S04]  /*d0c0*/  LOP3.LUT R5, R5, 0x7f, RZ, 0xc0, !PT ;  /* 0x0000007f05057812 */ /* 0x001fc800078ec0ff */
[----:B------:R-:W-:Y:S01]  /*d0d0*/  SHF.R.U32.HI R5, RZ, 0x3, R5 ;  /* 0x00000003ff057819 */ /* 0x000fe20000011605 */
[----:B---3--:R-:W-:-:S05]  /*d0e0*/  IMAD.SHL.U32 R4, R4, 0x10, RZ ;  /* 0x0000001004047824 */ /* 0x008fca00078e00ff */
[----:B------:R-:W-:Y:S02]  /*d0f0*/  LOP3.LUT R4, R5, 0x70, R4, 0xf8, !PT ;  /* 0x0000007005047812 */ /* 0x000fe400078ef804 */
[----:B------:R-:W0:Y:S03]  /*d100*/  @P0 LDC R5, c[0x0][0x44c] ;  /* 0x00011300ff050b82 */ /* 0x000e260000000800 */
[----:B------:R-:W-:-:S04]  /*d110*/  IMAD R0, R17, 0x80, R4 ;  /* 0x0000008011007824 */ /* 0x000fc800078e0204 */
[----:B------:R-:W-:Y:S02]  /*d120*/  IMAD.MOV.U32 R4, RZ, RZ, R0 ;  /* 0x000000ffff047224 */ /* 0x000fe400078e0000 */
[----:B0-----:R-:W-:-:S05]  /*d130*/  @P0 IMAD.HI.U32 R5, R0, R5, RZ ;  /* 0x0000000500050227 */ /* 0x001fca00078e00ff */
[----:B--2---:R-:W-:-:S05]  /*d140*/  @P0 SHF.R.U32.HI R4, RZ, R6, R5 ;  /* 0x00000006ff040219 */ /* 0x004fca0000011605 */
[----:B------:R-:W-:-:S04]  /*d150*/  IMAD.MOV R5, RZ, RZ, -R4 ;  /* 0x000000ffff057224 */ /* 0x000fc800078e0a04 */
[----:B------:R-:W-:Y:S01]  /*d160*/  IMAD R0, R7, R5, R0 ;  /* 0x0000000507007224 */ /* 0x000fe200078e0200 */
[----:B------:R-:W-:Y:S01]  /*d170*/  SHF.R.S32.HI R5, RZ, 0x1f, R4 ;  /* 0x0000001fff057819 */ /* 0x000fe20000011404 */
[----:B------:R-:W-:-:S04]  /*d180*/  IMAD.WIDE.U32 R2, R4, UR4, R2 ;  /* 0x0000000404027c25 */ /* 0x000fc8000f8e0002 */
[----:B------:R-:W-:-:S04]  /*d190*/  IMAD R5, R5, UR4, RZ ;  /* 0x0000000405057c24 */ /* 0x000fc8000f8e02ff */
[----:B------:R-:W-:Y:S01]  /*d1a0*/  IMAD R4, R4, UR5, R5 ;  /* 0x0000000504047c24 */ /* 0x000fe2000f8e0205 */
[----:B------:R-:W-:-:S03]  /*d1b0*/  ULDC.64 UR4, c[0x0][0x2c8] ;  /* 0x0000b20000047ab9 */ /* 0x000fc60000000a00 */
[----:B------:R-:W-:Y:S01]  /*d1c0*/  IMAD.IADD R3, R3, 0x1, R4 ;  /* 0x0000000103037824 */ /* 0x000fe200078e0204 */
[----:B------:R-:W-:-:S05]  /*d1d0*/  SHF.R.S32.HI R4, RZ, 0x1f, R0 ;  /* 0x0000001fff047819 */ /* 0x000fca0000011400 */
[----:B------:R-:W-:Y:S02]  /*d1e0*/  IMAD R6, R4, UR4, RZ ;  /* 0x0000000404067c24 */ /* 0x000fe4000f8e02ff */
[----:B------:R-:W-:Y:S01]  /*d1f0*/  IMAD.WIDE.U32 R4, R0, UR4, R2 ;  /* 0x0000000400047c25 */ /* 0x000fe2000f8e0002 */
[----:B------:R-:W-:Y:S02]  /*d200*/  ULDC UR4, c[0x0][0x2b8] ;  /* 0x0000ae0000047ab9 */ /* 0x000fe40000000800 */
[----:B------:R-:W-:Y:S02]  /*d210*/  ISETP.GE.AND P1, PT, R8, UR4, PT ;  /* 0x0000000408007c0c */ /* 0x000fe4000bf26270 */
[----:B------:R1:W5:Y:S01]  /*d220*/  LDL R8, [R1+0x24] ;  /* 0x0000240001087983 */ /* 0x0003620000100800 */
[----:B------:R-:W-:Y:S02]  /*d230*/  IMAD.SHL.U32 R9, R9, 0x8, RZ ;  /* 0x0000000809097824 */ /* 0x000fe400078e00ff */
[----:B------:R-:W-:-:S03]  /*d240*/  IMAD R0, R0, UR5, R6 ;  /* 0x0000000500007c24 */ /* 0x000fc6000f8e0206 */
[----:B------:R-:W-:Y:S01]  /*d250*/  LOP3.LUT R9, R9, 0x38, RZ, 0xc0, !PT ;  /* 0x0000003809097812 */ /* 0x000fe200078ec0ff */
[----:B------:R-:W-:Y:S01]  /*d260*/  IMAD.IADD R0, R5, 0x1, R0 ;  /* 0x0000000105007824 */ /* 0x000fe200078e0200 */
[C---:B------:R-:W-:Y:S02]  /*d270*/  LEA R3, P2, R4.reuse, UR6, 0x1 ;  /* 0x0000000604037c11 */ /* 0x040fe4000f8408ff */
[----:B------:R-:W-:Y:S01]  /*d280*/  ISETP.GE.AND P0, PT, R9, UR4, PT ;  /* 0x0000000409007c0c */ /* 0x000fe2000bf06270 */
[----:B------:R-:W-:Y:S01]  /*d290*/  UMOV UR4, 0xffffffff ;  /* 0xffffffff00047882 */ /* 0x000fe20000000000 */
[----:B------:R-:W-:Y:S02]  /*d2a0*/  LEA.HI.X R0, R4, UR7, R0, 0x1, P2 ;  /* 0x0000000704007c11 */ /* 0x000fe400090f0c00 */
[----:B-1----:R-:W-:Y:S09]  /*d2b0*/  BRA.DIV UR4, `(.L_x_2542) ;  /* 0x00000042043c7947 */ /* 0x002ff2000b800000 */
[----:B------:R-:W0:Y:S01]  /*d2c0*/  S2R R4, SR_TID.X ;  /* 0x0000000000047919 */ /* 0x000e220000002100 */
[----:B-----5:R-:W-:Y:S01]  /*d2d0*/  IMAD R2, R10, R7, RZ ;  /* 0x000000070a027224 */ /* 0x020fe200078e02ff */
[----:B------:R-:W1:Y:S04]  /*d2e0*/  SHFL.IDX PT, R5, R3, RZ, 0x181f ;  /* 0x00181fff03057589 */ /* 0x000e6800000e0000 */
[----:B------:R-:W-:Y:S04]  /*d2f0*/  SHFL.IDX PT, R6, R3, 0x1, 0x181f ;  /* 0x00381f0003067f89 */ /* 0x000fe800000e0000 */
        /* <DEDUP_REMOVED lines=9> */
[----:B0-----:R-:W-:-:S05]  /*d390*/  @!P4 IMAD.X R4, RZ, RZ, R4, P3 ;  /* 0x000000ffff04c224 */ /* 0x001fca00018e0604 */
[----:B------:R-:W-:-:S04]  /*d3a0*/  @!P4 LOP3.LUT R5, R5, R4, RZ, 0x3c, !PT ;  /* 0x000000040505c212 */ /* 0x000fc800078e3cff */
[----:B------:R-:W-:-:S04]  /*d3b0*/  @!P4 LOP3.LUT R4, R5, R4, RZ, 0x3c, !PT ;  /* 0x000000040504c212 */ /* 0x000fc800078e3cff */
[----:B------:R-:W-:-:S05]  /*d3c0*/  @!P4 LOP3.LUT R5, R5, R4, RZ, 0x3c, !PT ;  /* 0x000000040505c212 */ /* 0x000fca00078e3cff */
[----:B------:R-:W-:Y:S04]  /*d3d0*/  @!P4 LDGSTS.E.BYPASS.LTC128B.128 [R8+0x10400], desc[UR40][R4.64], !P0 ;  /* 0x104000000408cfae */ /* 0x000fe8000c101d68 */
[----:B------:R0:W-:Y:S02]  /*d3e0*/  @!P4 LDGSTS.E.BYPASS.LTC128B.128 [R8+0x14400], desc[UR40][R4.64+0x80], !P1 ;  /* 0x144000800408cfae */ /* 0x0001e4000c901d68 */
[----:B0-----:R-:W-:-:S05]  /*d3f0*/  @!P2 LEA R5, P3, R9, R6, 0x1 ;  /* 0x000000060905a211 */ /* 0x001fca00078608ff */
[----:B------:R-:W-:-:S05]  /*d400*/  @!P2 IMAD.X R4, RZ, RZ, R7, P3 ;  /* 0x000000ffff04a224 */ /* 0x000fca00018e0607 */
[----:B------:R-:W-:-:S04]  /*d410*/  @!P2 LOP3.LUT R5, R5, R4, RZ, 0x3c, !PT ;  /* 0x000000040505a212 */ /* 0x000fc800078e3cff */
[----:B------:R-:W-:-:S04]  /*d420*/  @!P2 LOP3.LUT R4, R5, R4, RZ, 0x3c, !PT ;  /* 0x000000040504a212 */ /* 0x000fc800078e3cff */
[----:B------:R-:W-:-:S05]  /*d430*/  @!P2 LOP3.LUT R5, R5, R4, RZ, 0x3c, !PT ;  /* 0x000000040505a212 */ /* 0x000fca00078e3cff */
[----:B------:R-:W-:Y:S04]  /*d440*/  @!P2 LDGSTS.E.BYPASS.LTC128B.128 [R8+0x10c00], desc[UR40][R4.64], !P0 ;  /* 0x10c000000408afae */ /* 0x000fe8000c101d68 */
[----:B------:R0:W-:Y:S02]  /*d450*/  @!P2 LDGSTS.E.BYPASS.LTC128B.128 [R8+0x14c00], desc[UR40][R4.64+0x80], !P1 ;  /* 0x14c000800408afae */ /* 0x0001e4000c901d68 */
[----:B0-----:R-:W-:Y:S02]  /*d460*/  VIADD R4, R17, 0x20 ;  /* 0x0000002011047836 */ /* 0x001fe40000000000 */
[----:B------:R-:W0:Y:S03]  /*d470*/  SHFL.IDX PT, R5, R3, 0x2, 0x181f ;  /* 0x00581f0003057f89 */ /* 0x000e2600000e0000 */
[----:B------:R-:W-:-:S02]  /*d480*/  ISETP.GE.AND P2, PT, R4, R2, PT ;  /* 0x000000020400720c */ /* 0x000fc40003f46270 */
[----:B------:R-:W1:Y:S11]  /*d490*/  SHFL.IDX PT, R4, R0, 0x2, 0x181f ;  /* 0x00581f0000047f89 */ /* 0x000e7600000e0000 */
[----:B0-----:R-:W-:-:S05]  /*d4a0*/  @!P2 LEA R5, P3, R9, R5, 0x1 ;  /* 0x000000050905a211 */ /* 0x001fca00078608ff */
[----:B-1----:R-:W-:-:S05]  /*d4b0*/  @!P2 IMAD.X R4, RZ, RZ, R4, P3 ;  /* 0x000000ffff04a224 */ /* 0x002fca00018e0604 */
        /* <DEDUP_REMOVED lines=40> */
[----:B------:R-:W-:Y:S01]  /*d740*/  ISETP.GE.AND P2, PT, R4, R2, PT ;  /* 0x000000020400720c */ /* 0x000fe20003f46270 */
[----:B------:R-:W-:Y:S04]  /*d750*/  SHFL.IDX PT, R3, R3, 0x7, 0x181f ;  /* 0x00f81f0003037f89 */ /* 0x000fe800000e0000 */
[----:B------:R-:W1:Y:S04]  /*d760*/  SHFL.IDX PT, R4, R0, 0x6, 0x181f ;  /* 0x00d81f0000047f89 */ /* 0x000e6800000e0000 */
[----:B------:R-:W2:Y:S04]  /*d770*/  SHFL.IDX PT, R0, R0, 0x7, 0x181f ;  /* 0x00f81f0000007f89 */ /* 0x000ea800000e0000 */
[----:B0-----:R-:W-:-:S05]  /*d780*/  @!P2 LEA R5, P3, R9, R5, 0x1 ;  /* 0x000000050905a211 */ /* 0x001fca00078608ff */
[----:B-1----:R-:W-:-:S05]  /*d790*/  @!P2 IMAD.X R4, RZ, RZ, R4, P3 ;  /* 0x000000ffff04a224 */ /* 0x002fca00018e0604 */
[----:B------:R-:W-:-:S04]  /*d7a0*/  @!P2 LOP3.LUT R5, R5, R4, RZ, 0x3c, !PT ;  /* 0x000000040505a212 */ /* 0x000fc800078e3cff */
[----:B------:R-:W-:-:S04]  /*d7b0*/  @!P2 LOP3.LUT R4, R5, R4, RZ, 0x3c, !PT ;  /* 0x000000040504a212 */ /* 0x000fc800078e3cff */
[----:B------:R-:W-:-:S05]  /*d7c0*/  @!P2 LOP3.LUT R5, R5, R4, RZ, 0x3c, !PT ;  /* 0x000000040505a212 */ /* 0x000fca00078e3cff */
[----:B------:R1:W-:Y:S04]  /*d7d0*/  @!P2 LDGSTS.E.BYPASS.LTC128B.128 [R8+0x13400], desc[UR40][R4.64], !P0 ;  /* 0x134000000408afae */ /* 0x0003e8000c101d68 */
[----:B--2---:R1:W-:Y:S02]  /*d7e0*/  @!P2 LDGSTS.E.BYPASS.LTC128B.128 [R8+0x17400], desc[UR40][R4.64+0x80], !P1 ;  /* 0x174000800408afae */ /* 0x0043e4000c901d68 */
.L_x_2658:
        /* <DEDUP_REMOVED lines=11> */
.L_x_2544:
[----:B------:R-:W-:Y:S05]  /*d8a0*/  BSYNC B0 ;  /* 0x0000000000007941 */ /* 0x000fea0003800000 */
.L_x_2543:
[----:B012---:R-:W2:Y:S01]  /*d8b0*/  LDL R8, [R1+0x4] ;  /* 0x0000040001087983 */ /* 0x007ea20000100800 */
[----:B------:R-:W-:Y:S01]  /*d8c0*/  PLOP3.LUT P0, PT, PT, PT, PT, 0x80, 0x0 ;  /* 0x000000000000781c */ /* 0x000fe20003f0f070 */
[----:B------:R-:W-:Y:S01]  /*d8d0*/  NOP ;  /* 0x0000000000007918 */ /* 0x000fe20000000000 */
[----:B--2---:R-:W-:-:S11]  /*d8e0*/  VIADD R6, R8, 0x28800 ;  /* 0x0002880008067836 */ /* 0x004fd60000000000 */
.L_x_2545:
        /* <DEDUP_REMOVED lines=19> */
.L_x_2659:
[----:B------:R-:W-:Y:S05]  /*da20*/  BSYNC B0 ;  /* 0x0000000000007941 */ /* 0x000fea0003800000 */
.L_x_2546:
[----:B0-----:R-:W2:Y:S01]  /*da30*/  LDL R2, [R1+0x2c] ;  /* 0x00002c0001027983 */ /* 0x001ea20000100800 */
[----:B------:R-:W-:Y:S01]  /*da40*/  BSSY B0, `(.L_x_2548) ;  /* 0x00001f2000007945 */ /* 0x000fe20003800000 */
[----:B--2---:R-:W-:-:S13]  /*da50*/  ISETP.GE.AND P0, PT, R2, 0x2, PT ;  /* 0x000000020200780c */ /* 0x004fda0003f06270 */
[----:B------:R-:W-:Y:S05]  /*da60*/  @!P0 BRA `(.L_x_2549) ;  /* 0x0000001c00bc8947 */ /* 0x000fea0003800000 */
[C---:B------:R-:W-:Y:S01]  /*da70*/  LOP3.LUT R0, R2.reuse, 0x1, RZ, 0xc0, !PT ;  /* 0x0000000102007812 */ /* 0x040fe200078ec0ff */
[----:B------:R-:W-:Y:S01]  /*da80*/  VIADD R4, R2, 0xfffffffe ;  /* 0xfffffffe02047836 */ /* 0x000fe20000000000 */
[----:B------:R-:W-:Y:S02]  /*da90*/  BSSY B2, `(.L_x_2550) ;  /* 0x00000aa000027945 */ /* 0x000fe40003800000 */
[----:B------:R-:W-:Y:S01]  /*daa0*/  ISETP.NE.U32.AND P0, PT, R0, 0x1, PT ;  /* 0x000000010000780c */ /* 0x000fe20003f05070 */
[----:B------:R-:W-:-:S12]  /*dab0*/  IMAD.MOV.U32 R0, RZ, RZ, R4 ;  /* 0x000000ffff007224 */ /* 0x000fd800078e0004 */
[----:B------:R-:W-:Y:S05]  /*dac0*/  @!P0 BRA `(.L_x_2551) ;  /* 0x0000000800988947 */ /* 0x000fea0003800000 */
[----:B------:R-:W2:Y:S04]  /*dad0*/  LDL R5, [R1+0x20] ;  /* 0x0000200001057983 */ /* 0x000ea80000100800 */
[----:B------:R-:W3:Y:S04]  /*dae0*/  LDL R3, [R1+0x8] ;  /* 0x0000080001037983 */ /* 0x000ee80000100800 */
[----:B------:R-:W4:Y:S01]  /*daf0*/  LDL R2, [R1+0x14] ;  /* 0x0000140001027983 */ /* 0x000f220000100800 */
[----:B------:R-:W-:Y:S01]  /*db00*/  BSSY B1, `(.L_x_2552) ;  /* 0x000009e000017945 */ /* 0x000fe20003800000 */
[----:B--2---:R-:W-:Y:S01]  /*db10*/  ISETP.NE.AND P1, PT, R5, RZ, PT ;  /* 0x000000ff0500720c */ /* 0x004fe20003f25270 */
        /* <DEDUP_REMOVED lines=9> */
[----:B------:R-:W-:Y:S01]  /*dbb0*/  ISETP.NE.AND.EX P0, PT, RZ, UR5, PT, P0 ;  /* 0x00000005ff007c0c */ /* 0x000fe2000bf05300 */
[----:B------:R-:W-:-:S12]  /*dbc0*/  IMAD.MOV.U32 R7, RZ, RZ, R4 ;  /* 0x000000ffff077224 */ /* 0x000fd800078e0004 */
[----:B0-----:R-:W-:Y:S05]  /*dbd0*/  @!P0 BRA `(.L_x_2554) ;  /* 0x0000000000508947 */ /* 0x001fea0003800000 */
[----:B------:R-:W2:Y:S01]  /*dbe0*/  LDL R10, [R1+0x1c] ;  /* 0x00001c00010a7983 */ /* 0x000ea20000100800 */
[----:B------:R-:W0:Y:S03]  /*dbf0*/  LDC R5, c[0x0][0x43c] ;  /* 0x00010f00ff057b82 */ /* 0x000e260000000800 */
[----:B------:R-:W3:Y:S01]  /*dc00*/  LDL R9, [R1+0x10] ;  /* 0x0000100001097983 */ /* 0x000ee20000100800 */
[----:B------:R-:W-:Y:S01]  /*dc10*/  IMAD.MOV.U32 R0, RZ, RZ, R4 ;  /* 0x000000ffff007224 */ /* 0x000fe200078e0004 */
[----:B------:R-:W-:Y:S01]  /*dc20*/  ULDC.64 UR6, c[0x0][0x428] ;  /* 0x00010a0000067ab9 */ /* 0x000fe20000000a00 */
[----:B0-----:R-:W-:-:S13]  /*dc30*/  ISETP.NE.AND P0, PT, R5, 0x1, PT ;  /* 0x000000010500780c */ /* 0x001fda0003f05270 */
[----:B-----5:R-:W0:Y:S02]  /*dc40*/  @P0 LDC.64 R2, c[0x0][0x440] ;  /* 0x00011000ff020b82 */ /* 0x020e240000000a00 */
[----:B0-----:R-:W-:-:S05]  /*dc50*/  @P0 IMAD.HI.U32 R2, R4, R2, RZ ;  /* 0x0000000204020227 */ /* 0x001fca00078e00ff */
[----:B------:R-:W-:-:S04]  /*dc60*/  @P0 SHF.R.U32.HI R0, RZ, R3, R2 ;  /* 0x00000003ff000219 */ /* 0x000fc80000011602 */
[--C-:B------:R-:W-:Y:S01]  /*dc70*/  SHF.R.S32.HI R3, RZ, 0x1f, R0.reuse ;  /* 0x0000001fff037819 */ /* 0x100fe20000011400 */
[----:B------:R-:W-:-:S04]  /*dc80*/  IMAD.MOV R7, RZ, RZ, -R0 ;  /* 0x000000ffff077224 */ /* 0x000fc800078e0a00 */
[----:B------:R-:W-:Y:S02]  /*dc90*/  IMAD R7, R5, R7, R4 ;  /* 0x0000000705077224 */ /* 0x000fe400078e0204 */
[----:B--2---:R-:W-:-:S04]  /*dca0*/  IMAD R2, R10, UR6, RZ ;  /* 0x000000060a027c24 */ /* 0x004fc8000f8e02ff */
[----:B---3--:R-:W-:Y:S02]  /*dcb0*/  IMAD R5, R9, UR7, R2 ;  /* 0x0000000709057c24 */ /* 0x008fe4000f8e0202 */
[----:B------:R-:W-:-:S04]  /*dcc0*/  IMAD.MOV.U32 R2, RZ, RZ, R0 ;  /* 0x000000ffff027224 */ /* 0x000fc800078e0000 */
[----:B------:R-:W-:-:S04]  /*dcd0*/  IMAD.WIDE.U32 R2, R9, UR6, R2 ;  /* 0x0000000609027c25 */ /* 0x000fc8000f8e0002 */
[----:B------:R-:W-:Y:S01]  /*dce0*/  IMAD.IADD R0, R5, 0x1, R3 ;  /* 0x0000000105007824 */ /* 0x000fe200078e0203 */
[----:B------:R-:W-:-:S04]  /*dcf0*/  LEA R10, P0, R2, UR4, 0x2 ;  /* 0x00000004020a7c11 */ /* 0x000fc8000f8010ff */
[----:B------:R-:W-:-:S05]  /*dd00*/  LEA.HI.X R11, R2, UR5, R0, 0x2, P0 ;  /* 0x00000005020b7c11 */ /* 0x000fca00080f1400 */
[----:B------:R0:W5:Y:S04]  /*dd10*/  LDG.E R3, desc[UR40][R10.64] ;  /* 0x000000280a037981 */ /* 0x000168000c1e1900 */
.L_x_2554:
[----:B------:R-:W2:Y:S01]  /*dd20*/  LDL R0, [R1+0x4] ;  /* 0x0000040001007983 */ /* 0x000ea20000100800 */
[----:B------:R-:W-:Y:S01]  /*dd30*/  BSSY B3, `(.L_x_2555) ;  /* 0x0000005000037945 */ /* 0x000fe20003800000 */
[----:B--2---:R-:W-:Y:S01]  /*dd40*/  IMAD R2, R8, 0x8, R0 ;  /* 0x0000000808027824 */ /* 0x004fe200078e0200 */
[----:B------:R-:W-:-:S04]  /*dd50*/  SHF.L.U32 R0, R12, 0x1f, RZ ;  /* 0x0000001f0c007819 */ /* 0x000fc800000006ff */
[----:B------:R-:W1:Y:S02]  /*dd60*/  SYNCS.PHASECHK.TRANS64.TRYWAIT P0, [R2+URZ+0x28840], R0 ;  /* 0x02884000020075a7 */ /* 0x000e64000800017f */
[----:B-1----:R-:W-:Y:S05]  /*dd70*/  @!P0 BRA `(.L_x_2556) ;  /* 0x0000004000708947 */ /* 0x002fea0003800000 */
.L_x_2660:
[----:B------:R-:W-:Y:S05]  /*dd80*/  BSYNC B3 ;  /* 0x0000000000037941 */ /* 0x000fea0003800000 */
.L_x_2555:
[----:B------:R-:W2:Y:S01]  /*dd90*/  S2R R5, SR_TID.X ;  /* 0x0000000000057919 */ /* 0x000ea20000002100 */
        /* <DEDUP_REMOVED lines=11> */
.L_x_2558:
[----:B------:R-:W-:Y:S05]  /*de50*/  BSYNC B3 ;  /* 0x0000000000037941 */ /* 0x000fea0003800000 */
.L_x_2557:
        /* <DEDUP_REMOVED lines=13> */
.L_x_2559:
        /* <DEDUP_REMOVED lines=16> */
.L_x_2560:
        /* <DEDUP_REMOVED lines=10> */
[----:B0-----:R-:W2:Y:S04]  /*e0d0*/  LDL.LU R10, [R1+0x14] ;  /* 0x00001400010a7983 */ /* 0x001ea80000300800 */
[----:B------:R-:W3:Y:S01]  /*e0e0*/  LDL R9, [R1+0x8] ;  /* 0x0000080001097983 */ /* 0x000ee20000100800 */
[----:B------:R-:W-:Y:S01]  /*e0f0*/  BSSY B3, `(.L_x_2561) ;  /* 0x0000005000037945 */ /* 0x000fe20003800000 */
[----:B--2---:R-:W-:Y:S01]  /*e100*/  SHF.L.U32 R0, R10, 0x1f, RZ ;  /* 0x0000001f0a007819 */ /* 0x004fe200000006ff */
[----:B---3--:R-:W-:-:S04]  /*e110*/  IMAD R2, R9, 0x8, R6 ;  /* 0x0000000809027824 */ /* 0x008fc800078e0206 */
[----:B------:R-:W0:Y:S02]  /*e120*/  SYNCS.PHASECHK.TRANS64.TRYWAIT P0, [R2+URZ+0x60], R0 ;  /* 0x00006000020075a7 */ /* 0x000e24000800017f */
[----:B0-----:R-:W-:Y:S05]  /*e130*/  @!P0 BRA `(.L_x_2562) ;  /* 0x0000003c00948947 */ /* 0x001fea0003800000 */
.L_x_2661:
[----:B------:R-:W-:Y:S05]  /*e140*/  BSYNC B3 ;  /* 0x0000000000037941 */ /* 0x000fea0003800000 */
.L_x_2561:
        /* <DEDUP_REMOVED lines=14> */
.L_x_2564:
[----:B------:R-:W-:Y:S05]  /*e230*/  BSYNC B3 ;  /* 0x0000000000037941 */ /* 0x000fea0003800000 */
.L_x_2563:
        /* <DEDUP_REMOVED lines=13> */
.L_x_2565:
        /* <DEDUP_REMOVED lines=16> */
.L_x_2566:
        /* <DEDUP_REMOVED lines=13> */
.L_x_2553:
[----:B------:R-:W-:Y:S05]  /*e4e0*/  BSYNC B1 ;  /* 0x0000000000017941 */ /* 0x000fea0003800000 */
.L_x_2552:
[----:B------:R-:W2:Y:S04]  /*e4f0*/  LDL.LU R0, [R1+0x2c] ;  /* 0x00002c0001007983 */ /* 0x000ea80000300800 */
[----:B------:R3:W-:Y:S04]  /*e500*/  STL [R1+0x8], R8 ;  /* 0x0000080801007387 */ /* 0x0007e80000100800 */
[----:B------:R3:W-:Y:S02]  /*e510*/  STL [R1+0x14], R12 ;  /* 0x0000140c01007387 */ /* 0x0007e40000100800 */
[----:B--23--:R-:W-:-:S07]  /*e520*/  VIADD R0, R0, 0xfffffffd ;  /* 0xfffffffd00007836 */ /* 0x00cfce0000000000 */
.L_x_2551:
[----:B------:R-:W-:Y:S05]  /*e530*/  BSYNC B2 ;  /* 0x0000000000027941 */ /* 0x000fea0003800000 */
.L_x_2550:
[----:B------:R-:W-:-:S13]  /*e540*/  ISETP.NE.AND P0, PT, R4, RZ, PT ;  /* 0x000000ff0400720c */ /* 0x000fda0003f05270 */
[----:B------:R-:W-:Y:S05]  /*e550*/  @!P0 BRA `(.L_x_2549) ;  /* 0x0000001400008947 */ /* 0x000fea0003800000 */
[----:B------:R2:W5:Y:S02]  /*e560*/  LDL R8, [R1] ;  /* 0x0000000001087983 */ /* 0x0005640000100800 */
.L_x_2597:
[----:B---3--:R-:W3:Y:S04]  /*e570*/  LDL R4, [R1+0x20] ;  /* 0x0000200001047983 */ /* 0x008ee80000100800 */
[----:B0-----:R-:W4:Y:S04]  /*e580*/  LDL R3, [R1+0x8] ;  /* 0x0000080001037983 */ /* 0x001f280000100800 */
[----:B--2---:R-:W2:Y:S01]  /*e590*/  LDL R2, [R1+0x14] ;  /* 0x0000140001027983 */ /* 0x004ea20000100800 */
[----:B------:R-:W-:Y:S05]  /*e5a0*/  YIELD ;  /* 0x0000000000007946 */ /* 0x000fea0003800000 */
[----:B------:R-:W-:Y:S01]  /*e5b0*/  BSSY B1, `(.L_x_2567) ;  /* 0x000009a000017945 */ /* 0x000fe20003800000 */
[----:B---3--:R-:W-:Y:S01]  /*e5c0*/  ISETP.NE.AND P1, PT, R4, RZ, PT ;  /* 0x000000ff0400720c */ /* 0x008fe20003f25270 */
[----:B----4-:R-:W-:-:S05]  /*e5d0*/  VIADD R4, R3, 0x1 ;  /* 0x0000000103047836 */ /* 0x010fca0000000000 */
[----:B------:R-:W-:-:S04]  /*e5e0*/  ISETP.NE.AND P0, PT, R4, 0x2, PT ;  /* 0x000000020400780c */ /* 0x000fc80003f05270 */
[----:B------:R-:W-:Y:S02]  /*e5f0*/  SEL R5, RZ, 0x1, P0 ;  /* 0x00000001ff057807 */ /* 0x000fe40000000000 */
[----:B------:R-:W-:Y:S02]  /*e600*/  SEL R4, R4, RZ, P0 ;  /* 0x000000ff04047207 */ /* 0x000fe40000000000 */
[----:B--2---:R-:W-:Y:S01]  /*e610*/  LOP3.LUT R5, R2, R5, RZ, 0x3c, !PT ;  /* 0x0000000502057212 */ /* 0x004fe200078e3cff */
[----:B------:R-:W-:Y:S06]  /*e620*/  @!P1 BRA `(.L_x_2568) ;  /* 0x0000000800489947 */ /* 0x000fec0003800000 */
[----:B------:R-:W-:Y:S01]  /*e630*/  ULDC.64 UR4, c[0x0][0x418] ;  /* 0x0001060000047ab9 */ /* 0x000fe20000000a00 */
[----:B------:R-:W-:Y:S01]  /*e640*/  IMAD.MOV.U32 R7, RZ, RZ, R0 ;  /* 0x000000ffff077224 */ /* 0x000fe200078e0000 */
[----:B------:R-:W-:-:S04]  /*e650*/  ISETP.NE.U32.AND P0, PT, RZ, UR4, PT ;  /* 0x00000004ff007c0c */ /* 0x000fc8000bf05070 */
[----:B------:R-:W-:-:S13]  /*e660*/  ISETP.NE.AND.EX P0, PT, RZ, UR5, PT, P0 ;  /* 0x00000005ff007c0c */ /* 0x000fda000bf05300 */
[----:B------:R-:W-:Y:S05]  /*e670*/  @!P0 BRA `(.L_x_2569) ;  /* 0x00000000004c8947 */ /* 0x000fea0003800000 */
[----:B------:R-:W2:Y:S01]  /*e680*/  LDL R10, [R1+0x1c] ;  /* 0x00001c00010a7983 */ /* 0x000ea20000100800 */
[----:B-----5:R-:W0:Y:S01]  /*e690*/  LDC R8, c[0x0][0x43c] ;  /* 0x00010f00ff087b82 */ /* 0x020e220000000800 */
        /* <DEDUP_REMOVED lines=17> */
.L_x_2569:
[----:B------:R-:W2:Y:S01]  /*e7b0*/  LDL R2, [R1+0x4] ;  /* 0x0000040001027983 */ /* 0x000ea20000100800 */
[----:B------:R-:W-:Y:S01]  /*e7c0*/  BSSY B2, `(.L_x_2570) ;  /* 0x0000005000027945 */ /* 0x000fe20003800000 */
[----:B--2---:R-:W-:Y:S01]  /*e7d0*/  IMAD R3, R4, 0x8, R2 ;  /* 0x0000000804037824 */ /* 0x004fe200078e0202 */
[----:B------:R-:W-:-:S04]  /*e7e0*/  SHF.L.U32 R2, R5, 0x1f, RZ ;  /* 0x0000001f05027819 */ /* 0x000fc800000006ff */
[----:B------:R-:W2:Y:S02]  /*e7f0*/  SYNCS.PHASECHK.TRANS64.TRYWAIT P0, [R3+URZ+0x28840], R2 ;  /* 0x02884002030075a7 */ /* 0x000ea4000800017f */
[----:B--2---:R-:W-:Y:S05]  /*e800*/  @!P0 BRA `(.L_x_2571) ;  /* 0x0000003400f48947 */ /* 0x004fea0003800000 */
.L_x_2662:
[----:B------:R-:W-:Y:S05]  /*e810*/  BSYNC B2 ;  /* 0x0000000000027941 */ /* 0x000fea0003800000 */
.L_x_2570:
        /* <DEDUP_REMOVED lines=12> */
.L_x_2573:
[----:B------:R-:W-:Y:S05]  /*e8e0*/  BSYNC B2 ;  /* 0x0000000000027941 */ /* 0x000fea0003800000 */
.L_x_2572:
        /* <DEDUP_REMOVED lines=13> */
.L_x_2574:
        /* <DEDUP_REMOVED lines=16> */
.L_x_2575:
        /* <DEDUP_REMOVED lines=17> */
.L_x_2663:
[----:B------:R-:W-:Y:S05]  /*ebd0*/  BSYNC B2 ;  /* 0x0000000000027941 */ /* 0x000fea0003800000 */
.L_x_2576:
        /* <DEDUP_REMOVED lines=11> */
.L_x_2579:
[----:B------:R-:W-:Y:S05]  /*ec90*/  BSYNC B2 ;  /* 0x0000000000027941 */ /* 0x000fea0003800000 */
.L_x_2578:
[----:B------:R-:W2:Y:S04]  /*eca0*/  LDL R15, [R1+0x4] ;  /* 0x00000400010f7983 */ /* 0x000ea80000100800 */
        /* <DEDUP_REMOVED lines=13> */
.L_x_2580:
        /* <DEDUP_REMOVED lines=16> */
.L_x_2581:
        /* <DEDUP_REMOVED lines=11> */
[----:B------:R0:W-:Y:S04]  /*ef30*/  STL [R1+0xc], R7 ;  /* 0x00000c0701007387 */ /* 0x0001e80000100800 */
[----:B------:R0:W-:Y:S02]  /*ef40*/  STL [R1], R8 ;  /* 0x0000000801007387 */ /* 0x0001e40000100800 */
.L_x_2568:
[----:B------:R-:W-:Y:S05]  /*ef50*/  BSYNC B1 ;  /* 0x0000000000017941 */ /* 0x000fea0003800000 */
.L_x_2567:
        /* <DEDUP_REMOVED lines=8> */
[----:B------:R2:W-:Y:S04]  /*efe0*/  STL [R1+0x14], R10 ;  /* 0x0000140a01007387 */ /* 0x0005e80000100800 */
[----:B------:R2:W-:Y:S01]  /*eff0*/  STL [R1+0x8], R11 ;  /* 0x0000080b01007387 */ /* 0x0005e20000100800 */
[----:B------:R-:W-:Y:S05]  /*f000*/  @!P1 BRA `(.L_x_2583) ;  /* 0x0000000800449947 */ /* 0x000fea0003800000 */
[----:B------:R-:W-:Y:S01]  /*f010*/  ULDC.64 UR4, c[0x0][0x418] ;  /* 0x0001060000047ab9 */ /* 0x000fe20000000a00 */
[----:B0-----:R-:W-:Y:S01]  /*f020*/  VIADD R7, R0, 0xffffffff ;  /* 0xffffffff00077836 */ /* 0x001fe20000000000 */
[----:B------:R-:W-:-:S04]  /*f030*/  ISETP.NE.U32.AND P0, PT, RZ, UR4, PT ;  /* 0x00000004ff007c0c */ /* 0x000fc8000bf05070 */
[----:B------:R-:W-:-:S13]  /*f040*/  ISETP.NE.AND.EX P0, PT, RZ, UR5, PT, P0 ;  /* 0x00000005ff007c0c */ /* 0x000fda000bf05300 */
[----:B------:R-:W-:Y:S05]  /*f050*/  @!P0 BRA `(.L_x_2584) ;  /* 0x00000000004c8947 */ /* 0x000fea0003800000 */
[----:B------:R-:W3:Y:S01]  /*f060*/  LDL R13, [R1+0x1c] ;  /* 0x00001c00010d7983 */ /* 0x000ee20000100800 */
[----:B------:R-:W0:Y:S01]  /*f070*/  LDC R9, c[0x0][0x43c] ;  /* 0x00010f00ff097b82 */ /* 0x000e220000000800 */
[----:B------:R-:W-:Y:S02]  /*f080*/  ULDC.64 UR6, c[0x0][0x428] ;  /* 0x00010a0000067ab9 */ /* 0x000fe40000000a00 */
[----:B------:R-:W4:Y:S01]  /*f090*/  LDL R12, [R1+0x10] ;  /* 0x00001000010c7983 */ /* 0x000f220000100800 */
        /* <DEDUP_REMOVED lines=15> */
.L_x_2584:
[----:B------:R-:W3:Y:S01]  /*f190*/  LDL R2, [R1+0x4] ;  /* 0x0000040001027983 */ /* 0x000ee20000100800 */
[----:B------:R-:W-:Y:S01]  /*f1a0*/  SHF.L.U32 R3, R10, 0x1f, RZ ;  /* 0x0000001f0a037819 */ /* 0x000fe200000006ff */
[----:B------:R-:W-:Y:S01]  /*f1b0*/  BSSY B2, `(.L_x_2585) ;  /* 0x0000004000027945 */ /* 0x000fe20003800000 */
[----:B---3--:R-:W-:-:S04]  /*f1c0*/  IMAD R2, R11, 0x8, R2 ;  /* 0x000000080b027824 */ /* 0x008fc800078e0202 */
[----:B------:R-:W3:Y:S02]  /*f1d0*/  SYNCS.PHASECHK.TRANS64.TRYWAIT P0, [R2+URZ+0x28840], R3 ;  /* 0x02884003020075a7 */ /* 0x000ee4000800017f */
[----:B---3--:R-:W-:Y:S05]  /*f1e0*/  @!P0 BRA `(.L_x_2586) ;  /* 0x0000002c00a48947 */ /* 0x008fea0003800000 */
.L_x_2664:
[----:B------:R-:W-:Y:S05]  /*f1f0*/  BSYNC B2 ;  /* 0x0000000000027941 */ /* 0x000fea0003800000 */
.L_x_2585:
[----:B0-----:R-:W0:Y:S01]  /*f200*/  S2R R9, SR_TID.X ;  /* 0x0000000000097919 */ /* 0x001e220000002100 */
        /* <DEDUP_REMOVED lines=9> */
[----:B----4-:R-:W-:Y:S05]  /*f2a0*/  @!P0 BRA `(.L_x_2588) ;  /* 0x0000000000048947 */ /* 0x010fea0003800000 */
[----:B------:R-:W-:Y:S01]  /*f2b0*/  BPT.TRAP 0x1 ;  /* 0x000000040000795c */ /* 0x000fe20000300000 */
.L_x_2588:
[----:B------:R-:W-:Y:S05]  /*f2c0*/  BSYNC B2 ;  /* 0x0000000000027941 */ /* 0x000fea0003800000 */
.L_x_2587:
[----:B---3--:R-:W3:Y:S04]  /*f2d0*/  LDL R2, [R1+0x8] ;  /* 0x0000080001027983 */ /* 0x008ee80000100800 */
[----:B--2---:R-:W2:Y:S04]  /*f2e0*/  LDL R10, [R1+0x4] ;  /* 0x00000400010a7983 */ /* 0x004ea80000100800 */
        /* <DEDUP_REMOVED lines=13> */
.L_x_2589:
        /* <DEDUP_REMOVED lines=16> */
.L_x_2590:
        /* <DEDUP_REMOVED lines=15> */
.L_x_2665:
[----:B------:R-:W-:Y:S05]  /*f5b0*/  BSYNC B2 ;  /* 0x0000000000027941 */ /* 0x000fea0003800000 */
.L_x_2591:
        /* <DEDUP_REMOVED lines=11> */
.L_x_2594:
[----:B------:R-:W-:Y:S05]  /*f670*/  BSYNC B2 ;  /* 0x0000000000027941 */ /* 0x000fea0003800000 */
.L_x_2593:
[----:B------:R-:W2:Y:S04]  /*f680*/  LDL R9, [R1+0x4] ;  /* 0x0000040001097983 */ /* 0x000ea80000100800 */
        /* <DEDUP_REMOVED lines=12> */
.L_x_2595:
        /* <DEDUP_REMOVED lines=16> */
.L_x_2596:
        /* <DEDUP_REMOVED lines=13> */
.L_x_2583:
[----:B------:R-:W-:Y:S05]  /*f920*/  BSYNC B1 ;  /* 0x0000000000017941 */ /* 0x000fea0003800000 */
.L_x_2582:
[C---:B------:R-:W-:Y:S01]  /*f930*/  ISETP.GT.AND P0, PT, R0.reuse, 0x1, PT ;  /* 0x000000010000780c */ /* 0x040fe20003f04270 */
[----:B------:R-:W-:-:S12]  /*f940*/  VIADD R0, R0, 0xfffffffe ;  /* 0xfffffffe00007836 */ /* 0x000fd80000000000 */
[----:B------:R-:W-:Y:S05]  /*f950*/  @P0 BRA `(.L_x_2597) ;  /* 0xffffffec00040947 */ /* 0x000fea000383ffff */
.L_x_2549:
[----:B------:R-:W-:Y:S05]  /*f960*/  BSYNC B0 ;  /* 0x0000000000007941 */ /* 0x000fea0003800000 */
.L_x_2548:
[----:B------:R-:W0:Y:S01]  /*f970*/  S2R R2, SR_TID.X ;  /* 0x0000000000027919 */ /* 0x000e220000002100 */
[----:B------:R-:W-:Y:S01]  /*f980*/  BSSY B0, `(.L_x_2598) ;  /* 0x0000010000007945 */ /* 0x000fe20003800000 */
[----:B0-----:R-:W-:-:S04]  /*f990*/  LOP3.LUT R3, R2, 0x7f, RZ, 0xc0, !PT ;  /* 0x0000007f02037812 */ /* 0x001fc800078ec0ff */
[----:B------:R-:W-:-:S13]  /*f9a0*/  ISETP.NE.AND P0, PT, R3, RZ, PT ;  /* 0x000000ff0300720c */ /* 0x000fda0003f05270 */
[----:B------:R-:W-:Y:S05]  /*f9b0*/  @P0 BRA `(.L_x_2599) ;  /* 0x0000000000300947 */ /* 0x000fea0003800000 */
[----:B------:R-:W0:Y:S01]  /*f9c0*/  S2R R2, SR_LANEID ;  /* 0x0000000000027919 */ /* 0x000e220000000000 */
[----:B------:R-:W-:Y:S01]  /*f9d0*/  VOTEU.ANY UR4, UPT, PT ;  /* 0x0000000000047886 */ /* 0x000fe200038e0100 */
[----:B------:R-:W4:Y:S01]  /*f9e0*/  LDC.64 R4, c[0x0][0xc60] ;  /* 0x00031800ff047b82 */ /* 0x000f220000000a00 */
[----:B------:R-:W0:Y:S02]  /*f9f0*/  FLO.U32 R0, UR4 ;  /* 0x0000000400007d00 */ /* 0x000e2400080e0000 */
[----:B0-----:R-:W-:-:S06]  /*fa00*/  ISETP.EQ.U32.AND P0, PT, R0, R2, PT ;  /* 0x000000020000720c */ /* 0x001fcc0003f02070 */
[----:B------:R-:W4:Y:S07]  /*fa10*/  POPC R2, UR4 ;  /* 0x0000000400027d09 */ /* 0x000f2e0008000000 */
[----:B----4-:R-:W4:Y:S04]  /*fa20*/  @P0 ATOMG.E.ADD.STRONG.GPU PT, R2, desc[UR40][R4.64], R2 ;  /* 0x00000002040209a8 */ /* 0x010f2800081ee1e8 */
[----:B----4-:R0:W4:Y:S02]  /*fa30*/  SHFL.IDX PT, R2, R2, R0, 0x1f ;  /* 0x00001f0002027589 */ /* 0x01012400000e0000 */
[----:B0-----:R-:W0:Y:S02]  /*fa40*/  S2R R0, SR_LTMASK ;  /* 0x0000000000007919 */ /* 0x001e240000003900 */
[----:B0-----:R-:W-:-:S06]  /*fa50*/  LOP3.LUT R0, R0, UR4, RZ, 0xc0, !PT ;  /* 0x0000000400007c12 */ /* 0x001fcc000f8ec0ff */
[----:B------:R-:W4:Y:S02]  /*fa60*/  POPC R0, R0 ;  /* 0x0000000000007309 */ /* 0x000f240000000000 */
[----:B----4-:R-:W-:-:S07]  /*fa70*/  IADD3 R16, R2, UR36, R0 ;  /* 0x0000002402107c10 */ /* 0x010fce000fffe000 */
.L_x_2599:
[----:B------:R-:W-:Y:S05]  /*fa80*/  BSYNC B0 ;  /* 0x0000000000007941 */ /* 0x000fea0003800000 */
.L_x_2598:
[----:B------:R-:W4:Y:S01]  /*fa90*/  LDL.LU R0, [R1+0x20] ;  /* 0x0000200001007983 */ /* 0x000f220000300800 */
[----:B------:R-:W-:Y:S01]  /*faa0*/  BSSY B0, `(.L_x_2600) ;  /* 0x0000040000007945 */ /* 0x000fe20003800000 */
[----:B----4-:R-:W-:-:S13]  /*fab0*/  ISETP.NE.AND P0, PT, R0, RZ, PT ;  /* 0x000000ff0000720c */ /* 0x010fda0003f05270 */
        /* <DEDUP_REMOVED lines=8> */
[----:B------:R-:W0:Y:S02]  /*fb40*/  SYNCS.PHASECHK.TRANS64.TRYWAIT P0, [R0+URZ+0x28860], R2 ;  /* 0x02886002000075a7 */ /* 0x000e24000800017f */
[----:B0-----:R-:W-:Y:S05]  /*fb50*/  @!P0 BRA `(.L_x_2603) ;  /* 0x0000002400708947 */ /* 0x001fea0003800000 */
.L_x_2666:
[----:B------:R-:W-:Y:S05]  /*fb60*/  BSYNC B1 ;  /* 0x0000000000017941 */ /* 0x000fea0003800000 */
.L_x_2602:
[----:B------:R-:W-:Y:S04]  /*fb70*/  BSSY B1, `(.L_x_2604) ;  /* 0x0000009000017945 */ /* 0x000fe80003800000 */
[----:B------:R-:W-:Y:S05]  /*fb80*/  @P1 BRA `(.L_x_2605) ;  /* 0x00000000001c1947 */ /* 0x000fea0003800000 */
[----:B------:R-:W2:Y:S01]  /*fb90*/  S2R R3, SR_TID.X ;  /* 0x0000000000037919 */ /* 0x000ea20000002100 */
[----:B0-----:R-:W-:-:S04]  /*fba0*/  IMAD.MOV.U32 R2, RZ, RZ, 0x8000 ;  /* 0x00008000ff027424 */ /* 0x001fc800078e00ff */
[----:B------:R4:W-:Y:S01]  /*fbb0*/  SYNCS.ARRIVE.TRANS64 RZ, [R0+URZ+0x28850], R2 ;  /* 0x0288500200ff79a7 */ /* 0x0009e2000800003f */
[----:B--2---:R-:W-:-:S04]  /*fbc0*/  LOP3.LUT R3, R3, 0x1f, RZ, 0xc0, !PT ;  /* 0x0000001f03037812 */ /* 0x004fc800078ec0ff */
[----:B------:R-:W-:-:S13]  /*fbd0*/  ISETP.NE.AND P0, PT, R3, RZ, PT ;  /* 0x000000ff0300720c */ /* 0x000fda0003f05270 */
[----:B----4-:R-:W-:Y:S05]  /*fbe0*/  @!P0 BRA `(.L_x_2605) ;  /* 0x0000000000048947 */ /* 0x010fea0003800000 */
[----:B------:R-:W-:Y:S01]  /*fbf0*/  BPT.TRAP 0x1 ;  /* 0x000000040000795c */ /* 0x000fe20000300000 */
.L_x_2605:
[----:B------:R-:W-:Y:S05]  /*fc00*/  BSYNC B1 ;  /* 0x0000000000017941 */ /* 0x000fea0003800000 */
.L_x_2604:
[----:B------:R-:W2:Y:S04]  /*fc10*/  LDL.LU R5, [R1+0x18] ;  /* 0x0000180001057983 */ /* 0x000ea80000300800 */
[----:B------:R-:W2:Y:S04]  /*fc20*/  LDL.LU R3, [R1+0xc] ;  /* 0x00000c0001037983 */ /* 0x000ea80000300800 */
[----:B------:R-:W4:Y:S04]  /*fc30*/  LDL R4, [R1+0x4] ;  /* 0x0000040001047983 */ /* 0x000f280000100800 */
[----:B0-----:R-:W4:Y:S01]  /*fc40*/  LDL R2, [R1+0x8] ;  /* 0x0000080001027983 */ /* 0x001f220000100800 */
[----:B------:R-:W-:Y:S01]  /*fc50*/  UIADD3 UR4, UP0, UR38, 0x470, URZ ;  /* 0x0000047026047890 */ /* 0x000fe2000ff1e03f */
[----:B------:R-:W-:Y:S01]  /*fc60*/  PLOP3.LUT P0, PT, PT, PT, PT, 0x80, 0x0 ;  /* 0x000000000000781c */ /* 0x000fe20003f0f070 */
[----:B------:R-:W-:Y:S01]  /*fc70*/  VIADD R0, R0, 0x28850 ;  /* 0x0002885000007836 */ /* 0x000fe20000000000 */
[----:B------:R-:W-:Y:S01]  /*fc80*/  UMOV UR6, 0x0 ;  /* 0x0000000000067882 */ /* 0x000fe20000000000 */
[----:B------:R-:W-:Y:S01]  /*fc90*/  UIADD3.X UR5, URZ, UR39, URZ, UP0, !UPT ;  /* 0x000000273f057290 */ /* 0x000fe200087fe43f */
[----:B------:R-:W-:Y:S01]  /*fca0*/  UMOV UR7, 0x14f00000 ;  /* 0x14f0000000077882 */ /* 0x000fe20000000000 */
[----:B------:R-:W-:Y:S01]  /*fcb0*/  UMOV UR10, URZ ;  /* 0x0000003f000a7c82 */ /* 0x000fe20008000000 */
[----:B--2---:R-:W-:-:S02]  /*fcc0*/  IMAD R3, R3, 0x80, R5 ;  /* 0x0000008003037824 */ /* 0x004fc400078e0205 */
[----:B----4-:R-:W-:-:S04]  /*fcd0*/  IMAD R2, R2, 0x8000, R4 ;  /* 0x0000800002027824 */ /* 0x010fc800078e0204 */
[----:B------:R-:W-:-:S07]  /*fce0*/  VIADD R4, R2, 0x400 ;  /* 0x0000040002047836 */ /* 0x000fce0000000000 */
.L_x_2606:
        /* <DEDUP_REMOVED lines=11> */
[----:B------:R-:W-:Y:S01]  /*fda0*/  PLOP3.LUT P0, PT, PT, PT, PT, 0x80, 0x0 ;  /* 0x000000000000781c */ /* 0x000fe20003f0f070 */
[----:B------:R-:W-:Y:S01]  /*fdb0*/  VIADD R2, R2, 0x4400 ;  /* 0x0000440002027836 */ /* 0x000fe20000000000 */
[----:B------:R-:W-:Y:S01]  /*fdc0*/  UMOV UR6, 0x0 ;  /* 0x0000000000067882 */ /* 0x000fe20000000000 */
[----:B------:R-:W-:Y:S01]  /*fdd0*/  UMOV UR7, 0x14f00000 ;  /* 0x14f0000000077882 */ /* 0x000fe20000000000 */
[----:B------:R-:W-:-:S09]  /*fde0*/  UMOV UR10, 0x40 ;  /* 0x00000040000a7882 */ /* 0x000fd20000000000 */
.L_x_2607:
        /* <DEDUP_REMOVED lines=11> */
.L_x_2601:
[----:B------:R-:W-:Y:S05]  /*fea0*/  BSYNC B0 ;  /* 0x0000000000007941 */ /* 0x000fea0003800000 */
.L_x_2600:
[----:B------:R-:W4:Y:S04]  /*feb0*/  LDL.LU R5, [R1+0x8] ;  /* 0x0000080001057983 */ /* 0x000f280000300800 */
        /* <DEDUP_REMOVED lines=8> */
.L_x_2528:
[----:B------:R-:W-:Y:S05]  /*ff40*/  BSYNC B7 ;  /* 0x0000000000077941 */ /* 0x000fea0003800000 */
.L_x_2526:
[----:B----4-:R-:W4:Y:S02]  /*ff50*/  LDL R0, [R1+0x50] ;  /* 0x0000500001007983 */ /* 0x010f240000100800 */
[----:B----4-:R-:W-:-:S13]  /*ff60*/  ISETP.NE.AND P0, PT, R0, RZ, PT ;  /* 0x000000ff0000720c */ /* 0x010fda0003f05270 */
[----:B------:R-:W-:Y:S05]  /*ff70*/  @!P0 BRA `(.L_x_2608) ;  /* 0x0000000000288947 */ /* 0x000fea0003800000 */
[----:B------:R-:W-:Y:S05]  /*ff80*/  WARPSYNC.ALL ;  /* 0x0000000000007948 */ /* 0x000fea0003800000 */
[----:B------:R-:W4:Y:S08]  /*ff90*/  S2UR UR5, SR_CgaCtaId ;  /* 0x00000000000579c3 */ /* 0x000f300000008800 */
[----:B------:R-:W-:Y:S06]  /*ffa0*/  BAR.SYNC.DEFER_BLOCKING 0x5, 0x180 ;  /* 0x0146000000007b1d */ /* 0x000fec0000010000 */
[----:B------:R-:W-:-:S02]  /*ffb0*/  UMOV UR4, 0x400 ;  /* 0x0000040000047882 */ /* 0x000fc40000000000 */
[----:B----4-:R-:W-:-:S06]  /*ffc0*/  ULEA UR4, UR5, UR4, 0x18 ;  /* 0x0000000405047291 */ /* 0x010fcc000f8ec03f */
[----:B------:R-:W-:-:S05]  /*ffd0*/  IMAD.U32 R0, RZ, RZ, UR4 ;  /* 0x00000004ff007e24 */ /* 0x000fca000f8e00ff */
[----:B------:R4:W0:Y:S04]  /*ffe0*/  LDS.128 R16, [R0+0x288d0] ;  /* 0x0288d00000107984 */ /* 0x0008280000000c00 */
[----:B------:R4:W-:Y:S01]  /*fff0*/  STL [R1+0x4], R0 ;  /* 0x0000040001007387 */ /* 0x0009e20000100800 */
[----:B------:R-:W-:Y:S06]  /*10000*/  BAR.ARV 0x4, 0x180 ;  /* 0x0106000000007b1d */ /* 0x000fec0000002000 */
[----:B------:R-:W-:Y:S05]  /*10010*/  BRA `(.L_x_2609) ;  /* 0x0000000800d47947 */ /* 0x000fea0003800000 */
.L_x_2608:
[----:B------:R-:W4:Y:S01]  /*10020*/  S2R R0, SR_TID.X ;  /* 0x0000000000007919 */ /* 0x000f220000002100 */
[----:B------:R-:W-:Y:S01]  /*10030*/  UMOV UR4, 0xffffffff ;  /* 0xffffffff00047882 */ /* 0x000fe20000000000 */
[----:B----4-:R-:W-:-:S04]  /*10040*/  LOP3.LUT R4, R0, 0x1f, RZ, 0xc0, !PT ;  /* 0x0000001f00047812 */ /* 0x010fc800078ec0ff */
[----:B------:R-:W-:Y:S01]  /*10050*/  ISETP.NE.AND P0, PT, R4, 0x1f, PT ;  /* 0x0000001f0400780c */ /* 0x000fe20003f05270 */
[----:B------:R-:W-:-:S12]  /*10060*/  BRA.DIV UR4, `(.L_x_2610) ;  /* 0x0000002204407947 */ /* 0x000fd8000b800000 */
[----:B------:R-:W-:Y:S01]  /*10070*/  IMAD.IADD R5, R19, 0x1, R4 ;  /* 0x0000000113057824 */ /* 0x000fe200078e0204 */
[----:B------:R-:W-:-:S04]  /*10080*/  ULDC UR4, c[0x0][0xc3c] ;  /* 0x00030f0000047ab9 */ /* 0x000fc80000000800 */
[----:B------:R-:W-:-:S13]  /*10090*/  ISETP.GE.OR P1, PT, R5, UR4, !P0 ;  /* 0x0000000405007c0c */ /* 0x000fda000c726670 */
[----:B------:R-:W4:Y:S02]  /*100a0*/  @!P1 LDC.64 R2, c[0x0][0xc80] ;  /* 0x00032000ff029b82 */ /* 0x000f240000000a00 */
[----:B----4-:R-:W-:-:S06]  /*100b0*/  @!P1 IMAD.WIDE R2, R5, 0x4, R2 ;  /* 0x0000000405029825 */ /* 0x010fcc00078e0202 */
[----:B------:R4:W2:Y:S01]  /*100c0*/  @!P1 LDG.E R3, desc[UR40][R2.64] ;  /* 0x0000002802039981 */ /* 0x0008a2000c1e1900 */
[C---:B------:R-:W-:Y:S02]  /*100d0*/  ISETP.GE.U32.AND P2, PT, R4.reuse, 0x2, PT ;  /* 0x000000020400780c */ /* 0x040fe40003f46070 */
[C---:B------:R-:W-:Y:S01]  /*100e0*/  ISETP.GE.U32.AND P3, PT, R4.reuse, 0x4, PT ;  /* 0x000000040400780c */ /* 0x040fe20003f66070 */
[----:B------:R-:W-:Y:S01]  /*100f0*/  SHFL.IDX PT, R0, R16, RZ, 0x1f ;  /* 0x00001fff10007589 */ /* 0x000fe200000e0000 */
[C---:B------:R-:W-:Y:S02]  /*10100*/  ISETP.GE.U32.AND P4, PT, R4.reuse, 0x8, PT ;  /* 0x000000080400780c */ /* 0x040fe40003f86070 */
[C---:B------:R-:W-:Y:S01]  /*10110*/  ISETP.GE.U32.AND P5, PT, R4.reuse, 0x10, PT ;  /* 0x000000100400780c */ /* 0x040fe20003fa6070 */
[----:B----4-:R-:W-:Y:S02]  /*10120*/  IMAD.MOV.U32 R2, RZ, RZ, RZ ;  /* 0x000000ffff027224 */ /* 0x010fe400078e00ff */
[----:B--2---:R-:W-:Y:S01]  /*10130*/  @!P1 IMAD.MOV.U32 R2, RZ, RZ, R3 ;  /* 0x000000ffff029224 */ /* 0x004fe200078e0003 */
        /* <DEDUP_REMOVED lines=18> */
.L_x_2676:
[----:B------:R-:W-:Y:S02]  /*10260*/  ULDC UR4, c[0x0][0xc38] ;  /* 0x00030e0000047ab9 */ /* 0x000fe40000000800 */
[----:B------:R-:W-:-:S04]  /*10270*/  IMAD.U32 R4, RZ, RZ, UR4 ;  /* 0x00000004ff047e24 */ /* 0x000fc8000f8e00ff */
[----:B----4-:R-:W-:-:S04]  /*10280*/  IMAD R16, R14, R4, RZ ;  /* 0x000000040e107224 */ /* 0x010fc800078e02ff */
[----:B------:R-:W-:-:S05]  /*10290*/  IMAD.IADD R5, R5, 0x1, R16 ;  /* 0x0000000105057824 */ /* 0x000fca00078e0210 */
[----:B------:R-:W-:-:S13]  /*102a0*/  ISETP.GT.AND P6, PT, R5, R0, PT ;  /* 0x000000000500720c */ /* 0x000fda0003fc4270 */
[----:B------:R-:W-:Y:S05]  /*102b0*/  @P6 BRA `(.L_x_2611) ;  /* 0x00000000009c6947 */ /* 0x000fea0003800000 */
.L_x_2616:
[----:B------:R-:W4:Y:S01]  /*102c0*/  LDC R2, c[0x0][0xc3c] ;  /* 0x00030f00ff027b82 */ /* 0x000f220000000800 */
[----:B------:R-:W-:-:S05]  /*102d0*/  VIADD R19, R19, 0x1f ;  /* 0x0000001f13137836 */ /* 0x000fca0000000000 */
[----:B----4-:R-:W-:-:S13]  /*102e0*/  ISETP.GE.AND P6, PT, R19, R2, PT ;  /* 0x000000021300720c */ /* 0x010fda0003fc6270 */
[----:B------:R-:W-:Y:S05]  /*102f0*/  @P6 BRA `(.L_x_2612) ;  /* 0x0000000400d06947 */ /* 0x000fea0003800000 */
[----:B--2---:R-:W2:Y:S01]  /*10300*/  S2R R3, SR_TID.X ;  /* 0x0000000000037919 */ /* 0x004ea20000002100 */
[----:B------:R-:W-:Y:S01]  /*10310*/  BSSY B0, `(.L_x_2613) ;  /* 0x0000009000007945 */ /* 0x000fe20003800000 */
[----:B--2---:R-:W-:-:S05]  /*10320*/  LOP3.LUT R3, R3, 0x1f, RZ, 0xc0, !PT ;  /* 0x0000001f03037812 */ /* 0x004fca00078ec0ff */
[----:B---3--:R-:W-:-:S05]  /*10330*/  IMAD.IADD R7, R19, 0x1, R3 ;  /* 0x0000000113077824 */ /* 0x008fca00078e0203 */
[----:B------:R-:W-:Y:S01]  /*10340*/  ISETP.GE.OR P6, PT, R7, R2, !P0 ;  /* 0x000000020700720c */ /* 0x000fe200047c6670 */
[----:B------:R-:W-:-:S12]  /*10350*/  IMAD.MOV.U32 R2, RZ, RZ, RZ ;  /* 0x000000ffff027224 */ /* 0x000fd800078e00ff */
[----:B------:R-:W-:Y:S05]  /*10360*/  @P6 BRA `(.L_x_2614) ;  /* 0x00000000000c6947 */ /* 0x000fea0003800000 */
[----:B------:R-:W2:Y:S02]  /*10370*/  LDC.64 R2, c[0x0][0xc80] ;  /* 0x00032000ff027b82 */ /* 0x000ea40000000a00 */
[----:B--2---:R-:W-:-:S06]  /*10380*/  IMAD.WIDE R2, R7, 0x4, R2 ;  /* 0x0000000407027825 */ /* 0x004fcc00078e0202 */
[----:B------:R2:W5:Y:S02]  /*10390*/  LDG.E R2, desc[UR40][R2.64] ;  /* 0x0000002802027981 */ /* 0x000564000c1e1900 */
.L_x_2614:
[----:B------:R-:W-:Y:S05]  /*103a0*/  BSYNC B0 ;  /* 0x0000000000007941 */ /* 0x000fea0003800000 */
.L_x_2613:
[----:B------:R-:W-:-:S03]  /*103b0*/  UMOV UR4, 0xffffffff ;  /* 0xffffffff00047882 */ /* 0x000fc60000000000 */
[----:B------:R-:W-:Y:S05]  /*103c0*/  BRA.DIV UR4, `(.L_x_2615) ;  /* 0x00000022048c7947 */ /* 0x000fea000b800000 */
[----:B-----5:R-:W2:Y:S02]  /*103d0*/  SHFL.UP PT, R14, R2, 0x1, RZ ;  /* 0x04200000020e7989 */ /* 0x020ea400000e00ff */
        /* <DEDUP_REMOVED lines=15> */
.L_x_2684:
[----:B------:R-:W-:Y:S02]  /*104d0*/  ULDC UR4, c[0x0][0xc38] ;  /* 0x00030e0000047ab9 */ /* 0x000fe40000000800 */
[----:B------:R-:W-:-:S04]  /*104e0*/  IMAD.U32 R4, RZ, RZ, UR4 ;  /* 0x00000004ff047e24 */ /* 0x000fc8000f8e00ff */
[----:B---3--:R-:W-:-:S04]  /*104f0*/  IMAD R16, R14, R4, RZ ;  /* 0x000000040e107224 */ /* 0x008fc800078e02ff */
[----:B------:R-:W-:-:S05]  /*10500*/  IMAD.IADD R5, R16, 0x1, R5 ;  /* 0x0000000110057824 */ /* 0x000fca00078e0205 */
[----:B------:R-:W-:-:S13]  /*10510*/  ISETP.GT.AND P6, PT, R5, R0, PT ;  /* 0x000000000500720c */ /* 0x000fda0003fc4270 */
[----:B------:R-:W-:Y:S05]  /*10520*/  @!P6 BRA `(.L_x_2616) ;  /* 0xfffffffc0064e947 */ /* 0x000fea000383ffff */
.L_x_2611:
        /* <DEDUP_REMOVED lines=8> */
.L_x_2688:
[----:B------:R-:W-:Y:S01]  /*105b0*/  ISETP.NE.AND P0, PT, R5, RZ, PT ;  /* 0x000000ff0500720c */ /* 0x000fe20003f05270 */
[----:B------:R-:W-:-:S12]  /*105c0*/  IMAD.MOV.U32 R5, RZ, RZ, RZ ;  /* 0x000000ffff057224 */ /* 0x000fd800078e00ff */
[----:B------:R-:W-:Y:S05]  /*105d0*/  @!P0 BRA `(.L_x_2618) ;  /* 0x0000000000108947 */ /* 0x000fea0003800000 */
[----:B------:R-:W-:Y:S01]  /*105e0*/  UMOV UR4, 0xffffffff ;  /* 0xffffffff00047882 */ /* 0x000fe20000000000 */
[----:B------:R-:W-:Y:S02]  /*105f0*/  VIADD R12, R6, 0xffffffff ;  /* 0xffffffff060c7836 */ /* 0x000fe40000000000 */
[----:B------:R-:W-:Y:S05]  /*10600*/  BRA.DIV UR4, `(.L_x_2619) ;  /* 0x0000002604047947 */ /* 0x000fea000b800000 */
[----:B------:R0:W0:Y:S02]  /*10610*/  SHFL.IDX PT, R5, R3, R12, 0x1f ;  /* 0x00001f0c03057589 */ /* 0x00002400000e0000 */
.L_x_2618:
[----:B0-2-4-:R-:W0:Y:S01]  /*10620*/  LDC.64 R2, c[0x0][0xc90] ;  /* 0x00032400ff027b82 */ /* 0x015e220000000a00 */
[----:B------:R-:W-:-:S04]  /*10630*/  IMAD.IADD R19, R6, 0x1, R19 ;  /* 0x0000000106137824 */ /* 0x000fc800078e0213 */
[----:B0-----:R-:W-:-:S05]  /*10640*/  IMAD.WIDE R2, R19, 0x4, R2 ;  /* 0x0000000413027825 */ /* 0x001fca00078e0202 */
[----:B---3--:R-:W2:Y:S01]  /*10650*/  LDG.E R7, desc[UR40][R2.64] ;  /* 0x0000002802077981 */ /* 0x008ea2000c1e1900 */
[----:B------:R-:W-:-:S04]  /*10660*/  IMAD R16, R5, R4, R16 ;  /* 0x0000000405107224 */ /* 0x000fc800078e0210 */
[----:B------:R-:W-:Y:S02]  /*10670*/  IMAD.IADD R0, R0, 0x1, -R16 ;  /* 0x0000000100007824 */ /* 0x000fe400078e0a10 */
[----:B--2---:R-:W-:-:S05]  /*10680*/  IMAD R6, R17, R7, RZ ;  /* 0x0000000711067224 */ /* 0x004fca00078e02ff */
[----:B-----5:R-:W-:-:S04]  /*10690*/  IABS R8, R6 ;  /* 0x0000000600087213 */ /* 0x020fc80000000000 */
        /* <DEDUP_REMOVED lines=58> */
.L_x_2612:
[----:B------:R-:W-:Y:S01]  /*10a40*/  UMOV UR4, URZ ;  /* 0x0000003f00047c82 */ /* 0x000fe20008000000 */
[----:B------:R-:W-:Y:S01]  /*10a50*/  UMOV UR5, URZ ;  /* 0x0000003f00057c82 */ /* 0x000fe20008000000 */
[----:B------:R-:W-:Y:S01]  /*10a60*/  ULDC UR6, c[0x0][0xc3c] ;  /* 0x00030f0000067ab9 */ /* 0x000fe20000000800 */
[----:B------:R-:W-:Y:S02]  /*10a70*/  IMAD.MOV.U32 R16, RZ, RZ, R0 ;  /* 0x000000ffff107224 */ /* 0x000fe400078e0000 */
[----:B------:R-:W-:Y:S02]  /*10a80*/  IMAD.U32 R17, RZ, RZ, UR4 ;  /* 0x00000004ff117e24 */ /* 0x000fe4000f8e00ff */
[----:B------:R-:W-:Y:S02]  /*10a90*/  IMAD.U32 R18, RZ, RZ, UR5 ;  /* 0x00000005ff127e24 */ /* 0x000fe4000f8e00ff */
[----:B------:R-:W-:-:S07]  /*10aa0*/  IMAD.U32 R19, RZ, RZ, UR6 ;  /* 0x00000006ff137e24 */ /* 0x000fce000f8e00ff */
.L_x_2620:
[----:B------:R4:W3:Y:S01]  /*10ab0*/  LDL R2, [R1+0x4] ;  /* 0x0000040001027983 */ /* 0x0008e20000100800 */
[----:B------:R-:W0:Y:S01]  /*10ac0*/  S2R R0, SR_TID.X ;  /* 0x0000000000007919 */ /* 0x000e220000002100 */
[----:B------:R-:W-:Y:S05]  /*10ad0*/  WARPSYNC.ALL ;  /* 0x0000000000007948 */ /* 0x000fea0003800000 */
[----:B0-----:R-:W-:Y:S01]  /*10ae0*/  LOP3.LUT R0, R0, 0x1f, RZ, 0xc0, !PT ;  /* 0x0000001f00007812 */ /* 0x001fe200078ec0ff */
[----:B------:R-:W-:Y:S03]  /*10af0*/  BAR.SYNC.DEFER_BLOCKING 0x4, 0x180 ;  /* 0x0106000000007b1d */ /* 0x000fe60000010000 */
[----:B------:R-:W-:-:S13]  /*10b00*/  ISETP.NE.AND P0, PT, R0, RZ, PT ;  /* 0x000000ff0000720c */ /* 0x000fda0003f05270 */
[----:B--2---:R-:W3:Y:S01]  /*10b10*/  @!P0 S2R R3, SR_CgaCtaId ;  /* 0x0000000000038919 */ /* 0x004ee20000008800 */
[----:B------:R-:W-:-:S04]  /*10b20*/  @!P0 MOV R0, 0x400 ;  /* 0x0000040000008802 */ /* 0x000fc80000000f00 */
[----:B---3--:R-:W-:-:S05]  /*10b30*/  @!P0 LEA R2, R3, R0, 0x18 ;  /* 0x0000000003028211 */ /* 0x008fca00078ec0ff */
[----:B------:R4:W-:Y:S04]  /*10b40*/  @!P0 STS.128 [R2+0x288d0], R16 ;  /* 0x0288d01002008388 */ /* 0x0009e80000000c00 */
[----:B------:R4:W-:Y:S01]  /*10b50*/  @!P0 STL [R1+0x4], R2 ;  /* 0x0000040201008387 */ /* 0x0009e20000100800 */
[----:B------:R-:W-:Y:S06]  /*10b60*/  BAR.ARV 0x5, 0x180 ;  /* 0x0146000000007b1d */ /* 0x000fec0000002000 */
.L_x_2609:
[----:B------:R-:W-:Y:S02]  /*10b70*/  ULDC UR4, c[0x0][0xc3c] ;  /* 0x00030f0000047ab9 */ /* 0x000fe40000000800 */
[----:B0-----:R-:W-:-:S13]  /*10b80*/  ISETP.GE.AND P0, PT, R19, UR4, PT ;  /* 0x0000000413007c0c */ /* 0x001fda000bf06270 */
[----:B------:R-:W-:Y:S05]  /*10b90*/  @!P0 BRA `(.L_x_2621) ;  /* 0xffffffac00c88947 */ /* 0x000fea000383ffff */
[----:B------:R-:W-:Y:S05]  /*10ba0*/  BSYNC B8 ;  /* 0x0000000000087941 */ /* 0x000fea0003800000 */
.L_x_2522:
[----:B----4-:R-:W4:Y:S01]  /*10bb0*/  LDL.LU R0, [R1+0x48] ;  /* 0x0000480001007983 */ /* 0x010f220000300800 */
[----:B------:R-:W-:Y:S01]  /*10bc0*/  BSSY B0, `(.L_x_2622) ;  /* 0x000000b000007945 */ /* 0x000fe20003800000 */
[----:B------:R-:W0:Y:S01]  /*10bd0*/  S2R R5, SR_CgaCtaId ;  /* 0x0000000000057919 */ /* 0x000e220000008800 */
[----:B----4-:R-:W-:-:S05]  /*10be0*/  VIADD R0, R0, 0x1 ;  /* 0x0000000100007836 */ /* 0x010fca0000000000 */
[----:B------:R-:W-:-:S04]  /*10bf0*/  LEA.HI R2, R0, R0, RZ, 0x1 ;  /* 0x0000000000027211 */ /* 0x000fc800078f08ff */
[----:B------:R-:W-:-:S05]  /*10c00*/  LOP3.LUT R3, R2, 0xfffffffe, RZ, 0xc0, !PT ;  /* 0xfffffffe02037812 */ /* 0x000fca00078ec0ff */
[----:B------:R-:W-:Y:S01]  /*10c10*/  IMAD.IADD R3, R0, 0x1, -R3 ;  /* 0x0000000100037824 */ /* 0x000fe200078e0a03 */
[----:B------:R-:W-:-:S04]  /*10c20*/  MOV R0, 0x400 ;  /* 0x0000040000007802 */ /* 0x000fc80000000f00 */
[----:B0-----:R-:W-:Y:S02]  /*10c30*/  LEA R0, R5, R0, 0x18 ;  /* 0x0000000005007211 */ /* 0x001fe400078ec0ff */
[----:B------:R-:W-:-:S04]  /*10c40*/  SHF.L.U32 R3, R3, 0x1f, RZ ;  /* 0x0000001f03037819 */ /* 0x000fc800000006ff */
[----:B------:R-:W0:Y:S02]  /*10c50*/  SYNCS.PHASECHK.TRANS64.TRYWAIT P0, [R0+URZ+0x28820], R3 ;  /* 0x02882003000075a7 */ /* 0x000e24000800017f */
[----:B0-----:R-:W-:Y:S05]  /*10c60*/  @!P0 BRA `(.L_x_2623) ;  /* 0x0000001c00948947 */ /* 0x001fea0003800000 */
.L_x_2691:
[----:B------:R-:W-:Y:S05]  /*10c70*/  BSYNC B0 ;  /* 0x0000000000007941 */ /* 0x000fea0003800000 */
.L_x_2622:
[----:B------:R-:W-:-:S03]  /*10c80*/  UMOV UR4, 0xffffffff ;  /* 0xffffffff00047882 */ /* 0x000fc60000000000 */
[----:B------:R-:W-:Y:S05]  /*10c90*/  BRA.DIV UR4, `(.L_x_2624) ;  /* 0x0000001e049c7947 */ /* 0x000fea000b800000 */
[----:B------:R-:W4:Y:S02]  /*10ca0*/  S2R R2, SR_TID.X ;  /* 0x0000000000027919 */ /* 0x000f240000002100 */
[----:B----4-:R-:W-:-:S04]  /*10cb0*/  SHF.R.U32.HI R2, RZ, 0x5, R2 ;  /* 0x00000005ff027819 */ /* 0x010fc80000011602 */
[----:B------:R-:W-:-:S05]  /*10cc0*/  LOP3.LUT R2, R2, 0x3, RZ, 0xc0, !PT ;  /* 0x0000000302027812 */ /* 0x000fca00078ec0ff */
[----:B------:R4:W0:Y:S02]  /*10cd0*/  SHFL.IDX PT, R14, R2, RZ, 0x1f ;  /* 0x00001fff020e7589 */ /* 0x00082400000e0000 */
.L_x_2694:
[----:B0-----:R-:W-:Y:S01]  /*10ce0*/  ISETP.NE.AND P0, PT, R14, RZ, PT ;  /* 0x000000ff0e00720c */ /* 0x001fe20003f05270 */
[----:B------:R-:W-:-:S12]  /*10cf0*/  BSSY B0, `(.L_x_2625) ;  /* 0x0000027000007945 */ /* 0x000fd80003800000 */
[----:B------:R-:W-:Y:S05]  /*10d00*/  @P0 BRA `(.L_x_2626) ;  /* 0x0000000000940947 */ /* 0x000fea0003800000 */
[----:B------:R-:W-:-:S03]  /*10d10*/  UMOV UR4, 0xffffffff ;  /* 0xffffffff00047882 */ /* 0x000fc60000000000 */
[----:B------:R-:W-:Y:S05]  /*10d20*/  BRA.DIV UR4, `(.L_x_2627) ;  /* 0x0000001e04ac7947 */ /* 0x000fea000b800000 */
[----:B------:R-:W-:-:S13]  /*10d30*/  ELECT P6, URZ, PT ;  /* 0x00000000003f782f */ /* 0x000fda00038c0000 */
.L_x_2697:
[----:B------:R-:W-:Y:S05]  /*10d40*/  @!P6 BRA `(.L_x_2626) ;  /* 0x000000000084e947 */ /* 0x000fea0003800000 */
[----:B----4-:R-:W4:Y:S02]  /*10d50*/  LDL.LU R2, [R1+0x54] ;  /* 0x0000540001027983 */ /* 0x010f240000300800 */
[----:B----4-:R-:W-:-:S04]  /*10d60*/  LOP3.LUT R2, R2, 0x2, RZ, 0xfc, !PT ;  /* 0x0000000202027812 */ /* 0x010fc800078efcff */
[----:B------:R-:W-:-:S13]  /*10d70*/  ISETP.NE.AND P2, PT, R2, 0x3, PT ;  /* 0x000000030200780c */ /* 0x000fda0003f45270 */
[----:B------:R-:W-:Y:S05]  /*10d80*/  @!P2 BRA `(.L_x_2628) ;  /* 0x000000000004a947 */ /* 0x000fea0003800000 */
[----:B------:R-:W-:Y:S01]  /*10d90*/  BPT.TRAP 0x1 ;  /* 0x000000040000795c */ /* 0x000fe20000300000 */
.L_x_2628:
[----:B------:R-:W4:Y:S04]  /*10da0*/  LDL R3, [R1+0x8] ;  /* 0x0000080001037983 */ /* 0x000f280000100800 */
[----:B--23--:R-:W2:Y:S01]  /*10db0*/  LDL.LU R7, [R1+0x14] ;  /* 0x0000140001077983 */ /* 0x00cea20000300800 */
[----:B------:R-:W-:-:S04]  /*10dc0*/  VIADD R2, R0, 0x28840 ;  /* 0x0002884000027836 */ /* 0x000fc80000000000 */
[C---:B----4-:R-:W-:Y:S02]  /*10dd0*/  IMAD R6, R3.reuse, 0x8, R2 ;  /* 0x0000000803067824 */ /* 0x050fe400078e0202 */
        /* <DEDUP_REMOVED lines=10> */
.L_x_2698:
[----:B------:R-:W2:Y:S02]  /*10e80*/  SYNCS.PHASECHK.TRANS64.TRYWAIT P0, [R7+URZ], R2 ;  /* 0x00000002070075a7 */ /* 0x000ea4000800017f */
[----:B--2---:R-:W-:Y:S05]  /*10e90*/  @!P0 BRA `(.L_x_2630) ;  /* 0x0000001c00848947 */ /* 0x004fea0003800000 */
.L_x_2699:
[----:B------:R-:W-:Y:S05]  /*10ea0*/  @!P2 BRA `(.L_x_2631) ;  /* 0x000000000004a947 */ /* 0x000fea0003800000 */
[----:B------:R-:W-:Y:S01]  /*10eb0*/  BPT.TRAP 0x1 ;  /* 0x000000040000795c */ /* 0x000fe20000300000 */
.L_x_2631:
[----:B------:R-:W3:Y:S01]  /*10ec0*/  LDL.LU R4, [R1+0x8] ;  /* 0x0000080001047983 */ /* 0x000ee20000300800 */
[----:B------:R-:W-:-:S04]  /*10ed0*/  VIADD R0, R0, 0x28860 ;  /* 0x0002886000007836 */ /* 0x000fc80000000000 */
[----:B---3--:R-:W-:-:S04]  /*10ee0*/  IMAD R4, R4, 0x8, R0 ;  /* 0x0000000804047824 */ /* 0x008fc800078e0200 */
[----:B------:R-:W3:Y:S02]  /*10ef0*/  SYNCS.PHASECHK.TRANS64.TRYWAIT P0, [R4+URZ], R5 ;  /* 0x00000005040075a7 */ /* 0x000ee4000800017f */
[----:B---3--:R-:W-:Y:S05]  /*10f00*/  @!P0 BRA `(.L_x_2632) ;  /* 0x0000001c007c8947 */ /* 0x008fea0003800000 */
.L_x_2700:
[----:B------:R-:W-:-:S07]  /*10f10*/  IMAD R3, R3, 0x8, R0 ;  /* 0x0000000803037824 */ /* 0x000fce00078e0200 */
.L_x_2633:
[----:B----4-:R4:W0:Y:S02]  /*10f20*/  SYNCS.PHASECHK.TRANS64.TRYWAIT P0, [R3+URZ], R2 ;  /* 0x00000002030075a7 */ /* 0x010824000800017f */
[----:B0-----:R-:W-:Y:S05]  /*10f30*/  @!P0 NANOSLEEP.SYNCS 0x989680 ;  /* 0x009896800000895d */ /* 0x001fea0003900000 */
[----:B------:R-:W0:Y:S02]  /*10f40*/  @!P0 SYNCS.PHASECHK.TRANS64 P0, [R3+URZ], R2 ;  /* 0x00000002030085a7 */ /* 0x000e24000800007f */
[----:B0-----:R-:W-:Y:S05]  /*10f50*/  @!P0 BRA `(.L_x_2633) ;  /* 0xfffffffc00f08947 */ /* 0x001fea000383ffff */
.L_x_2626:
[----:B------:R-:W-:Y:S05]  /*10f60*/  BSYNC B0 ;  /* 0x0000000000007941 */ /* 0x000fea0003800000 */
.L_x_2625:
[----:B------:R-:W-:Y:S05]  /*10f70*/  EXIT ;  /* 0x000000000000794d */ /* 0x000fea0003800000 */
.L_x_2464:
[----:B0-----:R-:W-:-:S04]  /*10f80*/  IMAD.U32 R3, RZ, RZ, UR38 ;  /* 0x00000026ff037e24 */ /* 0x001fc8000f8e00ff */
[----:B------:R0:W1:Y:S03]  /*10f90*/  SYNCS.PHASECHK.TRANS64.TRYWAIT P1, [R3+URZ+0x28800], R0 ;  /* 0x02880000030075a7 */ /* 0x000066000802017f */
[----:B-1----:R-:W-:Y:S05]  /*10fa0*/  @!P1 NANOSLEEP.SYNCS 0x989680 ;  /* 0x009896800000995d */ /* 0x002fea0003900000 */
[----:B------:R-:W1:Y:S02]  /*10fb0*/  @!P1 SYNCS.PHASECHK.TRANS64 P1, [R3+URZ+0x28800], R0 ;  /* 0x02880000030095a7 */ /* 0x000e64000802007f */
[----:B-1----:R-:W-:Y:S05]  /*10fc0*/  @!P1 BRA `(.L_x_2464) ;  /* 0xfffffffc00ec9947 */ /* 0x002fea000383ffff */
[----:B------:R-:W-:Y:S05]  /*10fd0*/  BRA `(.L_x_2634) ;  /* 0xffffff0400d87947 */ /* 0x000fea000383ffff */
.L_x_2468:
[----:B-1----:R1:W2:Y:S02]  /*10fe0*/  SYNCS.PHASECHK.TRANS64.TRYWAIT P2, [R3+URZ+0x28830], R0 ;  /* 0x02883000030075a7 */ /* 0x0022a4000804017f */
[----:B--2---:R-:W-:Y:S05]  /*10ff0*/  @!P2 NANOSLEEP.SYNCS 0x989680 ;  /* 0x009896800000a95d */ /* 0x004fea0003900000 */
[----:B------:R-:W2:Y:S02]  /*11000*/  @!P2 SYNCS.PHASECHK.TRANS64 P2, [R3+URZ+0x28830], R0 ;  /* 0x028830000300a5a7 */ /* 0x000ea4000804007f */
[----:B--2---:R-:W-:Y:S05]  /*11010*/  @!P2 BRA `(.L_x_2468) ;  /* 0xfffffffc00f0a947 */ /* 0x004fea000383ffff */
[----:B------:R-:W-:Y:S05]  /*11020*/  BRA `(.L_x_2467) ;  /* 0xffffff0400fc7947 */ /* 0x000fea000383ffff */
.L_x_2473:
[----:B-1----:R-:W-:-:S04]  /*11030*/  IMAD.U32 R5, RZ, RZ, UR6 ;  /* 0x00000006ff057e24 */ /* 0x002fc8000f8e00ff */
[----:B------:R1:W2:Y:S03]  /*11040*/  SYNCS.PHASECHK.TRANS64.TRYWAIT P3, [R5+URZ+0x28830], R0 ;  /* 0x02883000050075a7 */ /* 0x0002a6000806017f */
[----:B--2---:R-:W-:Y:S05]  /*11050*/  @!P3 NANOSLEEP.SYNCS 0x989680 ;  /* 0x009896800000b95d */ /* 0x004fea0003900000 */
[----:B------:R-:W2:Y:S02]  /*11060*/  @!P3 SYNCS.PHASECHK.TRANS64 P3, [R5+URZ+0x28830], R0 ;  /* 0x028830000500b5a7 */ /* 0x000ea4000806007f */
[----:B--2---:R-:W-:Y:S05]  /*11070*/  @!P3 BRA `(.L_x_2473) ;  /* 0xfffffffc00ecb947 */ /* 0x004fea000383ffff */
[----:B------:R-:W-:Y:S05]  /*11080*/  BRA `(.L_x_2470) ;  /* 0xffffff2800ec7947 */ /* 0x000fea000383ffff */
.L_x_2477:
[----:B-1----:R-:W-:-:S04]  /*11090*/  IMAD.U32 R5, RZ, RZ, UR6 ;  /* 0x00000006ff057e24 */ /* 0x002fc8000f8e00ff */
[----:B------:R1:W2:Y:S03]  /*110a0*/  SYNCS.PHASECHK.TRANS64.TRYWAIT P3, [R5+URZ+0x28850], R0 ;  /* 0x02885000050075a7 */ /* 0x0002a6000806017f */
[----:B--2---:R-:W-:Y:S05]  /*110b0*/  @!P3 NANOSLEEP.SYNCS 0x989680 ;  /* 0x009896800000b95d */ /* 0x004fea0003900000 */
[----:B------:R-:W2:Y:S02]  /*110c0*/  @!P3 SYNCS.PHASECHK.TRANS64 P3, [R5+URZ+0x28850], R0 ;  /* 0x028850000500b5a7 */ /* 0x000ea4000806007f */
[----:B--2---:R-:W-:Y:S05]  /*110d0*/  @!P3 BRA `(.L_x_2477) ;  /* 0xfffffffc00ecb947 */ /* 0x004fea000383ffff */
[----:B------:R-:W-:Y:S05]  /*110e0*/  BRA `(.L_x_2474) ;  /* 0xffffff2c00b47947 */ /* 0x000fea000383ffff */
.L_x_2483:
[----:B-1----:R-:W-:-:S04]  /*110f0*/  IMAD.U32 R5, RZ, RZ, UR6 ;  /* 0x00000006ff057e24 */ /* 0x002fc8000f8e00ff */
[----:B------:R1:W2:Y:S03]  /*11100*/  SYNCS.PHASECHK.TRANS64.TRYWAIT P2, [R5+URZ+0x28830], R0 ;  /* 0x02883000050075a7 */ /* 0x0002a6000804017f */
[----:B--2---:R-:W-:Y:S05]  /*11110*/  @!P2 NANOSLEEP.SYNCS 0x989680 ;  /* 0x009896800000a95d */ /* 0x004fea0003900000 */
[----:B------:R-:W2:Y:S02]  /*11120*/  @!P2 SYNCS.PHASECHK.TRANS64 P2, [R5+URZ+0x28830], R0 ;  /* 0x028830000500a5a7 */ /* 0x000ea4000804007f */
[----:B--2---:R-:W-:Y:S05]  /*11130*/  @!P2 BRA `(.L_x_2483) ;  /* 0xfffffffc00eca947 */ /* 0x004fea000383ffff */
[----:B------:R-:W-:Y:S05]  /*11140*/  BRA `(.L_x_2480) ;  /* 0xffffff5400107947 */ /* 0x000fea000383ffff */
.L_x_2487:
[----:B-1----:R-:W-:-:S04]  /*11150*/  IMAD.U32 R5, RZ, RZ, UR6 ;  /* 0x00000006ff057e24 */ /* 0x002fc8000f8e00ff */
[----:B------:R1:W2:Y:S03]  /*11160*/  SYNCS.PHASECHK.TRANS64.TRYWAIT P2, [R5+URZ+0x28850], R0 ;  /* 0x02885000050075a7 */ /* 0x0002a6000804017f */
[----:B--2---:R-:W-:Y:S05]  /*11170*/  @!P2 NANOSLEEP.SYNCS 0x989680 ;  /* 0x009896800000a95d */ /* 0x004fea0003900000 */
[----:B------:R-:W2:Y:S02]  /*11180*/  @!P2 SYNCS.PHASECHK.TRANS64 P2, [R5+URZ+0x28850], R0 ;  /* 0x028850000500a5a7 */ /* 0x000ea4000804007f */
[----:B--2---:R-:W-:Y:S05]  /*11190*/  @!P2 BRA `(.L_x_2487) ;  /* 0xfffffffc00eca947 */ /* 0x004fea000383ffff */
[----:B------:R-:W-:Y:S05]  /*111a0*/  BRA `(.L_x_2484) ;  /* 0xffffff5400d87947 */ /* 0x000fea000383ffff */
.L_x_2492:
[----:B-1----:R-:W-:-:S04]  /*111b0*/  IMAD.U32 R9, RZ, RZ, UR5 ;  /* 0x00000005ff097e24 */ /* 0x002fc8000f8e00ff */
[----:B------:R1:W2:Y:S03]  /*111c0*/  SYNCS.PHASECHK.TRANS64.TRYWAIT P0, [R9+URZ+0x28850], R6 ;  /* 0x02885006090075a7 */ /* 0x0002a6000800017f */
[----:B--2---:R-:W-:Y:S05]  /*111d0*/  @!P0 NANOSLEEP.SYNCS 0x989680 ;  /* 0x009896800000895d */ /* 0x004fea0003900000 */
[----:B------:R-:W2:Y:S02]  /*111e0*/  @!P0 SYNCS.PHASECHK.TRANS64 P0, [R9+URZ+0x28850], R6 ;  /* 0x02885006090085a7 */ /* 0x000ea4000800007f */
[----:B--2---:R-:W-:Y:S05]  /*111f0*/  @!P0 BRA `(.L_x_2492) ;  /* 0xfffffffc00ec8947 */ /* 0x004fea000383ffff */
[----:B------:R-:W-:Y:S05]  /*11200*/  BRA `(.L_x_2491) ;  /* 0xffffff7000b87947 */ /* 0x000fea000383ffff */
.L_x_2534:
        /* <DEDUP_REMOVED lines=11> */
.L_x_2636:
[----:B------:R-:W-:Y:S05]  /*112c0*/  BSYNC B0 ;  /* 0x0000000000007941 */ /* 0x000fea0003800000 */
.L_x_2635:
[----:B------:R-:W-:Y:S05]  /*112d0*/  BRA `(.L_x_2637) ;  /* 0xffffffb4000c7947 */ /* 0x000fea000383ffff */
.L_x_2536:
[----:B------:R-:W-:Y:S01]  /*112e0*/  BSSY B0, `(.L_x_2638) ;  /* 0x0000006000007945 */ /* 0x000fe20003800000 */
[----:B------:R-:W-:-:S07]  /*112f0*/  IMAD.MOV.U32 R15, RZ, RZ, -0x1 ;  /* 0xffffffffff0f7424 */ /* 0x000fce00078e00ff */
[----:B0123--:R-:W-:Y:S05]  /*11300*/  WARPSYNC.COLLECTIVE R15, `(.L_x_2639) ;  /* 0x000000000f0c7348 */ /* 0x00ffea0003c00000 */
[----:B------:R-:W-:Y:S02]  /*11310*/  ELECT P6, UR62, PT ;  /* 0x00000000003e782f */ /* 0x000fe400038c0000 */
[----:B------:R-:W-:Y:S01]  /*11320*/  MOV R14, UR62 ;  /* 0x0000003e000e7c02 */ /* 0x000fe20008000f00 */
[----:B0123--:R-:W-:Y:S10]  /*11330*/  ENDCOLLECTIVE ;  /* 0x000000000000791b */ /* 0x00fff40003800000 */
.L_x_2639:
[----:B------:R-:W-:Y:S05]  /*11340*/  BSYNC B0 ;  /* 0x0000000000007941 */ /* 0x000fea0003800000 */
.L_x_2638:
[----:B------:R-:W-:Y:S05]  /*11350*/  BRA `(.L_x_2640) ;  /* 0xffffffb400147947 */ /* 0x000fea000383ffff */
.L_x_2538:
[----:B---3--:R3:W4:Y:S02]  /*11360*/  SYNCS.PHASECHK.TRANS64.TRYWAIT P0, [R0+URZ+0x28840], R2 ;  /* 0x02884002000075a7 */ /* 0x008724000800017f */
[----:B----4-:R-:W-:Y:S05]  /*11370*/  @!P0 NANOSLEEP.SYNCS 0x989680 ;  /* 0x009896800000895d */ /* 0x010fea0003900000 */
[----:B------:R-:W4:Y:S02]  /*11380*/  @!P0 SYNCS.PHASECHK.TRANS64 P0, [R0+URZ+0x28840], R2 ;  /* 0x02884002000085a7 */ /* 0x000f24000800007f */
[----:B----4-:R-:W-:Y:S05]  /*11390*/  @!P0 BRA `(.L_x_2538) ;  /* 0xfffffffc00f08947 */ /* 0x010fea000383ffff */
[----:B------:R-:W-:Y:S05]  /*113a0*/  BRA `(.L_x_2641) ;  /* 0xffffffb400807947 */ /* 0x000fea000383ffff */
.L_x_2542:
[----:B------:R-:W-:Y:S01]  /*113b0*/  IMAD.MOV.U32 R13, RZ, RZ, R0 ;  /* 0x000000ffff0d7224 */ /* 0x000fe200078e0000 */
[----:B------:R-:W0:Y:S01]  /*113c0*/  S2R R6, SR_TID.X ;  /* 0x0000000000067919 */ /* 0x000e220000002100 */
[----:B------:R-:W-:Y:S02]  /*113d0*/  IMAD.MOV.U32 R12, RZ, RZ, RZ ;  /* 0x000000ffff0c7224 */ /* 0x000fe400078e00ff */
[----:B------:R-:W-:Y:S02]  /*113e0*/  IMAD.MOV.U32 R11, RZ, RZ, 0x181f ;  /* 0x0000181fff0b7424 */ /* 0x000fe400078e00ff */
[----:B------:R-:W-:Y:S02]  /*113f0*/  IMAD.MOV.U32 R15, RZ, RZ, -0x1 ;  /* 0xffffffffff0f7424 */ /* 0x000fe400078e00ff */
[----:B-----5:R-:W-:-:S07]  /*11400*/  IMAD R2, R10, R7, RZ ;  /* 0x000000070a027224 */ /* 0x020fce00078e02ff */
[----:B0-----:R-:W-:Y:S05]  /*11410*/  WARPSYNC.COLLECTIVE R15, `(.L_x_2642) ;  /* 0x000000000f087348 */ /* 0x001fea0003c00000 */
[----:B------:R1:W2:Y:S02]  /*11420*/  SHFL.IDX P6, R14, R13, R12, R11 ;  /* 0x0000000c0d0e7389 */ /* 0x0002a400000c000b */
[----:B012---:R-:W-:Y:S01]  /*11430*/  ENDCOLLECTIVE ;  /* 0x000000000000791b */ /* 0x007fe20003800000 */
.L_x_2642:
[----:B------:R-:W-:Y:S01]  /*11440*/  IMAD.MOV.U32 R13, RZ, RZ, R3 ;  /* 0x000000ffff0d7224 */ /* 0x000fe200078e0003 */
[----:B------:R-:W-:Y:S01]  /*11450*/  LOP3.LUT R6, R6, 0x7f, RZ, 0xc0, !PT ;  /* 0x0000007f06067812 */ /* 0x000fe200078ec0ff */
[----:B------:R-:W-:-:S07]  /*11460*/  IMAD.MOV.U32 R4, RZ, RZ, R14 ;  /* 0x000000ffff047224 */ /* 0x000fce00078e000e */
[----:B------:R-:W-:Y:S05]  /*11470*/  WARPSYNC.COLLECTIVE R15, `(.L_x_2643) ;  /* 0x000000000f087348 */ /* 0x000fea0003c00000 */
[----:B------:R0:W1:Y:S02]  /*11480*/  SHFL.IDX P6, R14, R13, R12, R11 ;  /* 0x0000000c0d0e7389 */ /* 0x00006400000c000b */
[----:B01----:R-:W-:Y:S01]  /*11490*/  ENDCOLLECTIVE ;  /* 0x000000000000791b */ /* 0x003fe20003800000 */
.L_x_2643:
[----:B------:R-:W-:-:S05]  /*114a0*/  SHF.R.U32.HI R6, RZ, 0x3, R6 ;  /* 0x00000003ff067819 */ /* 0x000fca0000011606 */
[----:B------:R-:W-:-:S05]  /*114b0*/  IMAD R17, R17, 0x80, R6 ;  /* 0x0000008011117824 */ /* 0x000fca00078e0206 */
[----:B------:R-:W-:Y:S01]  /*114c0*/  ISETP.GE.AND P2, PT, R17, R2, PT ;  /* 0x000000021100720c */ /* 0x000fe20003f46270 */
[----:B------:R-:W-:Y:S02]  /*114d0*/  IMAD.MOV.U32 R13, RZ, RZ, R0 ;  /* 0x000000ffff0d7224 */ /* 0x000fe400078e0000 */
[----:B------:R-:W-:Y:S02]  /*114e0*/  IMAD.MOV.U32 R12, RZ, RZ, 0x1 ;  /* 0x00000001ff0c7424 */ /* 0x000fe400078e00ff */
[----:B------:R-:W-:-:S08]  /*114f0*/  IMAD.MOV.U32 R5, RZ, RZ, R14 ;  /* 0x000000ffff057224 */ /* 0x000fd000078e000e */
[----:B------:R-:W-:Y:S05]  /*11500*/  WARPSYNC.COLLECTIVE R15, `(.L_x_2644) ;  /* 0x000000000f087348 */ /* 0x000fea0003c00000 */
[----:B------:R0:W1:Y:S02]  /*11510*/  SHFL.IDX P6, R14, R13, R12, R11 ;  /* 0x0000000c0d0e7389 */ /* 0x00006400000c000b */
[----:B01----:R-:W-:Y:S01]  /*11520*/  ENDCOLLECTIVE ;  /* 0x000000000000791b */ /* 0x003fe20003800000 */
.L_x_2644:
        /* <DEDUP_REMOVED lines=10> */
.L_x_2645:
[----:B------:R-:W-:Y:S01]  /*115d0*/  @!PT LDS RZ, [RZ] ;  /* 0x00000000fffff984 */ /* 0x000fe20000000800 */
[----:B------:R-:W-:Y:S01]  /*115e0*/  @!PT LDS RZ, [RZ] ;  /* 0x00000000fffff984 */ /* 0x000fe20000000800 */
[----:B------:R-:W-:Y:S01]  /*115f0*/  @!PT LDS RZ, [RZ] ;  /* 0x00000000fffff984 */ /* 0x000fe20000000800 */
[----:B------:R-:W-:Y:S04]  /*11600*/  @!P2 LDGSTS.E.BYPASS.LTC128B.128 [R8+0x10400], desc[UR40][R4.64], !P0 ;  /* 0x104000000408afae */ /* 0x000fe8000c101d68 */
[----:B------:R0:W-:Y:S01]  /*11610*/  @!P2 LDGSTS.E.BYPASS.LTC128B.128 [R8+0x14400], desc[UR40][R4.64+0x80], !P1 ;  /* 0x144000800408afae */ /* 0x0001e2000c901d68 */
[----:B------:R-:W-:Y:S02]  /*11620*/  IMAD.MOV.U32 R13, RZ, RZ, R0 ;  /* 0x000000ffff0d7224 */ /* 0x000fe400078e0000 */
[----:B------:R-:W-:Y:S02]  /*11630*/  IMAD.MOV.U32 R12, RZ, RZ, 0x2 ;  /* 0x00000002ff0c7424 */ /* 0x000fe400078e00ff */
[----:B0-----:R-:W-:Y:S02]  /*11640*/  VIADD R4, R17, 0x10 ;  /* 0x0000001011047836 */ /* 0x001fe40000000000 */
[----:B------:R-:W-:-:S03]  /*11650*/  IMAD.MOV.U32 R6, RZ, RZ, R14 ;  /* 0x000000ffff067224 */ /* 0x000fc600078e000e */
[----:B------:R-:W-:-:S13]  /*11660*/  ISETP.GE.AND P2, PT, R4, R2, PT ;  /* 0x000000020400720c */ /* 0x000fda0003f46270 */
[----:B------:R-:W-:Y:S05]  /*11670*/  WARPSYNC.COLLECTIVE R15, `(.L_x_2646) ;  /* 0x000000000f087348 */ /* 0x000fea0003c00000 */
[----:B------:R0:W1:Y:S02]  /*11680*/  SHFL.IDX P6, R14, R13, R12, R11 ;  /* 0x0000000c0d0e7389 */ /* 0x00006400000c000b */
[----:B01----:R-:W-:Y:S01]  /*11690*/  ENDCOLLECTIVE ;  /* 0x000000000000791b */ /* 0x003fe20003800000 */
.L_x_2646:
[----:B------:R-:W-:Y:S01]  /*116a0*/  @!P2 LEA R5, P3, R9, R6, 0x1 ;  /* 0x000000060905a211 */ /* 0x000fe200078608ff */
[----:B------:R-:W-:-:S04]  /*116b0*/  IMAD.MOV.U32 R13, RZ, RZ, R3 ;  /* 0x000000ffff0d7224 */ /* 0x000fc800078e0003 */
[----:B------:R-:W-:Y:S02]  /*116c0*/  @!P2 IMAD.X R4, RZ, RZ, R7, P3 ;  /* 0x000000ffff04a224 */ /* 0x000fe400018e0607 */
[----:B------:R-:W-:-:S03]  /*116d0*/  VIADD R7, R17, 0x60 ;  /* 0x0000006011077836 */ /* 0x000fc60000000000 */
[----:B------:R-:W-:-:S04]  /*116e0*/  @!P2 LOP3.LUT R5, R5, R4, RZ, 0x3c, !PT ;  /* 0x000000040505a212 */ /* 0x000fc800078e3cff */
[----:B------:R-:W-:-:S04]  /*116f0*/  @!P2 LOP3.LUT R4, R5, R4, RZ, 0x3c, !PT ;  /* 0x000000040504a212 */ /* 0x000fc800078e3cff */
[----:B------:R-:W-:-:S05]  /*11700*/  @!P2 LOP3.LUT R5, R5, R4, RZ, 0x3c, !PT ;  /* 0x000000040505a212 */ /* 0x000fca00078e3cff */
[----:B------:R-:W-:Y:S01]  /*11710*/  @!PT LDS RZ, [RZ] ;  /* 0x00000000fffff984 */ /* 0x000fe20000000800 */
[----:B------:R-:W-:Y:S01]  /*11720*/  @!PT LDS RZ, [RZ] ;  /* 0x00000000fffff984 */ /* 0x000fe20000000800 */
[----:B------:R-:W-:Y:S01]  /*11730*/  @!PT LDS RZ, [RZ] ;  /* 0x00000000fffff984 */ /* 0x000fe20000000800 */
[----:B------:R-:W-:Y:S04]  /*11740*/  @!P2 LDGSTS.E.BYPASS.LTC128B.128 [R8+0x10c00], desc[UR40][R4.64], !P0 ;  /* 0x10c000000408afae */ /* 0x000fe8000c101d68 */
[----:B------:R0:W-:Y:S02]  /*11750*/  @!P2 LDGSTS.E.BYPASS.LTC128B.128 [R8+0x14c00], desc[UR40][R4.64+0x80], !P1 ;  /* 0x14c000800408afae */ /* 0x0001e4000c901d68 */
[----:B0-----:R-:W-:-:S05]  /*11760*/  VIADD R4, R17, 0x20 ;  /* 0x0000002011047836 */ /* 0x001fca0000000000 */
[----:B------:R-:W-:Y:S01]  /*11770*/  ISETP.GE.AND P2, PT, R4, R2, PT ;  /* 0x000000020400720c */ /* 0x000fe20003f46270 */
[----:B------:R-:W-:-:S12]  /*11780*/  IMAD.MOV.U32 R4, RZ, RZ, R14 ;  /* 0x000000ffff047224 */ /* 0x000fd800078e000e */
[----:B------:R-:W-:Y:S05]  /*11790*/  WARPSYNC.COLLECTIVE R15, `(.L_x_2647) ;  /* 0x000000000f087348 */ /* 0x000fea0003c00000 */
[----:B------:R0:W1:Y:S02]  /*117a0*/  SHFL.IDX P6, R14, R13, R12, R11 ;  /* 0x0000000c0d0e7389 */ /* 0x00006400000c000b */
[----:B01----:R-:W-:Y:S01]  /*117b0*/  ENDCOLLECTIVE ;  /* 0x000000000000791b */ /* 0x003fe20003800000 */
.L_x_2647:
[----:B------:R-:W-:Y:S02]  /*117c0*/  IMAD.MOV.U32 R13, RZ, RZ, R0 ;  /* 0x000000ffff0d7224 */ /* 0x000fe400078e0000 */
[----:B------:R-:W-:Y:S02]  /*117d0*/  IMAD.MOV.U32 R12, RZ, RZ, 0x3 ;  /* 0x00000003ff0c7424 */ /* 0x000fe400078e00ff */
[----:B------:R-:W-:-:S07]  /*117e0*/  IMAD.MOV.U32 R5, RZ, RZ, R14 ;  /* 0x000000ffff057224 */ /* 0x000fce00078e000e */
[----:B------:R-:W-:Y:S05]  /*117f0*/  WARPSYNC.COLLECTIVE R15, `(.L_x_2648) ;  /* 0x000000000f087348 */ /* 0x000fea0003c00000 */
[----:B------:R0:W1:Y:S02]  /*11800*/  SHFL.IDX P6, R14, R13, R12, R11 ;  /* 0x0000000c0d0e7389 */ /* 0x00006400000c000b */
[----:B01----:R-:W-:Y:S01]  /*11810*/  ENDCOLLECTIVE ;  /* 0x000000000000791b */ /* 0x003fe20003800000 */
.L_x_2648:
[----:B------:R-:W-:-:S05]  /*11820*/  @!P2 LEA R5, P3, R9, R5, 0x1 ;  /* 0x000000050905a211 */ /* 0x000fca00078608ff */
        /* <DEDUP_REMOVED lines=16> */
.L_x_2649:
[----:B------:R-:W-:Y:S02]  /*11930*/  IMAD.MOV.U32 R13, RZ, RZ, R0 ;  /* 0x000000ffff0d7224 */ /* 0x000fe400078e0000 */
[----:B------:R-:W-:Y:S02]  /*11940*/  IMAD.MOV.U32 R12, RZ, RZ, 0x4 ;  /* 0x00000004ff0c7424 */ /* 0x000fe400078e00ff */
[----:B------:R-:W-:-:S07]  /*11950*/  IMAD.MOV.U32 R5, RZ, RZ, R14 ;  /* 0x000000ffff057224 */ /* 0x000fce00078e000e */
[----:B------:R-:W-:Y:S05]  /*11960*/  WARPSYNC.COLLECTIVE R15, `(.L_x_2650) ;  /* 0x000000000f087348 */ /* 0x000fea0003c00000 */
[----:B------:R0:W1:Y:S02]  /*11970*/  SHFL.IDX P6, R14, R13, R12, R11 ;  /* 0x0000000c0d0e7389 */ /* 0x00006400000c000b */
[----:B01----:R-:W-:Y:S01]  /*11980*/  ENDCOLLECTIVE ;  /* 0x000000000000791b */ /* 0x003fe20003800000 */
.L_x_2650:
        /* <DEDUP_REMOVED lines=17> */
.L_x_2651:
[----:B------:R-:W-:Y:S02]  /*11aa0*/  IMAD.MOV.U32 R13, RZ, RZ, R0 ;  /* 0x000000ffff0d7224 */ /* 0x000fe400078e0000 */
[----:B------:R-:W-:Y:S02]  /*11ab0*/  IMAD.MOV.U32 R12, RZ, RZ, 0x5 ;  /* 0x00000005ff0c7424 */ /* 0x000fe400078e00ff */
[----:B------:R-:W-:-:S07]  /*11ac0*/  IMAD.MOV.U32 R5, RZ, RZ, R14 ;  /* 0x000000ffff057224 */ /* 0x000fce00078e000e */
[----:B------:R-:W-:Y:S05]  /*11ad0*/  WARPSYNC.COLLECTIVE R15, `(.L_x_2652) ;  /* 0x000000000f087348 */ /* 0x000fea0003c00000 */
[----:B------:R0:W1:Y:S02]  /*11ae0*/  SHFL.IDX P6, R14, R13, R12, R11 ;  /* 0x0000000c0d0e7389 */ /* 0x00006400000c000b */
[----:B01----:R-:W-:Y:S01]  /*11af0*/  ENDCOLLECTIVE ;  /* 0x000000000000791b */ /* 0x003fe20003800000 */
.L_x_2652:
        /* <DEDUP_REMOVED lines=17> */
.L_x_2653:
[----:B------:R-:W-:Y:S02]  /*11c10*/  IMAD.MOV.U32 R13, RZ, RZ, R0 ;  /* 0x000000ffff0d7224 */ /* 0x000fe400078e0000 */
[----:B------:R-:W-:Y:S02]  /*11c20*/  IMAD.MOV.U32 R12, RZ, RZ, 0x6 ;  /* 0x00000006ff0c7424 */ /* 0x000fe400078e00ff */
[----:B------:R-:W-:-:S07]  /*11c30*/  IMAD.MOV.U32 R5, RZ, RZ, R14 ;  /* 0x000000ffff057224 */ /* 0x000fce00078e000e */
[----:B------:R-:W-:Y:S05]  /*11c40*/  WARPSYNC.COLLECTIVE R15, `(.L_x_2654) ;  /* 0x000000000f087348 */ /* 0x000fea0003c00000 */
[----:B------:R0:W1:Y:S02]  /*11c50*/  SHFL.IDX P6, R14, R13, R12, R11 ;  /* 0x0000000c0d0e7389 */ /* 0x00006400000c000b */
[----:B01----:R-:W-:Y:S01]  /*11c60*/  ENDCOLLECTIVE ;  /* 0x000000000000791b */ /* 0x003fe20003800000 */
.L_x_2654:
        /* <DEDUP_REMOVED lines=16> */
.L_x_2655:
[----:B------:R-:W-:Y:S02]  /*11d70*/  IMAD.MOV.U32 R13, RZ, RZ, R0 ;  /* 0x000000ffff0d7224 */ /* 0x000fe400078e0000 */
[----:B------:R-:W-:Y:S02]  /*11d80*/  IMAD.MOV.U32 R12, RZ, RZ, 0x7 ;  /* 0x00000007ff0c7424 */ /* 0x000fe400078e00ff */
[----:B------:R-:W-:-:S07]  /*11d90*/  IMAD.MOV.U32 R5, RZ, RZ, R14 ;  /* 0x000000ffff057224 */ /* 0x000fce00078e000e */
[----:B------:R-:W-:Y:S05]  /*11da0*/  WARPSYNC.COLLECTIVE R15, `(.L_x_2656) ;  /* 0x000000000f087348 */ /* 0x000fea0003c00000 */
[----:B------:R0:W1:Y:S02]  /*11db0*/  SHFL.IDX P6, R14, R13, R12, R11 ;  /* 0x0000000c0d0e7389 */ /* 0x00006400000c000b */
[----:B01----:R-:W-:Y:S01]  /*11dc0*/  ENDCOLLECTIVE ;  /* 0x000000000000791b */ /* 0x003fe20003800000 */
.L_x_2656:
        /* <DEDUP_REMOVED lines=10> */
.L_x_2657:
[----:B------:R-:W-:Y:S01]  /*11e70*/  @!PT LDS RZ, [RZ] ;  /* 0x00000000fffff984 */ /* 0x000fe20000000800 */
[----:B------:R-:W-:Y:S01]  /*11e80*/  @!PT LDS RZ, [RZ] ;  /* 0x00000000fffff984 */ /* 0x000fe20000000800 */
[----:B------:R-:W-:Y:S01]  /*11e90*/  @!PT LDS RZ, [RZ] ;  /* 0x00000000fffff984 */ /* 0x000fe20000000800 */
[----:B------:R0:W-:Y:S04]  /*11ea0*/  @!P2 LDGSTS.E.BYPASS.LTC128B.128 [R8+0x13400], desc[UR40][R4.64], !P0 ;  /* 0x134000000408afae */ /* 0x0001e8000c101d68 */
[----:B------:R0:W-:Y:S01]  /*11eb0*/  @!P2 LDGSTS.E.BYPASS.LTC128B.128 [R8+0x17400], desc[UR40][R4.64+0x80], !P1 ;  /* 0x174000800408afae */ /* 0x0001e2000c901d68 */
[----:B------:R-:W-:Y:S01]  /*11ec0*/  IMAD.MOV.U32 R3, RZ, RZ, R14 ;  /* 0x000000ffff037224 */ /* 0x000fe200078e000e */
[----:B------:R-:W-:Y:S06]  /*11ed0*/  BRA `(.L_x_2658) ;  /* 0xffffffb800447947 */ /* 0x000fec000383ffff */
.L_x_2547:
[----:B0-----:R-:W2:Y:S02]  /*11ee0*/  LDL R2, [R1+0x4] ;  /* 0x0000040001027983 */ /* 0x001ea40000100800 */
[----:B--2---:R0:W1:Y:S02]  /*11ef0*/  SYNCS.PHASECHK.TRANS64.TRYWAIT P0, [R2+URZ+0x28820], R0 ;  /* 0x02882000020075a7 */ /* 0x004064000800017f */
[----:B-1----:R-:W-:Y:S05]  /*11f00*/  @!P0 NANOSLEEP.SYNCS 0x989680 ;  /* 0x009896800000895d */ /* 0x002fea0003900000 */
[----:B------:R-:W1:Y:S02]  /*11f10*/  @!P0 SYNCS.PHASECHK.TRANS64 P0, [R2+URZ+0x28820], R0 ;  /* 0x02882000020085a7 */ /* 0x000e64000800007f */
[----:B-1----:R-:W-:Y:S05]  /*11f20*/  @!P0 BRA `(.L_x_2547) ;  /* 0xfffffffc00ec8947 */ /* 0x002fea000383ffff */
[----:B------:R-:W-:Y:S05]  /*11f30*/  BRA `(.L_x_2659) ;  /* 0xffffffb800b87947 */ /* 0x000fea000383ffff */
.L_x_2556:
[----:B-1----:R1:W2:Y:S02]  /*11f40*/  SYNCS.PHASECHK.TRANS64.TRYWAIT P0, [R2+URZ+0x28840], R0 ;  /* 0x02884000020075a7 */ /* 0x0022a4000800017f */
[----:B--2---:R-:W-:Y:S05]  /*11f50*/  @!P0 NANOSLEEP.SYNCS 0x989680 ;  /* 0x009896800000895d */ /* 0x004fea0003900000 */
[----:B------:R-:W2:Y:S02]  /*11f60*/  @!P0 SYNCS.PHASECHK.TRANS64 P0, [R2+URZ+0x28840], R0 ;  /* 0x02884000020085a7 */ /* 0x000ea4000800007f */
[----:B--2---:R-:W-:Y:S05]  /*11f70*/  @!P0 BRA `(.L_x_2556) ;  /* 0xfffffffc00f08947 */ /* 0x004fea000383ffff */
[----:B------:R-:W-:Y:S05]  /*11f80*/  BRA `(.L_x_2660) ;  /* 0xffffffbc007c7947 */ /* 0x000fea000383ffff */
.L_x_2562:
[----:B0-----:R0:W1:Y:S02]  /*11f90*/  SYNCS.PHASECHK.TRANS64.TRYWAIT P0, [R2+URZ+0x60], R0 ;  /* 0x00006000020075a7 */ /* 0x001064000800017f */
[----:B-1----:R-:W-:Y:S05]  /*11fa0*/  @!P0 NANOSLEEP.SYNCS 0x989680 ;  /* 0x009896800000895d */ /* 0x002fea0003900000 */
[----:B------:R-:W1:Y:S02]  /*11fb0*/  @!P0 SYNCS.PHASECHK.TRANS64 P0, [R2+URZ+0x60], R0 ;  /* 0x00006000020085a7 */ /* 0x000e64000800007f */
[----:B-1----:R-:W-:Y:S05]  /*11fc0*/  @!P0 BRA `(.L_x_2562) ;  /* 0xfffffffc00f08947 */ /* 0x002fea000383ffff */
[----:B------:R-:W-:Y:S05]  /*11fd0*/  BRA `(.L_x_2661) ;  /* 0xffffffc000587947 */ /* 0x000fea000383ffff */
.L_x_2571:
[----:B--2---:R2:W3:Y:S02]  /*11fe0*/  SYNCS.PHASECHK.TRANS64.TRYWAIT P0, [R3+URZ+0x28840], R2 ;  /* 0x02884002030075a7 */ /* 0x0044e4000800017f */
[----:B---3--:R-:W-:Y:S05]  /*11ff0*/  @!P0 NANOSLEEP.SYNCS 0x989680 ;  /* 0x009896800000895d */ /* 0x008fea0003900000 */
[----:B------:R-:W3:Y:S02]  /*12000*/  @!P0 SYNCS.PHASECHK.TRANS64 P0, [R3+URZ+0x28840], R2 ;  /* 0x02884002030085a7 */ /* 0x000ee4000800007f */
[----:B---3--:R-:W-:Y:S05]  /*12010*/  @!P0 BRA `(.L_x_2571) ;  /* 0xfffffffc00f08947 */ /* 0x008fea000383ffff */
[----:B------:R-:W-:Y:S05]  /*12020*/  BRA `(.L_x_2662) ;  /* 0xffffffc400f87947 */ /* 0x000fea000383ffff */
.L_x_2577:
[----:B0-----:R0:W2:Y:S02]  /*12030*/  SYNCS.PHASECHK.TRANS64.TRYWAIT P0, [R2+URZ+0x60], R3 ;  /* 0x00006003020075a7 */ /* 0x0010a4000800017f */
[----:B--2---:R-:W-:Y:S05]  /*12040*/  @!P0 NANOSLEEP.SYNCS 0x989680 ;  /* 0x009896800000895d */ /* 0x004fea0003900000 */
[----:B------:R-:W2:Y:S02]  /*12050*/  @!P0 SYNCS.PHASECHK.TRANS64 P0, [R2+URZ+0x60], R3 ;  /* 0x00006003020085a7 */ /* 0x000ea4000800007f */
[----:B--2---:R-:W-:Y:S05]  /*12060*/  @!P0 BRA `(.L_x_2577) ;  /* 0xfffffffc00f08947 */ /* 0x004fea000383ffff */
[----:B------:R-:W-:Y:S05]  /*12070*/  BRA `(.L_x_2663) ;  /* 0xffffffc800d47947 */ /* 0x000fea000383ffff */
.L_x_2586:
[----:B---3--:R3:W4:Y:S02]  /*12080*/  SYNCS.PHASECHK.TRANS64.TRYWAIT P0, [R2+URZ+0x28840], R3 ;  /* 0x02884003020075a7 */ /* 0x008724000800017f */
[----:B----4-:R-:W-:Y:S05]  /*12090*/  @!P0 NANOSLEEP.SYNCS 0x989680 ;  /* 0x009896800000895d */ /* 0x010fea0003900000 */
[----:B------:R-:W4:Y:S02]  /*120a0*/  @!P0 SYNCS.PHASECHK.TRANS64 P0, [R2+URZ+0x28840], R3 ;  /* 0x02884003020085a7 */ /* 0x000f24000800007f */
[----:B----4-:R-:W-:Y:S05]  /*120b0*/  @!P0 BRA `(.L_x_2586) ;  /* 0xfffffffc00f08947 */ /* 0x010fea000383ffff */
[----:B------:R-:W-:Y:S05]  /*120c0*/  BRA `(.L_x_2664) ;  /* 0xffffffd000487947 */ /* 0x000fea000383ffff */
.L_x_2592:
[----:B0-----:R0:W2:Y:S02]  /*120d0*/  SYNCS.PHASECHK.TRANS64.TRYWAIT P0, [R2+URZ+0x60], R5 ;  /* 0x00006005020075a7 */ /* 0x0010a4000800017f */
[----:B--2---:R-:W-:Y:S05]  /*120e0*/  @!P0 NANOSLEEP.SYNCS 0x989680 ;  /* 0x009896800000895d */ /* 0x004fea0003900000 */
[----:B------:R-:W2:Y:S02]  /*120f0*/  @!P0 SYNCS.PHASECHK.TRANS64 P0, [R2+URZ+0x60], R5 ;  /* 0x00006005020085a7 */ /* 0x000ea4000800007f */
[----:B--2---:R-:W-:Y:S05]  /*12100*/  @!P0 BRA `(.L_x_2592) ;  /* 0xfffffffc00f08947 */ /* 0x004fea000383ffff */
[----:B------:R-:W-:Y:S05]  /*12110*/  BRA `(.L_x_2665) ;  /* 0xffffffd400247947 */ /* 0x000fea000383ffff */
.L_x_2603:
[----:B0-----:R0:W2:Y:S02]  /*12120*/  SYNCS.PHASECHK.TRANS64.TRYWAIT P0, [R0+URZ+0x28860], R2 ;  /* 0x02886002000075a7 */ /* 0x0010a4000800017f */
[----:B--2---:R-:W-:Y:S05]  /*12130*/  @!P0 NANOSLEEP.SYNCS 0x989680 ;  /* 0x009896800000895d */ /* 0x004fea0003900000 */
[----:B------:R-:W2:Y:S02]  /*12140*/  @!P0 SYNCS.PHASECHK.TRANS64 P0, [R0+URZ+0x28860], R2 ;  /* 0x02886002000085a7 */ /* 0x000ea4000800007f */
[----:B--2---:R-:W-:Y:S05]  /*12150*/  @!P0 BRA `(.L_x_2603) ;  /* 0xfffffffc00f08947 */ /* 0x004fea000383ffff */
[----:B------:R-:W-:Y:S05]  /*12160*/  BRA `(.L_x_2666) ;  /* 0xffffffd8007c7947 */ /* 0x000fea000383ffff */
.L_x_2610:
[----:B------:R-:W-:Y:S01]  /*12170*/  BSSY B0, `(.L_x_2667) ;  /* 0x0000008000007945 */ /* 0x000fe20003800000 */
[----:B------:R-:W-:Y:S02]  /*12180*/  IMAD.MOV.U32 R13, RZ, RZ, R16 ;  /* 0x000000ffff0d7224 */ /* 0x000fe400078e0010 */
[----:B------:R-:W-:Y:S02]  /*12190*/  IMAD.MOV.U32 R12, RZ, RZ, RZ ;  /* 0x000000ffff0c7224 */ /* 0x000fe400078e00ff */
[----:B------:R-:W-:Y:S02]  /*121a0*/  IMAD.MOV.U32 R11, RZ, RZ, 0x1f ;  /* 0x0000001fff0b7424 */ /* 0x000fe400078e00ff */
[----:B------:R-:W-:-:S07]  /*121b0*/  IMAD.MOV.U32 R15, RZ, RZ, -0x1 ;  /* 0xffffffffff0f7424 */ /* 0x000fce00078e00ff */
[----:B0123-5:R-:W-:Y:S05]  /*121c0*/  WARPSYNC.COLLECTIVE R15, `(.L_x_2668) ;  /* 0x000000000f087348 */ /* 0x02ffea0003c00000 */
[----:B------:R4:W0:Y:S02]  /*121d0*/  SHFL.IDX P6, R14, R13, R12, R11 ;  /* 0x0000000c0d0e7389 */ /* 0x00082400000c000b */
[----:B012345:R-:W-:Y:S01]  /*121e0*/  ENDCOLLECTIVE ;  /* 0x000000000000791b */ /* 0x03ffe20003800000 */
.L_x_2668:
[----:B------:R-:W-:Y:S05]  /*121f0*/  BSYNC B0 ;  /* 0x0000000000007941 */ /* 0x000fea0003800000 */
.L_x_2667:
        /* <DEDUP_REMOVED lines=9> */
.L_x_2669:
        /* <DEDUP_REMOVED lines=18> */
.L_x_2670:
[----:B------:R-:W-:Y:S01]  /*123b0*/  IMAD.MOV.U32 R12, RZ, RZ, 0x2 ;  /* 0x00000002ff0c7424 */ /* 0x000fe200078e00ff */
[----:B------:R-:W-:-:S05]  /*123c0*/  SEL R7, R14, RZ, P1 ;  /* 0x000000ff0e077207 */ /* 0x000fca0000800000 */
[----:B------:R-:W-:-:S04]  /*123d0*/  IMAD.IADD R3, R2, 0x1, R7 ;  /* 0x0000000102037824 */ /* 0x000fc800078e0207 */
[----:B------:R-:W-:-:S07]  /*123e0*/  IMAD.MOV.U32 R13, RZ, RZ, R3 ;  /* 0x000000ffff0d7224 */ /* 0x000fce00078e0003 */
[----:B------:R-:W-:Y:S05]  /*123f0*/  WARPSYNC.COLLECTIVE R15, `(.L_x_2671) ;  /* 0x000000000f087348 */ /* 0x000fea0003c00000 */
[----:B------:R0:W1:Y:S02]  /*12400*/  SHFL.UP P6, R14, R13, R12, R11 ;  /* 0x0400000c0d0e7389 */ /* 0x00006400000c000b */
[----:B01----:R-:W-:Y:S01]  /*12410*/  ENDCOLLECTIVE ;  /* 0x000000000000791b */ /* 0x003fe20003800000 */
.L_x_2671:
[----:B------:R-:W-:Y:S01]  /*12420*/  IMAD.MOV.U32 R12, RZ, RZ, 0x4 ;  /* 0x00000004ff0c7424 */ /* 0x000fe200078e00ff */
[----:B------:R-:W-:-:S05]  /*12430*/  SEL R14, R14, RZ, P2 ;  /* 0x000000ff0e0e7207 */ /* 0x000fca0001000000 */
[----:B------:R-:W-:-:S04]  /*12440*/  IMAD.IADD R3, R3, 0x1, R14 ;  /* 0x0000000103037824 */ /* 0x000fc800078e020e */
[----:B------:R-:W-:-:S07]  /*12450*/  IMAD.MOV.U32 R13, RZ, RZ, R3 ;  /* 0x000000ffff0d7224 */ /* 0x000fce00078e0003 */
[----:B------:R-:W-:Y:S05]  /*12460*/  WARPSYNC.COLLECTIVE R15, `(.L_x_2672) ;  /* 0x000000000f087348 */ /* 0x000fea0003c00000 */
[----:B------:R0:W1:Y:S02]  /*12470*/  SHFL.UP P6, R14, R13, R12, R11 ;  /* 0x0400000c0d0e7389 */ /* 0x00006400000c000b */
[----:B01----:R-:W-:Y:S01]  /*12480*/  ENDCOLLECTIVE ;  /* 0x000000000000791b */ /* 0x003fe20003800000 */
.L_x_2672:
[----:B------:R-:W-:Y:S01]  /*12490*/  IMAD.MOV.U32 R12, RZ, RZ, 0x8 ;  /* 0x00000008ff0c7424 */ /* 0x000fe200078e00ff */
[----:B------:R-:W-:-:S05]  /*124a0*/  SEL R14, R14, RZ, P3 ;  /* 0x000000ff0e0e7207 */ /* 0x000fca0001800000 */
[----:B------:R-:W-:-:S04]  /*124b0*/  IMAD.IADD R3, R3, 0x1, R14 ;  /* 0x0000000103037824 */ /* 0x000fc800078e020e */
[----:B------:R-:W-:-:S07]  /*124c0*/  IMAD.MOV.U32 R13, RZ, RZ, R3 ;  /* 0x000000ffff0d7224 */ /* 0x000fce00078e0003 */
[----:B------:R-:W-:Y:S05]  /*124d0*/  WARPSYNC.COLLECTIVE R15, `(.L_x_2673) ;  /* 0x000000000f087348 */ /* 0x000fea0003c00000 */
[----:B------:R0:W1:Y:S02]  /*124e0*/  SHFL.UP P6, R14, R13, R12, R11 ;  /* 0x0400000c0d0e7389 */ /* 0x00006400000c000b */
[----:B01----:R-:W-:Y:S01]  /*124f0*/  ENDCOLLECTIVE ;  /* 0x000000000000791b */ /* 0x003fe20003800000 */
.L_x_2673:
[----:B------:R-:W-:Y:S01]  /*12500*/  IMAD.MOV.U32 R12, RZ, RZ, 0x10 ;  /* 0x00000010ff0c7424 */ /* 0x000fe200078e00ff */
[----:B------:R-:W-:-:S05]  /*12510*/  SEL R14, R14, RZ, P4 ;  /* 0x000000ff0e0e7207 */ /* 0x000fca0002000000 */
[----:B------:R-:W-:-:S04]  /*12520*/  IMAD.IADD R3, R3, 0x1, R14 ;  /* 0x0000000103037824 */ /* 0x000fc800078e020e */
[----:B------:R-:W-:-:S07]  /*12530*/  IMAD.MOV.U32 R13, RZ, RZ, R3 ;  /* 0x000000ffff0d7224 */ /* 0x000fce00078e0003 */
[----:B------:R-:W-:Y:S05]  /*12540*/  WARPSYNC.COLLECTIVE R15, `(.L_x_2674) ;  /* 0x000000000f087348 */ /* 0x000fea0003c00000 */
[----:B------:R0:W1:Y:S02]  /*12550*/  SHFL.UP P6, R14, R13, R12, R11 ;  /* 0x0400000c0d0e7389 */ /* 0x00006400000c000b */
[----:B01----:R-:W-:Y:S01]  /*12560*/  ENDCOLLECTIVE ;  /* 0x000000000000791b */ /* 0x003fe20003800000 */
.L_x_2674:
        /* <DEDUP_REMOVED lines=8> */
.L_x_2675:
[----:B------:R-:W-:Y:S05]  /*125f0*/  BRA `(.L_x_2676) ;  /* 0xffffffdc00187947 */ /* 0x000fea000383ffff */
.L_x_2615:
[----:B------:R-:W-:Y:S01]  /*12600*/  BSSY B0, `(.L_x_2677) ;  /* 0x0000008000007945 */ /* 0x000fe20003800000 */
[----:B-----5:R-:W-:Y:S02]  /*12610*/  IMAD.MOV.U32 R13, RZ, RZ, R2 ;  /* 0x000000ffff0d7224 */ /* 0x020fe400078e0002 */
[----:B------:R-:W-:Y:S02]  /*12620*/  IMAD.MOV.U32 R12, RZ, RZ, 0x1 ;  /* 0x00000001ff0c7424 */ /* 0x000fe400078e00ff */
[----:B------:R-:W-:Y:S02]  /*12630*/  IMAD.MOV.U32 R11, RZ, RZ, RZ ;  /* 0x000000ffff0b7224 */ /* 0x000fe400078e00ff */
[----:B------:R-:W-:-:S07]  /*12640*/  IMAD.MOV.U32 R15, RZ, RZ, -0x1 ;  /* 0xffffffffff0f7424 */ /* 0x000fce00078e00ff */
[----:B012---:R-:W-:Y:S05]  /*12650*/  WARPSYNC.COLLECTIVE R15, `(.L_x_2678) ;  /* 0x000000000f087348 */ /* 0x007fea0003c00000 */
[----:B------:R3:W4:Y:S02]  /*12660*/  SHFL.UP P6, R14, R13, R12, R11 ;  /* 0x0400000c0d0e7389 */ /* 0x00072400000c000b */
[----:B01234-:R-:W-:Y:S01]  /*12670*/  ENDCOLLECTIVE ;  /* 0x000000000000791b */ /* 0x01ffe20003800000 */
.L_x_2678:
[----:B------:R-:W-:Y:S05]  /*12680*/  BSYNC B0 ;  /* 0x0000000000007941 */ /* 0x000fea0003800000 */
.L_x_2677:
        /* <DEDUP_REMOVED lines=9> */
.L_x_2679:
[----:B------:R-:W-:Y:S01]  /*12720*/  IMAD.MOV.U32 R12, RZ, RZ, 0x4 ;  /* 0x00000004ff0c7424 */ /* 0x000fe200078e00ff */
[----:B------:R-:W-:-:S05]  /*12730*/  SEL R14, R14, RZ, P2 ;  /* 0x000000ff0e0e7207 */ /* 0x000fca0001000000 */
[----:B------:R-:W-:-:S04]  /*12740*/  IMAD.IADD R3, R3, 0x1, R14 ;  /* 0x0000000103037824 */ /* 0x000fc800078e020e */
[----:B------:R-:W-:-:S07]  /*12750*/  IMAD.MOV.U32 R13, RZ, RZ, R3 ;  /* 0x000000ffff0d7224 */ /* 0x000fce00078e0003 */
[----:B------:R-:W-:Y:S05]  /*12760*/  WARPSYNC.COLLECTIVE R15, `(.L_x_2680) ;  /* 0x000000000f087348 */ /* 0x000fea0003c00000 */
[----:B------:R0:W1:Y:S02]  /*12770*/  SHFL.UP P6, R14, R13, R12, R11 ;  /* 0x0400000c0d0e7389 */ /* 0x00006400000c000b */
[----:B01----:R-:W-:Y:S01]  /*12780*/  ENDCOLLECTIVE ;  /* 0x000000000000791b */ /* 0x003fe20003800000 */
.L_x_2680:
[----:B------:R-:W-:Y:S01]  /*12790*/  IMAD.MOV.U32 R12, RZ, RZ, 0x8 ;  /* 0x00000008ff0c7424 */ /* 0x000fe200078e00ff */
[----:B------:R-:W-:-:S05]  /*127a0*/  SEL R14, R14, RZ, P3 ;  /* 0x000000ff0e0e7207 */ /* 0x000fca0001800000 */
[----:B------:R-:W-:-:S04]  /*127b0*/  IMAD.IADD R3, R3, 0x1, R14 ;  /* 0x0000000103037824 */ /* 0x000fc800078e020e */
[----:B------:R-:W-:-:S07]  /*127c0*/  IMAD.MOV.U32 R13, RZ, RZ, R3 ;  /* 0x000000ffff0d7224 */ /* 0x000fce00078e0003 */
[----:B------:R-:W-:Y:S05]  /*127d0*/  WARPSYNC.COLLECTIVE R15, `(.L_x_2681) ;  /* 0x000000000f087348 */ /* 0x000fea0003c00000 */
[----:B------:R0:W1:Y:S02]  /*127e0*/  SHFL.UP P6, R14, R13, R12, R11 ;  /* 0x0400000c0d0e7389 */ /* 0x00006400000c000b */
[----:B01----:R-:W-:Y:S01]  /*127f0*/  ENDCOLLECTIVE ;  /* 0x000000000000791b */ /* 0x003fe20003800000 */
.L_x_2681:
[----:B------:R-:W-:Y:S01]  /*12800*/  IMAD.MOV.U32 R12, RZ, RZ, 0x10 ;  /* 0x00000010ff0c7424 */ /* 0x000fe200078e00ff */
[----:B------:R-:W-:-:S05]  /*12810*/  SEL R14, R14, RZ, P4 ;  /* 0x000000ff0e0e7207 */ /* 0x000fca0002000000 */
[----:B------:R-:W-:-:S04]  /*12820*/  IMAD.IADD R3, R3, 0x1, R14 ;  /* 0x0000000103037824 */ /* 0x000fc800078e020e */
[----:B------:R-:W-:-:S07]  /*12830*/  IMAD.MOV.U32 R13, RZ, RZ, R3 ;  /* 0x000000ffff0d7224 */ /* 0x000fce00078e0003 */
[----:B------:R-:W-:Y:S05]  /*12840*/  WARPSYNC.COLLECTIVE R15, `(.L_x_2682) ;  /* 0x000000000f087348 */ /* 0x000fea0003c00000 */
[----:B------:R0:W1:Y:S02]  /*12850*/  SHFL.UP P6, R14, R13, R12, R11 ;  /* 0x0400000c0d0e7389 */ /* 0x00006400000c000b */
[----:B01----:R-:W-:Y:S01]  /*12860*/  ENDCOLLECTIVE ;  /* 0x000000000000791b */ /* 0x003fe20003800000 */
.L_x_2682:
        /* <DEDUP_REMOVED lines=8> */
.L_x_2683:
[----:B------:R-:W-:Y:S05]  /*128f0*/  BRA `(.L_x_2684) ;  /* 0xffffffd800f47947 */ /* 0x000fea000383ffff */
.L_x_2617:
[----:B------:R-:W-:Y:S01]  /*12900*/  BSSY B0, `(.L_x_2685) ;  /* 0x0000006000007945 */ /* 0x000fe20003800000 */
[----:B------:R-:W-:Y:S01]  /*12910*/  PLOP3.LUT P6, PT, P6, PT, PT, 0x8, 0x0 ;  /* 0x000000000000781c */ /* 0x000fe200037ce170 */
[----:B------:R-:W-:-:S12]  /*12920*/  IMAD.MOV.U32 R15, RZ, RZ, -0x1 ;  /* 0xffffffffff0f7424 */ /* 0x000fd800078e00ff */
[----:B0123-5:R-:W-:Y:S05]  /*12930*/  WARPSYNC.COLLECTIVE R15, `(.L_x_2686) ;  /* 0x000000000f087348 */ /* 0x02ffea0003c00000 */
[----:B------:R-:W-:Y:S01]  /*12940*/  VOTE.ANY R14, PT, P6 ;  /* 0x00000000000e7806 */ /* 0x000fe200030e0100 */
[----:B0123-5:R-:W-:Y:S06]  /*12950*/  ENDCOLLECTIVE ;  /* 0x000000000000791b */ /* 0x02ffec0003800000 */
.L_x_2686:
[----:B------:R-:W-:Y:S05]  /*12960*/  BSYNC B0 ;  /* 0x0000000000007941 */ /* 0x000fea0003800000 */
.L_x_2685:
        /* <DEDUP_REMOVED lines=9> */
.L_x_2687:
[----:B------:R-:W-:Y:S01]  /*12a00*/  IMAD.MOV.U32 R17, RZ, RZ, R14 ;  /* 0x000000ffff117224 */ /* 0x000fe200078e000e */
[----:B------:R-:W-:Y:S06]  /*12a10*/  BRA `(.L_x_2688) ;  /* 0xffffffd800e47947 */ /* 0x000fec000383ffff */
.L_x_2619:
[----:B------:R-:W-:Y:S01]  /*12a20*/  BSSY B0, `(.L_x_2689) ;  /* 0x0000007000007945 */ /* 0x000fe20003800000 */
[----:B------:R-:W-:Y:S02]  /*12a30*/  IMAD.MOV.U32 R13, RZ, RZ, R3 ;  /* 0x000000ffff0d7224 */ /* 0x000fe400078e0003 */
[----:B------:R-:W-:Y:S02]  /*12a40*/  IMAD.MOV.U32 R11, RZ, RZ, 0x1f ;  /* 0x0000001fff0b7424 */ /* 0x000fe400078e00ff */
[----:B------:R-:W-:-:S07]  /*12a50*/  IMAD.MOV.U32 R15, RZ, RZ, -0x1 ;  /* 0xffffffffff0f7424 */ /* 0x000fce00078e00ff */
[----:B012345:R-:W-:Y:S05]  /*12a60*/  WARPSYNC.COLLECTIVE R15, `(.L_x_2690) ;  /* 0x000000000f087348 */ /* 0x03ffea0003c00000 */
[----:B------:R0:W0:Y:S02]  /*12a70*/  SHFL.IDX P6, R14, R13, R12, R11 ;  /* 0x0000000c0d0e7389 */ /* 0x00002400000c000b */
[----:B012345:R-:W-:Y:S01]  /*12a80*/  ENDCOLLECTIVE ;  /* 0x000000000000791b */ /* 0x03ffe20003800000 */
.L_x_2690:
[----:B------:R-:W-:Y:S05]  /*12a90*/  BSYNC B0 ;  /* 0x0000000000007941 */ /* 0x000fea0003800000 */
.L_x_2689:
[----:B------:R-:W-:Y:S01]  /*12aa0*/  IMAD.MOV.U32 R5, RZ, RZ, R14 ;  /* 0x000000ffff057224 */ /* 0x000fe200078e000e */
[----:B------:R-:W-:Y:S06]  /*12ab0*/  BRA `(.L_x_2618) ;  /* 0xffffffd800d87947 */ /* 0x000fec000383ffff */
.L_x_2623:
[----:B0-----:R0:W4:Y:S02]  /*12ac0*/  SYNCS.PHASECHK.TRANS64.TRYWAIT P0, [R0+URZ+0x28820], R3 ;  /* 0x02882003000075a7 */ /* 0x001124000800017f */
[----:B----4-:R-:W-:Y:S05]  /*12ad0*/  @!P0 NANOSLEEP.SYNCS 0x989680 ;  /* 0x009896800000895d */ /* 0x010fea0003900000 */
[----:B------:R-:W4:Y:S02]  /*12ae0*/  @!P0 SYNCS.PHASECHK.TRANS64 P0, [R0+URZ+0x28820], R3 ;  /* 0x02882003000085a7 */ /* 0x000f24000800007f */
[----:B----4-:R-:W-:Y:S05]  /*12af0*/  @!P0 BRA `(.L_x_2623) ;  /* 0xfffffffc00f08947 */ /* 0x010fea000383ffff */
[----:B------:R-:W-:Y:S05]  /*12b00*/  BRA `(.L_x_2691) ;  /* 0xffffffe000587947 */ /* 0x000fea000383ffff */
.L_x_2624:
[----:B------:R-:W4:Y:S01]  /*12b10*/  S2R R2, SR_TID.X ;  /* 0x0000000000027919 */ /* 0x000f220000002100 */
[----:B------:R-:W-:Y:S01]  /*12b20*/  BSSY B0, `(.L_x_2692) ;  /* 0x000000a000007945 */ /* 0x000fe20003800000 */
[----:B------:R-:W-:Y:S02]  /*12b30*/  IMAD.MOV.U32 R12, RZ, RZ, RZ ;  /* 0x000000ffff0c7224 */ /* 0x000fe400078e00ff */
[----:B------:R-:W-:Y:S02]  /*12b40*/  IMAD.MOV.U32 R11, RZ, RZ, 0x1f ;  /* 0x0000001fff0b7424 */ /* 0x000fe400078e00ff */
[----:B------:R-:W-:Y:S01]  /*12b50*/  IMAD.MOV.U32 R15, RZ, RZ, -0x1 ;  /* 0xffffffffff0f7424 */ /* 0x000fe200078e00ff */
[----:B----4-:R-:W-:-:S04]  /*12b60*/  SHF.R.U32.HI R2, RZ, 0x5, R2 ;  /* 0x00000005ff027819 */ /* 0x010fc80000011602 */
[----:B------:R-:W-:-:S05]  /*12b70*/  LOP3.LUT R2, R2, 0x3, RZ, 0xc0, !PT ;  /* 0x0000000302027812 */ /* 0x000fca00078ec0ff */
[----:B------:R-:W-:-:S07]  /*12b80*/  IMAD.MOV.U32 R13, RZ, RZ, R2 ;  /* 0x000000ffff0d7224 */ /* 0x000fce00078e0002 */
[----:B0123-5:R-:W-:Y:S05]  /*12b90*/  WARPSYNC.COLLECTIVE R15, `(.L_x_2693) ;  /* 0x000000000f087348 */ /* 0x02ffea0003c00000 */
[----:B------:R4:W0:Y:S02]  /*12ba0*/  SHFL.IDX P6, R14, R13, R12, R11 ;  /* 0x0000000c0d0e7389 */ /* 0x00082400000c000b */
[----:B012345:R-:W-:Y:S01]  /*12bb0*/  ENDCOLLECTIVE ;  /* 0x000000000000791b */ /* 0x03ffe20003800000 */
.L_x_2693:
[----:B------:R-:W-:Y:S05]  /*12bc0*/  BSYNC B0 ;  /* 0x0000000000007941 */ /* 0x000fea0003800000 */
.L_x_2692:
[----:B------:R-:W-:Y:S05]  /*12bd0*/  BRA `(.L_x_2694) ;  /* 0xffffffe000407947 */ /* 0x000fea000383ffff */
.L_x_2627:
[----:B------:R-:W-:Y:S01]  /*12be0*/  BSSY B1, `(.L_x_2695) ;  /* 0x0000006000017945 */ /* 0x000fe20003800000 */
[----:B------:R-:W-:-:S07]  /*12bf0*/  IMAD.MOV.U32 R15, RZ, RZ, -0x1 ;  /* 0xffffffffff0f7424 */ /* 0x000fce00078e00ff */
[----:B-12345:R-:W-:Y:S05]  /*12c00*/  WARPSYNC.COLLECTIVE R15, `(.L_x_2696) ;  /* 0x000000000f0c7348 */ /* 0x03efea0003c00000 */
[----:B------:R-:W-:Y:S02]  /*12c10*/  ELECT P6, UR62, PT ;  /* 0x00000000003e782f */ /* 0x000fe400038c0000 */
[----:B------:R-:W-:Y:S01]  /*12c20*/  MOV R14, UR62 ;  /* 0x0000003e000e7c02 */ /* 0x000fe20008000f00 */
[----:B-12345:R-:W-:Y:S10]  /*12c30*/  ENDCOLLECTIVE ;  /* 0x000000000000791b */ /* 0x03eff40003800000 */
.L_x_2696:
[----:B------:R-:W-:Y:S05]  /*12c40*/  BSYNC B1 ;  /* 0x0000000000017941 */ /* 0x000fea0003800000 */
.L_x_2695:
[----:B------:R-:W-:Y:S05]  /*12c50*/  BRA `(.L_x_2697) ;  /* 0xffffffe000387947 */ /* 0x000fea000383ffff */
.L_x_2629:
[----:B0-----:R0:W2:Y:S02]  /*12c60*/  SYNCS.PHASECHK.TRANS64.TRYWAIT P0, [R6+URZ], R5 ;  /* 0x00000005060075a7 */ /* 0x0010a4000800017f */
[----:B--2---:R-:W-:Y:S05]  /*12c70*/  @!P0 NANOSLEEP.SYNCS 0x989680 ;  /* 0x009896800000895d */ /* 0x004fea0003900000 */
[----:B------:R-:W2:Y:S02]  /*12c80*/  @!P0 SYNCS.PHASECHK.TRANS64 P0, [R6+URZ], R5 ;  /* 0x00000005060085a7 */ /* 0x000ea4000800007f */
[----:B--2---:R-:W-:Y:S05]  /*12c90*/  @!P0 BRA `(.L_x_2629) ;  /* 0xfffffffc00f08947 */ /* 0x004fea000383ffff */
[----:B------:R-:W-:Y:S05]  /*12ca0*/  BRA `(.L_x_2698) ;  /* 0xffffffe000747947 */ /* 0x000fea000383ffff */
.L_x_2630:
[----:B--2---:R2:W3:Y:S02]  /*12cb0*/  SYNCS.PHASECHK.TRANS64.TRYWAIT P0, [R7+URZ], R2 ;  /* 0x00000002070075a7 */ /* 0x0044e4000800017f */
[----:B---3--:R-:W-:Y:S05]  /*12cc0*/  @!P0 NANOSLEEP.SYNCS 0x989680 ;  /* 0x009896800000895d */ /* 0x008fea0003900000 */
[----:B------:R-:W3:Y:S02]  /*12cd0*/  @!P0 SYNCS.PHASECHK.TRANS64 P0, [R7+URZ], R2 ;  /* 0x00000002070085a7 */ /* 0x000ee4000800007f */
[----:B---3--:R-:W-:Y:S05]  /*12ce0*/  @!P0 BRA `(.L_x_2630) ;  /* 0xfffffffc00f08947 */ /* 0x008fea000383ffff */
[----:B------:R-:W-:Y:S05]  /*12cf0*/  BRA `(.L_x_2699) ;  /* 0xffffffe000687947 */ /* 0x000fea000383ffff */
.L_x_2632:
[----:B---3--:R3:W4:Y:S02]  /*12d00*/  SYNCS.PHASECHK.TRANS64.TRYWAIT P0, [R4+URZ], R5 ;  /* 0x00000005040075a7 */ /* 0x008724000800017f */
[----:B----4-:R-:W-:Y:S05]  /*12d10*/  @!P0 NANOSLEEP.SYNCS 0x989680 ;  /* 0x009896800000895d */ /* 0x010fea0003900000 */
[----:B------:R-:W4:Y:S02]  /*12d20*/  @!P0 SYNCS.PHASECHK.TRANS64 P0, [R4+URZ], R5 ;  /* 0x00000005040085a7 */ /* 0x000f24000800007f */
[----:B----4-:R-:W-:Y:S05]  /*12d30*/  @!P0 BRA `(.L_x_2632) ;  /* 0xfffffffc00f08947 */ /* 0x010fea000383ffff */
[----:B------:R-:W-:Y:S05]  /*12d40*/  BRA `(.L_x_2700) ;  /* 0xffffffe000707947 */ /* 0x000fea000383ffff */
.L_x_2701:
        /* <DEDUP_REMOVED lines=11> */
.L_x_3225:


//--------------------- .text._ZN7cutlass13device_kernelIN5flash11enable_sm90INS1_16FlashAttnFwdSm90INS1_25CollectiveMainloopFwdSm90ILi2EN4cute5tupleIJNS5_1CILi1EEES8_S8_EEENS6_IJNS7_ILi128EEESA_SA_EEELi128ENS_10bfloat16_tEfNS_4arch4Sm90ELb1ELb0ELb0ELb1ELb0ELb1ELb0ELb1ELb1ELb1ELb0ELb0EEENS1_21CollectiveEpilogueFwdISB_S9_SC_SE_Li256ELb1ELb1ELb0ELb0EEENS1_36VarlenDynamicPersistentTileSchedulerILi128ELi128ELi256ELi128ELb0ELb1ELb1ELb1ELb1ELb1EEEEEEEEEvNT_6ParamsE --------------------------
	.section	.text._ZN7cutlass13device_kernelIN5flash11enable_sm90INS1_16FlashAttnFwdSm90INS1_25CollectiveMainloopFwdSm90ILi2EN4cute5tupleIJNS5_1CILi1EEES8_S8_EEENS6_IJNS7_ILi128EEESA_SA_EEELi128ENS_10bfloat16_tEfNS_4arch4Sm90ELb1ELb0ELb0ELb1ELb0ELb1ELb0ELb1ELb1ELb1ELb0ELb0EEENS1_21CollectiveEpilogueFwdISB_S9_SC_SE_Li256ELb1ELb1ELb0ELb0EEENS1_36VarlenDynamicPersistentTileSchedulerILi128ELi128ELi256ELi128ELb0ELb1ELb1ELb1ELb1ELb1EEEEEEEEEvNT_6ParamsE,"ax",@progbits
	.align	128
.text._ZN7cutlass13device_kernelIN5flash11enable_sm90INS1_16FlashAttnFwdSm90INS1_25CollectiveMainloopFwdSm90ILi2EN4cute5tupleIJNS5_1CILi1EEES8_S8_EEENS6_IJNS7_ILi128EEESA_SA_EEELi128ENS_10bfloat16_tEfNS_4arch4Sm90ELb1ELb0ELb0ELb1ELb0ELb1ELb0ELb1ELb1ELb1ELb0ELb0EEENS1_21CollectiveEpilogueFwdISB_S9_SC_SE_Li256ELb1ELb1ELb0ELb0EEENS1_36VarlenDynamicPersistentTileSchedulerILi128ELi128ELi256ELi128ELb0ELb1ELb1ELb1ELb1ELb1EEEEEEEEEvNT_6ParamsE:
        .type           _ZN7cutlass13device_kernelIN5flash11enable_sm90INS1_16FlashAttnFwdSm90INS1_25CollectiveMainloopFwdSm90ILi2EN4cute5tupleIJNS5_1CILi1EEES8_S8_EEENS6_IJNS7_ILi128EEESA_SA_EEELi128ENS_10bfloat16_tEfNS_4arch4Sm90ELb1ELb0ELb0ELb1ELb0ELb1ELb0ELb1ELb1ELb1ELb0ELb0EEENS1_21CollectiveEpilogueFwdISB_S9_SC_SE_Li256ELb1ELb1ELb0ELb0EEENS1_36VarlenDynamicPersistentTileSchedulerILi128ELi128ELi256ELi128ELb0ELb1ELb1ELb1ELb1ELb1EEEEEEEEEvNT_6ParamsE,@function
        .size           _ZN7cutlass13device_kernelIN5flash11enable_sm90INS1_16FlashAttnFwdSm90INS1_25CollectiveMainloopFwdSm90ILi2EN4cute5tupleIJNS5_1CILi1EEES8_S8_EEENS6_IJNS7_ILi128EEESA_SA_EEELi128ENS_10bfloat16_tEfNS_4arch4Sm90ELb1ELb0ELb0ELb1ELb0ELb1ELb0ELb1ELb1ELb1ELb0ELb0EEENS1_21CollectiveEpilogueFwdISB_S9_SC_SE_Li256ELb1ELb1ELb0ELb0EEENS1_36VarlenDynamicPersistentTileSchedulerILi128ELi128ELi256ELi128ELb0ELb1ELb1ELb1ELb1ELb1EEEEEEEEEvNT_6ParamsE,(.L_x_3226 - _ZN7cutlass13device_kernelIN5flash11enable_sm90INS1_16FlashAttnFwdSm90INS1_25CollectiveMainloopFwdSm90ILi2EN4cute5tupleIJNS5_1CILi1EEES8_S8_EEENS6_IJNS7_ILi128EEESA_SA_EEELi128ENS_10bfloat16_tEfNS_4arch4Sm90ELb1ELb0ELb0ELb1ELb0ELb1ELb0ELb1ELb1ELb1ELb0ELb0EEENS1_21CollectiveEpilogueFwdISB_S9_SC_SE_Li256ELb1ELb1ELb0ELb0EEENS1_36VarlenDynamicPersistentTileSchedulerILi128ELi128ELi256ELi128ELb0ELb1ELb1ELb1ELb1ELb1EEEEEEEEEvNT_6ParamsE)
        .other          _ZN7cutlass13device_kernelIN5flash11enable_sm90INS1_16FlashAttnFwdSm90INS1_25CollectiveMainloopFwdSm90ILi2EN4cute5tupleIJNS5_1CILi1EEES8_S8_EEENS6_IJNS7_ILi128EEESA_SA_EEELi128ENS_10bfloat16_tEfNS_4arch4Sm90ELb1ELb0ELb0ELb1ELb0ELb1ELb0ELb1ELb1ELb1ELb0ELb0EEENS1_21CollectiveEpilogueFwdISB_S9_SC_SE_Li256ELb1ELb1ELb0ELb0EEENS1_36VarlenDynamicPersistentTileSchedulerILi128ELi128ELi256ELi128ELb0ELb1ELb1ELb1ELb1ELb1EEEEEEEEEvNT_6ParamsE,@"STO_CUDA_ENTRY STV_DEFAULT"
_ZN7cutlass13device_kernelIN5flash11enable_sm90INS1_16FlashAttnFwdSm90INS1_25CollectiveMainloopFwdSm90ILi2EN4cute5tupleIJNS5_1CILi1EEES8_S8_EEENS6_IJNS7_ILi128EEESA_SA_EEELi128ENS_10bfloat16_tEfNS_4arch4Sm90ELb1ELb0ELb0ELb1ELb0ELb1ELb0ELb1ELb1ELb1ELb0ELb0EEENS1_21CollectiveEpilogueFwdISB_S9_SC_SE_Li256ELb1ELb1ELb0ELb0EEENS1_36VarlenDynamicPersistentTileSchedulerILi128ELi128ELi256ELi128ELb0ELb1ELb1ELb1ELb1ELb1EEEEEEEEEvNT_6ParamsE:
        /* <DEDUP_REMOVED lines=23> */
.L_x_2703:
[----:B------:R-:W-:Y:S05]  /*0170*/  BSYNC B0 ;  /* 0x0000000000007941 */ /* 0x000fea0003800000 */
.L_x_2702:
        /* <DEDUP_REMOVED lines=40> */
.L_x_2704:
        /* <DEDUP_REMOVED lines=22> */
.L_x_2705:
        /* <DEDUP_REMOVED lines=18> */
.L_x_2706:
        /* <DEDUP_REMOVED lines=22> */
.L_x_2707:
        /* <DEDUP_REMOVED lines=22> */
.L_x_2708:
        /* <DEDUP_REMOVED lines=9> */
.L_x_2711:
        /* <DEDUP_REMOVED lines=30> */
[CC--:B------:R-:W-:Y:S01]  /*0bb0*/  LEA.HI R4, R0.reuse, R231.reuse, RZ, 0x4 ;  /* 0x000000e700047211 */ /* 0x0c0fe200078f20ff */
[----:B------:R-:W-:Y:S01]  /*0bc0*/  IMAD.SHL.U32 R5, R5, 0x20, RZ ;  /* 0x0000002005057824 */ /* 0x000fe200078e00ff */
[----:B------:R-:W-:Y:S01]  /*0bd0*/  LEA.HI R12, R0, R231, RZ, 0x2 ;  /* 0x000000e7000c7211 */ /* 0x000fe200078f10ff */
[----:B------:R-:W-:Y:S01]  /*0be0*/  IMAD.IADD R220, R231, 0x1, -R220 ;  /* 0x00000001e7dc7824 */ /* 0x000fe200078e0adc */
[----:B------:R-:W-:Y:S02]  /*0bf0*/  LOP3.LUT R6, R4, 0x3fffff0, RZ, 0xc0, !PT ;  /* 0x03fffff004067812 */ /* 0x000fe400078ec0ff */
[----:B------:R-:W-:Y:S02]  /*0c00*/  LOP3.LUT R5, R5, 0xfffffc00, RZ, 0xc0, !PT ;  /* 0xfffffc0005057812 */ /* 0x000fe400078ec0ff */
[----:B------:R-:W-:Y:S01]  /*0c10*/  SHF.R.S32.HI R9, RZ, 0x1f, R220 ;  /* 0x0000001fff097819 */ /* 0x000fe200000114dc */
[----:B------:R-:W-:Y:S01]  /*0c20*/  IMAD.IADD R6, R231, 0x1, -R6 ;  /* 0x00000001e7067824 */ /* 0x000fe200078e0a06 */
[----:B------:R-:W-:-:S02]  /*0c30*/  LOP3.LUT R12, R12, 0xfffffffc, RZ, 0xc0, !PT ;  /* 0xfffffffc0c0c7812 */ /* 0x000fc400078ec0ff */
[----:B------:R-:W-:Y:S02]  /*0c40*/  LEA.HI R8, R9, R220, RZ, 0x2 ;  /* 0x000000dc09087211 */ /* 0x000fe400078f10ff */
[CC--:B------:R-:W-:Y:S01]  /*0c50*/  LEA.HI R22, R0.reuse, R231.reuse, RZ, 0x3 ;  /* 0x000000e700167211 */ /* 0x0c0fe200078f18ff */
[----:B------:R-:W-:Y:S01]  /*0c60*/  IMAD.IADD R12, R231, 0x1, -R12 ;  /* 0x00000001e70c7824 */ /* 0x000fe200078e0a0c */
[--C-:B------:R-:W-:Y:S02]  /*0c70*/  SHF.R.S32.HI R10, RZ, 0x2, R8.reuse ;  /* 0x00000002ff0a7819 */ /* 0x100fe40000011408 */
[----:B------:R-:W-:Y:S02]  /*0c80*/  SHF.R.S32.HI R7, RZ, 0x1f, R8 ;  /* 0x0000001fff077819 */ /* 0x000fe40000011408 */
[----:B------:R-:W-:Y:S02]  /*0c90*/  LEA.HI R0, R0, R231, RZ, 0x6 ;  /* 0x000000e700007211 */ /* 0x000fe400078f30ff */
[----:B------:R-:W-:-:S02]  /*0ca0*/  LEA.HI R7, R7, R10, RZ, 0x3 ;  /* 0x0000000a07077211 */ /* 0x000fc400078f18ff */
[----:B------:R-:W-:Y:S01]  /*0cb0*/  LOP3.LUT R206, R22, 0xfffffff8, RZ, 0xc0, !PT ;  /* 0xfffffff816ce7812 */ /* 0x000fe200078ec0ff */
[----:B------:R-:W-:Y:S01]  /*0cc0*/  IMAD.SHL.U32 R0, R0, 0x8, RZ ;  /* 0x0000000800007824 */ /* 0x000fe200078e00ff */
[----:B------:R-:W-:Y:S01]  /*0cd0*/  LOP3.LUT R11, R7, 0xfffffff8, RZ, 0xc0, !PT ;  /* 0xfffffff8070b7812 */ /* 0x000fe200078ec0ff */
[----:B------:R-:W-:Y:S01]  /*0ce0*/  IMAD R7, R6, 0x40, R5 ;  /* 0x0000004006077824 */ /* 0x000fe200078e0205 */
[----:B------:R-:W-:Y:S01]  /*0cf0*/  SHF.R.S32.HI R5, RZ, 0x4, R4 ;  /* 0x00000004ff057819 */ /* 0x000fe20000011404 */
[----:B------:R-:W-:Y:S01]  /*0d00*/  IMAD.IADD R206, R231, 0x1, -R206 ;  /* 0x00000001e7ce7824 */ /* 0x000fe200078e0ace */
[----:B------:R-:W-:Y:S01]  /*0d10*/  LEA.HI R6, R12, R12, RZ, 0x1 ;  /* 0x0000000c0c067211 */ /* 0x000fe200078f08ff */
[----:B------:R-:W-:Y:S01]  /*0d20*/  IMAD.IADD R10, R10, 0x1, -R11 ;  /* 0x000000010a0a7824 */ /* 0x000fe200078e0a0b */
[----:B------:R-:W-:Y:S01]  /*0d30*/  LEA.HI R4, R4, R5, RZ, 0x1 ;  /* 0x0000000504047211 */ /* 0x000fe200078f08ff */
[C---:B------:R-:W-:Y:S01]  /*0d40*/  IMAD.SHL.U32 R16, R206.reuse, 0x8, RZ ;  /* 0x00000008ce107824 */ /* 0x040fe200078e00ff */
[----:B------:R-:W-:Y:S01]  /*0d50*/  SHF.R.S32.HI R22, RZ, 0x3, R22 ;  /* 0x00000003ff167819 */ /* 0x000fe20000011416 */
[----:B------:R-:W-:Y:S01]  /*0d60*/  IMAD.SHL.U32 R18, R206, 0x4, RZ ;  /* 0x00000004ce127824 */ /* 0x000fe200078e00ff */
[----:B------:R-:W-:Y:S01]  /*0d70*/  LOP3.LUT R4, R4, 0x1ffffffe, RZ, 0xc0, !PT ;  /* 0x1ffffffe04047812 */ /* 0x000fe200078ec0ff */
[----:B------:R-:W-:Y:S01]  /*0d80*/  VIADD R187, R16, 0x40 ;  /* 0x0000004010bb7836 */ /* 0x000fe20000000000 */
[----:B------:R-:W-:Y:S01]  /*0d90*/  SHF.R.S32.HI R224, RZ, 0x7, R3 ;  /* 0x00000007ffe07819 */ /* 0x000fe20000011403 */
[----:B------:R-:W-:Y:S01]  /*0da0*/  VIADD R213, R22, 0x20 ;  /* 0x0000002016d57836 */ /* 0x000fe20000000000 */
[----:B------:R-:W-:Y:S01]  /*0db0*/  LEA.HI R9, R9, R220, RZ, 0x5 ;  /* 0x000000dc09097211 */ /* 0x000fe200078f28ff */
[----:B------:R-:W-:Y:S01]  /*0dc0*/  IMAD.IADD R4, R5, 0x1, -R4 ;  /* 0x0000000105047824 */ /* 0x000fe200078e0a04 */
[----:B------:R-:W-:Y:S01]  /*0dd0*/  LOP3.LUT R5, R6, 0x1ffffffe, RZ, 0xc0, !PT ;  /* 0x1ffffffe06057812 */ /* 0x000fe200078ec0ff */
[C---:B------:R-:W-:Y:S01]  /*0de0*/  VIADD R212, R22.reuse, 0x40 ;  /* 0x0000004016d47836 */ /* 0x040fe20000000000 */
[----:B------:R-:W-:Y:S01]  /*0df0*/  LEA.HI R3, R3, R224, RZ, 0x1 ;  /* 0x000000e003037211 */ /* 0x000fe200078f08ff */
[----:B------:R-:W-:Y:S01]  /*0e00*/  VIADD R211, R22, 0x60 ;  /* 0x0000006016d37836 */ /* 0x000fe20000000000 */
[----:B------:R-:W-:Y:S01]  /*0e10*/  SHF.R.S32.HI R9, RZ, 0x5, R9 ;  /* 0x00000005ff097819 */ /* 0x000fe20000011409 */
[----:B------:R-:W-:Y:S01]  /*0e20*/  IMAD R226, R4, 0x8, R7 ;  /* 0x0000000804e27824 */ /* 0x000fe200078e0207 */
[----:B------:R-:W-:Y:S01]  /*0e30*/  LOP3.LUT R3, R3, 0x3fffffe, RZ, 0xc0, !PT ;  /* 0x03fffffe03037812 */ /* 0x000fe200078ec0ff */
[----:B------:R-:W-:Y:S01]  /*0e40*/  IMAD.IADD R204, R12, 0x1, -R5 ;  /* 0x000000010ccc7824 */ /* 0x000fe200078e0a05 */
[----:B------:R-:W-:Y:S01]  /*0e50*/  LOP3.LUT R201, R0, 0xfffffe00, RZ, 0xc0, !PT ;  /* 0xfffffe0000c97812 */ /* 0x000fe200078ec0ff */
[----:B------:R-:W-:Y:S01]  /*0e60*/  IMAD R10, R9, 0x10, R10 ;  /* 0x00000010090a7824 */ /* 0x000fe200078e020a */
[----:B------:R-:W-:Y:S01]  /*0e70*/  SHF.R.S32.HI R0, RZ, 0x1f, R213 ;  /* 0x0000001fff007819 */ /* 0x000fe200000114d5 */
[----:B------:R-:W-:Y:S01]  /*0e80*/  IMAD.IADD R3, R224, 0x1, -R3 ;  /* 0x00000001e0037824 */ /* 0x000fe200078e0a03 */
        /* <DEDUP_REMOVED lines=9> */
[----:B------:R-:W-:Y:S01]  /*0f20*/  IMAD R225, R3, 0x40, R10 ;  /* 0x0000004003e17824 */ /* 0x000fe200078e020a */
        /* <DEDUP_REMOVED lines=9> */
[----:B------:R-:W-:Y:S01]  /*0fc0*/  IMAD R204, R204, 0x8, R225 ;  /* 0x00000008cccc7824 */ /* 0x000fe200078e02e1 */
[----:B------:R-:W-:-:S02]  /*0fd0*/  LOP3.LUT R205, R3, 0x38, R16, 0xf8, !PT ;  /* 0x0000003803cd7812 */ /* 0x000fc400078ef810 */
[----:B------:R-:W-:Y:S02]  /*0fe0*/  SHF.R.U32.HI R230, RZ, 0x3, R196 ;  /* 0x00000003ffe67819 */ /* 0x000fe400000116c4 */
[--C-:B------:R-:W-:Y:S02]  /*0ff0*/  LOP3.LUT R3, R196, 0x38, R16.reuse, 0xf8, !PT ;  /* 0x00000038c4037812 */ /* 0x100fe400078ef810 */
[----:B------:R-:W-:Y:S02]  /*1000*/  SHF.R.U32.HI R229, RZ, 0x3, R195 ;  /* 0x00000003ffe57819 */ /* 0x000fe400000116c3 */
[----:B------:R-:W-:Y:S02]  /*1010*/  LOP3.LUT R6, R195, 0x38, R16, 0xf8, !PT ;  /* 0x00000038c3067812 */ /* 0x000fe400078ef810 */
[----:B------:R-:W-:Y:S02]  /*1020*/  SHF.R.U32.HI R228, RZ, 0x3, R194 ;  /* 0x00000003ffe47819 */ /* 0x000fe400000116c2 */
[----:B------:R-:W-:-:S02]  /*1030*/  LOP3.LUT R7, R194, 0x38, R16, 0xf8, !PT ;  /* 0x00000038c2077812 */ /* 0x000fc400078ef810 */
[----:B------:R-:W-:Y:S02]  /*1040*/  LOP3.LUT R199, R0, 0xfffffe00, RZ, 0xc0, !PT ;  /* 0xfffffe0000c77812 */ /* 0x000fe400078ec0ff */
[----:B------:R-:W-:Y:S02]  /*1050*/  LOP3.LUT R198, R5, 0xfffffe00, RZ, 0xc0, !PT ;  /* 0xfffffe0005c67812 */ /* 0x000fe400078ec0ff */
[----:B------:R-:W-:Y:S02]  /*1060*/  LOP3.LUT R197, R4, 0xfffffe00, RZ, 0xc0, !PT ;  /* 0xfffffe0004c57812 */ /* 0x000fe400078ec0ff */
[----:B------:R-:W-:Y:S02]  /*1070*/  LOP3.LUT R203, R8, 0x7ffffffc, RZ, 0xc0, !PT ;  /* 0x7ffffffc08cb7812 */ /* 0x000fe400078ec0ff */
[----:B------:R-:W-:Y:S02]  /*1080*/  LOP3.LUT R205, R201, R205, R200, 0xf6, !PT ;  /* 0x000000cdc9cd7212 */ /* 0x000fe400078ef6c8 */
[----:B------:R-:W-:Y:S01]  /*1090*/  LOP3.LUT R0, R199, R3, R230, 0xf6, !PT ;  /* 0x00000003c7007212 */ /* 0x000fe200078ef6e6 */
[----:B------:R-:W-:Y:S01]  /*10a0*/  IMAD.IADD R203, R220, 0x1, -R203 ;  /* 0x00000001dccb7824 */ /* 0x000fe200078e0acb */
        /* <DEDUP_REMOVED lines=10> */
[----:B------:R-:W-:Y:S02]  /*1150*/  SHF.R.S32.HI R215, RZ, 0x1f, R187 ;  /* 0x0000001fffd77819 */ /* 0x000fe400000114bb */
[----:B--2---:R-:W-:-:S07]  /*1160*/  LOP3.LUT R189, R13, 0x1, RZ, 0xfc, !PT ;  /* 0x000000010dbd7812 */ /* 0x004fce00078efcff */
.L_x_2915:
[----:B0---4-:R-:W0:Y:S02]  /*1170*/  LDC.64 R4, c[0x0][0xc88] ;  /* 0x00032200ff047b82 */ /* 0x011e240000000a00 */
        /* <DEDUP_REMOVED lines=9> */
[----:B------:R-:W-:Y:S01]  /*1210*/  IMAD.MOV.U32 R31, RZ, RZ, RZ ;  /* 0x000000ffff1f7224 */ /* 0x000fe200078e00ff */
[----:B------:R-:W-:-:S02]  /*1220*/  ISETP.NE.AND.EX P1, PT, RZ, UR5, PT, P1 ;  /* 0x00000005ff007c0c */ /* 0x000fc4000bf25310 */
[----:B------:R-:W-:Y:S02]  /*1230*/  ISETP.NE.AND.EX P0, PT, RZ, UR7, PT, P0 ;  /* 0x00000007ff007c0c */ /* 0x000fe4000bf05300 */
[----:B--2---:R-:W-:Y:S01]  /*1240*/  SHF.R.S32.HI R217, RZ, 0x1f, R210 ;  /* 0x0000001fffd97819 */ /* 0x004fe200000114d2 */
[----:B------:R-:W-:-:S08]  /*1250*/  IMAD.SHL.U32 R208, R210, 0x4, RZ ;  /* 0x00000004d2d07824 */ /* 0x000fd000078e00ff */
[C---:B------:R-:W-:Y:S02]  /*1260*/  @P1 LEA R6, P2, R210.reuse, UR4, 0x2 ;  /* 0x00000004d2061c11 */ /* 0x040fe4000f8410ff */
[C-C-:B------:R-:W-:Y:S02]  /*1270*/  SHF.L.U64.HI R209, R210.reuse, 0x2, R217.reuse ;  /* 0x00000002d2d17819 */ /* 0x140fe400000102d9 */
[----:B------:R-:W-:Y:S02]  /*1280*/  @P1 LEA.HI.X R7, R210, UR5, R217, 0x2, P2 ;  /* 0x00000005d2071c11 */ /* 0x000fe400090f14d9 */
[----:B------:R-:W-:Y:S01]  /*1290*/  ISETP.NE.U32.AND P2, PT, RZ, UR8, PT ;  /* 0x00000008ff007c0c */ /* 0x000fe2000bf45070 */
[----:B------:R-:W-:Y:S01]  /*12a0*/  ULDC UR4, c[0x0][0x288] ;  /* 0x0000a20000047ab9 */ /* 0x000fe20000000800 */
[----:B------:R-:W-:Y:S01]  /*12b0*/  IADD3 R8, P3, R208, UR6, RZ ;  /* 0x00000006d0087c10 */ /* 0x000fe2000ff7e0ff */
[----:B------:R0:W5:Y:S01]  /*12c0*/  @P1 LDG.E R3, desc[UR40][R6.64] ;  /* 0x0000002806031981 */ /* 0x000162000c1e1900 */
[----:B------:R-:W-:Y:S01]  /*12d0*/  ISETP.NE.AND.EX P2, PT, RZ, UR9, PT, P2 ;  /* 0x00000009ff007c0c */ /* 0x000fe2000bf45320 */
[----:B------:R-:W-:Y:S01]  /*12e0*/  IMAD.U32 R192, RZ, RZ, UR4 ;  /* 0x00000004ffc07e24 */ /* 0x000fe2000f8e00ff */
[----:B------:R-:W-:Y:S01]  /*12f0*/  IADD3.X R9, R209, UR7, RZ, P3, !PT ;  /* 0x00000007d1097c10 */ /* 0x000fe20009ffe4ff */
[----:B------:R-:W-:-:S04]  /*1300*/  ULDC.64 UR4, c[0x0][0x418] ;  /* 0x0001060000047ab9 */ /* 0x000fc80000000a00 */
[----:B------:R0:W5:Y:S06]  /*1310*/  @P0 LDG.E R31, desc[UR40][R8.64] ;  /* 0x00000028081f0981 */ /* 0x00016c000c1e1900 */
[----:B------:R-:W-:-:S04]  /*1320*/  @P2 IADD3 R4, P1, R208, UR8, RZ ;  /* 0x00000008d0042c10 */ /* 0x000fc8000ff3e0ff */
[----:B------:R-:W-:-:S05]  /*1330*/  @P2 IADD3.X R5, R209, UR9, RZ, P1, !PT ;  /* 0x00000009d1052c10 */ /* 0x000fca0008ffe4ff */
        /* <DEDUP_REMOVED lines=9> */
[----:B------:R-:W-:Y:S02]  /*13d0*/  IMAD.U32 R28, RZ, RZ, UR4 ;  /* 0x00000004ff1c7e24 */ /* 0x000fe4000f8e00ff */
[----:B------:R-:W-:Y:S01]  /*13e0*/  IMAD.MOV.U32 R27, RZ, RZ, R210 ;  /* 0x000000ffff1b7224 */ /* 0x000fe200078e00d2 */
[----:B0--3--:R-:W-:Y:S06]  /*13f0*/  @P2 BRA `(.L_x_2713) ;  /* 0x0000000000242947 */ /* 0x009fec0003800000 */
        /* <DEDUP_REMOVED lines=9> */
.L_x_2713:
[----:B------:R-:W-:Y:S01]  /*1490*/  ULDC.64 UR4, c[0x0][0xa20] ;  /* 0x0002880000047ab9 */ /* 0x000fe20000000a00 */
[----:B------:R-:W-:Y:S01]  /*14a0*/  IMAD.MOV.U32 R207, RZ, RZ, R30 ;  /* 0x000000ffffcf7224 */ /* 0x000fe200078e001e */
[----:B------:R-:W-:-:S04]  /*14b0*/  ISETP.NE.U32.AND P1, PT, RZ, UR4, PT ;  /* 0x00000004ff007c0c */ /* 0x000fc8000bf25070 */
[----:B------:R-:W-:-:S13]  /*14c0*/  ISETP.NE.AND.EX P1, PT, RZ, UR5, PT, P1 ;  /* 0x00000005ff007c0c */ /* 0x000fda000bf25310 */
[----:B------:R-:W-:Y:S05]  /*14d0*/  @!P1 BRA `(.L_x_2714) ;  /* 0x0000000000109947 */ /* 0x000fea0003800000 */
[----:B------:R-:W-:-:S04]  /*14e0*/  IADD3 R4, P0, R208, UR4, RZ ;  /* 0x00000004d0047c10 */ /* 0x000fc8000ff1e0ff */
[----:B------:R-:W-:-:S05]  /*14f0*/  IADD3.X R5, R209, UR5, RZ, P0, !PT ;  /* 0x00000005d1057c10 */ /* 0x000fca00087fe4ff */
[----:B------:R0:W5:Y:S01]  /*1500*/  LDG.E R28, desc[UR40][R4.64] ;  /* 0x00000028041c7981 */ /* 0x000162000c1e1900 */
[----:B------:R-:W-:Y:S05]  /*1510*/  BRA `(.L_x_2715) ;  /* 0x0000000000107947 */ /* 0x000fea0003800000 */
.L_x_2714:
[----:B------:R-:W-:Y:S05]  /*1520*/  @!P0 BRA `(.L_x_2715) ;  /* 0x00000000000c8947 */ /* 0x000fea0003800000 */
[----:B------:R-:W2:Y:S04]  /*1530*/  LDG.E R5, desc[UR40][R8.64] ;  /* 0x0000002808057981 */ /* 0x000ea8000c1e1900 */
[----:B------:R-:W2:Y:S02]  /*1540*/  LDG.E R28, desc[UR40][R8.64+0x4] ;  /* 0x00000428081c7981 */ /* 0x000ea4000c1e1900 */
[----:B--2---:R-:W-:-:S07]  /*1550*/  IMAD.IADD R28, R28, 0x1, -R5 ;  /* 0x000000011c1c7824 */ /* 0x004fce00078e0a05 */
.L_x_2715:
[----:B------:R-:W-:Y:S01]  /*1560*/  ULDC.64 UR4, c[0x0][0xa10] ;  /* 0x0002840000047ab9 */ /* 0x000fe20000000a00 */
[----:B------:R-:W1:Y:S01]  /*1570*/  LDC R8, c[0x0][0x448] ;  /* 0x00011200ff087b82 */ /* 0x000e620000000800 */
[----:B------:R-:W-:-:S04]  /*1580*/  ISETP.NE.U32.AND P0, PT, RZ, UR4, PT ;  /* 0x00000004ff007c0c */ /* 0x000fc8000bf05070 */
[----:B------:R-:W-:Y:S01]  /*1590*/  ISETP.NE.AND.EX P0, PT, RZ, UR5, PT, P0 ;  /* 0x00000005ff007c0c */ /* 0x000fe2000bf05300 */
[----:B------:R-:W-:-:S12]  /*15a0*/  ULDC.64 UR4, c[0x0][0xa30] ;  /* 0x00028c0000047ab9 */ /* 0x000fd80000000a00 */
[----:B0-----:R-:W0:Y:S02]  /*15b0*/  @P0 LDC.64 R4, c[0x0][0xa10] ;  /* 0x00028400ff040b82 */ /* 0x001e240000000a00 */
[----:B0-----:R-:W-:-:S05]  /*15c0*/  @P0 IMAD.WIDE R4, R27, 0x4, R4 ;  /* 0x000000041b040825 */ /* 0x001fca00078e0204 */
[----:B------:R-:W2:Y:S04]  /*15d0*/  @P0 LDG.E R0, desc[UR40][R4.64] ;  /* 0x0000002804000981 */ /* 0x000ea8000c1e1900 */
[----:B------:R0:W2:Y:S01]  /*15e0*/  @P0 LDG.E R9, desc[UR40][R4.64+0x4] ;  /* 0x0000042804090981 */ /* 0x0000a2000c1e1900 */
[----:B------:R-:W-:Y:S01]  /*15f0*/  ISETP.NE.U32.AND P1, PT, RZ, UR4, PT ;  /* 0x00000004ff007c0c */ /* 0x000fe2000bf25070 */
[----:B-----5:R-:W-:-:S03]  /*1600*/  IMAD.MOV.U32 R113, RZ, RZ, R28 ;  /* 0x000000ffff717224 */ /* 0x020fc600078e001c */
[----:B------:R-:W-:-:S13]  /*1610*/  ISETP.NE.AND.EX P1, PT, RZ, UR5, PT, P1 ;  /* 0x00000005ff007c0c */ /* 0x000fda000bf25310 */
[----:B------:R-:W-:-:S04]  /*1620*/  @P1 IADD3 R6, P2, R208, UR4, RZ ;  /* 0x00000004d0061c10 */ /* 0x000fc8000ff5e0ff */
[----:B------:R-:W-:-:S05]  /*1630*/  @P1 IADD3.X R7, R209, UR5, RZ, P2, !PT ;  /* 0x00000005d1071c10 */ /* 0x000fca00097fe4ff */
[----:B------:R3:W5:Y:S01]  /*1640*/  @P1 LDG.E R113, desc[UR40][R6.64] ;  /* 0x0000002806711981 */ /* 0x000762000c1e1900 */
[----:B-1----:R-:W-:Y:S01]  /*1650*/  ISETP.NE.AND P1, PT, R8, 0x1, PT ;  /* 0x000000010800780c */ /* 0x002fe20003f25270 */
[----:B------:R-:W-:-:S04]  /*1660*/  IMAD.SHL.U32 R191, R29, 0x80, RZ ;  /* 0x000000801dbf7824 */ /* 0x000fc800078e00ff */
[----:B0-----:R-:W-:-:S08]  /*1670*/  VIADD R4, R191, 0x7f ;  /* 0x0000007fbf047836 */ /* 0x001fd00000000000 */
[----:B------:R-:W0:Y:S08]  /*1680*/  @P1 LDC R11, c[0x0][0x44c] ;  /* 0x00011300ff0b1b82 */ /* 0x000e300000000800 */
[----:B------:R-:W1:Y:S01]  /*1690*/  @P1 LDC R5, c[0x0][0x450] ;  /* 0x00011400ff051b82 */ /* 0x000e620000000800 */
[----:B--2---:R-:W-:Y:S02]  /*16a0*/  @P0 IMAD.IADD R24, R9, 0x1, -R0 ;  /* 0x0000000109180824 */ /* 0x004fe400078e0a00 */
[----:B------:R-:W-:-:S02]  /*16b0*/  IMAD.IADD R9, R28, 0x1, -R3 ;  /* 0x000000011c097824 */ /* 0x000fc400078e0a03 */
[----:B0-----:R-:W-:-:S04]  /*16c0*/  @P1 IMAD.HI.U32 R0, R4, R11, RZ ;  /* 0x0000000b04001227 */ /* 0x001fc800078e00ff */
[----:B------:R-:W-:Y:S01]  /*16d0*/  IMAD.IADD R193, R9, 0x1, R24 ;  /* 0x0000000109c17824 */ /* 0x000fe200078e0218 */
[----:B-1----:R-:W-:Y:S01]  /*16e0*/  @P1 SHF.R.U32.HI R4, RZ, R5, R0 ;  /* 0x00000005ff041219 */ /* 0x002fe20000011600 */
[----:B------:R-:W-:Y:S02]  /*16f0*/  IMAD.MOV R25, RZ, RZ, -R9 ;  /* 0x000000ffff197224 */ /* 0x000fe400078e0a09 */
[C---:B------:R-:W-:Y:S01]  /*1700*/  VIADD R0, R193.reuse, 0x7f ;  /* 0x0000007fc1007836 */ /* 0x040fe20000000000 */
[----:B------:R-:W-:Y:S02]  /*1710*/  IADD3 R128, R193, 0x80, -R192 ;  /* 0x00000080c1807810 */ /* 0x000fe40007ffe8c0 */
[----:B------:R-:W-:Y:S02]  /*1720*/  VIMNMX R25, RZ, R25, !PT ;  /* 0x00000019ff197248 */ /* 0x000fe40007fe0100 */
[----:B------:R-:W-:Y:S01]  /*1730*/  SHF.R.S32.HI R3, RZ, 0x1f, R0 ;  /* 0x0000001fff037819 */ /* 0x000fe20000011400 */
[----:B------:R-:W-:-:S03]  /*1740*/  IMAD.IADD R4, R128, 0x1, R4 ;  /* 0x0000000180047824 */ /* 0x000fc600078e0204 */
[----:B------:R-:W-:Y:S02]  /*1750*/  LEA.HI R3, R3, R0, RZ, 0x7 ;  /* 0x0000000003037211 */ /* 0x000fe400078f38ff */
[----:B------:R-:W-:Y:S02]  /*1760*/  SHF.R.S32.HI R5, RZ, 0x1f, R4 ;  /* 0x0000001fff057819 */ /* 0x000fe40000011404 */
[----:B------:R-:W-:Y:S02]  /*1770*/  SHF.R.S32.HI R129, RZ, 0x7, R3 ;  /* 0x00000007ff817819 */ /* 0x000fe40000011403 */
[----:B------:R-:W-:-:S04]  /*1780*/  LEA.HI R5, R5, R4, RZ, 0x7 ;  /* 0x0000000405057211 */ /* 0x000fc800078f38ff */
[----:B------:R-:W-:-:S04]  /*1790*/  SHF.R.S32.HI R0, RZ, 0x7, R5 ;  /* 0x00000007ff007819 */ /* 0x000fc80000011405 */
[----:B------:R-:W-:-:S05]  /*17a0*/  VIMNMX R0, R129, R0, PT ;  /* 0x0000000081007248 */ /* 0x000fca0003fe0100 */
[----:B------:R-:W-:-:S05]  /*17b0*/  IMAD R3, R0, 0x80, -R9 ;  /* 0x0000008000037824 */ /* 0x000fca00078e0a09 */
[----:B------:R-:W-:-:S04]  /*17c0*/  VIMNMX R0, R3, R24, PT ;  /* 0x0000001803007248 */ /* 0x000fc80003fe0100 */
[----:B------:R-:W-:Y:S02]  /*17d0*/  ISETP.GT.AND P0, PT, R0, R25, PT ;  /* 0x000000190000720c */ /* 0x000fe40003f04270 */
[----:B------:R-:W-:-:S05]  /*17e0*/  SHF.R.U32.HI R25, RZ, 0x7, R25 ;  /* 0x00000007ff197819 */ /* 0x000fca0000011619 */
[----:B------:R-:W-:-:S06]  /*17f0*/  IMAD.MOV.U32 R26, RZ, RZ, R25 ;  /* 0x000000ffff1a7224 */ /* 0x000fcc00078e0019 */
[----:B------:R-:W-:-:S05]  /*1800*/  @P0 VIADD R0, R0, 0x7f ;  /* 0x0000007f00000836 */ /* 0x000fca0000000000 */
[----:B------:R-:W-:-:S04]  /*1810*/  @P0 SHF.R.S32.HI R3, RZ, 0x1f, R0 ;  /* 0x0000001fff030819 */ /* 0x000fc80000011400 */
[----:B------:R-:W-:-:S04]  /*1820*/  @P0 LEA.HI R3, R3, R0, RZ, 0x7 ;  /* 0x0000000003030211 */ /* 0x000fc800078f38ff */
[----:B------:R-:W-:Y:S02]  /*1830*/  @P0 SHF.R.S32.HI R26, RZ, 0x7, R3 ;  /* 0x00000007ff1a0819 */ /* 0x000fe40000011403 */
[----:B------:R-:W-:Y:S02]  /*1840*/  PLOP3.LUT P0, PT, PT, PT, PT, 0x80, 0x0 ;  /* 0x000000000000781c */ /* 0x000fe40003f0f070 */
[----:B------:R-:W-:-:S13]  /*1850*/  ISETP.GT.AND P1, PT, R26, R25, PT ;  /* 0x000000191a00720c */ /* 0x000fda0003f24270 */
[----:B---3--:R-:W-:Y:S05]  /*1860*/  @!P1 BRA `(.L_x_2716) ;  /* 0x0000007000709947 */ /* 0x008fea0003800000 */
        /* <DEDUP_REMOVED lines=20> */
.L_x_2718:
[----:B------:R-:W-:Y:S05]  /*19b0*/  BSYNC B6 ;  /* 0x0000000000067941 */ /* 0x000fea0003800000 */
.L_x_2717:
        /* <DEDUP_REMOVED lines=20> */
.L_x_2720:
[----:B------:R-:W-:Y:S05]  /*1b00*/  BSYNC B6 ;  /* 0x0000000000067941 */ /* 0x000fea0003800000 */
.L_x_2719:
[----:B------:R-:W-:Y:S01]  /*1b10*/  ULDC.64 UR4, c[0x0][0x9f8] ;  /* 0x00027e0000047ab9 */ /* 0x000fe20000000a00 */
[----:B------:R-:W0:Y:S01]  /*1b20*/  S2R R33, SR_TID.X ;  /* 0x0000000000217919 */ /* 0x000e220000002100 */
[----:B------:R-:W-:Y:S01]  /*1b30*/  ISETP.NE.U32.AND P0, PT, RZ, UR4, PT ;  /* 0x00000004ff007c0c */ /* 0x000fe2000bf05070 */
[----:B------:R-:W1:Y:S01]  /*1b40*/  LDC.64 R102, c[0x0][0x300] ;  /* 0x0000c000ff667b82 */ /* 0x000e620000000a00 */
[----:B------:R-:W-:Y:S01]  /*1b50*/  IMAD.IADD R47, R31, 0x1, R28 ;  /* 0x000000011f2f7824 */ /* 0x000fe200078e021c */
[----:B------:R-:W-:Y:S01]  /*1b60*/  ULDC.64 UR6, c[0x0][0xa08] ;  /* 0x0002820000067ab9 */ /* 0x000fe20000000a00 */
[----:B------:R-:W-:Y:S02]  /*1b70*/  ISETP.NE.AND.EX P0, PT, RZ, UR5, PT, P0 ;  /* 0x00000005ff007c0c */ /* 0x000fe4000bf05300 */
[----:B------:R-:W-:-:S03]  /*1b80*/  SHF.R.S32.HI R8, RZ, 0x1f, R30 ;  /* 0x0000001fff087819 */ /* 0x000fc6000001141e */
[----:B------:R-:W2:Y:S08]  /*1b90*/  LDC R39, c[0x0][0x3f4] ;  /* 0x0000fd00ff277b82 */ /* 0x000eb00000000800 */
[----:B------:R-:W-:Y:S01]  /*1ba0*/  @P0 IADD3 R4, P1, R208, UR4, RZ ;  /* 0x00000004d0040c10 */ /* 0x000fe2000ff3e0ff */
[----:B------:R-:W3:Y:S03]  /*1bb0*/  LDC.64 R12, c[0x0][0x3f8] ;  /* 0x0000fe00ff0c7b82 */ /* 0x000ee60000000a00 */
[----:B------:R-:W-:Y:S01]  /*1bc0*/  @P0 IADD3.X R5, R209, UR5, RZ, P1, !PT ;  /* 0x00000005d1050c10 */ /* 0x000fe20008ffe4ff */
[----:B------:R-:W-:-:S04]  /*1bd0*/  ULDC.64 UR4, c[0x0][0x308] ;  /* 0x0000c20000047ab9 */ /* 0x000fc80000000a00 */
[----:B------:R4:W4:Y:S01]  /*1be0*/  @P0 LDG.E R27, desc[UR40][R4.64] ;  /* 0x00000028041b0981 */ /* 0x000922000c1e1900 */
[----:B------:R-:W-:Y:S01]  /*1bf0*/  SHF.R.S32.HI R43, RZ, 0x1f, R47 ;  /* 0x0000001fff2b7819 */ /* 0x000fe2000001142f */
[-C--:B-1----:R-:W-:Y:S01]  /*1c00*/  IMAD.WIDE.U32 R6, R47, R102.reuse, RZ ;  /* 0x000000662f067225 */ /* 0x082fe200078e00ff */
[----:B------:R-:W-:Y:S02]  /*1c10*/  ISETP.NE.U32.AND P0, PT, RZ, UR6, PT ;  /* 0x00000006ff007c0c */ /* 0x000fe4000bf05070 */
[----:B0-----:R-:W-:Y:S01]  /*1c20*/  SHF.R.U32.HI R33, RZ, 0x7, R33 ;  /* 0x00000007ff217819 */ /* 0x001fe20000011621 */
[-C--:B------:R-:W-:Y:S01]  /*1c30*/  IMAD R0, R43, R102.reuse, RZ ;  /* 0x000000662b007224 */ /* 0x080fe200078e02ff */
[----:B------:R-:W-:Y:S01]  /*1c40*/  ISETP.NE.AND.EX P0, PT, RZ, UR7, PT, P0 ;  /* 0x00000007ff007c0c */ /* 0x000fe2000bf05300 */
[----:B------:R-:W-:Y:S01]  /*1c50*/  IMAD.SHL.U32 R92, R102, 0x20, RZ ;  /* 0x00000020665c7824 */ /* 0x000fe200078e00ff */
[----:B------:R-:W-:Y:S01]  /*1c60*/  ISETP.NE.AND P6, PT, R33, 0x1, PT ;  /* 0x000000012100780c */ /* 0x000fe20003fc5270 */
[----:B------:R-:W-:Y:S01]  /*1c70*/  IMAD R3, R47, R103, R0 ;  /* 0x000000672f037224 */ /* 0x000fe200078e0200 */
[----:B--2---:R-:W-:Y:S01]  /*1c80*/  ISETP.GE.AND P2, PT, R16, R39, PT ;  /* 0x000000271000720c */ /* 0x004fe20003f46270 */
[----:B------:R-:W-:Y:S01]  /*1c90*/  IMAD.WIDE.U32 R44, R22, R102, R16 ;  /* 0x00000066162c7225 */ /* 0x000fe200078e0010 */
[----:B-----5:R-:W-:-:S02]  /*1ca0*/  SHF.R.S32.HI R31, RZ, 0x1f, R113 ;  /* 0x0000001fff1f7819 */ /* 0x020fc40000011471 */
[----:B------:R-:W-:Y:S01]  /*1cb0*/  SHF.L.U64.HI R93, R102, 0x5, R103 ;  /* 0x00000005665d7819 */ /* 0x000fe20000010267 */
[----:B------:R-:W-:Y:S01]  /*1cc0*/  IMAD.IADD R7, R7, 0x1, R3 ;  /* 0x0000000107077824 */ /* 0x000fe200078e0203 */
[----:B---3--:R-:W-:Y:S01]  /*1cd0*/  SHF.L.U64.HI R21, R12, 0x5, R13 ;  /* 0x000000050c157819 */ /* 0x008fe2000001020d */
[----:B------:R-:W-:Y:S01]  /*1ce0*/  IMAD R3, R8, UR4, RZ ;  /* 0x0000000408037c24 */ /* 0x000fe2000f8e02ff */
[----:B------:R-:W-:Y:S01]  /*1cf0*/  SHF.R.S32.HI R118, RZ, 0x1f, R213 ;  /* 0x0000001fff767819 */ /* 0x000fe200000114d5 */
[C---:B----4-:R-:W-:Y:S01]  /*1d00*/  IMAD.WIDE.U32 R4, R30.reuse, UR4, R6 ;  /* 0x000000041e047c25 */ /* 0x050fe2000f8e0006 */
[----:B------:R-:W-:Y:S01]  /*1d10*/  SHF.R.S32.HI R117, RZ, 0x1f, R212 ;  /* 0x0000001fff757819 */ /* 0x000fe200000114d4 */
[----:B------:R-:W0:Y:S01]  /*1d20*/  LDC.64 R6, c[0x0][0x408] ;  /* 0x00010200ff067b82 */ /* 0x000e220000000a00 */
[----:B------:R-:W-:Y:S01]  /*1d30*/  SHF.R.S32.HI R116, RZ, 0x1f, R211 ;  /* 0x0000001fff747819 */ /* 0x000fe200000114d3 */
[----:B------:R-:W-:Y:S01]  /*1d40*/  IMAD R3, R30, UR5, R3 ;  /* 0x000000051e037c24 */ /* 0x000fe2000f8e0203 */
[----:B------:R-:W-:Y:S01]  /*1d50*/  ULDC.64 UR4, c[0x0][0x310] ;  /* 0x0000c40000047ab9 */ /* 0x000fe20000000a00 */
[----:B------:R-:W-:-:S04]  /*1d60*/  IMAD.WIDE.U32 R10, R22, R12, R16 ;  /* 0x0000000c160a7225 */ /* 0x000fc800078e0010 */
[----:B------:R-:W-:Y:S02]  /*1d70*/  IMAD.IADD R5, R5, 0x1, R3 ;  /* 0x0000000105057824 */ /* 0x000fe400078e0203 */
[----:B------:R-:W-:-:S04]  /*1d80*/  IMAD.WIDE.U32 R130, R22, R102, R92 ;  /* 0x0000006616827225 */ /* 0x000fc800078e005c */
[----:B------:R-:W-:Y:S02]  /*1d90*/  IMAD R32, R31, R12, RZ ;  /* 0x0000000c1f207224 */ /* 0x000fe400078e02ff */
[----:B------:R-:W-:Y:S02]  /*1da0*/  IMAD.SHL.U32 R112, R39, 0x2, RZ ;  /* 0x0000000227707824 */ /* 0x000fe400078e00ff */
[----:B------:R-:W-:Y:S02]  /*1db0*/  IMAD R37, R113, R13, R32 ;  /* 0x0000000d71257224 */ /* 0x000fe400078e0220 */
        /* <DEDUP_REMOVED lines=10> */
[----:B------:R-:W-:Y:S01]  /*1e60*/  IADD3 R42, P4, R100, 0x40, RZ ;  /* 0x00000040642a7810 */ /* 0x000fe20007f9e0ff */
[----:B------:R-:W-:Y:S02]  /*1e70*/  IMAD.X R47, R216, 0x1, R43, P0 ;  /* 0x00000001d82f7824 */ /* 0x000fe400000e062b */
        /* <DEDUP_REMOVED lines=11> */
[----:B------:R-:W-:Y:S01]  /*1f30*/  IMAD R0, R9, UR4, RZ ;  /* 0x0000000409007c24 */ /* 0x000fe2000f8e02ff */
[----:B------:R-:W-:Y:S01]  /*1f40*/  @!P6 BAR.SYNC.DEFER_BLOCKING 0x9, 0x100 ;  /* 0x024400000000eb1d */ /* 0x000fe20000010000 */
[----:B------:R-:W-:Y:S01]  /*1f50*/  IMAD.WIDE.U32 R8, R22, R6, R18 ;  /* 0x0000000616087225 */ /* 0x000fe200078e0012 */
[----:B------:R-:W-:-:S03]  /*1f60*/  IADD3 R39, P0, R100, R44, RZ ;  /* 0x0000002c64277210 */ /* 0x000fc60007f1e0ff */
[----:B------:R-:W-:Y:S01]  /*1f70*/  IMAD.IADD R3, R16, 0x1, R3 ;  /* 0x0000000110037824 */ /* 0x000fe200078e0203 */
[----:B------:R-:W-:Y:S01]  /*1f80*/  IADD3 R43, P3, R39, 0x40, RZ ;  /* 0x00000040272b7810 */ /* 0x000fe20007f7e0ff */
[C---:B------:R-:W-:Y:S02]  /*1f90*/  IMAD R109, R99.reuse, UR5, R0 ;  /* 0x00000005636d7c24 */ /* 0x040fe4000f8e0200 */
[-C--:B------:R-:W-:Y:S01]  /*1fa0*/  IMAD R0, R216, R12.reuse, RZ ;  /* 0x0000000cd8007224 */ /* 0x080fe200078e02ff */
[----:B------:R-:W-:Y:S01]  /*1fb0*/  SHF.R.S32.HI R20, RZ, 0x1f, R3 ;  /* 0x0000001fff147819 */ /* 0x000fe20000011403 */
[----:B------:R-:W-:Y:S01]  /*1fc0*/  IMAD.WIDE.U32 R98, R99, UR4, R4 ;  /* 0x0000000463627c25 */ /* 0x000fe2000f8e0004 */
[----:B------:R-:W-:Y:S02]  /*1fd0*/  ULDC UR4, c[0x0][0x2f4] ;  /* 0x0000bd0000047ab9 */ /* 0x000fe40000000800 */
[CC--:B------:R-:W-:Y:S01]  /*1fe0*/  LEA.HI R105, R20.reuse, R3.reuse, RZ, 0x3 ;  /* 0x0000000314697211 */ /* 0x0c0fe200078f18ff */
[----:B------:R-:W-:Y:S01]  /*1ff0*/  IMAD.MOV.U32 R90, RZ, RZ, R8 ;  /* 0x000000ffff5a7224 */ /* 0x000fe200078e0008 */
[----:B------:R-:W-:Y:S01]  /*2000*/  LEA.HI R8, R20, R3, RZ, 0x6 ;  /* 0x0000000314087211 */ /* 0x000fe200078f30ff */
[----:B------:R-:W-:Y:S01]  /*2010*/  IMAD.WIDE.U32 R4, R22, R12, R18 ;  /* 0x0000000c16047225 */ /* 0x000fe200078e0012 */
[----:B------:R-:W-:-:S02]  /*2020*/  LOP3.LUT R20, R195, 0x38, R105, 0xf8, !PT ;  /* 0x00000038c3147812 */ /* 0x000fc400078ef869 */
[C---:B------:R-:W-:Y:S01]  /*2030*/  LOP3.LUT R40, R105.reuse, 0xfffffff8, RZ, 0xc0, !PT ;  /* 0xfffffff869287812 */ /* 0x040fe200078ec0ff */
[----:B------:R-:W-:Y:S01]  /*2040*/  IMAD R15, R22, R13, R0 ;  /* 0x0000000d160f7224 */ /* 0x000fe200078e0200 */
[----:B------:R-:W-:Y:S01]  /*2050*/  LOP3.LUT R29, R20, R229, RZ, 0x3c, !PT ;  /* 0x000000e5141d7212 */ /* 0x000fe200078e3cff */
[----:B------:R-:W-:Y:S01]  /*2060*/  IMAD.SHL.U32 R3, R8, 0x80, RZ ;  /* 0x0000008008037824 */ /* 0x000fe200078e00ff */
[----:B------:R-:W-:Y:S01]  /*2070*/  LOP3.LUT R8, R105, 0x38, RZ, 0xc0, !PT ;  /* 0x0000003869087812 */ /* 0x000fe200078ec0ff */
[----:B------:R-:W-:Y:S01]  /*2080*/  IMAD.IADD R5, R5, 0x1, R15 ;  /* 0x0000000105057824 */ /* 0x000fe200078e020f */
[----:B------:R-:W-:Y:S01]  /*2090*/  SHF.L.U64.HI R20, R12, 0x6, R13 ;  /* 0x000000060c147819 */ /* 0x000fe2000001020d */
[----:B------:R-:W-:Y:S01]  /*20a0*/  IMAD.IADD R11, R15, 0x1, R11 ;  /* 0x000000010f0b7824 */ /* 0x000fe200078e020b */
[----:B------:R-:W-:Y:S01]  /*20b0*/  P2R R0, PR, RZ, 0x4 ;  /* 0x00000004ff007803 */ /* 0x000fe20000000000 */
[----:B------:R-:W-:Y:S01]  /*20c0*/  IMAD.WIDE.U32 R14, R22, R6, R16 ;  /* 0x00000006160e7225 */ /* 0x000fe200078e0010 */
[----:B------:R-:W-:-:S02]  /*20d0*/  ISETP.GE.AND P2, PT, R16, UR4, PT ;  /* 0x0000000410007c0c */ /* 0x000fc4000bf46270 */
[----:B------:R-:W-:Y:S01]  /*20e0*/  SHF.R.S32.HI R106, RZ, 0x1f, R40 ;  /* 0x0000001fff6a7819 */ /* 0x000fe20000011428 */
[----:B------:R-:W-:Y:S01]  /*20f0*/  IMAD.MOV.U32 R88, RZ, RZ, R14 ;  /* 0x000000ffff587224 */ /* 0x000fe200078e000e */
[----:B------:R-:W-:Y:S01]  /*2100*/  LOP3.LUT R14, R3, 0xffffe000, RZ, 0xc0, !PT ;  /* 0xffffe000030e7812 */ /* 0x000fe200078ec0ff */
[----:B------:R-:W-:Y:S01]  /*2110*/  IMAD.WIDE.U32 R96, R113, R12, R4 ;  /* 0x0000000c71607225 */ /* 0x000fe200078e0004 */
[----:B------:R-:W-:Y:S02]  /*2120*/  LOP3.LUT R3, R8, 0x1c0, R227, 0xf8, !PT ;  /* 0x000001c008037812 */ /* 0x000fe400078ef8e3 */
[----:B------:R-:W-:Y:S01]  /*2130*/  IADD3 R29, R29, R14, R198 ;  /* 0x0000000e1d1d7210 */ /* 0x000fe20007ffe0c6 */
[----:B------:R-:W-:Y:S01]  /*2140*/  IMAD R4, R31, R6, RZ ;  /* 0x000000061f047224 */ /* 0x000fe200078e02ff */
[----:B------:R-:W-:Y:S01]  /*2150*/  LOP3.LUT R3, R3, R200, RZ, 0x3c, !PT ;  /* 0x000000c803037212 */ /* 0x000fe200078e3cff */
[----:B------:R-:W-:Y:S01]  /*2160*/  IMAD.IADD R91, R9, 0x1, R89 ;  /* 0x00000001095b7824 */ /* 0x000fe200078e0259 */
[----:B------:R-:W-:Y:S01]  /*2170*/  LOP3.LUT R9, R196, 0x38, R105, 0xf8, !PT ;  /* 0x00000038c4097812 */ /* 0x000fe200078ef869 */
[----:B------:R-:W-:Y:S01]  /*2180*/  IMAD R49, R113, R7, R4 ;  /* 0x0000000771317224 */ /* 0x000fe200078e0204 */
[----:B------:R-:W-:Y:S01]  /*2190*/  IADD3 R27, R3, R14, R201 ;  /* 0x0000000e031b7210 */ /* 0x000fe20007ffe0c9 */
[----:B------:R-:W-:Y:S01]  /*21a0*/  IMAD R3, R216, R102, RZ ;  /* 0x00000066d8037224 */ /* 0x000fe200078e02ff */
[----:B------:R-:W-:Y:S01]  /*21b0*/  IADD3 R4, P1, R92, R130, RZ ;  /* 0x000000825c047210 */ /* 0x000fe20007f3e0ff */
[----:B------:R-:W-:Y:S01]  /*21c0*/  IMAD.IADD R89, R89, 0x1, R15 ;  /* 0x0000000159597824 */ /* 0x000fe200078e020f */
[----:B------:R-:W-:Y:S01]  /*21d0*/  LOP3.LUT R15, R194, 0x38, R105, 0xf8, !PT ;  /* 0x00000038c20f7812 */ /* 0x000fe200078ef869 */
[----:B------:R-:W-:Y:S01]  /*21e0*/  IMAD R35, R22, R103, R3 ;  /* 0x0000006716237224 */ /* 0x000fe200078e0203 */
[----:B------:R-:W-:Y:S01]  /*21f0*/  LOP3.LUT R9, R9, R230, RZ, 0x3c, !PT ;  /* 0x000000e609097212 */ /* 0x000fe200078e3cff */
[----:B------:R-:W-:Y:S01]  /*2200*/  IMAD.WIDE.U32 R94, R113, R12, R10 ;  /* 0x0000000c715e7225 */ /* 0x000fe200078e000a */
[----:B------:R-:W-:-:S02]  /*2210*/  LOP3.LUT R15, R15, R228, RZ, 0x3c, !PT ;  /* 0x000000e40f0f7212 */ /* 0x000fc400078e3cff */
[C---:B------:R-:W-:Y:S01]  /*2220*/  SHF.L.U64.HI R3, R102.reuse, 0x7, R103 ;  /* 0x0000000766037819 */ /* 0x040fe20000010267 */
[----:B------:R-:W-:Y:S01]  /*2230*/  IMAD.IADD R5, R35, 0x1, R131 ;  /* 0x0000000123057824 */ /* 0x000fe200078e0283 */
[----:B------:R-:W-:Y:S01]  /*2240*/  SHF.L.U64.HI R31, R102, 0x6, R103 ;  /* 0x00000006661f7819 */ /* 0x000fe20000010267 */
[----:B------:R-:W-:Y:S01]  /*2250*/  IMAD.IADD R34, R45, 0x1, R35 ;  /* 0x000000012d227824 */ /* 0x000fe200078e0223 */
[----:B------:R-:W-:Y:S01]  /*2260*/  IADD3 R30, R9, R14, R199 ;  /* 0x0000000e091e7210 */ /* 0x000fe20007ffe0c7 */
[----:B------:R-:W-:Y:S01]  /*2270*/  IMAD.X R32, R5, 0x1, R93, P1 ;  /* 0x0000000105207824 */ /* 0x000fe200008e065d */
[----:B------:R-:W-:Y:S01]  /*2280*/  IADD3 R33, P1, R4, R92, RZ ;  /* 0x0000005c04217210 */ /* 0x000fe20007f3e0ff */
[----:B------:R-:W-:Y:S01]  /*2290*/  IMAD.WIDE.U32 R90, R113, R6, R90 ;  /* 0x00000006715a7225 */ /* 0x000fe200078e005a */
[----:B------:R-:W-:Y:S02]  /*22a0*/  IADD3 R28, R15, R14, R197 ;  /* 0x0000000e0f1c7210 */ /* 0x000fe40007ffe0c5 */
[----:B------:R-:W-:Y:S01]  /*22b0*/  SHF.L.U64.HI R15, R12, 0x7, R13 ;  /* 0x000000070c0f7819 */ /* 0x000fe2000001020d */
[----:B------:R-:W-:Y:S01]  /*22c0*/  IMAD.WIDE.U32 R88, R113, R6, R88 ;  /* 0x0000000671587225 */ /* 0x000fe200078e0058 */
[----:B------:R-:W-:-:S02]  /*22d0*/  SHF.L.U64.HI R11, R6, 0x5, R7 ;  /* 0x00000005060b7819 */ /* 0x000fc40000010207 */
[----:B------:R-:W-:Y:S01]  /*22e0*/  SHF.L.U64.HI R10, R6, 0x6, R7 ;  /* 0x00000006060a7819 */ /* 0x000fe20000010207 */
[----:B------:R-:W-:Y:S01]  /*22f0*/  IMAD.X R103, R34, 0x1, R41, P0 ;  /* 0x0000000122677824 */ /* 0x000fe200000e0629 */
[----:B------:R-:W-:Y:S01]  /*2300*/  SHF.L.U64.HI R9, R6, 0x7, R7 ;  /* 0x0000000706097819 */ /* 0x000fe20000010207 */
[C---:B------:R-:W-:Y:S01]  /*2310*/  IMAD.SHL.U32 R14, R12.reuse, 0x20, RZ ;  /* 0x000000200c0e7824 */ /* 0x040fe200078e00ff */
[----:B------:R-:W-:Y:S01]  /*2320*/  SHF.R.S32.HI R105, RZ, 0x3, R105 ;  /* 0x00000003ff697819 */ /* 0x000fe20000011469 */
[----:B------:R-:W-:Y:S02]  /*2330*/  IMAD.SHL.U32 R13, R12, 0x40, RZ ;  /* 0x000000400c0d7824 */ /* 0x000fe400078e00ff */
[C---:B------:R-:W-:Y:S02]  /*2340*/  IMAD.SHL.U32 R8, R6.reuse, 0x20, RZ ;  /* 0x0000002006087824 */ /* 0x040fe400078e00ff */
[----:B------:R-:W-:Y:S02]  /*2350*/  IMAD.SHL.U32 R7, R6, 0x40, RZ ;  /* 0x0000004006077824 */ /* 0x000fe400078e00ff */
[----:B------:R-:W-:Y:S01]  /*2360*/  IMAD.X R35, R32, 0x1, R93, P1 ;  /* 0x0000000120237824 */ /* 0x000fe200008e065d */
[----:B------:R-:W-:Y:S01]  /*2370*/  ISETP.GE.AND P1, PT, R187, UR4, PT ;  /* 0x00000004bb007c0c */ /* 0x000fe2000bf26270 */
[----:B------:R-:W-:-:S02]  /*2380*/  IMAD.IADD R36, R97, 0x1, R37 ;  /* 0x0000000161247824 */ /* 0x000fc400078e0225 */
[----:B------:R-:W-:Y:S02]  /*2390*/  IMAD.SHL.U32 R12, R12, 0x80, RZ ;  /* 0x000000800c0c7824 */ /* 0x000fe400078e00ff */
[----:B------:R-:W-:Y:S02]  /*23a0*/  IMAD.SHL.U32 R6, R6, 0x80, RZ ;  /* 0x0000008006067824 */ /* 0x000fe400078e00ff */
[----:B------:R-:W-:Y:S02]  /*23b0*/  IMAD.IADD R37, R37, 0x1, R95 ;  /* 0x0000000125257824 */ /* 0x000fe400078e025f */
[----:B------:R-:W-:Y:S02]  /*23c0*/  IMAD.IADD R38, R91, 0x1, R49 ;  /* 0x000000015b267824 */ /* 0x000fe400078e0231 */
[----:B------:R-:W-:Y:S02]  /*23d0*/  IMAD.IADD R104, R49, 0x1, R89 ;  /* 0x0000000131687824 */ /* 0x000fe400078e0259 */
[----:B------:R-:W-:-:S02]  /*23e0*/  IMAD.X R108, RZ, RZ, R103, P3 ;  /* 0x000000ffff6c7224 */ /* 0x000fc400018e0667 */
[----:B------:R-:W-:-:S07]  /*23f0*/  IMAD.IADD R109, R99, 0x1, R109 ;  /* 0x00000001636d7824 */ /* 0x000fce00078e026d */
.L_x_2806:
        /* <DEDUP_REMOVED lines=56> */
.L_x_2725:
[----:B------:R-:W-:Y:S05]  /*2780*/  BSYNC B1 ;  /* 0x0000000000017941 */ /* 0x000fea0003800000 */
.L_x_2724:
        /* <DEDUP_REMOVED lines=42> */
.L_x_2727:
[----:B------:R-:W-:Y:S05]  /*2a30*/  BSYNC B1 ;  /* 0x0000000000017941 */ /* 0x000fea0003800000 */
.L_x_2726:
        /* <DEDUP_REMOVED lines=48> */
.L_x_2729:
[----:B------:R-:W-:Y:S05]  /*2d40*/  BSYNC B1 ;  /* 0x0000000000017941 */ /* 0x000fea0003800000 */
.L_x_2728:
        /* <DEDUP_REMOVED lines=31> */
.L_x_2731:
[----:B------:R-:W-:Y:S05]  /*2f40*/  BSYNC B1 ;  /* 0x0000000000017941 */ /* 0x000fea0003800000 */
.L_x_2730:
        /* <DEDUP_REMOVED lines=35> */
.L_x_2732:
[----:B------:R-:W-:Y:S01]  /*3180*/  IMAD R110, R23, 0x8, R2 ;  /* 0x00000008176e7824 */ /* 0x000fe200078e0202 */
[----:B------:R-:W-:Y:S01]  /*3190*/  SHF.L.U32 R119, R188, 0x1f, RZ ;  /* 0x0000001fbc777819 */ /* 0x000fe200000006ff */
[----:B------:R-:W-:Y:S03]  /*31a0*/  BSSY B1, `(.L_x_2733) ;  /* 0x0000003000017945 */ /* 0x000fe60003800000 */
[----:B------:R-:W0:Y:S02]  /*31b0*/  SYNCS.PHASECHK.TRANS64.TRYWAIT P6, [R110+URZ+0x28890], R119 ;  /* 0x028890776e0075a7 */ /* 0x000e2400080c017f */
[----:B0-----:R-:W-:Y:S05]  /*31c0*/  @!P6 BRA `(.L_x_2734) ;  /* 0x000001c40088e947 */ /* 0x001fea0003800000 */
.L_x_3071:
[----:B------:R-:W-:Y:S05]  /*31d0*/  BSYNC B1 ;  /* 0x0000000000017941 */ /* 0x000fea0003800000 */
.L_x_2733:
        /* <DEDUP_REMOVED lines=12> */
[----:B------:R-:W-:Y:S02]  /*32a0*/  SHF.R.U64 R166, R86, 0x10, R87 ;  /* 0x0000001056a67819 */ /* 0x000fe40000001257 */
[--C-:B------:R-:W-:Y:S01]  /*32b0*/  SHF.R.U64 R168, R84, 0x10, R85.reuse ;  /* 0x0000001054a87819 */ /* 0x100fe20000001255 */
[----:B--2---:R-:W-:Y:S01]  /*32c0*/  IMAD.U32 R84, R50, 0x10000, RZ ;  /* 0x0001000032547824 */ /* 0x004fe200078e00ff */
        /* <DEDUP_REMOVED lines=17> */
[-C--:B------:R-:W-:Y:S01]  /*33e0*/  FMUL.FTZ R85, R85, R162.reuse ;  /* 0x000000a255557220 */ /* 0x080fe20000410000 */
[----:B------:R-:W-:Y:S01]  /*33f0*/  FMUL.FTZ R169, R86, R167 ;  /* 0x000000a756a97220 */ /* 0x000fe20000410000 */
[----:B------:R-:W-:Y:S02]  /*3400*/  IMAD.U32 R49, R48, 0x10000, RZ ;  /* 0x0001000030317824 */ /* 0x000fe400078e00ff */
[C---:B------:R-:W-:Y:S01]  /*3410*/  FFMA.FTZ R166, R51.reuse, R162, -R166 ;  /* 0x000000a233a67223 */ /* 0x040fe200000108a6 */
[----:B------:R-:W-:Y:S01]  /*3420*/  FFMA.FTZ R85, R51, R164, R85 ;  /* 0x000000a433557223 */ /* 0x000fe20000010055 */
[-C--:B------:R-:W-:Y:S01]  /*3430*/  FMUL.FTZ R51, R86, R159.reuse ;  /* 0x0000009f56337220 */ /* 0x080fe20000410000 */
[----:B------:R-:W-:Y:S01]  /*3440*/  LOP3.LUT R165, R165, 0xffff0000, RZ, 0xc0, !PT ;  /* 0xffff0000a5a57812 */ /* 0x000fe200078ec0ff */
[----:B------:R-:W-:Y:S01]  /*3450*/  FFMA.FTZ R169, R84, R159, -R169 ;  /* 0x0000009f54a97223 */ /* 0x000fe200000108a9 */
[----:B------:R-:W-:Y:S01]  /*3460*/  LOP3.LUT R87, R87, 0xffff0000, RZ, 0xc0, !PT ;  /* 0xffff000057577812 */ /* 0x000fe200078ec0ff */
[----:B------:R-:W-:Y:S01]  /*3470*/  IMAD.U32 R163, R163, 0x10000, RZ ;  /* 0x00010000a3a37824 */ /* 0x000fe200078e00ff */
[----:B------:R-:W-:Y:S01]  /*3480*/  LOP3.LUT R48, R48, 0xffff0000, RZ, 0xc0, !PT ;  /* 0xffff000030307812 */ /* 0x000fe200078ec0ff */
[----:B------:R-:W-:Y:S01]  /*3490*/  FFMA.FTZ R84, R84, R167, R51 ;  /* 0x000000a754547223 */ /* 0x000fe20000010033 */
[C---:B------:R-:W-:Y:S01]  /*34a0*/  FMUL.FTZ R51, R80.reuse, R165 ;  /* 0x000000a550337220 */ /* 0x040fe20000410000 */
[----:B------:R-:W-:Y:S01]  /*34b0*/  FMUL.FTZ R86, R80, R87 ;  /* 0x0000005750567220 */ /* 0x000fe20000410000 */
[----:B------:R-:W-:Y:S01]  /*34c0*/  F2FP.BF16.F32.PACK_AB R85, R85, R166 ;  /* 0x000000a65555723e */ /* 0x000fe200000010ff */
        /* <DEDUP_REMOVED lines=9> */
[----:B------:R-:W-:-:S07]  /*3560*/  IMAD.MOV.U32 R49, RZ, RZ, R85 ;  /* 0x000000ffff317224 */ /* 0x000fce00078e0055 */
.L_x_2740:
[----:B------:R-:W-:Y:S05]  /*3570*/  BSYNC B3 ;  /* 0x0000000000037941 */ /* 0x000fea0003800000 */
.L_x_2739:
[----:B------:R-:W-:Y:S02]  /*3580*/  ULDC.64 UR4, c[0x0][0x2e8] ;  /* 0x0000ba0000047ab9 */ /* 0x000fe40000000a00 */
[----:B------:R-:W-:-:S04]  /*3590*/  LEA R80, P3, R81, UR4, 0x1 ;  /* 0x0000000451507c11 */ /* 0x000fc8000f8608ff */
[----:B------:R-:W-:-:S05]  /*35a0*/  LEA.HI.X R81, R81, UR5, R160, 0x1, P3 ;  /* 0x0000000551517c11 */ /* 0x000fca00098f0ca0 */
[----:B--2---:R1:W-:Y:S04]  /*35b0*/  STG.E.128 desc[UR40][R80.64], R48 ;  /* 0x0000003050007986 */ /* 0x0043e8000c101d28 */
.L_x_2738:
[----:B------:R-:W-:Y:S05]  /*35c0*/  BSYNC B2 ;  /* 0x0000000000027941 */ /* 0x000fea0003800000 */
.L_x_2737:
[----:B------:R-:W-:Y:S05]  /*35d0*/  @P1 BRA `(.L_x_2736) ;  /* 0x0000000000e41947 */ /* 0x000fea0003800000 */
[----:B-1----:R1:W2:Y:S01]  /*35e0*/  LDS.128 R48, [R114+0x1c400] ;  /* 0x01c4000072307984 */ /* 0x0022a20000000c00 */
        /* <DEDUP_REMOVED lines=51> */
.L_x_2742:
[----:B------:R-:W-:Y:S05]  /*3920*/  BSYNC B2 ;  /* 0x0000000000027941 */ /* 0x000fea0003800000 */
.L_x_2741:
[----:B------:R-:W-:Y:S02]  /*3930*/  ULDC.64 UR4, c[0x0][0x2e8] ;  /* 0x0000ba0000047ab9 */ /* 0x000fe40000000a00 */
[----:B------:R-:W-:-:S04]  /*3940*/  LEA R76, P3, R157, UR4, 0x1 ;  /* 0x000000049d4c7c11 */ /* 0x000fc8000f8608ff */
[----:B------:R-:W-:-:S05]  /*3950*/  LEA.HI.X R77, R157, UR5, R158, 0x1, P3 ;  /* 0x000000059d4d7c11 */ /* 0x000fca00098f0c9e */
[----:B--2---:R2:W-:Y:S04]  /*3960*/  STG.E.128 desc[UR40][R76.64], R48 ;  /* 0x000000304c007986 */ /* 0x0045e8000c101d28 */
.L_x_2736:
[----:B------:R-:W-:Y:S05]  /*3970*/  BSYNC B1 ;  /* 0x0000000000017941 */ /* 0x000fea0003800000 */
.L_x_2735:
        /* <DEDUP_REMOVED lines=58> */
.L_x_2748:
[----:B------:R-:W-:Y:S05]  /*3d20*/  BSYNC B3 ;  /* 0x0000000000037941 */ /* 0x000fea0003800000 */
.L_x_2747:
[----:B------:R-:W-:Y:S02]  /*3d30*/  ULDC.64 UR4, c[0x0][0x2e8] ;  /* 0x0000ba0000047ab9 */ /* 0x000fe40000000a00 */
[----:B------:R-:W-:-:S04]  /*3d40*/  LEA R72, P3, R78, UR4, 0x1 ;  /* 0x000000044e487c11 */ /* 0x000fc8000f8608ff */
[----:B------:R-:W-:-:S05]  /*3d50*/  LEA.HI.X R73, R78, UR5, R79, 0x1, P3 ;  /* 0x000000054e497c11 */ /* 0x000fca00098f0c4f */
[----:B--2---:R2:W-:Y:S04]  /*3d60*/  STG.E.128 desc[UR40][R72.64], R48 ;  /* 0x0000003048007986 */ /* 0x0045e8000c101d28 */
.L_x_2746:
[----:B------:R-:W-:Y:S05]  /*3d70*/  BSYNC B2 ;  /* 0x0000000000027941 */ /* 0x000fea0003800000 */
.L_x_2745:
        /* <DEDUP_REMOVED lines=53> */
.L_x_2750:
[----:B------:R-:W-:Y:S05]  /*40d0*/  BSYNC B2 ;  /* 0x0000000000027941 */ /* 0x000fea0003800000 */
.L_x_2749:
[----:B------:R-:W-:Y:S02]  /*40e0*/  ULDC.64 UR4, c[0x0][0x2e8] ;  /* 0x0000ba0000047ab9 */ /* 0x000fe40000000a00 */
[----:B------:R-:W-:-:S04]  /*40f0*/  LEA R68, P3, R78, UR4, 0x1 ;  /* 0x000000044e447c11 */ /* 0x000fc8000f8608ff */
[----:B------:R-:W-:-:S05]  /*4100*/  LEA.HI.X R69, R78, UR5, R81, 0x1, P3 ;  /* 0x000000054e457c11 */ /* 0x000fca00098f0c51 */
[----:B--2---:R3:W-:Y:S04]  /*4110*/  STG.E.128 desc[UR40][R68.64], R48 ;  /* 0x0000003044007986 */ /* 0x0047e8000c101d28 */
.L_x_2744:
[----:B------:R-:W-:Y:S05]  /*4120*/  BSYNC B1 ;  /* 0x0000000000017941 */ /* 0x000fea0003800000 */
.L_x_2743:
        /* <DEDUP_REMOVED lines=59> */
.L_x_2756:
[----:B------:R-:W-:Y:S05]  /*44e0*/  BSYNC B3 ;  /* 0x0000000000037941 */ /* 0x000fea0003800000 */
.L_x_2755:
[----:B------:R-:W-:Y:S02]  /*44f0*/  ULDC.64 UR4, c[0x0][0x2e8] ;  /* 0x0000ba0000047ab9 */ /* 0x000fe40000000a00 */
[----:B------:R-:W-:-:S04]  /*4500*/  LEA R64, P3, R72, UR4, 0x1 ;  /* 0x0000000448407c11 */ /* 0x000fc8000f8608ff */
[----:B------:R-:W-:-:S05]  /*4510*/  LEA.HI.X R65, R72, UR5, R77, 0x1, P3 ;  /* 0x0000000548417c11 */ /* 0x000fca00098f0c4d */
[----:B--2---:R4:W-:Y:S04]  /*4520*/  STG.E.128 desc[UR40][R64.64], R48 ;  /* 0x0000003040007986 */ /* 0x0049e8000c101d28 */
.L_x_2754:
[----:B------:R-:W-:Y:S05]  /*4530*/  BSYNC B2 ;  /* 0x0000000000027941 */ /* 0x000fea0003800000 */
.L_x_2753:
        /* <DEDUP_REMOVED lines=53> */
.L_x_2758:
[----:B------:R-:W-:Y:S05]  /*4890*/  BSYNC B2 ;  /* 0x0000000000027941 */ /* 0x000fea0003800000 */
.L_x_2757:
[----:B------:R-:W-:Y:S02]  /*48a0*/  ULDC.64 UR4, c[0x0][0x2e8] ;  /* 0x0000ba0000047ab9 */ /* 0x000fe40000000a00 */
[----:B------:R-:W-:-:S04]  /*48b0*/  LEA R60, P3, R68, UR4, 0x1 ;  /* 0x00000004443c7c11 */ /* 0x000fc8000f8608ff */
[----:B------:R-:W-:-:S05]  /*48c0*/  LEA.HI.X R61, R68, UR5, R73, 0x1, P3 ;  /* 0x00000005443d7c11 */ /* 0x000fca00098f0c49 */
[----:B--2---:R1:W-:Y:S04]  /*48d0*/  STG.E.128 desc[UR40][R60.64], R48 ;  /* 0x000000303c007986 */ /* 0x0043e8000c101d28 */
.L_x_2752:
[----:B------:R-:W-:Y:S05]  /*48e0*/  BSYNC B1 ;  /* 0x0000000000017941 */ /* 0x000fea0003800000 */
.L_x_2751:
        /* <DEDUP_REMOVED lines=56> */
.L_x_2763:
[----:B------:R-:W-:Y:S05]  /*4c70*/  BSYNC B2 ;  /* 0x0000000000027941 */ /* 0x000fea0003800000 */
.L_x_2762:
[----:B------:R-:W-:Y:S01]  /*4c80*/  ULDC.64 UR4, c[0x0][0x2e8] ;  /* 0x0000ba0000047ab9 */ /* 0x000fe20000000a00 */
[----:B------:R-:W-:Y:S01]  /*4c90*/  IMAD.X R57, R122, 0x1, R41, P3 ;  /* 0x000000017a397824 */ /* 0x000fe200018e0629 */
[----:B------:R-:W-:-:S04]  /*4ca0*/  LEA R56, P3, R64, UR4, 0x1 ;  /* 0x0000000440387c11 */ /* 0x000fc8000f8608ff */
[----:B------:R-:W-:-:S05]  /*4cb0*/  LEA.HI.X R57, R64, UR5, R57, 0x1, P3 ;  /* 0x0000000540397c11 */ /* 0x000fca00098f0c39 */
[----:B--2---:R1:W-:Y:S04]  /*4cc0*/  STG.E.128 desc[UR40][R56.64], R48 ;  /* 0x0000003038007986 */ /* 0x0043e8000c101d28 */
.L_x_2761:
[----:B------:R-:W-:Y:S05]  /*4cd0*/  BSYNC B1 ;  /* 0x0000000000017941 */ /* 0x000fea0003800000 */
.L_x_2760:
        /* <DEDUP_REMOVED lines=52> */
.L_x_2765:
[----:B------:R-:W-:Y:S05]  /*5020*/  BSYNC B1 ;  /* 0x0000000000017941 */ /* 0x000fea0003800000 */
.L_x_2764:
[----:B------:R-:W-:Y:S01]  /*5030*/  ULDC.64 UR4, c[0x0][0x2e8] ;  /* 0x0000ba0000047ab9 */ /* 0x000fe20000000a00 */
[----:B------:R-:W-:Y:S01]  /*5040*/  IMAD.X R53, R122, 0x1, R107, P3 ;  /* 0x000000017a357824 */ /* 0x000fe200018e066b */
[----:B------:R-:W-:-:S04]  /*5050*/  LEA R52, P3, R60, UR4, 0x1 ;  /* 0x000000043c347c11 */ /* 0x000fc8000f8608ff */
[----:B------:R-:W-:-:S05]  /*5060*/  LEA.HI.X R53, R60, UR5, R53, 0x1, P3 ;  /* 0x000000053c357c11 */ /* 0x000fca00098f0c35 */
[----:B--2---:R1:W-:Y:S01]  /*5070*/  STG.E.128 desc[UR40][R52.64], R48 ;  /* 0x0000003034007986 */ /* 0x0043e2000c101d28 */
[----:B------:R-:W-:Y:S05]  /*5080*/  BRA `(.L_x_2759) ;  /* 0x00000030006c7947 */ /* 0x000fea0003800000 */
.L_x_2723:
        /* <DEDUP_REMOVED lines=84> */
.L_x_2767:
[----:B------:R-:W-:Y:S05]  /*55d0*/  BSYNC B1 ;  /* 0x0000000000017941 */ /* 0x000fea0003800000 */
.L_x_2766:
        /* <DEDUP_REMOVED lines=67> */
.L_x_2768:
        /* <DEDUP_REMOVED lines=9> */
.L_x_3072:
[----:B------:R-:W-:Y:S05]  /*5aa0*/  BSYNC B1 ;  /* 0x0000000000017941 */ /* 0x000fea0003800000 */
.L_x_2769:
        /* <DEDUP_REMOVED lines=33> */
[----:B------:R-:W-:Y:S01]  /*5cc0*/  SHF.R.U32.HI R162, RZ, 0x10, R49 ;  /* 0x00000010ffa27819 */ /* 0x000fe20000011631 */
[----:B------:R-:W-:Y:S01]  /*5cd0*/  IMAD.U32 R171, R87, 0x10000, RZ ;  /* 0x0001000057ab7824 */ /* 0x000fe200078e00ff */
[----:B------:R-:W-:Y:S02]  /*5ce0*/  SHF.R.U64 R163, R50, 0x10, R51 ;  /* 0x0000001032a37819 */ /* 0x000fe40000001233 */
[----:B------:R-:W-:Y:S02]  /*5cf0*/  PRMT R168, R136, 0x5432, R168 ;  /* 0x0000543288a87816 */ /* 0x000fe400000000a8 */
[----:B------:R-:W-:Y:S02]  /*5d00*/  PRMT R162, R137, 0x5432, R162 ;  /* 0x0000543289a27816 */ /* 0x000fe400000000a2 */
[--C-:B------:R-:W-:Y:S01]  /*5d10*/  SHF.R.U64 R166, R54, 0x10, R55.reuse ;  /* 0x0000001036a67819 */ /* 0x100fe20000001237 */
[----:B------:R-:W-:Y:S01]  /*5d20*/  IMAD.U32 R54, R86, 0x10000, RZ ;  /* 0x0001000056367824 */ /* 0x000fe200078e00ff */
[----:B------:R-:W-:Y:S01]  /*5d30*/  SHF.R.U32.HI R167, RZ, 0x10, R55 ;  /* 0x00000010ffa77819 */ /* 0x000fe20000011637 */
[C---:B-1----:R-:W-:Y:S01]  /*5d40*/  IMAD.U32 R55, R81.reuse, 0x10000, RZ ;  /* 0x0001000051377824 */ /* 0x042fe200078e00ff */
[----:B------:R-:W-:Y:S01]  /*5d50*/  SHF.R.U32.HI R165, RZ, 0x10, R51 ;  /* 0x00000010ffa57819 */ /* 0x000fe20000011633 */
[----:B------:R-:W-:Y:S01]  /*5d60*/  IMAD.U32 R51, R84, 0x10000, RZ ;  /* 0x0001000054337824 */ /* 0x000fe200078e00ff */
[----:B------:R-:W-:Y:S01]  /*5d70*/  SHF.R.U64 R164, R52, 0x10, R53 ;  /* 0x0000001034a47819 */ /* 0x000fe20000001235 */
[----:B------:R-:W-:Y:S01]  /*5d80*/  IMAD.U32 R52, R82, 0x10000, RZ ;  /* 0x0001000052347824 */ /* 0x000fe200078e00ff */
[----:B------:R-:W-:Y:S01]  /*5d90*/  LOP3.LUT R50, R81, 0xffff0000, RZ, 0xc0, !PT ;  /* 0xffff000051327812 */ /* 0x000fe200078ec0ff */
[C---:B------:R-:W-:Y:S01]  /*5da0*/  IMAD.U32 R81, R83.reuse, 0x10000, RZ ;  /* 0x0001000053517824 */ /* 0x040fe200078e00ff */
[----:B------:R-:W-:-:S02]  /*5db0*/  LOP3.LUT R53, R83, 0xffff0000, RZ, 0xc0, !PT ;  /* 0xffff000053357812 */ /* 0x000fc400078ec0ff */
[----:B------:R-:W-:Y:S01]  /*5dc0*/  PRMT R163, R173, 0x5410, R163 ;  /* 0x00005410ada37816 */ /* 0x000fe200000000a3 */
[----:B------:R-:W-:Y:S01]  /*5dd0*/  IMAD.U32 R173, R168, 0x10000, RZ ;  /* 0x00010000a8ad7824 */ /* 0x000fe200078e00ff */
[----:B------:R-:W-:Y:S01]  /*5de0*/  LOP3.LUT R83, R87, 0xffff0000, RZ, 0xc0, !PT ;  /* 0xffff000057537812 */ /* 0x000fe200078ec0ff */
[----:B------:R-:W-:Y:S01]  /*5df0*/  IMAD.U32 R87, R162, 0x10000, RZ ;  /* 0x00010000a2577824 */ /* 0x000fe200078e00ff */
[----:B------:R-:W-:Y:S01]  /*5e00*/  PRMT R169, R169, 0x5410, R167 ;  /* 0x00005410a9a97816 */ /* 0x000fe200000000a7 */
[----:B------:R-:W-:Y:S01]  /*5e10*/  FMUL.FTZ R174, R170, R173 ;  /* 0x000000adaaae7220 */ /* 0x000fe20000410000 */
[----:B------:R-:W-:Y:S02]  /*5e20*/  PRMT R172, R172, 0x5410, R165 ;  /* 0x00005410acac7816 */ /* 0x000fe400000000a5 */
[----:B------:R-:W-:Y:S02]  /*5e30*/  LOP3.LUT R85, R85, 0xffff0000, RZ, 0xc0, !PT ;  /* 0xffff000055557812 */ /* 0x000fe400078ec0ff */
[----:B------:R-:W-:Y:S01]  /*5e40*/  LOP3.LUT R165, R168, 0xffff0000, RZ, 0xc0, !PT ;  /* 0xffff0000a8a57812 */ /* 0x000fe200078ec0ff */
[----:B------:R-:W-:Y:S01]  /*5e50*/  FMUL.FTZ R168, R170, R87 ;  /* 0x00000057aaa87220 */ /* 0x000fe20000410000 */
[----:B------:R-:W-:Y:S01]  /*5e60*/  LOP3.LUT R162, R162, 0xffff0000, RZ, 0xc0, !PT ;  /* 0xffff0000a2a27812 */ /* 0x000fe200078ec0ff */
[----:B------:R-:W-:-:S02]  /*5e70*/  IMAD.U32 R170, R169, 0x10000, RZ ;  /* 0x00010000a9aa7824 */ /* 0x000fc400078e00ff */
[----:B------:R-:W-:Y:S01]  /*5e80*/  FFMA.FTZ R87, R55, R87, -R174 ;  /* 0x0000005737577223 */ /* 0x000fe200000108ae */
[----:B------:R-:W-:Y:S01]  /*5e90*/  FMUL.FTZ R167, R85, R165 ;  /* 0x000000a555a77220 */ /* 0x000fe20000410000 */
[----:B------:R-:W-:Y:S01]  /*5ea0*/  FFMA.FTZ R55, R55, R173, R168 ;  /* 0x000000ad37377223 */ /* 0x000fe200000100a8 */
[----:B------:R-:W-:Y:S01]  /*5eb0*/  FMUL.FTZ R85, R85, R162 ;  /* 0x000000a255557220 */ /* 0x000fe20000410000 */
[----:B------:R-:W-:Y:S02]  /*5ec0*/  IMAD.U32 R168, R172, 0x10000, RZ ;  /* 0x00010000aca87824 */ /* 0x000fe400078e00ff */
[C---:B------:R-:W-:Y:S01]  /*5ed0*/  FMUL.FTZ R176, R171.reuse, R170 ;  /* 0x000000aaabb07220 */ /* 0x040fe20000410000 */
[----:B------:R-:W-:Y:S01]  /*5ee0*/  SHF.R.U64 R48, R48, 0x10, R49 ;  /* 0x0000001030307819 */ /* 0x000fe20000001231 */
[C---:B------:R-:W-:Y:S01]  /*5ef0*/  FFMA.FTZ R162, R50.reuse, R162, -R167 ;  /* 0x000000a232a27223 */ /* 0x040fe200000108a7 */
[----:B------:R-:W-:Y:S01]  /*5f00*/  FFMA.FTZ R50, R50, R165, R85 ;  /* 0x000000a532327223 */ /* 0x000fe20000010055 */
[-C--:B------:R-:W-:Y:S01]  /*5f10*/  FMUL.FTZ R171, R171, R168.reuse ;  /* 0x000000a8abab7220 */ /* 0x080fe20000410000 */
[----:B------:R-:W-:Y:S01]  /*5f20*/  FFMA.FTZ R85, R81, R168, -R176 ;  /* 0x000000a851557223 */ /* 0x000fe200000108b0 */
[----:B------:R-:W-:Y:S01]  /*5f30*/  PRMT R164, R134, 0x5432, R164 ;  /* 0x0000543286a47816 */ /* 0x000fe200000000a4 */
[----:B------:R-:W-:Y:S01]  /*5f40*/  IMAD.U32 R49, R80, 0x10000, RZ ;  /* 0x0001000050317824 */ /* 0x000fe200078e00ff */
[----:B------:R-:W-:Y:S01]  /*5f50*/  LOP3.LUT R174, R169, 0xffff0000, RZ, 0xc0, !PT ;  /* 0xffff0000a9ae7812 */ /* 0x000fe200078ec0ff */
[----:B------:R-:W-:Y:S01]  /*5f60*/  FFMA.FTZ R81, R81, R170, R171 ;  /* 0x000000aa51517223 */ /* 0x000fe200000100ab */
[----:B------:R-:W-:Y:S01]  /*5f70*/  LOP3.LUT R168, R172, 0xffff0000, RZ, 0xc0, !PT ;  /* 0xffff0000aca87812 */ /* 0x000fe200078ec0ff */
[----:B------:R-:W-:Y:S01]  /*5f80*/  IMAD.U32 R172, R164, 0x10000, RZ ;  /* 0x00010000a4ac7824 */ /* 0x000fe200078e00ff */
[----:B------:R-:W-:Y:S01]  /*5f90*/  PRMT R48, R138, 0x5432, R48 ;  /* 0x000054328a307816 */ /* 0x000fe20000000030 */
[C---:B------:R-:W-:Y:S01]  /*5fa0*/  FMUL.FTZ R176, R83.reuse, R174 ;  /* 0x000000ae53b07220 */ /* 0x040fe20000410000 */
[----:B------:R-:W-:Y:S01]  /*5fb0*/  LOP3.LUT R84, R84, 0xffff0000, RZ, 0xc0, !PT ;  /* 0xffff000054547812 */ /* 0x000fe200078ec0ff */
[-C--:B------:R-:W-:Y:S01]  /*5fc0*/  FMUL.FTZ R178, R83, R168.reuse ;  /* 0x000000a853b27220 */ /* 0x080fe20000410000 */
[----:B------:R-:W-:Y:S01]  /*5fd0*/  LOP3.LUT R165, R164, 0xffff0000, RZ, 0xc0, !PT ;  /* 0xffff0000a4a57812 */ /* 0x000fe200078ec0ff */
[C---:B------:R-:W-:Y:S01]  /*5fe0*/  IMAD.U32 R170, R48.reuse, 0x10000, RZ ;  /* 0x0001000030aa7824 */ /* 0x040fe200078e00ff */
[----:B------:R-:W-:Y:S01]  /*5ff0*/  LOP3.LUT R83, R48, 0xffff0000, RZ, 0xc0, !PT ;  /* 0xffff000030537812 */ /* 0x000fe200078ec0ff */
[----:B------:R-:W-:Y:S01]  /*6000*/  FFMA.FTZ R168, R53, R168, -R176 ;  /* 0x000000a835a87223 */ /* 0x000fe200000108b0 */
[----:B------:R-:W-:Y:S01]  /*6010*/  LOP3.LUT R80, R80, 0xffff0000, RZ, 0xc0, !PT ;  /* 0xffff000050507812 */ /* 0x000fe200078ec0ff */
[----:B------:R-:W-:Y:S01]  /*6020*/  FMUL.FTZ R164, R51, R172 ;  /* 0x000000ac33a47220 */ /* 0x000fe20000410000 */
[----:B------:R-:W-:Y:S01]  /*6030*/  FFMA.FTZ R48, R53, R174, R178 ;  /* 0x000000ae35307223 */ /* 0x000fe200000100b2 */
[----:B------:R-:W-:Y:S01]  /*6040*/  PRMT R166, R132, 0x5432, R166 ;  /* 0x0000543284a67816 */ /* 0x000fe200000000a6 */
[-C--:B------:R-:W-:Y:S01]  /*6050*/  FMUL.FTZ R51, R51, R170.reuse ;  /* 0x000000aa33337220 */ /* 0x080fe20000410000 */
[C---:B------:R-:W-:Y:S01]  /*6060*/  FMUL.FTZ R53, R84.reuse, R165 ;  /* 0x000000a554357220 */ /* 0x040fe20000410000 */
[-C--:B------:R-:W-:Y:S01]  /*6070*/  FMUL.FTZ R167, R84, R83.reuse ;  /* 0x0000005354a77220 */ /* 0x080fe20000410000 */
[C---:B------:R-:W-:Y:S01]  /*6080*/  FFMA.FTZ R164, R49.reuse, R170, -R164 ;  /* 0x000000aa31a47223 */ /* 0x040fe200000108a4 */
[----:B------:R-:W-:Y:S01]  /*6090*/  FFMA.FTZ R172, R49, R172, R51 ;  /* 0x000000ac31ac7223 */ /* 0x000fe20000010033 */
[----:B------:R-:W-:Y:S01]  /*60a0*/  FFMA.FTZ R83, R80, R83, -R53 ;  /* 0x0000005350537223 */ /* 0x000fe20000010835 */
[----:B------:R-:W-:Y:S01]  /*60b0*/  LOP3.LUT R86, R86, 0xffff0000, RZ, 0xc0, !PT ;  /* 0xffff000056567812 */ /* 0x000fe200078ec0ff */
[C---:B------:R-:W-:Y:S01]  /*60c0*/  IMAD.U32 R51, R166.reuse, 0x10000, RZ ;  /* 0x00010000a6337824 */ /* 0x040fe200078e00ff */
[----:B------:R-:W-:Y:S01]  /*60d0*/  LOP3.LUT R53, R166, 0xffff0000, RZ, 0xc0, !PT ;  /* 0xffff0000a6357812 */ /* 0x000fe200078ec0ff */
[C---:B------:R-:W-:Y:S01]  /*60e0*/  IMAD.U32 R49, R163.reuse, 0x10000, RZ ;  /* 0x00010000a3317824 */ /* 0x040fe200078e00ff */
[----:B------:R-:W-:Y:S01]  /*60f0*/  LOP3.LUT R163, R163, 0xffff0000, RZ, 0xc0, !PT ;  /* 0xffff0000a3a37812 */ /* 0x000fe200078ec0ff */
[----:B------:R-:W-:Y:S01]  /*6100*/  FFMA.FTZ R167, R80, R165, R167 ;  /* 0x000000a550a77223 */ /* 0x000fe200000100a7 */
[----:B------:R-:W-:Y:S01]  /*6110*/  FMUL.FTZ R165, R54, R51 ;  /* 0x0000003336a57220 */ /* 0x000fe20000410000 */
[----:B------:R-:W-:Y:S01]  /*6120*/  LOP3.LUT R82, R82, 0xffff0000, RZ, 0xc0, !PT ;  /* 0xffff000052527812 */ /* 0x000fe200078ec0ff */
[----:B------:R-:W-:Y:S01]  /*6130*/  FMUL.FTZ R54, R54, R49 ;  /* 0x0000003136367220 */ /* 0x000fe20000410000 */
[C---:B------:R-:W-:Y:S01]  /*6140*/  FMUL.FTZ R169, R86.reuse, R53 ;  /* 0x0000003556a97220 */ /* 0x040fe20000410000 */
[----:B------:R-:W-:Y:S01]  /*6150*/  FMUL.FTZ R86, R86, R163 ;  /* 0x000000a356567220 */ /* 0x000fe20000410000 */
[C---:B------:R-:W-:Y:S01]  /*6160*/  FFMA.FTZ R165, R52.reuse, R49, -R165 ;  /* 0x0000003134a57223 */ /* 0x040fe200000108a5 */
[----:B------:R-:W-:Y:S01]  /*6170*/  FFMA.FTZ R54, R52, R51, R54 ;  /* 0x0000003334367223 */ /* 0x000fe20000010036 */
[----:B------:R-:W-:Y:S01]  /*6180*/  F2FP.BF16.F32.PACK_AB R87, R162, R87 ;  /* 0x00000057a257723e */ /* 0x000fe200000010ff */
[C---:B------:R-:W-:Y:S01]  /*6190*/  FFMA.FTZ R52, R82.reuse, R163, -R169 ;  /* 0x000000a352347223 */ /* 0x040fe200000108a9 */
[----:B------:R-:W-:Y:S01]  /*61a0*/  FFMA.FTZ R53, R82, R53, R86 ;  /* 0x0000003552357223 */ /* 0x000fe20000010056 */
[----:B------:R-:W-:-:S02]  /*61b0*/  F2FP.BF16.F32.PACK_AB R168, R168, R85 ;  /* 0x00000055a8a8723e */ /* 0x000fc400000010ff */
[----:B------:R-:W-:Y:S01]  /*61c0*/  F2FP.BF16.F32.PACK_AB R48, R48, R81 ;  /* 0x000000513030723e */ /* 0x000fe200000010ff */
[----:B------:R-:W-:Y:S01]  /*61d0*/  IMAD.MOV.U32 R81, RZ, RZ, R87 ;  /* 0x000000ffff517224 */ /* 0x000fe200078e0057 */
[----:B------:R-:W-:Y:S01]  /*61e0*/  F2FP.BF16.F32.PACK_AB R80, R83, R164 ;  /* 0x000000a45350723e */ /* 0x000fe200000010ff */
[----:B------:R-:W-:Y:S01]  /*61f0*/  IMAD.MOV.U32 R83, RZ, RZ, R168 ;  /* 0x000000ffff537224 */ /* 0x000fe200078e00a8 */
[----:B------:R-:W-:Y:S01]  /*6200*/  F2FP.BF16.F32.PACK_AB R85, R50, R55 ;  /* 0x000000373255723e */ /* 0x000fe200000010ff */
[----:B------:R-:W-:Y:S01]  /*6210*/  IMAD.MOV.U32 R87, RZ, RZ, R48 ;  /* 0x000000ffff577224 */ /* 0x000fe200078e0030 */
[----:B------:R-:W-:Y:S02]  /*6220*/  F2FP.BF16.F32.PACK_AB R84, R167, R172 ;  /* 0x000000aca754723e */ /* 0x000fe400000010ff */
[----:B------:R-:W-:Y:S02]  /*6230*/  F2FP.BF16.F32.PACK_AB R82, R52, R165 ;  /* 0x000000a53452723e */ /* 0x000fe400000010ff */
[----:B------:R-:W-:-:S07]  /*6240*/  F2FP.BF16.F32.PACK_AB R86, R53, R54 ;  /* 0x000000363556723e */ /* 0x000fce00000010ff */
.L_x_2774:
[----:B------:R-:W-:Y:S05]  /*6250*/  BSYNC B2 ;  /* 0x0000000000027941 */ /* 0x000fea0003800000 */
.L_x_2773:
        /* <DEDUP_REMOVED lines=11> */
.L_x_2772:
[----:B------:R-:W-:Y:S05]  /*6310*/  BSYNC B1 ;  /* 0x0000000000017941 */ /* 0x000fea0003800000 */
.L_x_2771:
        /* <DEDUP_REMOVED lines=20> */
[----:B------:R-:W-:Y:S01]  /*6460*/  LOP3.LUT R48, R49, R230, RZ, 0x3c, !PT ;  /* 0x000000e631307212 */ /* 0x000fe200078e3cff */
[----:B------:R-:W-:-:S03]  /*6470*/  IMAD R49, R23, 0x4000, R30 ;  /* 0x0000400017317824 */ /* 0x000fc600078e021e */
[----:B------:R-:W-:Y:S01]  /*6480*/  LOP3.LUT R50, R50, 0x7fffe000, RZ, 0xc0, !PT ;  /* 0x7fffe00032327812 */ /* 0x000fe200078ec0ff */
[----:B------:R-:W-:-:S03]  /*6490*/  IMAD R49, R49, 0x2, R2 ;  /* 0x0000000231317824 */ /* 0x000fc600078e0202 */
[----:B------:R-:W-:-:S05]  /*64a0*/  IADD3 R48, R48, R50, R199 ;  /* 0x0000003230307210 */ /* 0x000fca0007ffe0c7 */
[----:B------:R-:W-:-:S04]  /*64b0*/  IMAD R51, R23, 0x4000, R48 ;  /* 0x0000400017337824 */ /* 0x000fc800078e0230 */
[----:B------:R-:W-:Y:S02]  /*64c0*/  IMAD R52, R51, 0x2, R2 ;  /* 0x0000000233347824 */ /* 0x000fe400078e0202 */
        /* <DEDUP_REMOVED lines=13> */
[----:B------:R-:W-:Y:S01]  /*65a0*/  IMAD.U32 R63, R53, 0x10000, RZ ;  /* 0x00010000353f7824 */ /* 0x000fe200078e00ff */
[----:B------:R-:W-:Y:S01]  /*65b0*/  LOP3.LUT R59, R55, 0xffff0000, RZ, 0xc0, !PT ;  /* 0xffff0000373b7812 */ /* 0x000fe200078ec0ff */
[----:B------:R-:W-:Y:S01]  /*65c0*/  IMAD.U32 R55, R161, 0x10000, RZ ;  /* 0x00010000a1377824 */ /* 0x000fe200078e00ff */
[----:B------:R-:W-:Y:S01]  /*65d0*/  LOP3.LUT R86, R53, 0xffff0000, RZ, 0xc0, !PT ;  /* 0xffff000035567812 */ /* 0x000fe200078ec0ff */
[----:B------:R-:W-:Y:S01]  /*65e0*/  IMAD.U32 R53, R157, 0x10000, RZ ;  /* 0x000100009d357824 */ /* 0x000fe200078e00ff */
[----:B------:R-:W-:Y:S01]  /*65f0*/  PRMT R158, R158, 0x5410, R125 ;  /* 0x000054109e9e7816 */ /* 0x000fe2000000007d */
[----:B------:R-:W-:Y:S01]  /*6600*/  FMUL.FTZ R125, R63, R55 ;  /* 0x000000373f7d7220 */ /* 0x000fe20000410000 */
[----:B------:R-:W-:Y:S01]  /*6610*/  SHF.R.U64 R151, R60, 0x10, R61 ;  /* 0x000000103c977819 */ /* 0x000fe2000000123d */
[----:B------:R-:W-:Y:S01]  /*6620*/  IMAD.U32 R60, R49, 0x10000, RZ ;  /* 0x00010000313c7824 */ /* 0x000fe200078e00ff */
[----:B------:R-:W-:Y:S01]  /*6630*/  PRMT R159, R159, 0x5410, R124 ;  /* 0x000054109f9f7816 */ /* 0x000fe2000000007c */
[-C--:B------:R-:W-:Y:S01]  /*6640*/  FMUL.FTZ R63, R63, R53.reuse ;  /* 0x000000353f3f7220 */ /* 0x080fe20000410000 */
[----:B------:R-:W-:Y:S01]  /*6650*/  PRMT R155, R155, 0x5410, R152 ;  /* 0x000054109b9b7816 */ /* 0x000fe20000000098 */
[----:B------:R-:W-:Y:S01]  /*6660*/  FFMA.FTZ R53, R60, R53, -R125 ;  /* 0x000000353c357223 */ /* 0x000fe2000001087d */
[----:B------:R-:W-:Y:S01]  /*6670*/  LOP3.LUT R161, R161, 0xffff0000, RZ, 0xc0, !PT ;  /* 0xffff0000a1a17812 */ /* 0x000fe200078ec0ff */
[----:B------:R-:W-:-:S02]  /*6680*/  IMAD.U32 R124, R159, 0x10000, RZ ;  /* 0x000100009f7c7824 */ /* 0x000fc400078e00ff */
[----:B------:R-:W-:Y:S01]  /*6690*/  FFMA.FTZ R55, R60, R55, R63 ;  /* 0x000000373c377223 */ /* 0x000fe2000001003f */
[----:B------:R-:W-:Y:S01]  /*66a0*/  IMAD.U32 R63, R155, 0x10000, RZ ;  /* 0x000100009b3f7824 */ /* 0x000fe200078e00ff */
[----:B------:R-:W-:Y:S01]  /*66b0*/  LOP3.LUT R61, R49, 0xffff0000, RZ, 0xc0, !PT ;  /* 0xffff0000313d7812 */ /* 0x000fe200078ec0ff */
[----:B------:R-:W-:Y:S01]  /*66c0*/  FMUL.FTZ R150, R86, R161 ;  /* 0x000000a156967220 */ /* 0x000fe20000410000 */
[----:B------:R-:W-:Y:S01]  /*66d0*/  LOP3.LUT R157, R157, 0xffff0000, RZ, 0xc0, !PT ;  /* 0xffff00009d9d7812 */ /* 0x000fe200078ec0ff */
[CC--:B------:R-:W-:Y:S01]  /*66e0*/  FMUL.FTZ R125, R87.reuse, R124.reuse ;  /* 0x0000007c577d7220 */ /* 0x0c0fe20000410000 */
[----:B------:R-:W-:Y:S01]  /*66f0*/  SHF.R.U64 R163, R56, 0x10, R57 ;  /* 0x0000001038a37819 */ /* 0x000fe20000001239 */
[----:B------:R-:W-:Y:S01]  /*6700*/  FMUL.FTZ R87, R87, R63 ;  /* 0x0000003f57577220 */ /* 0x000fe20000410000 */
[----:B------:R-:W-:Y:S01]  /*6710*/  LOP3.LUT R159, R159, 0xffff0000, RZ, 0xc0, !PT ;  /* 0xffff00009f9f7812 */ /* 0x000fe200078ec0ff */
[-C--:B------:R-:W-:Y:S01]  /*6720*/  FFMA.FTZ R60, R61, R157.reuse, -R150 ;  /* 0x0000009d3d3c7223 */ /* 0x080fe20000010896 */
[----:B------:R-:W-:Y:S01]  /*6730*/  PRMT R160, R160, 0x5410, R151 ;  /* 0x00005410a0a07816 */ /* 0x000fe20000000097 */
[----:B------:R-:W-:Y:S01]  /*6740*/  FMUL.FTZ R86, R86, R157 ;  /* 0x0000009d56567220 */ /* 0x000fe20000410000 */
[----:B------:R-:W-:Y:S01]  /*6750*/  LOP3.LUT R155, R155, 0xffff0000, RZ, 0xc0, !PT ;  /* 0xffff00009b9b7812 */ /* 0x000fe200078ec0ff */
[C---:B------:R-:W-:Y:S01]  /*6760*/  FFMA.FTZ R150, R62.reuse, R63, -R125 ;  /* 0x0000003f3e967223 */ /* 0x040fe2000001087d */
[----:B------:R-:W-:Y:S01]  /*6770*/  LOP3.LUT R58, R51, 0xffff0000, RZ, 0xc0, !PT ;  /* 0xffff0000333a7812 */ /* 0x000fe200078ec0ff */
[----:B------:R-:W-:Y:S01]  /*6780*/  FFMA.FTZ R124, R62, R124, R87 ;  /* 0x0000007c3e7c7223 */ /* 0x000fe20000010057 */
[----:B------:R-:W-:Y:S01]  /*6790*/  PRMT R156, R156, 0x5410, R163 ;  /* 0x000054109c9c7816 */ /* 0x000fe200000000a3 */
[----:B------:R-:W-:Y:S01]  /*67a0*/  FMUL.FTZ R63, R59, R159 ;  /* 0x0000009f3b3f7220 */ /* 0x000fe20000410000 */
[----:B------:R-:W-:-:S02]  /*67b0*/  IMAD.U32 R57, R52, 0x10000, RZ ;  /* 0x0001000034397824 */ /* 0x000fc400078e00ff */
[----:B------:R-:W-:Y:S01]  /*67c0*/  FFMA.FTZ R86, R61, R161, R86 ;  /* 0x000000a13d567223 */ /* 0x000fe20000010056 */
[----:B------:R-:W-:Y:S02]  /*67d0*/  IMAD.U32 R62, R160, 0x10000, RZ ;  /* 0x00010000a03e7824 */ /* 0x000fe400078e00ff */
[-C--:B------:R-:W-:Y:S01]  /*67e0*/  FMUL.FTZ R125, R59, R155.reuse ;  /* 0x0000009b3b7d7220 */ /* 0x080fe20000410000 */
[----:B------:R-:W-:Y:S02]  /*67f0*/  IMAD.U32 R61, R156, 0x10000, RZ ;  /* 0x000100009c3d7824 */ /* 0x000fe400078e00ff */
[----:B------:R-:W-:Y:S01]  /*6800*/  FFMA.FTZ R155, R58, R155, -R63 ;  /* 0x0000009b3a9b7223 */ /* 0x000fe2000001083f */
[----:B------:R-:W-:Y:S01]  /*6810*/  IMAD.U32 R56, R48, 0x10000, RZ ;  /* 0x0001000030387824 */ /* 0x000fe200078e00ff */
[----:B------:R-:W-:Y:S01]  /*6820*/  LOP3.LUT R52, R52, 0xffff0000, RZ, 0xc0, !PT ;  /* 0xffff000034347812 */ /* 0x000fe200078ec0ff */
[C---:B------:R-:W-:Y:S01]  /*6830*/  FMUL.FTZ R87, R57.reuse, R62 ;  /* 0x0000003e39577220 */ /* 0x040fe20000410000 */
[----:B------:R-:W-:Y:S01]  /*6840*/  LOP3.LUT R63, R160, 0xffff0000, RZ, 0xc0, !PT ;  /* 0xffff0000a03f7812 */ /* 0x000fe200078ec0ff */
[----:B------:R-:W-:Y:S01]  /*6850*/  FMUL.FTZ R57, R57, R61 ;  /* 0x0000003d39397220 */ /* 0x000fe20000410000 */
[----:B------:R-:W-:Y:S01]  /*6860*/  LOP3.LUT R59, R156, 0xffff0000, RZ, 0xc0, !PT ;  /* 0xffff00009c3b7812 */ /* 0x000fe200078ec0ff */
[----:B------:R-:W-:Y:S01]  /*6870*/  FFMA.FTZ R159, R58, R159, R125 ;  /* 0x0000009f3a9f7223 */ /* 0x000fe2000001007d */
[----:B------:R-:W-:Y:S01]  /*6880*/  PRMT R154, R154, 0x5410, R153 ;  /* 0x000054109a9a7816 */ /* 0x000fe20000000099 */
[----:B------:R-:W-:Y:S01]  /*6890*/  FFMA.FTZ R87, R56, R61, -R87 ;  /* 0x0000003d38577223 */ /* 0x000fe20000010857 */
        /* <DEDUP_REMOVED lines=8> */
[----:B------:R-:W-:Y:S01]  /*6920*/  FFMA.FTZ R57, R56, R62, R57 ;  /* 0x0000003e38397223 */ /* 0x000fe20000010039 */
[----:B------:R-:W-:Y:S01]  /*6930*/  LOP3.LUT R154, R154, 0xffff0000, RZ, 0xc0, !PT ;  /* 0xffff00009a9a7812 */ /* 0x000fe200078ec0ff */
[C---:B------:R-:W-:Y:S01]  /*6940*/  IMAD.U32 R56, R158.reuse, 0x10000, RZ ;  /* 0x000100009e387824 */ /* 0x040fe200078e00ff */
[----:B------:R-:W-:Y:S01]  /*6950*/  LOP3.LUT R158, R158, 0xffff0000, RZ, 0xc0, !PT ;  /* 0xffff00009e9e7812 */ /* 0x000fe200078ec0ff */
[C---:B------:R-:W-:Y:S01]  /*6960*/  FFMA.FTZ R58, R48.reuse, R59, -R125 ;  /* 0x0000003b303a7223 */ /* 0x040fe2000001087d */
[----:B------:R-:W-:Y:S01]  /*6970*/  FFMA.FTZ R48, R48, R63, R61 ;  /* 0x0000003f30307223 */ /* 0x000fe2000001003d */
[----:B------:R-:W-:Y:S01]  /*6980*/  FMUL.FTZ R59, R50, R52 ;  /* 0x00000034323b7220 */ /* 0x000fe20000410000 */
[----:B------:R-:W-:Y:S01]  /*6990*/  FMUL.FTZ R61, R54, R154 ;  /* 0x0000009a363d7220 */ /* 0x000fe20000410000 */
[----:B------:R-:W-:Y:S01]  /*69a0*/  FMUL.FTZ R62, R50, R56 ;  /* 0x00000038323e7220 */ /* 0x000fe20000410000 */
[----:B------:R-:W-:Y:S01]  /*69b0*/  FMUL.FTZ R50, R54, R158 ;  /* 0x0000009e36327220 */ /* 0x000fe20000410000 */
[----:B------:R-:W-:Y:S01]  /*69c0*/  FFMA.FTZ R59, R49, R56, R59 ;  /* 0x00000038313b7223 */ /* 0x000fe2000001003b */
[----:B------:R-:W-:Y:S01]  /*69d0*/  FFMA.FTZ R158, R51, R158, R61 ;  /* 0x0000009e339e7223 */ /* 0x000fe2000001003d */
[----:B------:R-:W-:Y:S01]  /*69e0*/  FFMA.FTZ R62, R49, R52, -R62 ;  /* 0x00000034313e7223 */ /* 0x000fe2000001083e */
[----:B------:R-:W-:Y:S01]  /*69f0*/  FFMA.FTZ R49, R51, R154, -R50 ;  /* 0x0000009a33317223 */ /* 0x000fe20000010832 */
[----:B------:R-:W-:-:S02]  /*6a00*/  F2FP.BF16.F32.PACK_AB R53, R60, R53 ;  /* 0x000000353c35723e */ /* 0x000fc400000010ff */
[----:B------:R-:W-:Y:S02]  /*6a10*/  F2FP.BF16.F32.PACK_AB R52, R58, R87 ;  /* 0x000000573a34723e */ /* 0x000fe400000010ff */
        /* <DEDUP_REMOVED lines=9> */
[----:B------:R-:W-:-:S02]  /*6ab0*/  IMAD.MOV.U32 R53, RZ, RZ, R55 ;  /* 0x000000ffff357224 */ /* 0x000fc400078e0037 */
[----:B------:R-:W-:Y:S02]  /*6ac0*/  IMAD.MOV.U32 R54, RZ, RZ, R59 ;  /* 0x000000ffff367224 */ /* 0x000fe400078e003b */
[----:B------:R-:W-:-:S07]  /*6ad0*/  IMAD.MOV.U32 R55, RZ, RZ, R124 ;  /* 0x000000ffff377224 */ /* 0x000fce00078e007c */
.L_x_2778:
[----:B------:R-:W-:Y:S05]  /*6ae0*/  BSYNC B2 ;  /* 0x0000000000027941 */ /* 0x000fea0003800000 */
.L_x_2777:
        /* <DEDUP_REMOVED lines=11> */
.L_x_2776:
[----:B------:R-:W-:Y:S05]  /*6ba0*/  BSYNC B1 ;  /* 0x0000000000017941 */ /* 0x000fea0003800000 */
.L_x_2775:
        /* <DEDUP_REMOVED lines=36> */
[--C-:B------:R-:W-:Y:S01]  /*6df0*/  SHF.R.U64 R85, R66, 0x10, R67.reuse ;  /* 0x0000001042557819 */ /* 0x100fe20000001243 */
[----:B------:R-:W-:Y:S01]  /*6e00*/  IMAD.U32 R80, R149, 0x10000, RZ ;  /* 0x0001000095507824 */ /* 0x000fe200078e00ff */
[----:B------:R-:W-:Y:S01]  /*6e10*/  SHF.R.U32.HI R82, RZ, 0x10, R67 ;  /* 0x00000010ff527819 */ /* 0x000fe20000011643 */
[----:B--2---:R-:W-:Y:S01]  /*6e20*/  IMAD.U32 R67, R53, 0x10000, RZ ;  /* 0x0001000035437824 */ /* 0x004fe200078e00ff */
[--C-:B------:R-:W-:Y:S01]  /*6e30*/  SHF.R.U32.HI R84, RZ, 0x10, R71.reuse ;  /* 0x00000010ff547819 */ /* 0x100fe20000011647 */
[----:B------:R-:W-:Y:S01]  /*6e40*/  IMAD.U32 R66, R52, 0x10000, RZ ;  /* 0x0001000034427824 */ /* 0x000fe200078e00ff */
[----:B------:R-:W-:Y:S01]  /*6e50*/  SHF.R.U64 R81, R70, 0x10, R71 ;  /* 0x0000001046517819 */ /* 0x000fe20000001247 */
        /* <DEDUP_REMOVED lines=8> */
[----:B------:R-:W-:Y:S01]  /*6ee0*/  IMAD.U32 R69, R55, 0x10000, RZ ;  /* 0x0001000037457824 */ /* 0x000fe200078e00ff */
[----:B------:R-:W-:Y:S01]  /*6ef0*/  LOP3.LUT R149, R149, 0xffff0000, RZ, 0xc0, !PT ;  /* 0xffff000095957812 */ /* 0x000fe200078ec0ff */
[----:B------:R-:W-:Y:S01]  /*6f00*/  IMAD.U32 R82, R147, 0x10000, RZ ;  /* 0x0001000093527824 */ /* 0x000fe200078e00ff */
[----:B------:R-:W-:Y:S01]  /*6f10*/  LOP3.LUT R145, R145, 0xffff0000, RZ, 0xc0, !PT ;  /* 0xffff000091917812 */ /* 0x000fe200078ec0ff */
[----:B------:R-:W-:Y:S01]  /*6f20*/  FFMA.FTZ R84, R63, R80, R84 ;  /* 0x000000503f547223 */ /* 0x000fe20000010054 */
[----:B------:R-:W-:Y:S01]  /*6f30*/  SHF.R.U64 R87, R64, 0x10, R65 ;  /* 0x0000001040577819 */ /* 0x000fe20000001241 */
[----:B------:R-:W-:Y:S01]  /*6f40*/  IMAD.U32 R70, R143, 0x10000, RZ ;  /* 0x000100008f467824 */ /* 0x000fe200078e00ff */
[----:B------:R-:W-:Y:S01]  /*6f50*/  LOP3.LUT R64, R49, 0xffff0000, RZ, 0xc0, !PT ;  /* 0xffff000031407812 */ /* 0x000fe200078ec0ff */
[C---:B------:R-:W-:Y:S01]  /*6f60*/  FMUL.FTZ R71, R68.reuse, R149 ;  /* 0x0000009544477220 */ /* 0x040fe20000410000 */
[-C--:B------:R-:W-:Y:S01]  /*6f70*/  FMUL.FTZ R63, R68, R145.reuse ;  /* 0x00000091443f7220 */ /* 0x080fe20000410000 */
[----:B------:R-:W-:Y:S01]  /*6f80*/  PRMT R148, R148, 0x5410, R83 ;  /* 0x0000541094947816 */ /* 0x000fe20000000053 */
[----:B------:R-:W-:Y:S01]  /*6f90*/  FMUL.FTZ R86, R69, R82 ;  /* 0x0000005245567220 */ /* 0x000fe20000410000 */
[----:B------:R-:W-:Y:S01]  /*6fa0*/  IMAD.U32 R53, R51, 0x10000, RZ ;  /* 0x0001000033357824 */ /* 0x000fe200078e00ff */
[----:B------:R-:W-:Y:S01]  /*6fb0*/  PRMT R144, R144, 0x5410, R87 ;  /* 0x0000541090907816 */ /* 0x000fe20000000057 */
[-C--:B------:R-:W-:Y:S01]  /*6fc0*/  FMUL.FTZ R69, R69, R70.reuse ;  /* 0x0000004645457220 */ /* 0x080fe20000410000 */
[C---:B------:R-:W-:Y:S01]  /*6fd0*/  FFMA.FTZ R80, R64.reuse, R145, -R71 ;  /* 0x0000009140507223 */ /* 0x040fe20000010847 */
[----:B------:R-:W-:Y:S01]  /*6fe0*/  FFMA.FTZ R149, R64, R149, R63 ;  /* 0x0000009540957223 */ /* 0x000fe2000001003f */
[----:B------:R-:W-:Y:S01]  /*6ff0*/  LOP3.LUT R55, R55, 0xffff0000, RZ, 0xc0, !PT ;  /* 0xffff000037377812 */ /* 0x000fe200078ec0ff */
[----:B------:R-:W-:Y:S01]  /*7000*/  FFMA.FTZ R86, R53, R70, -R86 ;  /* 0x0000004635567223 */ /* 0x000fe20000010856 */
[----:B------:R-:W-:Y:S01]  /*7010*/  LOP3.LUT R68, R147, 0xffff0000, RZ, 0xc0, !PT ;  /* 0xffff000093447812 */ /* 0x000fe200078ec0ff */
[----:B------:R-:W-:Y:S01]  /*7020*/  FFMA.FTZ R82, R53, R82, R69 ;  /* 0x0000005235527223 */ /* 0x000fe20000010045 */
[----:B------:R-:W-:Y:S01]  /*7030*/  LOP3.LUT R64, R143, 0xffff0000, RZ, 0xc0, !PT ;  /* 0xffff00008f407812 */ /* 0x000fe200078ec0ff */
[----:B------:R-:W-:Y:S01]  /*7040*/  IMAD.U32 R63, R148, 0x10000, RZ ;  /* 0x00010000943f7824 */ /* 0x000fe200078e00ff */
[----:B------:R-:W-:Y:S01]  /*7050*/  LOP3.LUT R65, R51, 0xffff0000, RZ, 0xc0, !PT ;  /* 0xffff000033417812 */ /* 0x000fe200078ec0ff */
[----:B------:R-:W-:-:S02]  /*7060*/  IMAD.U32 R53, R144, 0x10000, RZ ;  /* 0x0001000090357824 */ /* 0x000fc400078e00ff */
[C---:B------:R-:W-:Y:S01]  /*7070*/  FMUL.FTZ R70, R55.reuse, R68 ;  /* 0x0000004437467220 */ /* 0x040fe20000410000 */
[-C--:B------:R-:W-:Y:S01]  /*7080*/  FMUL.FTZ R124, R55, R64.reuse ;  /* 0x00000040377c7220 */ /* 0x080fe20000410000 */
[----:B------:R-:W-:Y:S01]  /*7090*/  LOP3.LUT R52, R52, 0xffff0000, RZ, 0xc0, !PT ;  /* 0xffff000034347812 */ /* 0x000fe200078ec0ff */
[----:B------:R-:W-:Y:S01]  /*70a0*/  FMUL.FTZ R55, R66, R63 ;  /* 0x0000003f42377220 */ /* 0x000fe20000410000 */
[----:B------:R-:W-:Y:S01]  /*70b0*/  LOP3.LUT R148, R148, 0xffff0000, RZ, 0xc0, !PT ;  /* 0xffff000094947812 */ /* 0x000fe200078ec0ff */
[-C--:B------:R-:W-:Y:S01]  /*70c0*/  FMUL.FTZ R66, R66, R53.reuse ;  /* 0x0000003542427220 */ /* 0x080fe20000410000 */
[----:B------:R-:W-:Y:S01]  /*70d0*/  LOP3.LUT R144, R144, 0xffff0000, RZ, 0xc0, !PT ;  /* 0xffff000090907812 */ /* 0x000fe200078ec0ff */
[C---:B------:R-:W-:Y:S01]  /*70e0*/  FFMA.FTZ R71, R65.reuse, R64, -R70 ;  /* 0x0000004041477223 */ /* 0x040fe20000010846 */
[----:B------:R-:W-:Y:S01]  /*70f0*/  PRMT R142, R142, 0x5410, R85 ;  /* 0x000054108e8e7816 */ /* 0x000fe20000000055 */
[----:B------:R-:W-:Y:S01]  /*7100*/  FFMA.FTZ R64, R62, R53, -R55 ;  /* 0x000000353e407223 */ /* 0x000fe20000010837 */
[----:B------:R-:W-:Y:S01]  /*7110*/  PRMT R146, R146, 0x5410, R81 ;  /* 0x0000541092927816 */ /* 0x000fe20000000051 */
[----:B------:R-:W-:Y:S01]  /*7120*/  FFMA.FTZ R81, R65, R68, R124 ;  /* 0x0000004441517223 */ /* 0x000fe2000001007c */
[----:B------:R-:W-:Y:S01]  /*7130*/  LOP3.LUT R49, R48, 0xffff0000, RZ, 0xc0, !PT ;  /* 0xffff000030317812 */ /* 0x000fe200078ec0ff */
[----:B------:R-:W-:Y:S01]  /*7140*/  FMUL.FTZ R68, R52, R148 ;  /* 0x0000009434447220 */ /* 0x000fe20000410000 */
[----:B------:R-:W-:Y:S01]  /*7150*/  FFMA.FTZ R66, R62, R63, R66 ;  /* 0x0000003f3e427223 */ /* 0x000fe20000010042 */
[----:B------:R-:W-:-:S02]  /*7160*/  IMAD.U32 R51, R54, 0x10000, RZ ;  /* 0x0001000036337824 */ /* 0x000fc400078e00ff */
[-C--:B------:R-:W-:Y:S01]  /*7170*/  FMUL.FTZ R62, R52, R144.reuse ;  /* 0x00000090343e7220 */ /* 0x080fe20000410000 */
[----:B------:R-:W-:Y:S01]  /*7180*/  LOP3.LUT R54, R54, 0xffff0000, RZ, 0xc0, !PT ;  /* 0xffff000036367812 */ /* 0x000fe200078ec0ff */
[C---:B------:R-:W-:Y:S01]  /*7190*/  IMAD.U32 R55, R146.reuse, 0x10000, RZ ;  /* 0x0001000092377824 */ /* 0x040fe200078e00ff */
[----:B------:R-:W-:Y:S01]  /*71a0*/  LOP3.LUT R63, R146, 0xffff0000, RZ, 0xc0, !PT ;  /* 0xffff0000923f7812 */ /* 0x000fe200078ec0ff */
[C---:B------:R-:W-:Y:S01]  /*71b0*/  IMAD.U32 R52, R142.reuse, 0x10000, RZ ;  /* 0x000100008e347824 */ /* 0x040fe200078e00ff */
[----:B------:R-:W-:Y:S01]  /*71c0*/  LOP3.LUT R53, R142, 0xffff0000, RZ, 0xc0, !PT ;  /* 0xffff00008e357812 */ /* 0x000fe200078ec0ff */
[C---:B------:R-:W-:Y:S01]  /*71d0*/  FFMA.FTZ R65, R49.reuse, R144, -R68 ;  /* 0x0000009031417223 */ /* 0x040fe20000010844 */
[C---:B------:R-:W-:Y:S02]  /*71e0*/  IMAD.U32 R48, R50.reuse, 0x10000, RZ ;  /* 0x0001000032307824 */ /* 0x040fe400078e00ff */
        /* <DEDUP_REMOVED lines=20> */
.L_x_2782:
[----:B------:R-:W-:Y:S05]  /*7330*/  BSYNC B2 ;  /* 0x0000000000027941 */ /* 0x000fea0003800000 */
.L_x_2781:
        /* <DEDUP_REMOVED lines=11> */
.L_x_2780:
[----:B------:R-:W-:Y:S05]  /*73f0*/  BSYNC B1 ;  /* 0x0000000000017941 */ /* 0x000fea0003800000 */
.L_x_2779:
[C---:B------:R-:W-:Y:S01]  /*7400*/  ISETP.GE.OR P4, PT, R211.reuse, R115, P2 ;  /* 0x00000073d300720c */ /* 0x040fe20001786670 */
        /* <DEDUP_REMOVED lines=31> */
[--C-:B------:R-:W-:Y:S01]  /*7600*/  SHF.R.U64 R71, R76, 0x10, R77.reuse ;  /* 0x000000104c477819 */ /* 0x100fe2000000124d */
[----:B--2---:R-:W-:Y:S01]  /*7610*/  IMAD.U32 R66, R53, 0x10000, RZ ;  /* 0x0001000035427824 */ /* 0x004fe200078e00ff */
[----:B------:R-:W-:Y:S01]  /*7620*/  SHF.R.U32.HI R76, RZ, 0x10, R77 ;  /* 0x00000010ff4c7819 */ /* 0x000fe2000001164d */
[----:B-1----:R-:W-:Y:S01]  /*7630*/  IMAD.U32 R62, R49, 0x10000, RZ ;  /* 0x00010000313e7824 */ /* 0x002fe200078e00ff */
[--C-:B------:R-:W-:Y:S01]  /*7640*/  SHF.R.U64 R83, R72, 0x10, R73.reuse ;  /* 0x0000001048537819 */ /* 0x100fe20000001249 */
[----:B------:R-:W-:Y:S01]  /*7650*/  IMAD.U32 R68, R55, 0x10000, RZ ;  /* 0x0001000037447824 */ /* 0x000fe200078e00ff */
[----:B------:R-:W-:Y:S01]  /*7660*/  SHF.R.U32.HI R72, RZ, 0x10, R73 ;  /* 0x00000010ff487819 */ /* 0x000fe20000011649 */
[----:B------:R-:W-:Y:S01]  /*7670*/  IMAD.U32 R64, R52, 0x10000, RZ ;  /* 0x0001000034407824 */ /* 0x000fe200078e00ff */
[----:B------:R-:W-:Y:S02]  /*7680*/  SHF.R.U64 R73, R74, 0x10, R75 ;  /* 0x000000104a497819 */ /* 0x000fe4000000124b */
[----:B------:R-:W-:-:S02]  /*7690*/  PRMT R141, R141, 0x5410, R76 ;  /* 0x000054108d8d7816 */ /* 0x000fc4000000004c */
[----:B------:R-:W-:Y:S02]  /*76a0*/  PRMT R137, R137, 0x5410, R72 ;  /* 0x0000541089897816 */ /* 0x000fe40000000048 */
[----:B------:R-:W-:Y:S02]  /*76b0*/  SHF.R.U32.HI R81, RZ, 0x10, R75 ;  /* 0x00000010ff517819 */ /* 0x000fe4000001164b */
[----:B------:R-:W-:Y:S02]  /*76c0*/  SHF.R.U64 R75, R78, 0x10, R79 ;  /* 0x000000104e4b7819 */ /* 0x000fe4000000124f */
[----:B------:R-:W-:Y:S01]  /*76d0*/  PRMT R132, R132, 0x5410, R73 ;  /* 0x0000541084847816 */ /* 0x000fe20000000049 */
[----:B------:R-:W-:Y:S01]  /*76e0*/  IMAD.U32 R73, R141, 0x10000, RZ ;  /* 0x000100008d497824 */ /* 0x000fe200078e00ff */
[----:B------:R-:W-:Y:S02]  /*76f0*/  SHF.R.U32.HI R78, RZ, 0x10, R79 ;  /* 0x00000010ff4e7819 */ /* 0x000fe4000001164f */
[----:B------:R-:W-:Y:S01]  /*7700*/  PRMT R140, R140, 0x5410, R71 ;  /* 0x000054108c8c7816 */ /* 0x000fe20000000047 */
[----:B------:R-:W-:Y:S01]  /*7710*/  IMAD.U32 R71, R137, 0x10000, RZ ;  /* 0x0001000089477824 */ /* 0x000fe200078e00ff */
[----:B------:R-:W-:Y:S01]  /*7720*/  PRMT R138, R138, 0x5410, R75 ;  /* 0x000054108a8a7816 */ /* 0x000fe2000000004b */
[C---:B------:R-:W-:Y:S01]  /*7730*/  FMUL.FTZ R75, R66.reuse, R73 ;  /* 0x00000049424b7220 */ /* 0x040fe20000410000 */
[----:B------:R-:W-:Y:S01]  /*7740*/  LOP3.LUT R67, R53, 0xffff0000, RZ, 0xc0, !PT ;  /* 0xffff000035437812 */ /* 0x000fe200078ec0ff */
[-C--:B------:R-:W-:Y:S01]  /*7750*/  FMUL.FTZ R77, R66, R71.reuse ;  /* 0x00000047424d7220 */ /* 0x080fe20000410000 */
[----:B------:R-:W-:Y:S01]  /*7760*/  PRMT R139, R139, 0x5410, R78 ;  /* 0x000054108b8b7816 */ /* 0x000fe2000000004e */
[C---:B------:R-:W-:Y:S01]  /*7770*/  FFMA.FTZ R72, R62.reuse, R71, -R75 ;  /* 0x000000473e487223 */ /* 0x040fe2000001084b */
[----:B------:R-:W-:Y:S01]  /*7780*/  LOP3.LUT R70, R141, 0xffff0000, RZ, 0xc0, !PT ;  /* 0xffff00008d467812 */ /* 0x000fe200078ec0ff */
[----:B------:R-:W-:Y:S01]  /*7790*/  FFMA.FTZ R77, R62, R73, R77 ;  /* 0x000000493e4d7223 */ /* 0x000fe2000001004d */
[----:B------:R-:W-:Y:S01]  /*77a0*/  PRMT R134, R134, 0x5410, R81 ;  /* 0x0000541086867816 */ /* 0x000fe20000000051 */
[----:B------:R-:W-:Y:S01]  /*77b0*/  IMAD.U32 R75, R139, 0x10000, RZ ;  /* 0x000100008b4b7824 */ /* 0x000fe200078e00ff */
[----:B------:R-:W-:Y:S01]  /*77c0*/  LOP3.LUT R66, R137, 0xffff0000, RZ, 0xc0, !PT ;  /* 0xffff000089427812 */ /* 0x000fe200078ec0ff */
[----:B------:R-:W-:Y:S01]  /*77d0*/  FMUL.FTZ R74, R67, R70 ;  /* 0x00000046434a7220 */ /* 0x000fe20000410000 */
[----:B------:R-:W-:Y:S01]  /*77e0*/  LOP3.LUT R63, R49, 0xffff0000, RZ, 0xc0, !PT ;  /* 0xffff0000313f7812 */ /* 0x000fe200078ec0ff */
[----:B------:R-:W-:Y:S01]  /*77f0*/  IMAD.U32 R71, R134, 0x10000, RZ ;  /* 0x0001000086477824 */ /* 0x000fe200078e00ff */
[----:B------:R-:W-:Y:S01]  /*7800*/  LOP3.LUT R65, R52, 0xffff0000, RZ, 0xc0, !PT ;  /* 0xffff000034417812 */ /* 0x000fe200078ec0ff */
[-C--:B------:R-:W-:Y:S01]  /*7810*/  FMUL.FTZ R62, R67, R66.reuse ;  /* 0x00000042433e7220 */ /* 0x080fe20000410000 */
[C---:B------:R-:W-:Y:S01]  /*7820*/  FMUL.FTZ R67, R68.reuse, R75 ;  /* 0x0000004b44437220 */ /* 0x040fe20000410000 */
[----:B------:R-:W-:Y:S01]  /*7830*/  FFMA.FTZ R73, R63, R66, -R74 ;  /* 0x000000423f497223 */ /* 0x000fe2000001084a */
[----:B------:R-:W-:Y:S01]  /*7840*/  IMAD.U32 R52, R51, 0x10000, RZ ;  /* 0x0001000033347824 */ /* 0x000fe200078e00ff */
[----:B------:R-:W-:Y:S01]  /*7850*/  LOP3.LUT R69, R55, 0xffff0000, RZ, 0xc0, !PT ;  /* 0xffff000037457812 */ /* 0x000fe200078ec0ff */
[----:B------:R-:W-:Y:S01]  /*7860*/  FMUL.FTZ R68, R68, R71 ;  /* 0x0000004744447220 */ /* 0x000fe20000410000 */
[----:B------:R-:W-:Y:S01]  /*7870*/  LOP3.LUT R66, R139, 0xffff0000, RZ, 0xc0, !PT ;  /* 0xffff00008b427812 */ /* 0x000fe200078ec0ff */
[----:B------:R-:W-:Y:S01]  /*7880*/  FFMA.FTZ R70, R63, R70, R62 ;  /* 0x000000463f467223 */ /* 0x000fe2000001003e */
[----:B------:R-:W-:Y:S01]  /*7890*/  LOP3.LUT R134, R134, 0xffff0000, RZ, 0xc0, !PT ;  /* 0xffff000086867812 */ /* 0x000fe200078ec0ff */
[----:B------:R-:W-:Y:S01]  /*78a0*/  FFMA.FTZ R75, R52, R75, R68 ;  /* 0x0000004b344b7223 */ /* 0x000fe20000010044 */
[----:B------:R-:W-:Y:S01]  /*78b0*/  PRMT R136, R136, 0x5410, R83 ;  /* 0x0000541088887816 */ /* 0x000fe20000000053 */
[C---:B------:R-:W-:Y:S01]  /*78c0*/  IMAD.U32 R62, R140.reuse, 0x10000, RZ ;  /* 0x000100008c3e7824 */ /* 0x040fe200078e00ff */
[----:B------:R-:W-:Y:S01]  /*78d0*/  LOP3.LUT R53, R51, 0xffff0000, RZ, 0xc0, !PT ;  /* 0xffff000033357812 */ /* 0x000fe200078ec0ff */
[C---:B------:R-:W-:Y:S01]  /*78e0*/  FMUL.FTZ R68, R69.reuse, R66 ;  /* 0x0000004245447220 */ /* 0x040fe20000410000 */
[-C--:B------:R-:W-:Y:S01]  /*78f0*/  FMUL.FTZ R74, R69, R134.reuse ;  /* 0x00000086454a7220 */ /* 0x080fe20000410000 */
[----:B------:R-:W-:Y:S01]  /*7900*/  LOP3.LUT R140, R140, 0xffff0000, RZ, 0xc0, !PT ;  /* 0xffff00008c8c7812 */ /* 0x000fe200078ec0ff */
[----:B------:R-:W-:Y:S01]  /*7910*/  FFMA.FTZ R71, R52, R71, -R67 ;  /* 0x0000004734477223 */ /* 0x000fe20000010843 */
[C---:B------:R-:W-:Y:S01]  /*7920*/  IMAD.U32 R52, R136.reuse, 0x10000, RZ ;  /* 0x0001000088347824 */ /* 0x040fe200078e00ff */
[----:B------:R-:W-:Y:S01]  /*7930*/  LOP3.LUT R136, R136, 0xffff0000, RZ, 0xc0, !PT ;  /* 0xffff000088887812 */ /* 0x000fe200078ec0ff */
[C---:B------:R-:W-:Y:S01]  /*7940*/  IMAD.U32 R49, R48.reuse, 0x10000, RZ ;  /* 0x0001000030317824 */ /* 0x040fe200078e00ff */
[----:B------:R-:W-:Y:S01]  /*7950*/  LOP3.LUT R48, R48, 0xffff0000, RZ, 0xc0, !PT ;  /* 0xffff000030307812 */ /* 0x000fe200078ec0ff */
[C---:B------:R-:W-:Y:S01]  /*7960*/  FFMA.FTZ R134, R53.reuse, R134, -R68 ;  /* 0x0000008635867223 */ /* 0x040fe20000010844 */
[----:B------:R-:W-:Y:S01]  /*7970*/  FFMA.FTZ R74, R53, R66, R74 ;  /* 0x00000042354a7223 */ /* 0x000fe2000001004a */
[C---:B------:R-:W-:Y:S01]  /*7980*/  FMUL.FTZ R53, R65.reuse, R140 ;  /* 0x0000008c41357220 */ /* 0x040fe20000410000 */
[C---:B------:R-:W-:Y:S01]  /*7990*/  FMUL.FTZ R68, R64.reuse, R62 ;  /* 0x0000003e40447220 */ /* 0x040fe20000410000 */
[----:B------:R-:W-:Y:S01]  /*79a0*/  FMUL.FTZ R63, R64, R52 ;  /* 0x00000034403f7220 */ /* 0x000fe20000410000 */
[----:B------:R-:W-:Y:S01]  /*79b0*/  FMUL.FTZ R67, R65, R136 ;  /* 0x0000008841437220 */ /* 0x000fe20000410000 */
[----:B------:R-:W-:-:S02]  /*79c0*/  IMAD.U32 R55, R54, 0x10000, RZ ;  /* 0x0001000036377824 */ /* 0x000fc400078e00ff */
[----:B------:R-:W-:Y:S01]  /*79d0*/  FFMA.FTZ R65, R48, R136, -R53 ;  /* 0x0000008830417223 */ /* 0x000fe20000010835 */
[----:B------:R-:W-:Y:S01]  /*79e0*/  LOP3.LUT R54, R54, 0xffff0000, RZ, 0xc0, !PT ;  /* 0xffff000036367812 */ /* 0x000fe200078ec0ff */
[C---:B------:R-:W-:Y:S01]  /*79f0*/  FFMA.FTZ R68, R49.reuse, R52, -R68 ;  /* 0x0000003431447223 */ /* 0x040fe20000010844 */
[----:B------:R-:W-:Y:S01]  /*7a00*/  FFMA.FTZ R63, R49, R62, R63 ;  /* 0x0000003e313f7223 */ /* 0x000fe2000001003f */
[C---:B------:R-:W-:Y:S01]  /*7a10*/  LOP3.LUT R53, R138.reuse, 0xffff0000, RZ, 0xc0, !PT ;  /* 0xffff00008a357812 */ /* 0x040fe200078ec0ff */
[----:B------:R-:W-:Y:S01]  /*7a20*/  IMAD.U32 R62, R138, 0x10000, RZ ;  /* 0x000100008a3e7824 */ /* 0x000fe200078e00ff */
[C---:B------:R-:W-:Y:S01]  /*7a30*/  LOP3.LUT R49, R132.reuse, 0xffff0000, RZ, 0xc0, !PT ;  /* 0xffff000084317812 */ /* 0x040fe200078ec0ff */
[----:B------:R-:W-:Y:S02]  /*7a40*/  IMAD.U32 R52, R132, 0x10000, RZ ;  /* 0x0001000084347824 */ /* 0x000fe400078e00ff */
[----:B------:R-:W-:Y:S01]  /*7a50*/  FFMA.FTZ R48, R48, R140, R67 ;  /* 0x0000008c30307223 */ /* 0x000fe20000010043 */
[C---:B------:R-:W-:Y:S01]  /*7a60*/  IMAD.U32 R51, R50.reuse, 0x10000, RZ ;  /* 0x0001000032337824 */ /* 0x040fe200078e00ff */
        /* <DEDUP_REMOVED lines=19> */
.L_x_2784:
[----:B------:R-:W-:Y:S05]  /*7ba0*/  BSYNC B1 ;  /* 0x0000000000017941 */ /* 0x000fea0003800000 */
.L_x_2783:
        /* <DEDUP_REMOVED lines=10> */
.L_x_2722:
[----:B------:R-:W-:-:S13]  /*7c50*/  ISETP.NE.AND P0, PT, R189, 0x3, PT ;  /* 0x00000003bd00780c */ /* 0x000fda0003f05270 */
[----:B------:R-:W-:Y:S05]  /*7c60*/  @!P0 BRA `(.L_x_2785) ;  /* 0x0000000000048947 */ /* 0x000fea0003800000 */
[----:B------:R-:W-:Y:S01]  /*7c70*/  BPT.TRAP 0x1 ;  /* 0x000000040000795c */ /* 0x000fe20000300000 */
.L_x_2785:
        /* <DEDUP_REMOVED lines=9> */
.L_x_3073:
[----:B------:R-:W-:Y:S05]  /*7d10*/  BSYNC B1 ;  /* 0x0000000000017941 */ /* 0x000fea0003800000 */
.L_x_2786:
        /* <DEDUP_REMOVED lines=20> */
.L_x_2789:
[----:B------:R-:W-:Y:S05]  /*7e60*/  BSYNC B1 ;  /* 0x0000000000017941 */ /* 0x000fea0003800000 */
.L_x_2788:
        /* <DEDUP_REMOVED lines=19> */
.L_x_2791:
[----:B------:R-:W-:Y:S05]  /*7fa0*/  BSYNC B1 ;  /* 0x0000000000017941 */ /* 0x000fea0003800000 */
.L_x_2790:
        /* <DEDUP_REMOVED lines=19> */
.L_x_2793:
[----:B------:R-:W-:Y:S05]  /*80e0*/  BSYNC B1 ;  /* 0x0000000000017941 */ /* 0x000fea0003800000 */
.L_x_2792:
        /* <DEDUP_REMOVED lines=21> */
.L_x_2759:
[----:B------:R-:W-:Y:S05]  /*8240*/  BSYNC B0 ;  /* 0x0000000000007941 */ /* 0x000fea0003800000 */
.L_x_2721:
        /* <DEDUP_REMOVED lines=17> */
.L_x_2795:
[----:B------:R-:W-:Y:S05]  /*8360*/  BSYNC B0 ;  /* 0x0000000000007941 */ /* 0x000fea0003800000 */
.L_x_2794:
[----:B------:R-:W2:Y:S01]  /*8370*/  SYNCS.PHASECHK.TRANS64.TRYWAIT P0, [R110+URZ+0x288b0], R119 ;  /* 0x0288b0776e0075a7 */ /* 0x000ea2000800017f */
[----:B------:R-:W-:Y:S01]  /*8380*/  ULDC UR42, c[0x0][0x2f4] ;  /* 0x0000bd00002a7ab9 */ /* 0x000fe20000000800 */
[----:B------:R-:W-:Y:S01]  /*8390*/  ULDC.64 UR36, c[0x0][0x328] ;  /* 0x0000ca0000247ab9 */ /* 0x000fe20000000a00 */
[----:B------:R-:W-:Y:S01]  /*83a0*/  ULDC.64 UR38, c[0x0][0x318] ;  /* 0x0000c60000267ab9 */ /* 0x000fe20000000a00 */
[----:B------:R-:W-:Y:S04]  /*83b0*/  BSSY B0, `(.L_x_2796) ;  /* 0x0000002000007945 */ /* 0x000fe80003800000 */
[----:B--2---:R-:W-:Y:S05]  /*83c0*/  @!P0 BRA `(.L_x_2797) ;  /* 0x0000017400448947 */ /* 0x004fea0003800000 */
.L_x_3074:
[----:B------:R-:W-:Y:S05]  /*83d0*/  BSYNC B0 ;  /* 0x0000000000007941 */ /* 0x000fea0003800000 */
.L_x_2796:
        /* <DEDUP_REMOVED lines=18> */
.L_x_2799:
[----:B------:R-:W-:Y:S05]  /*8500*/  BSYNC B0 ;  /* 0x0000000000007941 */ /* 0x000fea0003800000 */
.L_x_2798:
        /* <DEDUP_REMOVED lines=19> */
.L_x_2801:
[----:B------:R-:W-:Y:S05]  /*8640*/  BSYNC B0 ;  /* 0x0000000000007941 */ /* 0x000fea0003800000 */
.L_x_2800:
        /* <DEDUP_REMOVED lines=19> */
.L_x_2803:
[----:B------:R-:W-:Y:S05]  /*8780*/  BSYNC B0 ;  /* 0x0000000000007941 */ /* 0x000fea0003800000 */
.L_x_2802:
        /* <DEDUP_REMOVED lines=19> */
.L_x_2805:
[----:B------:R-:W-:Y:S05]  /*88c0*/  BSYNC B0 ;  /* 0x0000000000007941 */ /* 0x000fea0003800000 */
.L_x_2804:
        /* <DEDUP_REMOVED lines=22> */
.L_x_2716:
[----:B------:R-:W1:Y:S01]  /*8a30*/  LDC R0, c[0x0][0x448] ;  /* 0x00011200ff007b82 */ /* 0x000e620000000800 */
[----:B------:R-:W-:Y:S01]  /*8a40*/  VIADD R3, R191, 0x7f ;  /* 0x0000007fbf037836 */ /* 0x000fe20000000000 */
[----:B------:R-:W-:Y:S01]  /*8a50*/  CS2R R150, SRZ ;  /* 0x0000000000967805 */ /* 0x000fe2000001ff00 */
[----:B------:R-:W-:Y:S01]  /*8a60*/  IMAD.MOV.U32 R40, RZ, RZ, RZ ;  /* 0x000000ffff287224 */ /* 0x000fe200078e00ff */
        /* <DEDUP_REMOVED lines=19> */
[----:B------:R-:W-:-:S02]  /*8ba0*/  CS2R R114, SRZ ;  /* 0x0000000000727805 */ /* 0x000fc4000001ff00 */
[----:B-1----:R-:W-:Y:S01]  /*8bb0*/  ISETP.NE.AND P1, PT, R0, 0x1, PT ;  /* 0x000000010000780c */ /* 0x002fe20003f25270 */
[----:B------:R-:W-:Y:S01]  /*8bc0*/  IMAD.MOV.U32 R112, RZ, RZ, RZ ;  /* 0x000000ffff707224 */ /* 0x000fe200078e00ff */
[----:B0-----:R-:W-:Y:S02]  /*8bd0*/  CS2R R110, SRZ ;  /* 0x00000000006e7805 */ /* 0x001fe4000001ff00 */
[----:B------:R-:W-:Y:S02]  /*8be0*/  CS2R R108, SRZ ;  /* 0x00000000006c7805 */ /* 0x000fe4000001ff00 */
[----:B------:R-:W-:Y:S02]  /*8bf0*/  CS2R R106, SRZ ;  /* 0x00000000006a7805 */ /* 0x000fe4000001ff00 */
[----:B------:R-:W-:Y:S02]  /*8c00*/  CS2R R104, SRZ ;  /* 0x0000000000687805 */ /* 0x000fe4000001ff00 */
[----:B------:R-:W-:-:S02]  /*8c10*/  CS2R R102, SRZ ;  /* 0x0000000000667805 */ /* 0x000fc4000001ff00 */
[----:B------:R-:W-:Y:S02]  /*8c20*/  CS2R R100, SRZ ;  /* 0x0000000000647805 */ /* 0x000fe4000001ff00 */
[----:B------:R-:W-:Y:S02]  /*8c30*/  CS2R R98, SRZ ;  /* 0x0000000000627805 */ /* 0x000fe4000001ff00 */
[----:B------:R-:W-:Y:S02]  /*8c40*/  CS2R R96, SRZ ;  /* 0x0000000000607805 */ /* 0x000fe4000001ff00 */
[----:B------:R-:W-:Y:S01]  /*8c50*/  CS2R R10, SRZ ;  /* 0x00000000000a7805 */ /* 0x000fe2000001ff00 */
[----:B------:R-:W-:Y:S01]  /*8c60*/  IMAD.MOV.U32 R94, RZ, RZ, RZ ;  /* 0x000000ffff5e7224 */ /* 0x000fe200078e00ff */
[----:B------:R-:W-:Y:S01]  /*8c70*/  CS2R R90, SRZ ;  /* 0x00000000005a7805 */ /* 0x000fe2000001ff00 */
[----:B------:R-:W0:Y:S01]  /*8c80*/  @P1 LDC R0, c[0x0][0x44c] ;  /* 0x00011300ff001b82 */ /* 0x000e220000000800 */
[----:B------:R-:W-:-:S07]  /*8c90*/  IMAD.MOV.U32 R93, RZ, RZ, RZ ;  /* 0x000000ffff5d7224 */ /* 0x000fce00078e00ff */
[----:B------:R-:W1:Y:S01]  /*8ca0*/  @P1 LDC R5, c[0x0][0x450] ;  /* 0x00011400ff051b82 */ /* 0x000e620000000800 */
[----:B0-----:R-:W-:-:S05]  /*8cb0*/  @P1 IMAD.HI.U32 R0, R3, R0, RZ ;  /* 0x0000000003001227 */ /* 0x001fca00078e00ff */
[----:B-1----:R-:W-:Y:S02]  /*8cc0*/  @P1 SHF.R.U32.HI R3, RZ, R5, R0 ;  /* 0x00000005ff031219 */ /* 0x002fe40000011600 */
[----:B------:R-:W-:-:S03]  /*8cd0*/  PLOP3.LUT P1, PT, PT, PT, PT, 0x80, 0x0 ;  /* 0x000000000000781c */ /* 0x000fc60003f2f070 */
[----:B------:R-:W-:Y:S02]  /*8ce0*/  IMAD.IADD R3, R128, 0x1, R3 ;  /* 0x0000000180037824 */ /* 0x000fe400078e0203 */
[----:B------:R-:W-:-:S03]  /*8cf0*/  IMAD.MOV.U32 R128, RZ, RZ, RZ ;  /* 0x000000ffff807224 */ /* 0x000fc600078e00ff */
[----:B------:R-:W-:-:S04]  /*8d00*/  SHF.R.S32.HI R0, RZ, 0x1f, R3 ;  /* 0x0000001fff007819 */ /* 0x000fc80000011403 */
[----:B------:R-:W-:Y:S01]  /*8d10*/  LEA.HI R0, R0, R3, RZ, 0x7 ;  /* 0x0000000300007211 */ /* 0x000fe200078f38ff */
[----:B------:R-:W-:-:S03]  /*8d20*/  IMAD.MOV.U32 R3, RZ, RZ, RZ ;  /* 0x000000ffff037224 */ /* 0x000fc600078e00ff */
[----:B------:R-:W-:Y:S01]  /*8d30*/  SHF.R.S32.HI R4, RZ, 0x7, R0 ;  /* 0x00000007ff047819 */ /* 0x000fe20000011400 */
[----:B------:R-:W-:-:S03]  /*8d40*/  IMAD.MOV.U32 R0, RZ, RZ, RZ ;  /* 0x000000ffff007224 */ /* 0x000fc600078e00ff */
[----:B------:R-:W-:-:S04]  /*8d50*/  VIMNMX R129, R129, R4, PT ;  /* 0x0000000481817248 */ /* 0x000fc80003fe0100 */
[----:B------:R-:W-:Y:S01]  /*8d60*/  ISETP.GE.AND P2, PT, R129, 0x1, PT ;  /* 0x000000018100780c */ /* 0x000fe20003f46270 */
[----:B------:R-:W-:-:S12]  /*8d70*/  @P0 BRA `(.L_x_2807) ;  /* 0x00000000000c0947 */ /* 0x000fd80003800000 */
[----:B------:R-:W0:Y:S01]  /*8d80*/  FENCE.VIEW.ASYNC.G ;  /* 0x00000000000073c6 */ /* 0x000e220000000100 */
[----:B------:R-:W-:Y:S05]  /*8d90*/  WARPSYNC.ALL ;  /* 0x0000000000007948 */ /* 0x000fea0003800000 */
[----:B0-----:R-:W-:Y:S06]  /*8da0*/  BAR.ARV 0xc, 0x180 ;  /* 0x0306000000007b1d */ /* 0x001fec0000002000 */
.L_x_2807:
[----:B------:R-:W-:Y:S01]  /*8db0*/  CS2R R88, SRZ ;  /* 0x0000000000587805 */ /* 0x000fe2000001ff00 */
[----:B------:R-:W-:Y:S06]  /*8dc0*/  @!P2 BRA `(.L_x_2808) ;  /* 0x000000d000dca947 */ /* 0x000fec0003800000 */
[----:B------:R-:W-:-:S03]  /*8dd0*/  UMOV UR4, 0xffffffff ;  /* 0xffffffff00047882 */ /* 0x000fc60000000000 */
[----:B------:R-:W-:Y:S05]  /*8de0*/  BRA.DIV UR4, `(.L_x_2809) ;  /* 0x0000016a04d07947 */ /* 0x000fea000b800000 */
[----:B------:R0:W1:Y:S02]  /*8df0*/  SHFL.IDX PT, R190, R224, RZ, 0x1f ;  /* 0x00001fffe0be7589 */ /* 0x00006400000e0000 */
.L_x_3077:
        /* <DEDUP_REMOVED lines=25> */
.L_x_2810:
        /* <DEDUP_REMOVED lines=12> */
.L_x_2814:
[----:B--2---:R2:W3:Y:S02]  /*9050*/  SYNCS.PHASECHK.TRANS64.TRYWAIT P0, [R2+URZ+0x28800], R3 ;  /* 0x02880003020075a7 */ /* 0x0044e4000800017f */
[----:B---3--:R-:W-:Y:S05]  /*9060*/  @!P0 NANOSLEEP.SYNCS 0x989680 ;  /* 0x009896800000895d */ /* 0x008fea0003900000 */
[----:B------:R-:W3:Y:S02]  /*9070*/  @!P0 SYNCS.PHASECHK.TRANS64 P0, [R2+URZ+0x28800], R3 ;  /* 0x02880003020085a7 */ /* 0x000ee4000800007f */
[----:B---3--:R-:W-:Y:S05]  /*9080*/  @!P0 BRA `(.L_x_2814) ;  /* 0xfffffffc00f08947 */ /* 0x008fea000383ffff */
.L_x_2813:
[----:B------:R-:W-:Y:S05]  /*9090*/  BSYNC B0 ;  /* 0x0000000000007941 */ /* 0x000fea0003800000 */
.L_x_2812:
[----:B------:R-:W-:Y:S05]  /*90a0*/  BRA `(.L_x_2815) ;  /* 0x0000005000e87947 */ /* 0x000fea0003800000 */
.L_x_2811:
        /* <DEDUP_REMOVED lines=29> */
.L_x_2816:
        /* <DEDUP_REMOVED lines=39> */
.L_x_3083:
        /* <DEDUP_REMOVED lines=31> */
.L_x_2821:
[----:B------:R-:W-:Y:S05]  /*96e0*/  BSYNC B1 ;  /* 0x0000000000017941 */ /* 0x000fea0003800000 */
.L_x_2820:
        /* <DEDUP_REMOVED lines=23> */
.L_x_3089:
        /* <DEDUP_REMOVED lines=30> */
.L_x_2824:
[----:B------:R-:W-:Y:S05]  /*9a40*/  BSYNC B1 ;  /* 0x0000000000017941 */ /* 0x000fea0003800000 */
.L_x_2823:
        /* <DEDUP_REMOVED lines=22> */
.L_x_3095:
        /* <DEDUP_REMOVED lines=31> */
.L_x_2827:
[----:B------:R-:W-:Y:S05]  /*9da0*/  BSYNC B1 ;  /* 0x0000000000017941 */ /* 0x000fea0003800000 */
.L_x_2826:
        /* <DEDUP_REMOVED lines=23> */
.L_x_3101:
        /* <DEDUP_REMOVED lines=34> */
.L_x_2830:
[----:B------:R-:W-:Y:S05]  /*a140*/  BSYNC B1 ;  /* 0x0000000000017941 */ /* 0x000fea0003800000 */
.L_x_2829:
        /* <DEDUP_REMOVED lines=18> */
.L_x_3102:
[----:B------:R-:W-:Y:S05]  /*a270*/  BSYNC B1 ;  /* 0x0000000000017941 */ /* 0x000fea0003800000 */
.L_x_2831:
        /* <DEDUP_REMOVED lines=55> */
.L_x_2836:
[----:B------:R-:W-:Y:S05]  /*a5f0*/  BSYNC B2 ;  /* 0x0000000000027941 */ /* 0x000fea0003800000 */
.L_x_2835:
        /* <DEDUP_REMOVED lines=47> */
.L_x_2834:
[----:B------:R-:W-:Y:S05]  /*a8f0*/  BSYNC B1 ;  /* 0x0000000000017941 */ /* 0x000fea0003800000 */
.L_x_2833:
        /* <DEDUP_REMOVED lines=54> */
.L_x_2840:
[----:B------:R-:W-:Y:S05]  /*ac60*/  BSYNC B2 ;  /* 0x0000000000027941 */ /* 0x000fea0003800000 */
.L_x_2839:
        /* <DEDUP_REMOVED lines=47> */
.L_x_2838:
[----:B------:R-:W-:Y:S05]  /*af60*/  BSYNC B1 ;  /* 0x0000000000017941 */ /* 0x000fea0003800000 */
.L_x_2837:
        /* <DEDUP_REMOVED lines=54> */
.L_x_2844:
[----:B------:R-:W-:Y:S05]  /*b2d0*/  BSYNC B2 ;  /* 0x0000000000027941 */ /* 0x000fea0003800000 */
.L_x_2843:
        /* <DEDUP_REMOVED lines=47> */
.L_x_2842:
[----:B------:R-:W-:Y:S05]  /*b5d0*/  BSYNC B1 ;  /* 0x0000000000017941 */ /* 0x000fea0003800000 */
.L_x_2841:
        /* <DEDUP_REMOVED lines=53> */
.L_x_2847:
[----:B------:R-:W-:Y:S05]  /*b930*/  BSYNC B1 ;  /* 0x0000000000017941 */ /* 0x000fea0003800000 */
.L_x_2846:
        /* <DEDUP_REMOVED lines=48> */
.L_x_2818:
        /* <DEDUP_REMOVED lines=79> */
.L_x_3112:
        /* <DEDUP_REMOVED lines=19> */
.L_x_2850:
[----:B------:R-:W-:Y:S05]  /*c260*/  BSYNC B1 ;  /* 0x0000000000017941 */ /* 0x000fea0003800000 */
.L_x_2849:
        /* <DEDUP_REMOVED lines=66> */
.L_x_3122:
        /* <DEDUP_REMOVED lines=23> */
.L_x_2853:
[----:B------:R-:W-:Y:S05]  /*c800*/  BSYNC B1 ;  /* 0x0000000000017941 */ /* 0x000fea0003800000 */
.L_x_2852:
        /* <DEDUP_REMOVED lines=22> */
.L_x_3123:
[----:B------:R-:W-:Y:S05]  /*c970*/  BSYNC B1 ;  /* 0x0000000000017941 */ /* 0x000fea0003800000 */
.L_x_2854:
        /* <DEDUP_REMOVED lines=105> */
.L_x_2857:
[----:B------:R-:W-:Y:S05]  /*d010*/  BSYNC B1 ;  /* 0x0000000000017941 */ /* 0x000fea0003800000 */
.L_x_2856:
[----:B------:R-:W-:Y:S04]  /*d020*/  BSSY B1, `(.L_x_2858) ;  /* 0x0000068000017945 */ /* 0x000fe80003800000 */
[----:B------:R-:W-:Y:S05]  /*d030*/  @P2 BRA `(.L_x_2859) ;  /* 0x0000000400982947 */ /* 0x000fea0003800000 */
[----:B------:R-:W-:Y:S02]  /*d040*/  LEA.HI R20, R47, R206, RZ, 0x1d ;  /* 0x000000ce2f147211 */ /* 0x000fe400078fe8ff */
[----:B------:R-:W-:Y:S02]  /*d050*/  SHF.R.U32.HI R37, RZ, 0x10, R5 ;  /* 0x00000010ff257819 */ /* 0x000fe40000011605 */
[----:B01----:R-:W-:Y:S01]  /*d060*/  SHF.R.S32.HI R29, RZ, 0x1f, R20 ;  /* 0x0000001fff1d7819 */ /* 0x003fe20000011414 */
        /* <DEDUP_REMOVED lines=9> */
[----:B------:R-:W0:Y:S01]  /*d100*/  LDS.128 R28, [R223] ;  /* 0x00000000df1c7984 */ /* 0x000e220000000c00 */
[----:B------:R-:W-:Y:S02]  /*d110*/  PRMT R64, R64, 0x5410, R7 ;  /* 0x0000541040407816 */ /* 0x000fe40000000007 */
[----:B------:R-:W-:-:S02]  /*d120*/  IADD3 R21, R20, R21, R199 ;  /* 0x0000001514157210 */ /* 0x000fc40007ffe0c7 */
[----:B------:R-:W-:Y:S02]  /*d130*/  SHF.R.U64 R20, R4, 0x10, R5 ;  /* 0x0000001004147819 */ /* 0x000fe40000001205 */
[--C-:B------:R-:W-:Y:S01]  /*d140*/  SHF.R.U64 R5, R24, 0x10, R25.reuse ;  /* 0x0000001018057819 */ /* 0x100fe20000001219 */
[----:B------:R-:W-:Y:S01]  /*d150*/  IMAD R21, R21, 0x2, R2 ;  /* 0x0000000215157824 */ /* 0x000fe200078e0202 */
[----:B------:R-:W-:Y:S02]  /*d160*/  SHF.R.U32.HI R25, RZ, 0x10, R25 ;  /* 0x00000010ff197819 */ /* 0x000fe40000011619 */
[----:B------:R-:W-:Y:S02]  /*d170*/  SHF.R.U64 R4, R26, 0x10, R27 ;  /* 0x000000101a047819 */ /* 0x000fe4000000121b */
[----:B------:R-:W1:Y:S01]  /*d180*/  LDS.128 R32, [R21+0x10400] ;  /* 0x0104000015207984 */ /* 0x000e620000000c00 */
[----:B------:R-:W-:Y:S02]  /*d190*/  PRMT R56, R56, 0x5410, R5 ;  /* 0x0000541038387816 */ /* 0x000fe40000000005 */
[----:B------:R-:W-:-:S02]  /*d1a0*/  SHF.R.U32.HI R27, RZ, 0x10, R27 ;  /* 0x00000010ff1b7819 */ /* 0x000fc4000001161b */
[----:B------:R-:W-:Y:S01]  /*d1b0*/  PRMT R61, R61, 0x5410, R20 ;  /* 0x000054103d3d7816 */ /* 0x000fe20000000014 */
[----:B------:R-:W-:Y:S01]  /*d1c0*/  IMAD.U32 R37, R56, 0x10000, RZ ;  /* 0x0001000038257824 */ /* 0x000fe200078e00ff */
[----:B------:R-:W-:Y:S02]  /*d1d0*/  PRMT R58, R58, 0x5410, R25 ;  /* 0x000054103a3a7816 */ /* 0x000fe40000000019 */
[----:B------:R-:W-:Y:S01]  /*d1e0*/  PRMT R59, R59, 0x5410, R4 ;  /* 0x000054103b3b7816 */ /* 0x000fe20000000004 */
[----:B------:R-:W-:Y:S01]  /*d1f0*/  IMAD.U32 R36, R61, 0x10000, RZ ;  /* 0x000100003d247824 */ /* 0x000fe200078e00ff */
[----:B------:R-:W-:Y:S02]  /*d200*/  PRMT R63, R63, 0x5410, R6 ;  /* 0x000054103f3f7816 */ /* 0x000fe40000000006 */
[----:B------:R-:W-:Y:S02]  /*d210*/  PRMT R60, R60, 0x5410, R27 ;  /* 0x000054103c3c7816 */ /* 0x000fe4000000001b */
[----:B------:R-:W-:-:S02]  /*d220*/  LOP3.LUT R56, R56, 0xffff0000, RZ, 0xc0, !PT ;  /* 0xffff000038387812 */ /* 0x000fc400078ec0ff */
        /* <DEDUP_REMOVED lines=45> */
[----:B------:R-:W-:Y:S01]  /*d500*/  FMUL.FTZ R28, R29, R4 ;  /* 0x000000041d1c7220 */ /* 0x000fe20000410000 */
        /* <DEDUP_REMOVED lines=25> */
.L_x_2859:
[----:B------:R-:W-:Y:S05]  /*d6a0*/  BSYNC B1 ;  /* 0x0000000000017941 */ /* 0x000fea0003800000 */
.L_x_2858:
        /* <DEDUP_REMOVED lines=104> */
.L_x_2861:
[----:B------:R-:W-:Y:S05]  /*dd30*/  BSYNC B1 ;  /* 0x0000000000017941 */ /* 0x000fea0003800000 */
.L_x_2860:
[----:B------:R-:W-:Y:S01]  /*dd40*/  PRMT R20, R3, 0x5410, R0 ;  /* 0x0000541003147816 */ /* 0x000fe20000000000 */
[----:B------:R-:W-:Y:S06]  /*dd50*/  @P0 BRA `(.L_x_2845) ;  /* 0x0000000400980947 */ /* 0x000fec0003800000 */
[----:B------:R-:W-:Y:S02]  /*dd60*/  LEA.HI R47, R47, R206, RZ, 0x1d ;  /* 0x000000ce2f2f7211 */ /* 0x000fe400078fe8ff */
[----:B--23--:R-:W-:Y:S02]  /*dd70*/  SHF.R.U64 R21, R12, 0x10, R13 ;  /* 0x000000100c157819 */ /* 0x00cfe4000000120d */
[----:B------:R-:W-:Y:S01]  /*dd80*/  SHF.R.S32.HI R0, RZ, 0x1f, R47 ;  /* 0x0000001fff007819 */ /* 0x000fe2000001142f */
[----:B------:R-:W-:Y:S01]  /*dd90*/  IMAD.SHL.U32 R3, R47, 0x8, RZ ;  /* 0x000000082f037824 */ /* 0x000fe200078e00ff */
[----:B------:R-:W-:Y:S02]  /*dda0*/  SHF.R.U32.HI R12, RZ, 0x10, R13 ;  /* 0x00000010ff0c7819 */ /* 0x000fe4000001160d */
[----:B------:R-:W-:Y:S02]  /*ddb0*/  LEA.HI R0, R0, R47, RZ, 0x3 ;  /* 0x0000002f00007211 */ /* 0x000fe400078f18ff */
[----:B------:R-:W-:-:S02]  /*ddc0*/  LOP3.LUT R3, R194, 0x38, R3, 0xf8, !PT ;  /* 0x00000038c2037812 */ /* 0x000fc400078ef803 */
[----:B------:R-:W-:Y:S01]  /*ddd0*/  PRMT R71, R71, 0x5410, R12 ;  /* 0x0000541047477816 */ /* 0x000fe2000000000c */
[----:B------:R-:W-:Y:S01]  /*dde0*/  IMAD.SHL.U32 R4, R0, 0x400, RZ ;  /* 0x0000040000047824 */ /* 0x000fe200078e00ff */
[----:B------:R-:W-:Y:S02]  /*ddf0*/  LOP3.LUT R0, R3, R228, RZ, 0x3c, !PT ;  /* 0x000000e403007212 */ /* 0x000fe400078e3cff */
[--C-:B-1----:R-:W-:Y:S02]  /*de00*/  SHF.R.U64 R28, R14, 0x10, R15.reuse ;  /* 0x000000100e1c7819 */ /* 0x102fe4000000120f */
[----:B------:R-:W-:Y:S02]  /*de10*/  LOP3.LUT R3, R4, 0x7fffe000, RZ, 0xc0, !PT ;  /* 0x7fffe00004037812 */ /* 0x000fe400078ec0ff */
[----:B------:R-:W1:Y:S01]  /*de20*/  LDS.128 R4, [R221] ;  /* 0x00000000dd047984 */ /* 0x000e620000000c00 */
[----:B0-----:R-:W-:Y:S02]  /*de30*/  SHF.R.U32.HI R29, RZ, 0x10, R15 ;  /* 0x00000010ff1d7819 */ /* 0x001fe4000001160f */
[----:B------:R-:W-:-:S02]  /*de40*/  IADD3 R3, R0, R3, R197 ;  /* 0x0000000300037210 */ /* 0x000fc40007ffe0c5 */
[--C-:B------:R-:W-:Y:S02]  /*de50*/  SHF.R.U64 R0, R8, 0x10, R9.reuse ;  /* 0x0000001008007819 */ /* 0x100fe40000001209 */
[----:B------:R-:W-:Y:S01]  /*de60*/  SHF.R.U32.HI R8, RZ, 0x10, R9 ;  /* 0x00000010ff087819 */ /* 0x000fe20000011609 */
[----:B------:R-:W-:Y:S01]  /*de70*/  IMAD R3, R3, 0x2, R2 ;  /* 0x0000000203037824 */ /* 0x000fe200078e0202 */
[----:B------:R-:W-:Y:S02]  /*de80*/  PRMT R57, R57, 0x5410, R0 ;  /* 0x0000541039397816 */ /* 0x000fe40000000000 */
[--C-:B------:R-:W-:Y:S02]  /*de90*/  SHF.R.U64 R9, R10, 0x10, R11.reuse ;  /* 0x000000100a097819 */ /* 0x100fe4000000120b */
[----:B------:R-:W0:Y:S01]  /*dea0*/  LDS.128 R24, [R3+0x10400] ;  /* 0x0104000003187984 */ /* 0x000e220000000c00 */
[----:B------:R-:W-:Y:S02]  /*deb0*/  SHF.R.U32.HI R10, RZ, 0x10, R11 ;  /* 0x00000010ff0a7819 */ /* 0x000fe4000001160b */
[----:B------:R-:W-:-:S02]  /*dec0*/  PRMT R70, R70, 0x5410, R21 ;  /* 0x0000541046467816 */ /* 0x000fc40000000015 */
[----:B------:R-:W-:Y:S02]  /*ded0*/  PRMT R67, R67, 0x5410, R8 ;  /* 0x0000541043437816 */ /* 0x000fe40000000008 */
[----:B------:R-:W-:Y:S01]  /*dee0*/  PRMT R28, R20, 0x5432, R28 ;  /* 0x00005432141c7816 */ /* 0x000fe2000000001c */
[----:B------:R-:W-:Y:S01]  /*def0*/  IMAD.U32 R21, R70, 0x10000, RZ ;  /* 0x0001000046157824 */ /* 0x000fe200078e00ff */
[----:B------:R-:W-:Y:S02]  /*df00*/  PRMT R29, R20, 0x5410, R29 ;  /* 0x00005410141d7816 */ /* 0x000fe4000000001d */
[----:B------:R-:W-:Y:S02]  /*df10*/  PRMT R69, R69, 0x5410, R10 ;  /* 0x0000541045457816 */ /* 0x000fe4000000000a */
        /* <DEDUP_REMOVED lines=74> */
.L_x_2845:
[----:B------:R-:W-:Y:S05]  /*e3c0*/  BSYNC B0 ;  /* 0x0000000000007941 */ /* 0x000fea0003800000 */
.L_x_2817:
        /* <DEDUP_REMOVED lines=8> */
.L_x_2815:
[----:B------:R-:W-:-:S13]  /*e450*/  ISETP.NE.AND P0, PT, R189, 0x3, PT ;  /* 0x00000003bd00780c */ /* 0x000fda0003f05270 */
[----:B------:R-:W-:Y:S05]  /*e460*/  @!P0 BRA `(.L_x_2862) ;  /* 0x0000000000048947 */ /* 0x000fea0003800000 */
[----:B------:R-:W-:Y:S01]  /*e470*/  BPT.TRAP 0x1 ;  /* 0x000000040000795c */ /* 0x000fe20000300000 */
.L_x_2862:
[----:B------:R-:W-:Y:S01]  /*e480*/  IMAD R0, R184, 0x8, R2 ;  /* 0x00000008b8007824 */ /* 0x000fe200078e0202 */
[----:B012---:R-:W-:-:S04]  /*e490*/  SHF.L.U32 R3, R186, 0x1f, RZ ;  /* 0x0000001fba037819 */ /* 0x007fc800000006ff */
[----:B------:R0:W1:Y:S01]  /*e4a0*/  SYNCS.PHASECHK.TRANS64.TRYWAIT P2, [R0+URZ+0x28830], R3 ;  /* 0x02883003000075a7 */ /* 0x000062000804017f */
[----:B------:R-:W-:Y:S05]  /*e4b0*/  @!P0 BRA `(.L_x_2863) ;  /* 0x0000000000048947 */ /* 0x000fea0003800000 */
[----:B------:R-:W-:Y:S01]  /*e4c0*/  BPT.TRAP 0x1 ;  /* 0x000000040000795c */ /* 0x000fe20000300000 */
.L_x_2863:
[----:B---34-:R-:W2:Y:S02]  /*e4d0*/  S2R R4, SR_TID.X ;  /* 0x0000000000047919 */ /* 0x018ea40000002100 */
[----:B--2---:R-:W-:-:S04]  /*e4e0*/  LOP3.LUT R4, R4, 0x7f, RZ, 0xc0, !PT ;  /* 0x0000007f04047812 */ /* 0x004fc800078ec0ff */
[----:B------:R-:W-:Y:S01]  /*e4f0*/  ISETP.NE.AND P1, PT, R4, RZ, PT ;  /* 0x000000ff0400720c */ /* 0x000fe20003f25270 */
[----:B-1----:R-:W-:-:S12]  /*e500*/  @P2 BRA `(.L_x_2864) ;  /* 0x0000000000082947 */ /* 0x002fd80003800000 */
[----:B------:R-:W1:Y:S02]  /*e510*/  SYNCS.PHASECHK.TRANS64.TRYWAIT P2, [R0+URZ+0x28830], R3 ;  /* 0x02883003000075a7 */ /* 0x000e64000804017f */
[----:B-1----:R-:W-:Y:S05]  /*e520*/  @!P2 BRA `(.L_x_2865) ;  /* 0x0000012400f0a947 */ /* 0x002fea0003800000 */
.L_x_2864:
        /* <DEDUP_REMOVED lines=52> */
[----:B------:R-:W-:Y:S01]  /*e870*/  @!P1 VIADD R0, R0, 0x28840 ;  /* 0x0002884000009836 */ /* 0x000fe20000000000 */
[----:B------:R-:W-:Y:S01]  /*e880*/  R2UR UR14, R8 ;  /* 0x00000000080e72ca */ /* 0x000fe200000e0000 */
[C---:B------:R-:W-:Y:S01]  /*e890*/  VIADD R8, R6.reuse, 0x404 ;  /* 0x0000040406087836 */ /* 0x040fe20000000000 */
[----:B------:R-:W-:Y:S01]  /*e8a0*/  ULDC UR43, c[0x0][0x988] ;  /* 0x00026200002b7ab9 */ /* 0x000fe20000000800 */
[----:B------:R-:W-:Y:S01]  /*e8b0*/  VIADD R6, R6, 0x406 ;  /* 0x0000040606067836 */ /* 0x000fe20000000000 */
[----:B------:R-:W-:Y:S01]  /*e8c0*/  @!P1 PRMT R0, RZ, 0x654, R0 ;  /* 0x00000654ff009816 */ /* 0x000fe20000000000 */
[----:B------:R-:W-:Y:S01]  /*e8d0*/  ULDC UR44, c[0x0][0x988] ;  /* 0x00026200002c7ab9 */ /* 0x000fe20000000800 */
[----:B------:R-:W-:-:S02]  /*e8e0*/  R2UR UR18, R8 ;  /* 0x00000000081272ca */ /* 0x000fc400000e0000 */
[----:B------:R-:W-:Y:S02]  /*e8f0*/  CS2R R150, SRZ ;  /* 0x0000000000967805 */ /* 0x000fe4000001ff00 */
[----:B------:R-:W-:Y:S02]  /*e900*/  R2UR UR22, R6 ;  /* 0x00000000061672ca */ /* 0x000fe400000e0000 */
        /* <DEDUP_REMOVED lines=13> */
[----:B0-----:R-:W-:Y:S01]  /*e9e0*/  ISETP.NE.AND P2, PT, R3, 0x1, PT ;  /* 0x000000010300780c */ /* 0x001fe20003f45270 */
[----:B------:R-:W-:Y:S01]  /*e9f0*/  IMAD.IADD R3, R204, 0x1, R191 ;  /* 0x00000001cc037824 */ /* 0x000fe200078e02bf */
[----:B------:R-:W-:-:S11]  /*ea00*/  CS2R R120, SRZ ;  /* 0x0000000000787805 */ /* 0x000fd6000001ff00 */
[----:B------:R-:W0:Y:S08]  /*ea10*/  @P2 LDC R4, c[0x0][0x44c] ;  /* 0x00011300ff042b82 */ /* 0x000e300000000800 */
[----:B------:R-:W1:Y:S01]  /*ea20*/  @P2 LDC R7, c[0x0][0x450] ;  /* 0x00011400ff072b82 */ /* 0x000e620000000800 */
[----:B0-----:R-:W-:-:S05]  /*ea30*/  @P2 IMAD.HI.U32 R4, R3, R4, RZ ;  /* 0x0000000403042227 */ /* 0x001fca00078e00ff */
[----:B-1----:R-:W-:Y:S01]  /*ea40*/  @P2 SHF.R.U32.HI R3, RZ, R7, R4 ;  /* 0x00000007ff032219 */ /* 0x002fe20000011604 */
[----:B------:R-:W-:-:S04]  /*ea50*/  IMAD.MOV.U32 R4, RZ, RZ, -0x80 ;  /* 0xffffff80ff047424 */ /* 0x000fc800078e00ff */
[----:B------:R-:W0:Y:S01]  /*ea60*/  SHFL.IDX PT, R8, R3, 0x1, 0x1c1f ;  /* 0x003c1f0003087f89 */ /* 0x000e2200000e0000 */
[----:B------:R-:W-:-:S03]  /*ea70*/  IMAD R4, R129, R4, 0x80 ;  /* 0x0000008081047424 */ /* 0x000fc600078e0204 */
[----:B------:R-:W1:Y:S01]  /*ea80*/  SHFL.IDX PT, R11, R3, RZ, 0x1c1f ;  /* 0x001c1fff030b7589 */ /* 0x000e6200000e0000 */
[----:B------:R-:W-:Y:S02]  /*ea90*/  VIADD R6, R4, 0x1 ;  /* 0x0000000104067836 */ /* 0x000fe40000000000 */
[----:B------:R-:W-:Y:S02]  /*eaa0*/  IMAD.IADD R4, R193, 0x1, R4 ;  /* 0x00000001c1047824 */ /* 0x000fe400078e0204 */
[C---:B------:R-:W-:Y:S02]  /*eab0*/  IMAD R6, R203.reuse, -0x2, R6 ;  /* 0xfffffffecb067824 */ /* 0x040fe400078e0206 */
[----:B------:R-:W-:-:S03]  /*eac0*/  IMAD R4, R203, -0x2, R4 ;  /* 0xfffffffecb047824 */ /* 0x000fc600078e0204 */
[----:B------:R-:W-:-:S04]  /*ead0*/  IADD3 R7, -R192, R6, R193 ;  /* 0x00000006c0077210 */ /* 0x000fc80007ffe1c1 */
[----:B0-----:R-:W-:-:S04]  /*eae0*/  VIADDMNMX R8, R8, R7, R4, PT ;  /* 0x0000000708087246 */ /* 0x001fc80003800104 */
[C---:B------:R-:W-:Y:S02]  /*eaf0*/  ISETP.GT.AND P4, PT, R8.reuse, RZ, PT ;  /* 0x000000ff0800720c */ /* 0x040fe40003f84270 */
[C---:B------:R-:W-:Y:S02]  /*eb00*/  ISETP.GT.AND P5, PT, R8.reuse, 0x1, PT ;  /* 0x000000010800780c */ /* 0x040fe40003fa4270 */
[----:B------:R-:W-:Y:S02]  /*eb10*/  ISETP.GT.AND P3, PT, R8, 0x8, PT ;  /* 0x000000080800780c */ /* 0x000fe40003f64270 */
[----:B-1----:R-:W-:Y:S01]  /*eb20*/  VIADDMNMX R11, R11, R7, R4, PT ;  /* 0x000000070b0b7246 */ /* 0x002fe20003800104 */
        /* <DEDUP_REMOVED lines=8> */
[----:B------:R-:W-:Y:S01]  /*ebb0*/  HGMMA.64x128x16.F32.BF16 R24, gdesc[UR4], R24, gsb0 ;  /* 0x01e00000041879f0 */ /* 0x000fe20008001818 */
[----:B------:R-:W-:Y:S02]  /*ebc0*/  ULDC UR6, c[0x0][0x988] ;  /* 0x0002620000067ab9 */ /* 0x000fe40000000800 */
[----:B------:R-:W-:Y:S01]  /*ebd0*/  IMAD.U32 R3, RZ, RZ, UR6 ;  /* 0x00000006ff037e24 */ /* 0x000fe2000f8e00ff */
        /* <DEDUP_REMOVED lines=39> */
[----:B------:R-:W-:Y:S01]  /*ee50*/  IMAD.MOV.U32 R43, RZ, RZ, R191 ;  /* 0x000000ffff2b7224 */ /* 0x000fe200078e00bf */
        /* <DEDUP_REMOVED lines=66> */
[C---:B------:R-:W-:Y:S02]  /*f280*/  ISETP.GT.AND P4, PT, R11.reuse, RZ, PT ;  /* 0x000000ff0b00720c */ /* 0x040fe40003f84270 */
[----:B------:R-:W-:Y:S02]  /*f290*/  FMNMX.FTZ R13, R46, R9, !PT ;  /* 0x000000092e0d7209 */ /* 0x000fe40007810000 */
[----:B------:R-:W-:-:S02]  /*f2a0*/  ISETP.GT.AND P5, PT, R11, 0x1, PT ;  /* 0x000000010b00780c */ /* 0x000fc40003fa4270 */
[----:B------:R-:W-:Y:S01]  /*f2b0*/  FSEL R92, R24, -INF , P4 ;  /* 0xff800000185c7808 */ /* 0x000fe20002000000 */
[----:B------:R-:W1:Y:S01]  /*f2c0*/  SHFL.BFLY PT, R8, R13, 0x2, 0x1f ;  /* 0x0c401f000d087f89 */ /* 0x000e6200000e0000 */
[----:B------:R-:W-:Y:S02]  /*f2d0*/  FSEL R25, R25, -INF , P5 ;  /* 0xff80000019197808 */ /* 0x000fe40002800000 */
[----:B------:R-:W-:Y:S02]  /*f2e0*/  ISETP.GT.AND P4, PT, R11, 0x9, PT ;  /* 0x000000090b00780c */ /* 0x000fe40003f84270 */
[----:B------:R-:W-:Y:S02]  /*f2f0*/  FMNMX.FTZ R7, R92, R25, !PT ;  /* 0x000000195c077209 */ /* 0x000fe40007810000 */
[----:B-1----:R-:W-:-:S05]  /*f300*/  FMNMX.FTZ R15, R13, R8, !PT ;  /* 0x000000080d0f7209 */ /* 0x002fca0007810000 */
[----:B------:R-:W1:Y:S02]  /*f310*/  SHFL.BFLY PT, R8, R15, 0x1, 0x1f ;  /* 0x0c201f000f087f89 */ /* 0x000e6400000e0000 */
[----:B-1----:R-:W-:-:S04]  /*f320*/  FMNMX.FTZ R8, R15, R8, !PT ;  /* 0x000000080f087209 */ /* 0x002fc80007810000 */
[C---:B------:R-:W-:Y:S01]  /*f330*/  FSETP.NEU.FTZ.AND P3, PT, R8.reuse, -INF , PT ;  /* 0xff8000000800780b */ /* 0x040fe20003f7d000 */
[----:B------:R-:W-:-:S05]  /*f340*/  FMUL.FTZ R9, R8, R3 ;  /* 0x0000000308097220 */ /* 0x000fca0000410000 */
[----:B------:R-:W-:Y:S02]  /*f350*/  FSEL R9, R9, RZ, P3 ;  /* 0x000000ff09097208 */ /* 0x000fe40001800000 */
[----:B------:R-:W-:-:S03]  /*f360*/  ISETP.GT.AND P3, PT, R11, 0x8, PT ;  /* 0x000000080b00780c */ /* 0x000fc60003f64270 */
[-CC-:B------:R-:W-:Y:S01]  /*f370*/  FFMA.FTZ R181, R12, R3.reuse, -R9.reuse ;  /* 0x000000030cb57223 */ /* 0x180fe20000010809 */
[-CC-:B------:R-:W-:Y:S01]  /*f380*/  FFMA.FTZ R12, R88, R3.reuse, -R9.reuse ;  /* 0x00000003580c7223 */ /* 0x180fe20000010809 */
[----:B------:R-:W-:Y:S01]  /*f390*/  FSEL R88, R28, -INF , P3 ;  /* 0xff8000001c587808 */ /* 0x000fe20001800000 */
[-CC-:B------:R-:W-:Y:S01]  /*f3a0*/  FFMA.FTZ R183, R90, R3.reuse, -R9.reuse ;  /* 0x000000035ab77223 */ /* 0x180fe20000010809 */
[----:B------:R-:W-:Y:S01]  /*f3b0*/  ISETP.GT.AND P3, PT, R11, 0x10, PT ;  /* 0x000000100b00780c */ /* 0x000fe20003f64270 */
[-CC-:B------:R-:W-:Y:S01]  /*f3c0*/  FFMA.FTZ R13, R94, R3.reuse, -R9.reuse ;  /* 0x000000035e0d7223 */ /* 0x180fe20000010809 */
[----:B------:R-:W-:Y:S01]  /*f3d0*/  FSEL R90, R29, -INF , P4 ;  /* 0xff8000001d5a7808 */ /* 0x000fe20002000000 */
[--C-:B------:R-:W-:Y:S01]  /*f3e0*/  FFMA.FTZ R177, R96, R3, -R9.reuse ;  /* 0x0000000360b17223 */ /* 0x100fe20000010809 */
[----:B------:R-:W-:Y:S01]  /*f3f0*/  FMNMX.FTZ R7, R88, R7, !PT ;  /* 0x0000000758077209 */ /* 0x000fe20007810000 */
[-CC-:B------:R-:W-:Y:S01]  /*f400*/  FFMA.FTZ R24, R100, R3.reuse, -R9.reuse ;  /* 0x0000000364187223 */ /* 0x180fe20000010809 */
[C---:B------:R-:W-:Y:S01]  /*f410*/  ISETP.GT.AND P4, PT, R11.reuse, 0x11, PT ;  /* 0x000000110b00780c */ /* 0x040fe20003f84270 */
[-CC-:B------:R-:W-:Y:S01]  /*f420*/  FFMA.FTZ R179, R102, R3.reuse, -R9.reuse ;  /* 0x0000000366b37223 */ /* 0x180fe20000010809 */
[----:B------:R-:W-:Y:S01]  /*f430*/  FSEL R94, R32, -INF , P3 ;  /* 0xff800000205e7808 */ /* 0x000fe20001800000 */
[--C-:B------:R-:W-:Y:S01]  /*f440*/  FFMA.FTZ R28, R104, R3, -R9.reuse ;  /* 0x00000003681c7223 */ /* 0x100fe20000010809 */
[----:B------:R-:W-:Y:S01]  /*f450*/  FMNMX.FTZ R7, R90, R7, !PT ;  /* 0x000000075a077209 */ /* 0x000fe20007810000 */
        /* <DEDUP_REMOVED lines=19> */
[C---:B------:R-:W-:Y:S01]  /*f590*/  ISETP.GT.AND P4, PT, R11.reuse, 0x21, PT ;  /* 0x000000210b00780c */ /* 0x040fe20003f84270 */
[-CC-:B------:R-:W-:Y:S01]  /*f5a0*/  FFMA.FTZ R42, R42, R3.reuse, -R9.reuse ;  /* 0x000000032a2a7223 */ /* 0x180fe20000010809 */
[----:B------:R-:W-:Y:S01]  /*f5b0*/  FSEL R40, R40, -INF , P3 ;  /* 0xff80000028287808 */ /* 0x000fe20001800000 */
[--C-:B------:R-:W-:Y:S01]  /*f5c0*/  FFMA.FTZ R6, R6, R3, -R9.reuse ;  /* 0x0000000306067223 */ /* 0x100fe20000010809 */
[----:B------:R-:W-:Y:S01]  /*f5d0*/  FMNMX.FTZ R7, R100, R7, !PT ;  /* 0x0000000764077209 */ /* 0x000fe20007810000 */
[----:B------:R-:W1:Y:S01]  /*f5e0*/  MUFU.EX2 R4, R12 ;  /* 0x0000000c00047308 */ /* 0x000e620000000800 */
[----:B------:R-:W-:Y:S01]  /*f5f0*/  ISETP.GT.AND P3, PT, R11, 0x28, PT ;  /* 0x000000280b00780c */ /* 0x000fe20003f64270 */
[-CC-:B------:R-:W-:Y:S01]  /*f600*/  FFMA.FTZ R10, R10, R3.reuse, -R9.reuse ;  /* 0x000000030a0a7223 */ /* 0x180fe20000010809 */
[----:B------:R-:W-:Y:S01]  /*f610*/  FSEL R102, R41, -INF , P4 ;  /* 0xff80000029667808 */ /* 0x000fe20002000000 */
[--C-:B------:R-:W-:Y:S01]  /*f620*/  FFMA.FTZ R157, R66, R3, -R9.reuse ;  /* 0x00000003429d7223 */ /* 0x100fe20000010809 */
[----:B------:R-:W-:Y:S01]  /*f630*/  FMNMX.FTZ R7, R40, R7, !PT ;  /* 0x0000000728077209 */ /* 0x000fe20007810000 */
[-CC-:B------:R-:W-:Y:S01]  /*f640*/  FFMA.FTZ R14, R14, R3.reuse, -R9.reuse ;  /* 0x000000030e0e7223 */ /* 0x180fe20000010809 */
[C---:B------:R-:W-:Y:S01]  /*f650*/  ISETP.GT.AND P4, PT, R11.reuse, 0x29, PT ;  /* 0x000000290b00780c */ /* 0x040fe20003f84270 */
[----:B------:R-:W2:Y:S01]  /*f660*/  MUFU.EX2 R183, R183 ;  /* 0x000000b700b77308 */ /* 0x000ea20000000800 */
[----:B------:R-:W-:Y:S01]  /*f670*/  FSEL R44, R44, -INF , P3 ;  /* 0xff8000002c2c7808 */ /* 0x000fe20001800000 */
[--C-:B------:R-:W-:Y:S01]  /*f680*/  FFMA.FTZ R159, R70, R3, -R9.reuse ;  /* 0x00000003469f7223 */ /* 0x100fe20000010809 */
[----:B------:R-:W-:Y:S01]  /*f690*/  FMNMX.FTZ R7, R102, R7, !PT ;  /* 0x0000000766077209 */ /* 0x000fe20007810000 */
[-CC-:B------:R-:W-:Y:S01]  /*f6a0*/  FFMA.FTZ R20, R20, R3.reuse, -R9.reuse ;  /* 0x0000000314147223 */ /* 0x180fe20000010809 */
[----:B------:R-:W-:Y:S01]  /*f6b0*/  ISETP.GT.AND P3, PT, R11, 0x30, PT ;  /* 0x000000300b00780c */ /* 0x000fe20003f64270 */
[--C-:B------:R-:W-:Y:S01]  /*f6c0*/  FFMA.FTZ R161, R74, R3, -R9.reuse ;  /* 0x000000034aa17223 */ /* 0x100fe20000010809 */
[----:B------:R-:W-:Y:S01]  /*f6d0*/  FSEL R104, R45, -INF , P4 ;  /* 0xff8000002d687808 */ /* 0x000fe20002000000 */
[----:B------:R3:W4:Y:S01]  /*f6e0*/  MUFU.EX2 R12, R13 ;  /* 0x0000000d000c7308 */ /* 0x0007220000000800 */
        /* <DEDUP_REMOVED lines=13> */
[----:B------:R-:W-:Y:S01]  /*f7c0*/  FFMA.FTZ R46, R46, R3, -R9 ;  /* 0x000000032e2e7223 */ /* 0x000fe20000010809 */
[----:B------:R-:W-:Y:S01]  /*f7d0*/  ISETP.GT.AND P4, PT, R11, 0x39, PT ;  /* 0x000000390b00780c */ /* 0x000fe20003f84270 */
[----:B------:R-:W0:Y:S01]  /*f7e0*/  MUFU.EX2 R177, R177 ;  /* 0x000000b100b17308 */ /* 0x000e220000000800 */
[----:B------:R-:W-:-:S02]  /*f7f0*/  FSEL R52, R52, -INF , P3 ;  /* 0xff80000034347808 */ /* 0x000fc40001800000 */
[----:B------:R-:W-:Y:S02]  /*f800*/  FMNMX.FTZ R7, R106, R7, !PT ;  /* 0x000000076a077209 */ /* 0x000fe40007810000 */
[----:B------:R-:W-:Y:S02]  /*f810*/  ISETP.GT.AND P3, PT, R11, 0x40, PT ;  /* 0x000000400b00780c */ /* 0x000fe40003f64270 */
[----:B------:R-:W-:Y:S01]  /*f820*/  FSEL R108, R53, -INF , P4 ;  /* 0xff800000356c7808 */ /* 0x000fe20002000000 */
[----:B------:R-:W0:Y:S01]  /*f830*/  MUFU.EX2 R24, R24 ;  /* 0x0000001800187308 */ /* 0x000e220000000800 */
[----:B------:R-:W-:Y:S02]  /*f840*/  FMNMX.FTZ R7, R52, R7, !PT ;  /* 0x0000000734077209 */ /* 0x000fe40007810000 */
[----:B------:R-:W-:Y:S02]  /*f850*/  ISETP.GT.AND P4, PT, R11, 0x41, PT ;  /* 0x000000410b00780c */ /* 0x000fe40003f84270 */
[----:B------:R-:W-:-:S02]  /*f860*/  FSEL R56, R56, -INF , P3 ;  /* 0xff80000038387808 */ /* 0x000fc40001800000 */
[----:B------:R-:W-:Y:S01]  /*f870*/  FMNMX.FTZ R7, R108, R7, !PT ;  /* 0x000000076c077209 */ /* 0x000fe20007810000 */
[----:B------:R-:W0:Y:S01]  /*f880*/  MUFU.EX2 R179, R179 ;  /* 0x000000b300b37308 */ /* 0x000e220000000800 */
[----:B------:R-:W-:Y:S02]  /*f890*/  ISETP.GT.AND P3, PT, R11, 0x48, PT ;  /* 0x000000480b00780c */ /* 0x000fe40003f64270 */
[----:B------:R-:W-:Y:S02]  /*f8a0*/  FSEL R110, R57, -INF , P4 ;  /* 0xff800000396e7808 */ /* 0x000fe40002000000 */
[----:B------:R-:W-:Y:S02]  /*f8b0*/  FMNMX.FTZ R7, R56, R7, !PT ;  /* 0x0000000738077209 */ /* 0x000fe40007810000 */
[----:B------:R-:W-:Y:S01]  /*f8c0*/  ISETP.GT.AND P4, PT, R11, 0x49, PT ;  /* 0x000000490b00780c */ /* 0x000fe20003f84270 */
[----:B------:R-:W0:Y:S01]  /*f8d0*/  MUFU.EX2 R28, R28 ;  /* 0x0000001c001c7308 */ /* 0x000e220000000800 */
[----:B------:R-:W-:-:S02]  /*f8e0*/  FSEL R112, R60, -INF , P3 ;  /* 0xff8000003c707808 */ /* 0x000fc40001800000 */
[----:B------:R-:W-:Y:S02]  /*f8f0*/  FMNMX.FTZ R7, R110, R7, !PT ;  /* 0x000000076e077209 */ /* 0x000fe40007810000 */
[----:B------:R-:W-:Y:S02]  /*f900*/  ISETP.GT.AND P3, PT, R11, 0x50, PT ;  /* 0x000000500b00780c */ /* 0x000fe40003f64270 */
[----:B------:R-:W-:Y:S01]  /*f910*/  FSEL R60, R61, -INF , P4 ;  /* 0xff8000003d3c7808 */ /* 0x000fe20002000000 */
[----:B------:R-:W-:Y:S01]  /*f920*/  MUFU.EX2 R173, R173 ;  /* 0x000000ad00ad7308 */ /* 0x000fe20000000800 */
[----:B------:R-:W-:Y:S02]  /*f930*/  FMNMX.FTZ R7, R112, R7, !PT ;  /* 0x0000000770077209 */ /* 0x000fe40007810000 */
[----:B------:R-:W-:Y:S02]  /*f940*/  ISETP.GT.AND P4, PT, R11, 0x51, PT ;  /* 0x000000510b00780c */ /* 0x000fe40003f84270 */
[----:B------:R-:W-:-:S02]  /*f950*/  FSEL R64, R64, -INF , P3 ;  /* 0xff80000040407808 */ /* 0x000fc40001800000 */
[----:B------:R-:W-:Y:S01]  /*f960*/  FMNMX.FTZ R7, R60, R7, !PT ;  /* 0x000000073c077209 */ /* 0x000fe20007810000 */
[----:B------:R-:W-:Y:S01]  /*f970*/  MUFU.EX2 R32, R32 ;  /* 0x0000002000207308 */ /* 0x000fe20000000800 */
[----:B------:R-:W-:Y:S02]  /*f980*/  ISETP.GT.AND P3, PT, R11, 0x58, PT ;  /* 0x000000580b00780c */ /* 0x000fe40003f64270 */
[----:B------:R-:W-:Y:S02]  /*f990*/  FSEL R50, R65, -INF , P4 ;  /* 0xff80000041327808 */ /* 0x000fe40002000000 */
[----:B------:R-:W-:Y:S02]  /*f9a0*/  FMNMX.FTZ R7, R64, R7, !PT ;  /* 0x0000000740077209 */ /* 0x000fe40007810000 */
[----:B------:R-:W-:Y:S01]  /*f9b0*/  ISETP.GT.AND P4, PT, R11, 0x59, PT ;  /* 0x000000590b00780c */ /* 0x000fe20003f84270 */
[----:B------:R-:W-:Y:S01]  /*f9c0*/  MUFU.EX2 R175, R175 ;  /* 0x000000af00af7308 */ /* 0x000fe20000000800 */
        /* <DEDUP_REMOVED lines=32> */
[----:B------:R-:W-:Y:S02]  /*fbd0*/  FSEL R118, R85, -INF , P4 ;  /* 0xff80000055767808 */ /* 0x000fe40002000000 */
[----:B------:R-:W-:Y:S01]  /*fbe0*/  FMNMX.FTZ R7, R84, R7, !PT ;  /* 0x0000000754077209 */ /* 0x000fe20007810000 */
[----:B------:R-:W-:Y:S03]  /*fbf0*/  MUFU.EX2 R6, R6 ;  /* 0x0000000600067308 */ /* 0x000fe60000000800 */
[----:B------:R-:W-:-:S05]  /*fc00*/  FMNMX.FTZ R7, R118, R7, !PT ;  /* 0x0000000776077209 */ /* 0x000fca0007810000 */
[----:B------:R-:W1:Y:S01]  /*fc10*/  SHFL.BFLY PT, R62, R7, 0x2, 0x1f ;  /* 0x0c401f00073e7f89 */ /* 0x000e6200000e0000 */
[----:B------:R-:W-:Y:S08]  /*fc20*/  MUFU.EX2 R155, R155 ;  /* 0x0000009b009b7308 */ /* 0x000ff00000000800 */
[----:B------:R-:W-:Y:S08]  /*fc30*/  MUFU.EX2 R10, R10 ;  /* 0x0000000a000a7308 */ /* 0x000ff00000000800 */
[----:B------:R-:W-:Y:S01]  /*fc40*/  MUFU.EX2 R157, R157 ;  /* 0x0000009d009d7308 */ /* 0x000fe20000000800 */
[----:B-1----:R-:W-:-:S07]  /*fc50*/  FMNMX.FTZ R62, R7, R62, !PT ;  /* 0x0000003e073e7209 */ /* 0x002fce0007810000 */
[----:B------:R-:W-:Y:S01]  /*fc60*/  MUFU.EX2 R14, R14 ;  /* 0x0000000e000e7308 */ /* 0x000fe20000000800 */
[----:B------:R-:W1:Y:S07]  /*fc70*/  SHFL.BFLY PT, R7, R62, 0x1, 0x1f ;  /* 0x0c201f003e077f89 */ /* 0x000e6e00000e0000 */
[----:B------:R-:W-:Y:S08]  /*fc80*/  MUFU.EX2 R159, R159 ;  /* 0x0000009f009f7308 */ /* 0x000ff00000000800 */
[----:B------:R-:W-:Y:S08]  /*fc90*/  MUFU.EX2 R20, R20 ;  /* 0x0000001400147308 */ /* 0x000ff00000000800 */
[----:B------:R-:W-:Y:S01]  /*fca0*/  MUFU.EX2 R161, R161 ;  /* 0x000000a100a17308 */ /* 0x000fe20000000800 */
[----:B-1----:R-:W-:-:S04]  /*fcb0*/  FMNMX.FTZ R7, R62, R7, !PT ;  /* 0x000000073e077209 */ /* 0x002fc80007810000 */
[C---:B------:R-:W-:Y:S01]  /*fcc0*/  FSETP.NEU.FTZ.AND P3, PT, R7.reuse, -INF , PT ;  /* 0xff8000000700780b */ /* 0x040fe20003f7d000 */
[----:B------:R-:W-:Y:S02]  /*fcd0*/  FMUL.FTZ R11, R7, R3 ;  /* 0x00000003070b7220 */ /* 0x000fe40000410000 */
[----:B------:R-:W-:Y:S03]  /*fce0*/  MUFU.EX2 R26, R26 ;  /* 0x0000001a001a7308 */ /* 0x000fe60000000800 */
[----:B------:R-:W-:-:S05]  /*fcf0*/  FSEL R29, R11, RZ, P3 ;  /* 0x000000ff0b1d7208 */ /* 0x000fca0001800000 */
[----:B------:R-:W-:Y:S01]  /*fd00*/  MUFU.EX2 R163, R163 ;  /* 0x000000a300a37308 */ /* 0x000fe20000000800 */
[-CC-:B------:R-:W-:Y:S01]  /*fd10*/  FFMA.FTZ R180, R92, R3.reuse, -R29.reuse ;  /* 0x000000035cb47223 */ /* 0x180fe2000001081d */
[-CC-:B------:R-:W-:Y:S01]  /*fd20*/  FFMA.FTZ R9, R25, R3.reuse, -R29.reuse ;  /* 0x0000000319097223 */ /* 0x180fe2000001081d */
[-CC-:B------:R-:W-:Y:S01]  /*fd30*/  FFMA.FTZ R182, R88, R3.reuse, -R29.reuse ;  /* 0x0000000358b67223 */ /* 0x180fe2000001081d */
[-CC-:B------:R-:W-:Y:S01]  /*fd40*/  FFMA.FTZ R172, R40, R3.reuse, -R29.reuse ;  /* 0x0000000328ac7223 */ /* 0x180fe2000001081d */
[----:B------:R-:W-:Y:S01]  /*fd50*/  FADD.FTZ R40, R181, R4 ;  /* 0x00000004b5287221 */ /* 0x000fe20000010000 */
[-CC-:B------:R-:W-:Y:S01]  /*fd60*/  FFMA.FTZ R11, R90, R3.reuse, -R29.reuse ;  /* 0x000000035a0b7223 */ /* 0x180fe2000001081d */
[-CC-:B------:R-:W-:Y:S01]  /*fd70*/  FFMA.FTZ R176, R94, R3.reuse, -R29.reuse ;  /* 0x000000035eb07223 */ /* 0x180fe2000001081d */
[----:B------:R-:W-:Y:S01]  /*fd80*/  MUFU.EX2 R180, R180 ;  /* 0x000000b400b47308 */ /* 0x000fe20000000800 */
[----:B--2---:R-:W-:Y:S01]  /*fd90*/  FADD.FTZ R33, R183, R40 ;  /* 0x00000028b7217221 */ /* 0x004fe20000010000 */
[-CC-:B---3--:R-:W-:Y:S01]  /*fda0*/  FFMA.FTZ R13, R96, R3.reuse, -R29.reuse ;  /* 0x00000003600d7223 */ /* 0x188fe2000001081d */
[-CC-:B------:R-:W-:Y:S01]  /*fdb0*/  FFMA.FTZ R168, R48, R3.reuse, -R29.reuse ;  /* 0x0000000330a87223 */ /* 0x180fe2000001081d */
[-C--:B------:R-:W-:Y:S01]  /*fdc0*/  FFMA.FTZ R178, R98, R3.reuse, -R29 ;  /* 0x0000000362b27223 */ /* 0x080fe2000001081d */
[----:B----4-:R-:W-:Y:S01]  /*fdd0*/  FADD.FTZ R40, R12, R33 ;  /* 0x000000210c287221 */ /* 0x010fe20000010000 */
[----:B------:R-:W1:Y:S01]  /*fde0*/  @P2 LDC R48, c[0x0][0x44c] ;  /* 0x00011300ff302b82 */ /* 0x000e620000000800 */
[-CC-:B------:R-:W-:Y:S01]  /*fdf0*/  FFMA.FTZ R15, R100, R3.reuse, -R29.reuse ;  /* 0x00000003640f7223 */ /* 0x180fe2000001081d */
[----:B------:R-:W2:Y:S01]  /*fe00*/  MUFU.EX2 R9, R9 ;  /* 0x0000000900097308 */ /* 0x000ea20000000800 */
[----:B0-----:R-:W-:Y:S01]  /*fe10*/  FADD.FTZ R35, R177, R40 ;  /* 0x00000028b1237221 */ /* 0x001fe20000010000 */
[-CC-:B------:R-:W-:Y:S01]  /*fe20*/  FFMA.FTZ R170, R52, R3.reuse, -R29.reuse ;  /* 0x0000000334aa7223 */ /* 0x180fe2000001081d */
[-CC-:B------:R-:W-:Y:S01]  /*fe30*/  FFMA.FTZ R174, R44, R3.reuse, -R29.reuse ;  /* 0x000000032cae7223 */ /* 0x180fe2000001081d */
[-C--:B------:R-:W-:Y:S01]  /*fe40*/  FFMA.FTZ R21, R102, R3.reuse, -R29 ;  /* 0x0000000366157223 */ /* 0x080fe2000001081d */
[----:B------:R-:W-:Y:S01]  /*fe50*/  FADD.FTZ R40, R24, R35 ;  /* 0x0000002318287221 */ /* 0x000fe20000010000 */
[----:B------:R-:W0:Y:S01]  /*fe60*/  @P2 LDC R52, c[0x0][0x450] ;  /* 0x00011400ff342b82 */ /* 0x000e220000000800 */
[-CC-:B------:R-:W-:Y:S01]  /*fe70*/  FFMA.FTZ R25, R104, R3.reuse, -R29.reuse ;  /* 0x0000000368197223 */ /* 0x180fe2000001081d */
[----:B------:R-:W3:Y:S01]  /*fe80*/  MUFU.EX2 R182, R182 ;  /* 0x000000b600b67308 */ /* 0x000ee20000000800 */
[----:B------:R-:W-:Y:S01]  /*fe90*/  FADD.FTZ R37, R179, R40 ;  /* 0x00000028b3257221 */ /* 0x000fe20000010000 */
[-CC-:B------:R-:W-:Y:S01]  /*fea0*/  FFMA.FTZ R27, R106, R3.reuse, -R29.reuse ;  /* 0x000000036a1b7223 */ /* 0x180fe2000001081d */
[-CC-:B------:R-:W-:Y:S01]  /*feb0*/  FFMA.FTZ R31, R108, R3.reuse, -R29.reuse ;  /* 0x000000036c1f7223 */ /* 0x180fe2000001081d */
[-C--:B------:R-:W-:Y:S01]  /*fec0*/  FFMA.FTZ R152, R56, R3.reuse, -R29 ;  /* 0x0000000338987223 */ /* 0x080fe2000001081d */
[----:B------:R-:W-:Y:S01]  /*fed0*/  FADD.FTZ R44, R28, R37 ;  /* 0x000000251c2c7221 */ /* 0x000fe20000010000 */
[-CC-:B------:R-:W-:Y:S01]  /*fee0*/  FFMA.FTZ R33, R110, R3.reuse, -R29.reuse ;  /* 0x000000036e217223 */ /* 0x180fe2000001081d */
[-C--:B------:R-:W-:Y:S01]  /*fef0*/  FFMA.FTZ R154, R112, R3.reuse, -R29 ;  /* 0x00000003709a7223 */ /* 0x080fe2000001081d */
[----:B------:R-:W4:Y:S01]  /*ff00*/  MUFU.EX2 R11, R11 ;  /* 0x0000000b000b7308 */ /* 0x000f220000000800 */
[----:B--2---:R-:W-:Y:S01]  /*ff10*/  FADD.FTZ R35, R180, R9 ;  /* 0x00000009b4237221 */ /* 0x004fe20000010000 */
[----:B------:R-:W-:Y:S01]  /*ff20*/  FADD.FTZ R39, R173, R44 ;  /* 0x0000002cad277221 */ /* 0x000fe20000010000 */
[-CC-:B------:R-:W-:Y:S01]  /*ff30*/  FFMA.FTZ R60, R60, R3.reuse, -R29.reuse ;  /* 0x000000033c3c7223 */ /* 0x180fe2000001081d */
[-CC-:B------:R-:W-:Y:S01]  /*ff40*/  FFMA.FTZ R64, R64, R3.reuse, -R29.reuse ;  /* 0x0000000340407223 */ /* 0x180fe2000001081d */
[----:B------:R-:W-:Y:S01]  /*ff50*/  FFMA.FTZ R50, R50, R3, -R29 ;  /* 0x0000000332327223 */ /* 0x000fe2000001081d */
[----:B-1----:R-:W-:-:S04]  /*ff60*/  @P2 IMAD.HI.U32 R41, R191, R48, RZ ;  /* 0x00000030bf292227 */ /* 0x002fc800078e00ff */
[-C--:B------:R-:W-:Y:S01]  /*ff70*/  FFMA.FTZ R68, R68, R3.reuse, -R29 ;  /* 0x0000000344447223 */ /* 0x080fe2000001081d */
[----:B------:R-:W1:Y:S01]  /*ff80*/  MUFU.EX2 R176, R176 ;  /* 0x000000b000b07308 */ /* 0x000e620000000800 */
[----:B---3--:R-:W-:Y:S01]  /*ff90*/  FADD.FTZ R40, R182, R35 ;  /* 0x00000023b6287221 */ /* 0x008fe20000010000 */
[-CC-:B------:R-:W-:Y:S01]  /*ffa0*/  FFMA.FTZ R114, R114, R3.reuse, -R29.reuse ;  /* 0x0000000372727223 */ /* 0x180fe2000001081d */
[--C-:B------:R-:W-:Y:S01]  /*ffb0*/  FFMA.FTZ R72, R72, R3, -R29.reuse ;  /* 0x0000000348487223 */ /* 0x100fe2000001081d */
[----:B------:R-:W-:Y:S01]  /*ffc0*/  F2FP.BF16.F32.PACK_AB R181, R4, R181 ;  /* 0x000000b504b5723e */ /* 0x000fe200000010ff */
[-C--:B------:R-:W-:Y:S01]  /*ffd0*/  FFMA.FTZ R54, R54, R3.reuse, -R29 ;  /* 0x0000000336367223 */ /* 0x080fe2000001081d */
[----:B0-----:R-:W-:Y:S01]  /*ffe0*/  @P2 SHF.R.U32.HI R43, RZ, R52, R41 ;  /* 0x00000034ff2b2219 */ /* 0x001fe20000011629 */
[----:B------:R-:W-:Y:S01]  /*fff0*/  FFMA.FTZ R76, R76, R3, -R29 ;  /* 0x000000034c4c7223 */ /* 0x000fe2000001081d */
[----:B------:R-:W0:Y:S01]  /*10000*/  MUFU.EX2 R13, R13 ;  /* 0x0000000d000d7308 */ /* 0x000e220000000800 */
[----:B----4-:R-:W-:Y:S01]  /*10010*/  FADD.FTZ R37, R11, R40 ;  /* 0x000000280b257221 */ /* 0x010fe20000010000 */
[----:B------:R-:W-:Y:S01]  /*10020*/  FADD.FTZ R40, R32, R39 ;  /* 0x0000002720287221 */ /* 0x000fe20000010000 */
[----:B------:R-:W-:Y:S01]  /*10030*/  IADD3 R44, R43, R193, -R192 ;  /* 0x000000c12b2c7210 */ /* 0x000fe20007ffe8c0 */
[-CC-:B------:R-:W-:Y:S01]  /*10040*/  FFMA.FTZ R116, R116, R3.reuse, -R29.reuse ;  /* 0x0000000374747223 */ /* 0x180fe2000001081d */
[-C--:B------:R-:W-:Y:S01]  /*10050*/  FFMA.FTZ R80, R80, R3.reuse, -R29 ;  /* 0x0000000350507223 */ /* 0x080fe2000001081d */
[----:B------:R-:W-:Y:S01]  /*10060*/  FADD.FTZ R39, R175, R40 ;  /* 0x00000028af277221 */ /* 0x000fe20000010000 */
[----:B------:R-:W-:Y:S01]  /*10070*/  SHF.R.S32.HI R47, RZ, 0x1f, R44 ;  /* 0x0000001fff2f7819 */ /* 0x000fe2000001142c */
[----:B------:R-:W2:Y:S01]  /*10080*/  MUFU.EX2 R178, R178 ;  /* 0x000000b200b27308 */ /* 0x000ea20000000800 */
[----:B-1----:R-:W-:Y:S01]  /*10090*/  FADD.FTZ R0, R176, R37 ;  /* 0x00000025b0007221 */ /* 0x002fe20000010000 */
[----:B------:R-:W-:Y:S01]  /*100a0*/  FADD.FTZ R40, R36, R39 ;  /* 0x0000002724287221 */ /* 0x000fe20000010000 */
[-CC-:B------:R-:W-:Y:S01]  /*100b0*/  FFMA.FTZ R58, R58, R3.reuse, -R29.reuse ;  /* 0x000000033a3a7223 */ /* 0x180fe2000001081d */
[-CC-:B------:R-:W-:Y:S01]  /*100c0*/  FFMA.FTZ R84, R84, R3.reuse, -R29.reuse ;  /* 0x0000000354547223 */ /* 0x180fe2000001081d */
[----:B------:R-:W-:Y:S01]  /*100d0*/  FFMA.FTZ R118, R118, R3, -R29 ;  /* 0x0000000376767223 */ /* 0x000fe2000001081d */
[----:B------:R-:W-:Y:S01]  /*100e0*/  FADD.FTZ R41, R169, R40 ;  /* 0x00000028a9297221 */ /* 0x000fe20000010000 */
[----:B------:R-:W-:Y:S01]  /*100f0*/  LEA.HI R29, R47, R44, RZ, 0x7 ;  /* 0x0000002c2f1d7211 */ /* 0x000fe200078f38ff */
[----:B------:R-:W1:Y:S01]  /*10100*/  MUFU.EX2 R15, R15 ;  /* 0x0000000f000f7308 */ /* 0x000e620000000800 */
[C---:B0-----:R-:W-:Y:S01]  /*10110*/  FADD.FTZ R37, R13.reuse, R0 ;  /* 0x000000000d257221 */ /* 0x041fe20000010000 */
[----:B------:R-:W-:Y:S01]  /*10120*/  FADD.FTZ R40, R38, R41 ;  /* 0x0000002926287221 */ /* 0x000fe20000010000 */
[----:B------:R-:W-:-:S02]  /*10130*/  F2FP.BF16.F32.PACK_AB R176, R13, R176 ;  /* 0x000000b00db0723e */ /* 0x000fc400000010ff */
[----:B-----5:R-:W-:Y:S02]  /*10140*/  CS2R R112, SRZ ;  /* 0x0000000000707805 */ /* 0x020fe4000001ff00 */
[----:B------:R-:W-:Y:S01]  /*10150*/  SHF.R.S32.HI R13, RZ, 0x7, R29 ;  /* 0x00000007ff0d7819 */ /* 0x000fe2000001141d */
[----:B------:R-:W-:Y:S01]  /*10160*/  FADD.FTZ R41, R171, R40 ;  /* 0x00000028ab297221 */ /* 0x000fe20000010000 */
[----:B------:R-:W-:Y:S01]  /*10170*/  F2FP.BF16.F32.PACK_AB R180, R9, R180 ;  /* 0x000000b409b4723e */ /* 0x000fe200000010ff */
[----:B------:R-:W0:Y:S01]  /*10180*/  MUFU.EX2 R172, R172 ;  /* 0x000000ac00ac7308 */ /* 0x000e220000000800 */
[----:B--2---:R-:W-:Y:S01]  /*10190*/  FADD.FTZ R0, R178, R37 ;  /* 0x00000025b2007221 */ /* 0x004fe20000010000 */
[----:B------:R-:W-:Y:S01]  /*101a0*/  FADD.FTZ R40, R42, R41 ;  /* 0x000000292a287221 */ /* 0x000fe20000010000 */
[----:B------:R-:W-:Y:S02]  /*101b0*/  VIMNMX R13, RZ, R13, !PT ;  /* 0x0000000dff0d7248 */ /* 0x000fe40007fe0100 */
[----:B------:R-:W-:-:S02]  /*101c0*/  CS2R R110, SRZ ;  /* 0x00000000006e7805 */ /* 0x000fc4000001ff00 */
[----:B------:R-:W-:Y:S01]  /*101d0*/  F2FP.BF16.F32.PACK_AB R182, R11, R182 ;  /* 0x000000b60bb6723e */ /* 0x000fe200000010ff */
[----:B------:R-:W-:Y:S01]  /*101e0*/  FADD.FTZ R43, R153, R40 ;  /* 0x00000028992b7221 */ /* 0x000fe20000010000 */
[----:B------:R-:W-:Y:S01]  /*101f0*/  F2FP.BF16.F32.PACK_AB R183, R12, R183 ;  /* 0x000000b70cb7723e */ /* 0x000fe200000010ff */
[----:B------:R-:W2:Y:S01]  /*10200*/  MUFU.EX2 R21, R21 ;  /* 0x0000001500157308 */ /* 0x000ea20000000800 */
[----:B-1----:R-:W-:Y:S01]  /*10210*/  FADD.FTZ R39, R15, R0 ;  /* 0x000000000f277221 */ /* 0x002fe20000010000 */
[----:B------:R-:W-:Y:S01]  /*10220*/  FADD.FTZ R40, R6, R43 ;  /* 0x0000002b06287221 */ /* 0x000fe20000010000 */
[----:B------:R-:W-:Y:S02]  /*10230*/  F2FP.BF16.F32.PACK_AB R177, R24, R177 ;  /* 0x000000b118b1723e */ /* 0x000fe400000010ff */
[----:B------:R-:W-:Y:S02]  /*10240*/  CS2R R108, SRZ ;  /* 0x00000000006c7805 */ /* 0x000fe4000001ff00 */
[----:B------:R-:W-:Y:S01]  /*10250*/  F2FP.BF16.F32.PACK_AB R179, R28, R179 ;  /* 0x000000b31cb3723e */ /* 0x000fe200000010ff */
[----:B------:R-:W-:Y:S01]  /*10260*/  FADD.FTZ R43, R155, R40 ;  /* 0x000000289b2b7221 */ /* 0x000fe20000010000 */
[----:B------:R-:W-:Y:S01]  /*10270*/  F2FP.BF16.F32.PACK_AB R155, R10, R155 ;  /* 0x0000009b0a9b723e */ /* 0x000fe200000010ff */
[----:B------:R-:W1:Y:S01]  /*10280*/  MUFU.EX2 R174, R174 ;  /* 0x000000ae00ae7308 */ /* 0x000e620000000800 */
[----:B0-----:R-:W-:Y:S01]  /*10290*/  FADD.FTZ R0, R172, R39 ;  /* 0x00000027ac007221 */ /* 0x001fe20000010000 */
[----:B------:R-:W-:Y:S01]  /*102a0*/  FADD.FTZ R40, R10, R43 ;  /* 0x0000002b0a287221 */ /* 0x000fe20000010000 */
[----:B------:R-:W-:Y:S01]  /*102b0*/  VIADD R10, R129, 0xfffffffe ;  /* 0xfffffffe810a7836 */ /* 0x000fe20000000000 */
[----:B------:R-:W-:-:S02]  /*102c0*/  F2FP.BF16.F32.PACK_AB R173, R32, R173 ;  /* 0x000000ad20ad723e */ /* 0x000fc400000010ff */
[----:B------:R-:W-:Y:S01]  /*102d0*/  CS2R R128, SRZ ;  /* 0x0000000000807805 */ /* 0x000fe2000001ff00 */
[----:B------:R-:W-:Y:S01]  /*102e0*/  FADD.FTZ R45, R157, R40 ;  /* 0x000000289d2d7221 */ /* 0x000fe20000010000 */
[----:B------:R-:W-:Y:S01]  /*102f0*/  F2FP.BF16.F32.PACK_AB R175, R36, R175 ;  /* 0x000000af24af723e */ /* 0x000fe200000010ff */
[----:B------:R-:W0:Y:S01]  /*10300*/  MUFU.EX2 R25, R25 ;  /* 0x0000001900197308 */ /* 0x000e220000000800 */
[----:B--2---:R-:W-:Y:S01]  /*10310*/  FADD.FTZ R39, R21, R0 ;  /* 0x0000000015277221 */ /* 0x004fe20000010000 */
[----:B------:R-:W-:Y:S01]  /*10320*/  FADD.FTZ R40, R14, R45 ;  /* 0x0000002d0e287221 */ /* 0x000fe20000010000 */
[----:B------:R-:W-:Y:S02]  /*10330*/  ISETP.GE.AND P3, PT, R10, R13, PT ;  /* 0x0000000d0a00720c */ /* 0x000fe40003f66270 */
[----:B------:R-:W-:Y:S02]  /*10340*/  CS2R R106, SRZ ;  /* 0x00000000006a7805 */ /* 0x000fe4000001ff00 */
[----:B------:R-:W-:Y:S01]  /*10350*/  F2FP.BF16.F32.PACK_AB R169, R38, R169 ;  /* 0x000000a926a9723e */ /* 0x000fe200000010ff */
[----:B------:R-:W-:Y:S01]  /*10360*/  FADD.FTZ R45, R159, R40 ;  /* 0x000000289f2d7221 */ /* 0x000fe20000010000 */
[----:B------:R-:W-:Y:S01]  /*10370*/  F2FP.BF16.F32.PACK_AB R171, R42, R171 ;  /* 0x000000ab2aab723e */ /* 0x000fe200000010ff */
[----:B------:R-:W2:Y:S01]  /*10380*/  MUFU.EX2 R168, R168 ;  /* 0x000000a800a87308 */ /* 0x000ea20000000800 */
[----:B-1----:R-:W-:Y:S01]  /*10390*/  FADD.FTZ R0, R174, R39 ;  /* 0x00000027ae007221 */ /* 0x002fe20000010000 */
[----:B------:R-:W-:Y:S01]  /*103a0*/  FADD.FTZ R4, R20, R45 ;  /* 0x0000002d14047221 */ /* 0x000fe20000010000 */
[----:B------:R-:W-:-:S02]  /*103b0*/  F2FP.BF16.F32.PACK_AB R153, R6, R153 ;  /* 0x000000990699723e */ /* 0x000fc400000010ff */
[----:B------:R-:W-:Y:S02]  /*103c0*/  CS2R R104, SRZ ;  /* 0x0000000000687805 */ /* 0x000fe4000001ff00 */
[----:B------:R-:W-:Y:S01]  /*103d0*/  F2FP.BF16.F32.PACK_AB R157, R14, R157 ;  /* 0x0000009d0e9d723e */ /* 0x000fe200000010ff */
[----:B------:R-:W-:Y:S01]  /*103e0*/  FADD.FTZ R47, R161, R4 ;  /* 0x00000004a12f7221 */ /* 0x000fe20000010000 */
[----:B------:R-:W-:Y:S01]  /*103f0*/  F2FP.BF16.F32.PACK_AB R159, R20, R159 ;  /* 0x0000009f149f723e */ /* 0x000fe200000010ff */
[----:B------:R-:W1:Y:S01]  /*10400*/  MUFU.EX2 R27, R27 ;  /* 0x0000001b001b7308 */ /* 0x000e620000000800 */
[----:B0-----:R-:W-:Y:S01]  /*10410*/  FADD.FTZ R41, R25, R0 ;  /* 0x0000000019297221 */ /* 0x001fe20000010000 */
[C---:B------:R-:W-:Y:S01]  /*10420*/  FADD.FTZ R4, R26.reuse, R47 ;  /* 0x0000002f1a047221 */ /* 0x040fe20000010000 */
[----:B------:R-:W-:Y:S02]  /*10430*/  F2FP.BF16.F32.PACK_AB R161, R26, R161 ;  /* 0x000000a11aa1723e */ /* 0x000fe400000010ff */
[----:B------:R-:W-:-:S02]  /*10440*/  CS2R R102, SRZ ;  /* 0x0000000000667805 */ /* 0x000fc4000001ff00 */
[----:B------:R-:W-:Y:S01]  /*10450*/  F2FP.BF16.F32.PACK_AB R178, R15, R178 ;  /* 0x000000b20fb2723e */ /* 0x000fe200000010ff */
[----:B------:R-:W-:Y:S01]  /*10460*/  FADD.FTZ R47, R163, R4 ;  /* 0x00000004a32f7221 */ /* 0x000fe20000010000 */
[----:B------:R-:W-:Y:S01]  /*10470*/  F2FP.BF16.F32.PACK_AB R172, R21, R172 ;  /* 0x000000ac15ac723e */ /* 0x000fe200000010ff */
[----:B------:R-:W0:Y:S01]  /*10480*/  MUFU.EX2 R170, R170 ;  /* 0x000000aa00aa7308 */ /* 0x000e220000000800 */
[----:B--2---:R-:W-:Y:S01]  /*10490*/  FADD.FTZ R0, R168, R41 ;  /* 0x00000029a8007221 */ /* 0x004fe20000010000 */
[----:B------:R-:W-:Y:S02]  /*104a0*/  F2FP.BF16.F32.PACK_AB R174, R25, R174 ;  /* 0x000000ae19ae723e */ /* 0x000fe400000010ff */
[----:B------:R-:W-:Y:S02]  /*104b0*/  CS2R R100, SRZ ;  /* 0x0000000000647805 */ /* 0x000fe4000001ff00 */
[----:B------:R-:W-:Y:S02]  /*104c0*/  CS2R R98, SRZ ;  /* 0x0000000000627805 */ /* 0x000fe4000001ff00 */
[----:B------:R-:W-:-:S02]  /*104d0*/  CS2R R96, SRZ ;  /* 0x0000000000607805 */ /* 0x000fc4000001ff00 */
[----:B------:R-:W-:Y:S02]  /*104e0*/  CS2R R94, SRZ ;  /* 0x00000000005e7805 */ /* 0x000fe4000001ff00 */
[----:B------:R-:W-:Y:S01]  /*104f0*/  CS2R R92, SRZ ;  /* 0x00000000005c7805 */ /* 0x000fe2000001ff00 */
[----:B------:R-:W2:Y:S01]  /*10500*/  MUFU.EX2 R31, R31 ;  /* 0x0000001f001f7308 */ /* 0x000ea20000000800 */
[C---:B-1----:R-:W-:Y:S01]  /*10510*/  FADD.FTZ R41, R27.reuse, R0 ;  /* 0x000000001b297221 */ /* 0x042fe20000010000 */
[----:B------:R-:W-:Y:S02]  /*10520*/  F2FP.BF16.F32.PACK_AB R168, R27, R168 ;  /* 0x000000a81ba8723e */ /* 0x000fe400000010ff */
[----:B------:R-:W-:Y:S02]  /*10530*/  CS2R R90, SRZ ;  /* 0x00000000005a7805 */ /* 0x000fe4000001ff00 */
[----:B------:R-:W-:Y:S02]  /*10540*/  CS2R R88, SRZ ;  /* 0x0000000000587805 */ /* 0x000fe4000001ff00 */
        /* <DEDUP_REMOVED lines=20> */
[----:B------:R2:W3:Y:S01]  /*10690*/  MUFU.EX2 R39, R114 ;  /* 0x0000007200277308 */ /* 0x0004e20000000800 */
[----:B-1----:R-:W-:-:S07]  /*106a0*/  FADD.FTZ R0, R68, R45 ;  /* 0x0000002d44007221 */ /* 0x002fce0000010000 */
[----:B------:R-:W1:Y:S01]  /*106b0*/  MUFU.EX2 R165, R165 ;  /* 0x000000a500a57308 */ /* 0x000e620000000800 */
[C---:B0-----:R-:W-:Y:S01]  /*106c0*/  FADD.FTZ R4, R30.reuse, R47 ;  /* 0x0000002f1e047221 */ /* 0x041fe20000010000 */
[----:B------:R-:W-:Y:S02]  /*106d0*/  F2FP.BF16.F32.PACK_AB R163, R30, R163 ;  /* 0x000000a31ea3723e */ /* 0x000fe400000010ff */
[----:B--2---:R-:W-:-:S04]  /*106e0*/  CS2R R114, SRZ ;  /* 0x0000000000727805 */ /* 0x004fc8000001ff00 */
[----:B------:R-:W0:Y:S01]  /*106f0*/  MUFU.EX2 R72, R72 ;  /* 0x0000004800487308 */ /* 0x000e220000000800 */
[C---:B---3--:R-:W-:Y:S01]  /*10700*/  FADD.FTZ R47, R39.reuse, R0 ;  /* 0x00000000272f7221 */ /* 0x048fe20000010000 */
        /* <DEDUP_REMOVED lines=11> */
[----:B------:R1:W3:Y:S01]  /*107c0*/  MUFU.EX2 R43, R116 ;  /* 0x00000074002b7308 */ /* 0x0002e20000000800 */
[----:B0-----:R-:W-:-:S07]  /*107d0*/  FADD.FTZ R49, R167, R4 ;  /* 0x00000004a7317221 */ /* 0x001fce0000010000 */
[----:B------:R-:W0:Y:S01]  /*107e0*/  MUFU.EX2 R80, R80 ;  /* 0x0000005000507308 */ /* 0x000e220000000800 */
[----:B--2---:R-:W-:Y:S01]  /*107f0*/  FADD.FTZ R4, R76, R47 ;  /* 0x0000002f4c047221 */ /* 0x004fe20000010000 */
[----:B-1----:R-:W-:-:S06]  /*10800*/  CS2R R116, SRZ ;  /* 0x0000000000747805 */ /* 0x002fcc000001ff00 */
[----:B------:R-:W1:Y:S01]  /*10810*/  MUFU.EX2 R45, R58 ;  /* 0x0000003a002d7308 */ /* 0x000e620000000800 */
[C---:B---3--:R-:W-:Y:S01]  /*10820*/  FADD.FTZ R11, R43.reuse, R4 ;  /* 0x000000042b0b7221 */ /* 0x048fe20000010000 */
[----:B------:R-:W-:-:S06]  /*10830*/  F2FP.BF16.F32.PACK_AB R162, R43, R76 ;  /* 0x0000004c2ba2723e */ /* 0x000fcc00000010ff */
[----:B------:R-:W2:Y:S01]  /*10840*/  MUFU.EX2 R84, R84 ;  /* 0x0000005400547308 */ /* 0x000ea20000000800 */
[----:B0-----:R-:W-:-:S07]  /*10850*/  FADD.FTZ R4, R80, R11 ;  /* 0x0000000b50047221 */ /* 0x001fce0000010000 */
[----:B------:R-:W0:Y:S01]  /*10860*/  MUFU.EX2 R46, R46 ;  /* 0x0000002e002e7308 */ /* 0x000e220000000800 */
[C---:B-1----:R-:W-:Y:S01]  /*10870*/  FADD.FTZ R11, R45.reuse, R4 ;  /* 0x000000042d0b7221 */ /* 0x042fe20000010000 */
[----:B------:R-:W-:-:S06]  /*10880*/  F2FP.BF16.F32.PACK_AB R164, R45, R80 ;  /* 0x000000502da4723e */ /* 0x000fcc00000010ff */
[----:B------:R1:W3:Y:S01]  /*10890*/  MUFU.EX2 R9, R118 ;  /* 0x0000007600097308 */ /* 0x0002e20000000800 */
[----:B--2---:R-:W-:Y:S01]  /*108a0*/  FADD.FTZ R4, R84, R11 ;  /* 0x0000000b54047221 */ /* 0x004fe20000010000 */
[C---:B0-----:R-:W-:Y:S01]  /*108b0*/  FADD.FTZ R0, R46.reuse, R49 ;  /* 0x000000312e007221 */ /* 0x041fe20000010000 */
[----:B------:R-:W-:Y:S02]  /*108c0*/  F2FP.BF16.F32.PACK_AB R167, R46, R167 ;  /* 0x000000a72ea7723e */ /* 0x000fe400000010ff */
[----:B-1----:R-:W-:Y:S01]  /*108d0*/  CS2R R118, SRZ ;  /* 0x0000000000767805 */ /* 0x002fe2000001ff00 */
[C---:B---3--:R-:W-:Y:S01]  /*108e0*/  FADD.FTZ R4, R9.reuse, R4 ;  /* 0x0000000409047221 */ /* 0x048fe20000010000 */
[----:B------:R-:W-:Y:S01]  /*108f0*/  F2FP.BF16.F32.PACK_AB R166, R9, R84 ;  /* 0x0000005409a6723e */ /* 0x000fe200000010ff */
[----:B------:R-:W-:Y:S06]  /*10900*/  @!P3 BRA `(.L_x_2866) ;  /* 0x0000002800d4b947 */ /* 0x000fec0003800000 */
[----:B------:R-:W-:Y:S02]  /*10910*/  IMAD.MOV.U32 R12, RZ, RZ, R8 ;  /* 0x000000ffff0c7224 */ /* 0x000fe400078e0008 */
[----:B------:R-:W-:Y:S02]  /*10920*/  IMAD.MOV.U32 R11, RZ, RZ, R7 ;  /* 0x000000ffff0b7224 */ /* 0x000fe400078e0007 */
[----:B------:R-:W-:Y:S02]  /*10930*/  IMAD.MOV.U32 R15, RZ, RZ, R186 ;  /* 0x000000ffff0f7224 */ /* 0x000fe400078e00ba */
[----:B------:R-:W-:Y:S02]  /*10940*/  IMAD.MOV.U32 R14, RZ, RZ, R184 ;  /* 0x000000ffff0e7224 */ /* 0x000fe400078e00b8 */
[----:B------:R-:W-:-:S07]  /*10950*/  IMAD.MOV.U32 R151, RZ, RZ, RZ ;  /* 0x000000ffff977224 */ /* 0x000fce00078e00ff */
.L_x_2876:
[----:B------:R-:W-:Y:S01]  /*10960*/  ISETP.NE.AND P3, PT, R190, RZ, PT ;  /* 0x000000ffbe00720c */ /* 0x000fe20003f65270 */
[----:B------:R-:W-:Y:S01]  /*10970*/  VIADD R184, R14, 0x1 ;  /* 0x000000010eb87836 */ /* 0x000fe20000000000 */
[----:B------:R-:W-:Y:S05]  /*10980*/  YIELD ;  /* 0x0000000000007946 */ /* 0x000fea0003800000 */
[----:B------:R-:W-:-:S04]  /*10990*/  ISETP.NE.AND P4, PT, R184, 0x2, PT ;  /* 0x00000002b800780c */ /* 0x000fc80003f85270 */
[----:B------:R-:W-:Y:S02]  /*109a0*/  SEL R186, RZ, 0x1, P4 ;  /* 0x00000001ffba7807 */ /* 0x000fe40002000000 */
[----:B------:R-:W-:Y:S02]  /*109b0*/  SEL R184, R184, RZ, P4 ;  /* 0x000000ffb8b87207 */ /* 0x000fe40002000000 */
[----:B------:R-:W-:Y:S01]  /*109c0*/  LOP3.LUT R186, R15, R186, RZ, 0x3c, !PT ;  /* 0x000000ba0fba7212 */ /* 0x000fe200078e3cff */
[----:B------:R-:W-:Y:S06]  /*109d0*/  @P3 BRA `(.L_x_2867) ;  /* 0x0000000000303947 */ /* 0x000fec0003800000 */
[----:B------:R-:W-:Y:S05]  /*109e0*/  @!P0 BRA `(.L_x_2868) ;  /* 0x0000000000048947 */ /* 0x000fea0003800000 */
[----:B------:R-:W-:Y:S01]  /*109f0*/  BPT.TRAP 0x1 ;  /* 0x000000040000795c */ /* 0x000fe20000300000 */
.L_x_2868:
[----:B------:R-:W-:Y:S01]  /*10a00*/  IMAD R3, R184, 0x8, R2 ;  /* 0x00000008b8037824 */ /* 0x000fe200078e0202 */
[----:B------:R-:W-:-:S04]  /*10a10*/  SHF.L.U32 R6, R186, 0x1f, RZ ;  /* 0x0000001fba067819 */ /* 0x000fc800000006ff */
[----:B------:R0:W1:Y:S01]  /*10a20*/  SYNCS.PHASECHK.TRANS64.TRYWAIT P4, [R3+URZ+0x28830], R6 ;  /* 0x02883006030075a7 */ /* 0x000062000808017f */
[----:B------:R-:W-:Y:S05]  /*10a30*/  @!P0 BRA `(.L_x_2869) ;  /* 0x0000000000048947 */ /* 0x000fea0003800000 */
[----:B------:R-:W-:Y:S01]  /*10a40*/  BPT.TRAP 0x1 ;  /* 0x000000040000795c */ /* 0x000fe20000300000 */
.L_x_2869:
[----:B------:R-:W-:Y:S04]  /*10a50*/  BSSY B0, `(.L_x_2867) ;  /* 0x0000004000007945 */ /* 0x000fe80003800000 */
[----:B-1----:R-:W-:Y:S05]  /*10a60*/  @P4 BRA `(.L_x_2870) ;  /* 0x0000000000084947 */ /* 0x002fea0003800000 */
[----:B------:R-:W1:Y:S02]  /*10a70*/  SYNCS.PHASECHK.TRANS64.TRYWAIT P4, [R3+URZ+0x28830], R6 ;  /* 0x02883006030075a7 */ /* 0x000e64000808017f */
[----:B-1----:R-:W-:Y:S05]  /*10a80*/  @!P4 BRA `(.L_x_2871) ;  /* 0x0000010000acc947 */ /* 0x002fea0003800000 */
.L_x_2870:
[----:B------:R-:W-:Y:S05]  /*10a90*/  BSYNC B0 ;  /* 0x0000000000007941 */ /* 0x000fea0003800000 */
.L_x_2867:
        /* <DEDUP_REMOVED lines=64> */
.L_x_2873:
[----:B------:R-:W-:Y:S01]  /*10ea0*/  SHF.L.U32 R3, R15, 0x1f, RZ ;  /* 0x0000001f0f037819 */ /* 0x000fe200000006ff */
[----:B------:R-:W-:-:S04]  /*10eb0*/  IMAD R6, R14, 0x8, R2 ;  /* 0x000000080e067824 */ /* 0x000fc800078e0202 */
[----:B------:R0:W1:Y:S01]  /*10ec0*/  SYNCS.PHASECHK.TRANS64.TRYWAIT P3, [R6+URZ+0x28850], R3 ;  /* 0x02885003060075a7 */ /* 0x000062000806017f */
[----:B------:R-:W-:Y:S05]  /*10ed0*/  @!P0 BRA `(.L_x_2874) ;  /* 0x0000000000048947 */ /* 0x000fea0003800000 */
[----:B------:R-:W-:Y:S01]  /*10ee0*/  BPT.TRAP 0x1 ;  /* 0x000000040000795c */ /* 0x000fe20000300000 */
.L_x_2874:
[----:B-1----:R-:W-:Y:S05]  /*10ef0*/  @P3 BRA `(.L_x_2872) ;  /* 0x0000000000083947 */ /* 0x002fea0003800000 */
[----:B------:R-:W1:Y:S02]  /*10f00*/  SYNCS.PHASECHK.TRANS64.TRYWAIT P3, [R6+URZ+0x28850], R3 ;  /* 0x02885003060075a7 */ /* 0x000e64000806017f */
[----:B-1----:R-:W-:Y:S05]  /*10f10*/  @!P3 BRA `(.L_x_2875) ;  /* 0x000000fc009cb947 */ /* 0x002fea0003800000 */
.L_x_2872:
[----:B01----:R-:W-:Y:S01]  /*10f20*/  VIADD R3, R2, 0x400 ;  /* 0x0000040002037836 */ /* 0x003fe20000000000 */
[----:B------:R-:W-:Y:S05]  /*10f30*/  WARPSYNC.ALL ;  /* 0x0000000000007948 */ /* 0x000fea0003800000 */
[----:B------:R-:W-:Y:S01]  /*10f40*/  SHF.R.U32.HI R3, RZ, 0x4, R3 ;  /* 0x00000004ff037819 */ /* 0x000fe20000011603 */
[----:B------:R-:W-:Y:S01]  /*10f50*/  IMAD.MOV.U32 R7, RZ, RZ, 0x40000040 ;  /* 0x40000040ff077424 */ /* 0x000fe200078e00ff */
[----:B------:R-:W-:Y:S01]  /*10f60*/  WARPGROUP.ARRIVE ;  /* 0x00000000000079c5 */ /* 0x000fe20000000000 */
[----:B------:R-:W-:Y:S01]  /*10f70*/  IMAD.MOV.U32 R9, RZ, RZ, 0x40000040 ;  /* 0x40000040ff097424 */ /* 0x000fe200078e00ff */
[----:B------:R-:W-:Y:S01]  /*10f80*/  LOP3.LUT R3, R3, 0x3fff, RZ, 0xc0, !PT ;  /* 0x00003fff03037812 */ /* 0x000fe200078ec0ff */
[----:B------:R-:W-:Y:S01]  /*10f90*/  IMAD.IADD R20, R204, 0x1, R191 ;  /* 0x00000001cc147824 */ /* 0x000fe200078e02bf */
[----:B------:R-:W-:-:S02]  /*10fa0*/  R2UR UR7, R7 ;  /* 0x00000000070772ca */ /* 0x000fc400000e0000 */
[----:B------:R-:W0:Y:S01]  /*10fb0*/  S2R R233, SR_TID.X ;  /* 0x0000000000e97919 */ /* 0x000e220000002100 */
        /* <DEDUP_REMOVED lines=9> */
[----:B------:R-:W-:Y:S02]  /*11050*/  IMAD.MOV.U32 R9, RZ, RZ, 0x40000040 ;  /* 0x40000040ff097424 */ /* 0x000fe400078e00ff */
[----:B-1----:R-:W-:Y:S01]  /*11060*/  @P2 IMAD.HI.U32 R3, R20, R3, RZ ;  /* 0x0000000314032227 */ /* 0x002fe200078e00ff */
[----:B0-----:R-:W-:Y:S01]  /*11070*/  SHF.R.U32.HI R233, RZ, 0x7, R233 ;  /* 0x00000007ffe97819 */ /* 0x001fe200000116e9 */
[----:B------:R-:W-:Y:S02]  /*11080*/  WARPGROUP.DEPBAR.LE gsb0, 0x0 ;  /* 0x00008000000079c5 */ /* 0x000fe40000010000 */
[----:B------:R-:W-:-:S06]  /*11090*/  WARPGROUP.ARRIVE ;  /* 0x00000000000079c5 */ /* 0x000fcc0000000000 */
[----:B------:R-:W-:Y:S01]  /*110a0*/  HGMMA.64x128x16.F32.BF16 R88, R176, gdesc[UR4].tnspB, R88, gsb0 ;  /* 0x41e00004b0587df0 */ /* 0x000fe20008001858 */
[----:B------:R-:W-:Y:S02]  /*110b0*/  R2UR UR6, R8 ;  /* 0x00000000080672ca */ /* 0x000fe400000e0000 */
[----:B------:R-:W-:Y:S01]  /*110c0*/  R2UR UR7, R9 ;  /* 0x00000000090772ca */ /* 0x000fe200000e0000 */
[----:B------:R-:W0:Y:S01]  /*110d0*/  @P2 LDC R8, c[0x0][0x450] ;  /* 0x00011400ff082b82 */ /* 0x000e220000000800 */
[----:B------:R-:W-:Y:S01]  /*110e0*/  IMAD.MOV.U32 R9, RZ, RZ, 0x40000040 ;  /* 0x40000040ff097424 */ /* 0x000fe200078e00ff */
[----:B0-----:R-:W-:Y:S01]  /*110f0*/  @P2 SHF.R.U32.HI R20, RZ, R8, R3 ;  /* 0x00000008ff142219 */ /* 0x001fe20000011603 */
[----:B------:R-:W-:-:S04]  /*11100*/  IMAD.MOV.U32 R3, RZ, RZ, -0x80 ;  /* 0xffffff80ff037424 */ /* 0x000fc800078e00ff */
[----:B------:R-:W-:-:S04]  /*11110*/  IMAD R8, R10, R3, 0x1 ;  /* 0x000000010a087424 */ /* 0x000fc800078e0203 */
[----:B------:R-:W-:-:S05]  /*11120*/  IMAD R8, R203, -0x2, R8 ;  /* 0xfffffffecb087824 */ /* 0x000fca00078e0208 */
[----:B------:R-:W-:Y:S01]  /*11130*/  IADD3 R15, -R192, R8, R193 ;  /* 0x00000008c00f7210 */ /* 0x000fe20007ffe1c1 */
[----:B------:R-:W-:Y:S01]  /*11140*/  VIADD R8, R6, 0x180 ;  /* 0x0000018006087836 */ /* 0x000fe20000000000 */
[----:B------:R-:W-:Y:S02]  /*11150*/  WARPGROUP.DEPBAR.LE gsb0, 0x0 ;  /* 0x00008000000079c5 */ /* 0x000fe40000010000 */
[----:B------:R-:W-:-:S06]  /*11160*/  WARPGROUP.ARRIVE ;  /* 0x00000000000079c5 */ /* 0x000fcc0000000000 */
[----:B------:R-:W-:Y:S01]  /*11170*/  HGMMA.64x128x16.F32.BF16 R88, R172, gdesc[UR4].tnspB, R88, gsb0 ;  /* 0x41e00004ac587df0 */ /* 0x000fe20008001858 */
[----:B------:R-:W-:Y:S02]  /*11180*/  R2UR UR6, R8 ;  /* 0x00000000080672ca */ /* 0x000fe400000e0000 */
[----:B------:R-:W-:Y:S01]  /*11190*/  R2UR UR7, R9 ;  /* 0x00000000090772ca */ /* 0x000fe200000e0000 */
[----:B------:R-:W-:Y:S01]  /*111a0*/  IMAD.MOV.U32 R9, RZ, RZ, 0x40000040 ;  /* 0x40000040ff097424 */ /* 0x000fe200078e00ff */
[----:B------:R-:W-:Y:S02]  /*111b0*/  WARPGROUP.DEPBAR.LE gsb0, 0x0 ;  /* 0x00008000000079c5 */ /* 0x000fe40000010000 */
[----:B------:R-:W-:Y:S01]  /*111c0*/  WARPGROUP.ARRIVE ;  /* 0x00000000000079c5 */ /* 0x000fe20000000000 */
[----:B------:R-:W0:Y:S04]  /*111d0*/  SHFL.IDX PT, R172, R20, RZ, 0x1c1f ;  /* 0x001c1fff14ac7589 */ /* 0x000e2800000e0000 */
[----:B------:R-:W1:Y:S04]  /*111e0*/  SHFL.IDX PT, R20, R20, 0x1, 0x1c1f ;  /* 0x003c1f0014147f89 */ /* 0x000e6800000e0000 */
[----:B------:R-:W-:Y:S01]  /*111f0*/  HGMMA.64x128x16.F32.BF16 R88, R168, gdesc[UR4].tnspB, R88, gsb0 ;  /* 0x41e00004a8587df0 */ /* 0x000fe20008001858 */
[----:B------:R-:W-:Y:S01]  /*11200*/  R2UR UR7, R9 ;  /* 0x00000000090772ca */ /* 0x000fe200000e0000 */
[----:B------:R-:W-:-:S02]  /*11210*/  IMAD.MOV.U32 R9, RZ, RZ, 0x40000040 ;  /* 0x40000040ff097424 */ /* 0x000fc400078e00ff */
[C---:B0-----:R-:W-:Y:S02]  /*11220*/  IMAD.IADD R3, R15.reuse, 0x1, R172 ;  /* 0x000000010f037824 */ /* 0x041fe400078e02ac */
[----:B-1----:R-:W-:-:S03]  /*11230*/  IMAD.IADD R15, R15, 0x1, R20 ;  /* 0x000000010f0f7824 */ /* 0x002fc600078e0214 */
[C---:B------:R-:W-:Y:S01]  /*11240*/  ISETP.GT.AND P3, PT, R3.reuse, RZ, PT ;  /* 0x000000ff0300720c */ /* 0x040fe20003f64270 */
[----:B------:R-:W-:Y:S01]  /*11250*/  VIADD R20, R6, 0x300 ;  /* 0x0000030006147836 */ /* 0x000fe20000000000 */
[C---:B------:R-:W-:Y:S02]  /*11260*/  ISETP.GT.AND P4, PT, R3.reuse, 0x1, PT ;  /* 0x000000010300780c */ /* 0x040fe40003f84270 */
[----:B------:R-:W-:Y:S02]  /*11270*/  FSEL R24, R24, -INF , P3 ;  /* 0xff80000018187808 */ /* 0x000fe40001800000 */
[----:B------:R-:W-:Y:S02]  /*11280*/  ISETP.GT.AND P3, PT, R3, 0x8, PT ;  /* 0x000000080300780c */ /* 0x000fe40003f64270 */
[----:B------:R-:W-:Y:S02]  /*11290*/  FSEL R172, R25, -INF , P4 ;  /* 0xff80000019ac7808 */ /* 0x000fe40002000000 */
[----:B------:R-:W-:-:S02]  /*112a0*/  FMNMX.FTZ R7, R24, R11, !PT ;  /* 0x0000000b18077209 */ /* 0x000fc40007810000 */
[C---:B------:R-:W-:Y:S02]  /*112b0*/  ISETP.GT.AND P4, PT, R3.reuse, 0x9, PT ;  /* 0x000000090300780c */ /* 0x040fe40003f84270 */
[----:B------:R-:W-:Y:S02]  /*112c0*/  FSEL R28, R28, -INF , P3 ;  /* 0xff8000001c1c7808 */ /* 0x000fe40001800000 */
[----:B------:R-:W-:Y:S02]  /*112d0*/  FMNMX.FTZ R7, R172, R7, !PT ;  /* 0x00000007ac077209 */ /* 0x000fe40007810000 */
        /* <DEDUP_REMOVED lines=13> */
[----:B------:R-:W-:Y:S02]  /*113b0*/  FMNMX.FTZ R7, R36, R7, !PT ;  /* 0x0000000724077209 */ /* 0x000fe40007810000 */
[----:B------:R-:W-:-:S02]  /*113c0*/  FSEL R40, R40, -INF , P3 ;  /* 0xff80000028287808 */ /* 0x000fc40001800000 */
[----:B------:R-:W-:Y:S02]  /*113d0*/  ISETP.GT.AND P3, PT, R3, 0x28, PT ;  /* 0x000000280300780c */ /* 0x000fe40003f64270 */
[----:B------:R-:W-:Y:S02]  /*113e0*/  ISETP.GT.AND P5, PT, R15, RZ, PT ;  /* 0x000000ff0f00720c */ /* 0x000fe40003fa4270 */
[----:B------:R-:W-:Y:S02]  /*113f0*/  FSEL R44, R44, -INF , P3 ;  /* 0xff8000002c2c7808 */ /* 0x000fe40001800000 */
[----:B------:R-:W-:Y:S02]  /*11400*/  ISETP.GT.AND P3, PT, R3, 0x30, PT ;  /* 0x000000300300780c */ /* 0x000fe40003f64270 */
[----:B------:R-:W-:Y:S02]  /*11410*/  FSEL R26, R26, -INF , P5 ;  /* 0xff8000001a1a7808 */ /* 0x000fe40002800000 */
[----:B------:R-:W-:-:S02]  /*11420*/  FSEL R48, R48, -INF , P3 ;  /* 0xff80000030307808 */ /* 0x000fc40001800000 */
[----:B------:R-:W-:Y:S02]  /*11430*/  ISETP.GT.AND P3, PT, R3, 0x38, PT ;  /* 0x000000380300780c */ /* 0x000fe40003f64270 */
[----:B------:R-:W-:Y:S02]  /*11440*/  ISETP.GT.AND P5, PT, R15, 0x8, PT ;  /* 0x000000080f00780c */ /* 0x000fe40003fa4270 */
        /* <DEDUP_REMOVED lines=23> */
[C---:B------:R-:W-:Y:S02]  /*115c0*/  ISETP.GT.AND P5, PT, R15.reuse, 0x28, PT ;  /* 0x000000280f00780c */ /* 0x040fe40003fa4270 */
[----:B------:R-:W-:Y:S02]  /*115d0*/  FSEL R84, R84, -INF , P3 ;  /* 0xff80000054547808 */ /* 0x000fe40001800000 */
[----:B------:R-:W-:Y:S02]  /*115e0*/  FSEL R46, R46, -INF , P5 ;  /* 0xff8000002e2e7808 */ /* 0x000fe40002800000 */
[----:B------:R-:W-:Y:S01]  /*115f0*/  ISETP.GT.AND P5, PT, R15, 0x30, PT ;  /* 0x000000300f00780c */ /* 0x000fe20003fa4270 */
[----:B------:R-:W-:Y:S02]  /*11600*/  WARPGROUP.DEPBAR.LE gsb0, 0x0 ;  /* 0x00008000000079c5 */ /* 0x000fe40000010000 */
[----:B------:R-:W-:Y:S01]  /*11610*/  FSEL R168, R37, -INF , P4 ;  /* 0xff80000025a87808 */ /* 0x000fe20002000000 */
[----:B------:R-:W-:Y:S01]  /*11620*/  WARPGROUP.ARRIVE ;  /* 0x00000000000079c5 */ /* 0x000fe20000000000 */
[----:B------:R-:W-:-:S02]  /*11630*/  ISETP.GT.AND P4, PT, R3, 0x21, PT ;  /* 0x000000210300780c */ /* 0x000fc40003f84270 */
[----:B------:R-:W-:Y:S02]  /*11640*/  FMNMX.FTZ R7, R168, R7, !PT ;  /* 0x00000007a8077209 */ /* 0x000fe40007810000 */
[----:B------:R-:W-:Y:S02]  /*11650*/  FSEL R170, R41, -INF , P4 ;  /* 0xff80000029aa7808 */ /* 0x000fe40002000000 */
[----:B------:R-:W-:Y:S02]  /*11660*/  FMNMX.FTZ R7, R40, R7, !PT ;  /* 0x0000000728077209 */ /* 0x000fe40007810000 */
[----:B------:R-:W-:Y:S02]  /*11670*/  ISETP.GT.AND P4, PT, R3, 0x29, PT ;  /* 0x000000290300780c */ /* 0x000fe40003f84270 */
[----:B------:R-:W-:Y:S02]  /*11680*/  FMNMX.FTZ R7, R170, R7, !PT ;  /* 0x00000007aa077209 */ /* 0x000fe40007810000 */
[----:B------:R-:W-:-:S02]  /*11690*/  FSEL R178, R45, -INF , P4 ;  /* 0xff8000002db27808 */ /* 0x000fc40002000000 */
[----:B------:R-:W-:Y:S02]  /*116a0*/  FMNMX.FTZ R7, R44, R7, !PT ;  /* 0x000000072c077209 */ /* 0x000fe40007810000 */
[----:B------:R-:W-:Y:S02]  /*116b0*/  ISETP.GT.AND P4, PT, R3, 0x31, PT ;  /* 0x000000310300780c */ /* 0x000fe40003f84270 */
[----:B------:R-:W-:Y:S02]  /*116c0*/  FMNMX.FTZ R7, R178, R7, !PT ;  /* 0x00000007b2077209 */ /* 0x000fe40007810000 */
[----:B------:R-:W-:Y:S02]  /*116d0*/  FSEL R180, R49, -INF , P4 ;  /* 0xff80000031b47808 */ /* 0x000fe40002000000 */
[----:B------:R-:W-:Y:S02]  /*116e0*/  FMNMX.FTZ R7, R48, R7, !PT ;  /* 0x0000000730077209 */ /* 0x000fe40007810000 */
        /* <DEDUP_REMOVED lines=21> */
[----:B------:R-:W-:Y:S01]  /*11840*/  FMNMX.FTZ R7, R69, R8, !PT ;  /* 0x0000000845077209 */ /* 0x000fe20007810000 */
[----:B------:R-:W-:Y:S01]  /*11850*/  VIADD R8, R6, 0x200 ;  /* 0x0000020006087836 */ /* 0x000fe20000000000 */
[----:B------:R-:W-:Y:S02]  /*11860*/  FSEL R73, R73, -INF , P4 ;  /* 0xff80000049497808 */ /* 0x000fe40002000000 */
[----:B------:R-:W-:Y:S02]  /*11870*/  FMNMX.FTZ R7, R72, R7, !PT ;  /* 0x0000000748077209 */ /* 0x000fe40007810000 */
[----:B------:R-:W-:-:S02]  /*11880*/  R2UR UR6, R8 ;  /* 0x00000000080672ca */ /* 0x000fc400000e0000 */
[----:B------:R-:W-:Y:S02]  /*11890*/  ISETP.GT.AND P4, PT, R3, 0x69, PT ;  /* 0x000000690300780c */ /* 0x000fe40003f84270 */
[----:B------:R-:W-:Y:S02]  /*118a0*/  FMNMX.FTZ R7, R73, R7, !PT ;  /* 0x0000000749077209 */ /* 0x000fe40007810000 */
[----:B------:R-:W-:Y:S02]  /*118b0*/  FSEL R77, R77, -INF , P4 ;  /* 0xff8000004d4d7808 */ /* 0x000fe40002000000 */
[----:B------:R-:W-:Y:S02]  /*118c0*/  FMNMX.FTZ R8, R76, R7, !PT ;  /* 0x000000074c087209 */ /* 0x000fe40007810000 */
[----:B------:R-:W-:Y:S02]  /*118d0*/  ISETP.GT.AND P4, PT, R3, 0x71, PT ;  /* 0x000000710300780c */ /* 0x000fe40003f84270 */
[----:B------:R-:W-:Y:S01]  /*118e0*/  FMNMX.FTZ R7, R77, R8, !PT ;  /* 0x000000084d077209 */ /* 0x000fe20007810000 */
[----:B------:R-:W-:Y:S01]  /*118f0*/  HGMMA.64x128x16.F32.BF16 R88, R152, gdesc[UR4].tnspB, R88, gsb0 ;  /* 0x41e0000498587df0 */ /* 0x000fe20008001858 */
[----:B------:R-:W-:-:S02]  /*11900*/  FSEL R81, R81, -INF , P4 ;  /* 0xff80000051517808 */ /* 0x000fc40002000000 */
[----:B------:R-:W-:Y:S02]  /*11910*/  FMNMX.FTZ R8, R80, R7, !PT ;  /* 0x0000000750087209 */ /* 0x000fe40007810000 */
[----:B------:R-:W-:Y:S02]  /*11920*/  ISETP.GT.AND P4, PT, R3, 0x79, PT ;  /* 0x000000790300780c */ /* 0x000fe40003f84270 */
[----:B------:R-:W-:Y:S02]  /*11930*/  FMNMX.FTZ R3, R81, R8, !PT ;  /* 0x0000000851037209 */ /* 0x000fe40007810000 */
[----:B------:R-:W-:Y:S02]  /*11940*/  R2UR UR7, R9 ;  /* 0x00000000090772ca */ /* 0x000fe400000e0000 */
[----:B------:R-:W-:Y:S02]  /*11950*/  FMNMX.FTZ R3, R84, R3, !PT ;  /* 0x0000000354037209 */ /* 0x000fe40007810000 */
[----:B------:R-:W-:-:S02]  /*11960*/  FSEL R50, R50, -INF , P5 ;  /* 0xff80000032327808 */ /* 0x000fc40002800000 */
[----:B------:R-:W-:-:S04]  /*11970*/  ISETP.GT.AND P5, PT, R15, 0x38, PT ;  /* 0x000000380f00780c */ /* 0x000fc80003fa4270 */
[----:B------:R-:W-:Y:S02]  /*11980*/  FSEL R54, R54, -INF , P5 ;  /* 0xff80000036367808 */ /* 0x000fe40002800000 */
        /* <DEDUP_REMOVED lines=15> */
[----:B------:R-:W-:Y:S01]  /*11a80*/  FSEL R86, R86, -INF , P5 ;  /* 0xff80000056567808 */ /* 0x000fe20002800000 */
[----:B------:R-:W-:Y:S02]  /*11a90*/  WARPGROUP.DEPBAR.LE gsb0, 0x0 ;  /* 0x00008000000079c5 */ /* 0x000fe40000010000 */
[----:B------:R-:W-:Y:S01]  /*11aa0*/  FSEL R152, R85, -INF , P4 ;  /* 0xff80000055987808 */ /* 0x000fe20002000000 */
[----:B------:R-:W-:Y:S01]  /*11ab0*/  WARPGROUP.ARRIVE ;  /* 0x00000000000079c5 */ /* 0x000fe20000000000 */
[----:B------:R-:W-:Y:S02]  /*11ac0*/  ISETP.GT.AND P4, PT, R15, 0x1, PT ;  /* 0x000000010f00780c */ /* 0x000fe40003f84270 */
[----:B------:R-:W-:Y:S01]  /*11ad0*/  FMNMX.FTZ R21, R152, R3, !PT ;  /* 0x0000000398157209 */ /* 0x000fe20007810000 */
[----:B------:R-:W-:Y:S01]  /*11ae0*/  IMAD.U32 R3, RZ, RZ, UR44 ;  /* 0x0000002cff037e24 */ /* 0x000fe2000f8e00ff */
[----:B------:R-:W-:Y:S02]  /*11af0*/  FSEL R154, R27, -INF , P4 ;  /* 0xff8000001b9a7808 */ /* 0x000fe40002000000 */
[----:B------:R-:W-:Y:S01]  /*11b00*/  ISETP.GT.AND P4, PT, R15, 0x9, PT ;  /* 0x000000090f00780c */ /* 0x000fe20003f84270 */
[----:B------:R-:W0:Y:S02]  /*11b10*/  SHFL.BFLY PT, R8, R21, 0x2, 0x1f ;  /* 0x0c401f0015087f89 */ /* 0x000e2400000e0000 */
[----:B0-----:R-:W-:-:S02]  /*11b20*/  FMNMX.FTZ R33, R21, R8, !PT ;  /* 0x0000000815217209 */ /* 0x001fc40007810000 */
[----:B------:R-:W-:-:S03]  /*11b30*/  FMNMX.FTZ R21, R26, R12, !PT ;  /* 0x0000000c1a157209 */ /* 0x000fc60007810000 */
[----:B------:R-:W0:Y:S01]  /*11b40*/  SHFL.BFLY PT, R8, R33, 0x1, 0x1f ;  /* 0x0c201f0021087f89 */ /* 0x000e2200000e0000 */
[----:B------:R-:W-:-:S04]  /*11b50*/  FMNMX.FTZ R21, R154, R21, !PT ;  /* 0x000000159a157209 */ /* 0x000fc80007810000 */
[----:B------:R-:W-:Y:S02]  /*11b60*/  FMNMX.FTZ R21, R30, R21, !PT ;  /* 0x000000151e157209 */ /* 0x000fe40007810000 */
[----:B0-----:R-:W-:Y:S01]  /*11b70*/  FMNMX.FTZ R7, R33, R8, !PT ;  /* 0x0000000821077209 */ /* 0x001fe20007810000 */
[----:B------:R-:W-:-:S03]  /*11b80*/  VIADD R8, R6, 0x280 ;  /* 0x0000028006087836 */ /* 0x000fc60000000000 */
[C---:B------:R-:W-:Y:S01]  /*11b90*/  FSETP.NEU.FTZ.AND P3, PT, R7.reuse, -INF , PT ;  /* 0xff8000000700780b */ /* 0x040fe20003f7d000 */
[----:B------:R-:W-:Y:S01]  /*11ba0*/  FMUL.FTZ R29, R7, R3 ;  /* 0x00000003071d7220 */ /* 0x000fe20000410000 */
[----:B------:R-:W-:-:S04]  /*11bb0*/  R2UR UR6, R8 ;  /* 0x00000000080672ca */ /* 0x000fc800000e0000 */
[----:B------:R-:W-:-:S05]  /*11bc0*/  FSEL R29, R29, RZ, P3 ;  /* 0x000000ff1d1d7208 */ /* 0x000fca0001800000 */
[-CC-:B------:R-:W-:Y:S01]  /*11bd0*/  FFMA.FTZ R9, R28, R3.reuse, -R29.reuse ;  /* 0x000000031c097223 */ /* 0x180fe2000001081d */
[-CC-:B------:R-:W-:Y:S01]  /*11be0*/  FFMA.FTZ R28, R174, R3.reuse, -R29.reuse ;  /* 0x00000003ae1c7223 */ /* 0x180fe2000001081d */
[-CC-:B------:R-:W-:Y:S01]  /*11bf0*/  FFMA.FTZ R27, R32, R3.reuse, -R29.reuse ;  /* 0x00000003201b7223 */ /* 0x180fe2000001081d */
[-CC-:B------:R-:W-:Y:S01]  /*11c00*/  FFMA.FTZ R32, R168, R3.reuse, -R29.reuse ;  /* 0x00000003a8207223 */ /* 0x180fe2000001081d */
[----:B------:R-:W-:Y:S01]  /*11c10*/  HGMMA.64x128x16.F32.BF16 R88, R156, gdesc[UR4].tnspB, R88, gsb0 ;  /* 0x41e000049c587df0 */ /* 0x000fe20008001858 */
[-CC-:B------:R-:W-:Y:S01]  /*11c20*/  FFMA.FTZ R25, R24, R3.reuse, -R29.reuse ;  /* 0x0000000318197223 */ /* 0x180fe2000001081d */
[-CC-:B------:R-:W-:Y:S01]  /*11c30*/  FFMA.FTZ R24, R172, R3.reuse, -R29.reuse ;  /* 0x00000003ac187223 */ /* 0x180fe2000001081d */
[-CC-:B------:R-:W-:Y:S01]  /*11c40*/  FFMA.FTZ R172, R40, R3.reuse, -R29.reuse ;  /* 0x0000000328ac7223 */ /* 0x180fe2000001081d */
[-CC-:B------:R-:W-:Y:S01]  /*11c50*/  FFMA.FTZ R40, R178, R3.reuse, -R29.reuse ;  /* 0x00000003b2287223 */ /* 0x180fe2000001081d */
[-CC-:B------:R-:W-:Y:S01]  /*11c60*/  FFMA.FTZ R37, R48, R3.reuse, -R29.reuse ;  /* 0x0000000330257223 */ /* 0x180fe2000001081d */
[----:B------:R-:W-:Y:S01]  /*11c70*/  FFMA.FTZ R48, R232, R3, -R29 ;  /* 0x00000003e8307223 */ /* 0x000fe2000001081d */
[----:B------:R-:W-:Y:S01]  /*11c80*/  R2UR UR6, R20 ;  /* 0x00000000140672ca */ /* 0x000fe200000e0000 */
[----:B------:R-:W-:-:S02]  /*11c90*/  VIADD R20, R6, 0x380 ;  /* 0x0000038006147836 */ /* 0x000fc40000000000 */
        /* <DEDUP_REMOVED lines=27> */
[----:B------:R-:W-:Y:S01]  /*11e50*/  MUFU.EX2 R52, R52 ;  /* 0x0000003400347308 */ /* 0x000fe20000000800 */
[----:B------:R-:W-:-:S02]  /*11e60*/  WARPGROUP.DEPBAR.LE gsb0, 0x0 ;  /* 0x00008000000079c5 */ /* 0x000fc40000010000 */
[----:B------:R-:W-:Y:S01]  /*11e70*/  FSEL R156, R31, -INF , P4 ;  /* 0xff8000001f9c7808 */ /* 0x000fe20002000000 */
[--C-:B------:R-:W-:Y:S01]  /*11e80*/  FFMA.FTZ R31, R36, R3, -R29.reuse ;  /* 0x00000003241f7223 */ /* 0x100fe2000001081d */
[----:B------:R-:W-:Y:S01]  /*11e90*/  ISETP.GT.AND P4, PT, R15, 0x11, PT ;  /* 0x000000110f00780c */ /* 0x000fe20003f84270 */
[----:B------:R-:W-:Y:S01]  /*11ea0*/  WARPGROUP.ARRIVE ;  /* 0x00000000000079c5 */ /* 0x000fe20000000000 */
[----:B------:R-:W-:Y:S01]  /*11eb0*/  FMNMX.FTZ R21, R156, R21, !PT ;  /* 0x000000159c157209 */ /* 0x000fe20007810000 */
[----:B------:R-:W-:Y:S01]  /*11ec0*/  MUFU.EX2 R56, R56 ;  /* 0x0000003800387308 */ /* 0x000fe20000000800 */
[----:B------:R-:W-:Y:S01]  /*11ed0*/  FSEL R158, R35, -INF , P4 ;  /* 0xff800000239e7808 */ /* 0x000fe20002000000 */
[--C-:B------:R-:W-:Y:S01]  /*11ee0*/  FFMA.FTZ R35, R44, R3, -R29.reuse ;  /* 0x000000032c237223 */ /* 0x100fe2000001081d */
[----:B------:R-:W-:Y:S01]  /*11ef0*/  FMNMX.FTZ R21, R34, R21, !PT ;  /* 0x0000001522157209 */ /* 0x000fe20007810000 */
[----:B------:R-:W-:Y:S01]  /*11f00*/  FFMA.FTZ R44, R180, R3, -R29 ;  /* 0x00000003b42c7223 */ /* 0x000fe2000001081d */
[----:B------:R-:W-:-:S02]  /*11f10*/  ISETP.GT.AND P4, PT, R15, 0x19, PT ;  /* 0x000000190f00780c */ /* 0x000fc40003f84270 */
[----:B------:R-:W-:Y:S01]  /*11f20*/  FMNMX.FTZ R21, R158, R21, !PT ;  /* 0x000000159e157209 */ /* 0x000fe20007810000 */
[----:B------:R-:W-:Y:S01]  /*11f30*/  MUFU.EX2 R31, R31 ;  /* 0x0000001f001f7308 */ /* 0x000fe20000000800 */
[----:B------:R-:W-:Y:S01]  /*11f40*/  FSEL R174, R39, -INF , P4 ;  /* 0xff80000027ae7808 */ /* 0x000fe20002000000 */
[--C-:B------:R-:W-:Y:S01]  /*11f50*/  FFMA.FTZ R39, R182, R3, -R29.reuse ;  /* 0x00000003b6277223 */ /* 0x100fe2000001081d */
[----:B------:R-:W-:Y:S02]  /*11f60*/  FMNMX.FTZ R21, R38, R21, !PT ;  /* 0x0000001526157209 */ /* 0x000fe40007810000 */
[----:B------:R-:W-:Y:S02]  /*11f70*/  ISETP.GT.AND P4, PT, R15, 0x21, PT ;  /* 0x000000210f00780c */ /* 0x000fe40003f84270 */
        /* <DEDUP_REMOVED lines=11> */
[----:B------:R-:W-:Y:S01]  /*12030*/  FMNMX.FTZ R21, R46, R21, !PT ;  /* 0x000000152e157209 */ /* 0x000fe20007810000 */
[----:B------:R-:W-:Y:S01]  /*12040*/  FFMA.FTZ R72, R81, R3, -R29 ;  /* 0x0000000351487223 */ /* 0x000fe2000001081d */
[----:B------:R-:W-:Y:S02]  /*12050*/  ISETP.GT.AND P4, PT, R15, 0x31, PT ;  /* 0x000000310f00780c */ /* 0x000fe40003f84270 */
[----:B------:R-:W-:Y:S01]  /*12060*/  FMNMX.FTZ R21, R168, R21, !PT ;  /* 0x00000015a8157209 */ /* 0x000fe20007810000 */
[----:B------:R-:W-:Y:S01]  /*12070*/  MUFU.EX2 R39, R39 ;  /* 0x0000002700277308 */ /* 0x000fe20000000800 */
[----:B------:R-:W-:-:S02]  /*12080*/  FSEL R51, R51, -INF , P4 ;  /* 0xff80000033337808 */ /* 0x000fc40002000000 */
[----:B------:R-:W-:Y:S02]  /*12090*/  FMNMX.FTZ R8, R50, R21, !PT ;  /* 0x0000001532087209 */ /* 0x000fe40007810000 */
[----:B------:R-:W-:Y:S02]  /*120a0*/  ISETP.GT.AND P4, PT, R15, 0x39, PT ;  /* 0x000000390f00780c */ /* 0x000fe40003f84270 */
[----:B------:R-:W-:Y:S01]  /*120b0*/  FMNMX.FTZ R21, R51, R8, !PT ;  /* 0x0000000833157209 */ /* 0x000fe20007810000 */
[----:B------:R-:W-:Y:S01]  /*120c0*/  MUFU.EX2 R43, R43 ;  /* 0x0000002b002b7308 */ /* 0x000fe20000000800 */
[----:B------:R-:W-:Y:S02]  /*120d0*/  FSEL R55, R55, -INF , P4 ;  /* 0xff80000037377808 */ /* 0x000fe40002000000 */
[----:B------:R-:W-:Y:S02]  /*120e0*/  FMNMX.FTZ R8, R54, R21, !PT ;  /* 0x0000001536087209 */ /* 0x000fe40007810000 */
[----:B------:R-:W-:-:S02]  /*120f0*/  ISETP.GT.AND P4, PT, R15, 0x41, PT ;  /* 0x000000410f00780c */ /* 0x000fc40003f84270 */
[----:B------:R-:W-:Y:S01]  /*12100*/  FMNMX.FTZ R21, R55, R8, !PT ;  /* 0x0000000837157209 */ /* 0x000fe20007810000 */
[----:B------:R-:W-:Y:S01]  /*12110*/  MUFU.EX2 R45, R45 ;  /* 0x0000002d002d7308 */ /* 0x000fe20000000800 */
[----:B------:R-:W-:Y:S02]  /*12120*/  FSEL R59, R59, -INF , P4 ;  /* 0xff8000003b3b7808 */ /* 0x000fe40002000000 */
[----:B------:R-:W-:Y:S02]  /*12130*/  FMNMX.FTZ R8, R58, R21, !PT ;  /* 0x000000153a087209 */ /* 0x000fe40007810000 */
        /* <DEDUP_REMOVED lines=35> */
[----:B0-----:R-:W-:Y:S02]  /*12370*/  F2FP.BF16.F32.PACK_AB R152, R48, R41 ;  /* 0x000000293098723e */ /* 0x001fe400000010ff */
[----:B------:R-:W-:Y:S01]  /*12380*/  FMNMX.FTZ R21, R232, R21, !PT ;  /* 0x00000015e8157209 */ /* 0x000fe20007810000 */
[----:B------:R0:W-:Y:S04]  /*12390*/  MUFU.EX2 R15, R60 ;  /* 0x0000003c000f7308 */ /* 0x0001e80000000800 */
[----:B------:R-:W1:Y:S04]  /*123a0*/  SHFL.BFLY PT, R8, R21, 0x2, 0x1f ;  /* 0x0c401f0015087f89 */ /* 0x000e6800000e0000 */
[----:B------:R-:W-:Y:S01]  /*123b0*/  MUFU.EX2 R76, R76 ;  /* 0x0000004c004c7308 */ /* 0x000fe20000000800 */
[----:B0-----:R-:W-:-:S07]  /*123c0*/  FFMA.FTZ R60, R69, R3, -R29 ;  /* 0x00000003453c7223 */ /* 0x001fce000001081d */
[----:B------:R-:W-:Y:S01]  /*123d0*/  MUFU.EX2 R60, R60 ;  /* 0x0000003c003c7308 */ /* 0x000fe20000000800 */
[----:B-1----:R-:W-:-:S05]  /*123e0*/  FMNMX.FTZ R8, R21, R8, !PT ;  /* 0x0000000815087209 */ /* 0x002fca0007810000 */
[----:B------:R-:W0:Y:S02]  /*123f0*/  SHFL.BFLY PT, R21, R8, 0x1, 0x1f ;  /* 0x0c201f0008157f89 */ /* 0x000e2400000e0000 */
[----:B0-----:R-:W-:Y:S01]  /*12400*/  FMNMX.FTZ R8, R8, R21, !PT ;  /* 0x0000001508087209 */ /* 0x001fe20007810000 */
[----:B------:R-:W-:-:S03]  /*12410*/  IMAD.MOV.U32 R21, RZ, RZ, 0x40000040 ;  /* 0x40000040ff157424 */ /* 0x000fc600078e00ff */
[C---:B------:R-:W-:Y:S01]  /*12420*/  FSETP.NEU.FTZ.AND P4, PT, R8.reuse, -INF , PT ;  /* 0xff8000000800780b */ /* 0x040fe20003f9d000 */
[----:B------:R-:W-:Y:S01]  /*12430*/  FMUL.FTZ R61, R8, R3 ;  /* 0x00000003083d7220 */ /* 0x000fe20000410000 */
[----:B------:R-:W-:Y:S01]  /*12440*/  R2UR UR7, R21 ;  /* 0x00000000150772ca */ /* 0x000fe200000e0000 */
[----:B------:R-:W-:-:S03]  /*12450*/  IMAD.MOV.U32 R21, RZ, RZ, 0x40000040 ;  /* 0x40000040ff157424 */ /* 0x000fc600078e00ff */
[----:B------:R-:W-:-:S05]  /*12460*/  FSEL R29, R61, RZ, P4 ;  /* 0x000000ff3d1d7208 */ /* 0x000fca0002000000 */
[-CC-:B------:R-:W-:Y:S01]  /*12470*/  FFMA.FTZ R175, R46, R3.reuse, -R29.reuse ;  /* 0x000000032eaf7223 */ /* 0x180fe2000001081d */
[----:B------:R-:W-:Y:S01]  /*12480*/  FSEL R46, R7, RZ, P3 ;  /* 0x000000ff072e7208 */ /* 0x000fe20001800000 */
[-CC-:B------:R-:W-:Y:S01]  /*12490*/  FFMA.FTZ R26, R26, R3.reuse, -R29.reuse ;  /* 0x000000031a1a7223 */ /* 0x180fe2000001081d */
[-C--:B------:R-:W-:Y:S01]  /*124a0*/  FFMA.FTZ R181, R154, R3.reuse, -R29 ;  /* 0x000000039ab57223 */ /* 0x080fe2000001081d */
[----:B------:R-:W-:Y:S01]  /*124b0*/  HGMMA.64x128x16.F32.BF16 R88, R160, gdesc[UR4].tnspB, R88, gsb0 ;  /* 0x41e00004a0587df0 */ /* 0x000fe20008001858 */
[----:B------:R-:W-:Y:S01]  /*124c0*/  R2UR UR6, R20 ;  /* 0x00000000140672ca */ /* 0x000fe200000e0000 */
[----:B------:R-:W-:Y:S01]  /*124d0*/  FADD.FTZ R46, -R46, R11 ;  /* 0x0000000b2e2e7221 */ /* 0x000fe20000010100 */
[----:B------:R-:W-:Y:S01]  /*124e0*/  R2UR UR7, R21 ;  /* 0x00000000150772ca */ /* 0x000fe200000e0000 */
[----:B------:R-:W-:Y:S01]  /*124f0*/  MUFU.EX2 R26, R26 ;  /* 0x0000001a001a7308 */ /* 0x000fe20000000800 */
[----:B------:R-:W-:Y:S01]  /*12500*/  FSEL R11, R8, RZ, P4 ;  /* 0x000000ff080b7208 */ /* 0x000fe20002000000 */
[-C--:B------:R-:W-:Y:S01]  /*12510*/  FMUL.FTZ R6, R46, R3.reuse ;  /* 0x000000032e067220 */ /* 0x080fe20000410000 */
[-CC-:B------:R-:W-:Y:S01]  /*12520*/  FFMA.FTZ R183, R30, R3.reuse, -R29.reuse ;  /* 0x000000031eb77223 */ /* 0x180fe2000001081d */
[-CC-:B------:R-:W-:Y:S01]  /*12530*/  FFMA.FTZ R84, R156, R3.reuse, -R29.reuse ;  /* 0x000000039c547223 */ /* 0x180fe2000001081d */
[-CC-:B------:R-:W-:Y:S01]  /*12540*/  FFMA.FTZ R177, R34, R3.reuse, -R29.reuse ;  /* 0x0000000322b17223 */ /* 0x180fe2000001081d */
[----:B------:R-:W-:Y:S01]  /*12550*/  FADD.FTZ R12, -R11, R12 ;  /* 0x0000000c0b0c7221 */ /* 0x000fe20000010100 */
[----:B------:R-:W-:Y:S01]  /*12560*/  IADD3 R20, -R233, 0xb, RZ ;  /* 0x0000000be9147810 */ /* 0x000fe20007ffe1ff */
[----:B------:R-:W-:Y:S01]  /*12570*/  MUFU.EX2 R6, R6 ;  /* 0x0000000600067308 */ /* 0x000fe20000000800 */
[-C--:B------:R-:W-:Y:S01]  /*12580*/  FFMA.FTZ R30, R158, R3.reuse, -R29 ;  /* 0x000000039e1e7223 */ /* 0x080fe2000001081d */
[----:B------:R-:W-:Y:S01]  /*12590*/  FMUL.FTZ R11, R12, R3 ;  /* 0x000000030c0b7220 */ /* 0x000fe20000410000 */
[----:B------:R-:W-:-:S02]  /*125a0*/  @!P1 IMAD R12, R184, 0x8, R2 ;  /* 0x00000008b80c9824 */ /* 0x000fc400078e0202 */
[-CC-:B------:R-:W-:Y:S01]  /*125b0*/  FFMA.FTZ R179, R38, R3.reuse, -R29.reuse ;  /* 0x0000000326b37223 */ /* 0x180fe2000001081d */
[----:B------:R-:W-:Y:S02]  /*125c0*/  @!P1 IMAD R46, R14, 0x8, R2 ;  /* 0x000000080e2e9824 */ /* 0x000fe400078e0202 */
[-CC-:B------:R-:W-:Y:S01]  /*125d0*/  FFMA.FTZ R80, R174, R3.reuse, -R29.reuse ;  /* 0x00000003ae507223 */ /* 0x180fe2000001081d */
[----:B------:R-:W-:Y:S01]  /*125e0*/  @!P1 VIADD R12, R12, 0x28840 ;  /* 0x000288400c0c9836 */ /* 0x000fe20000000000 */
[----:B------:R-:W0:Y:S01]  /*125f0*/  MUFU.EX2 R11, R11 ;  /* 0x0000000b000b7308 */ /* 0x000e220000000800 */
[-CC-:B------:R-:W-:Y:S01]  /*12600*/  FFMA.FTZ R173, R42, R3.reuse, -R29.reuse ;  /* 0x000000032aad7223 */ /* 0x180fe2000001081d */
[-CC-:B------:R-:W-:Y:S01]  /*12610*/  FFMA.FTZ R42, R51, R3.reuse, -R29.reuse ;  /* 0x00000003332a7223 */ /* 0x180fe2000001081d */
[----:B------:R-:W-:Y:S01]  /*12620*/  FFMA.FTZ R34, R36, R3, -R29 ;  /* 0x0000000324227223 */ /* 0x000fe2000001081d */
[----:B------:R-:W-:Y:S01]  /*12630*/  @!P1 PRMT R21, RZ, 0x654, R12 ;  /* 0x00000654ff159816 */ /* 0x000fe2000000000c */
[----:B------:R-:W-:-:S02]  /*12640*/  @!P1 VIADD R46, R46, 0x28860 ;  /* 0x000288602e2e9836 */ /* 0x000fc40000000000 */
[-CC-:B------:R-:W-:Y:S01]  /*12650*/  FFMA.FTZ R36, R168, R3.reuse, -R29.reuse ;  /* 0x00000003a8247223 */ /* 0x180fe2000001081d */
[-CC-:B------:R-:W-:Y:S01]  /*12660*/  FFMA.FTZ R169, R50, R3.reuse, -R29.reuse ;  /* 0x0000000332a97223 */ /* 0x180fe2000001081d */
[----:B------:R-:W1:Y:S01]  /*12670*/  MUFU.EX2 R181, R181 ;  /* 0x000000b500b57308 */ /* 0x000e620000000800 */
[-CC-:B------:R-:W-:Y:S01]  /*12680*/  FFMA.FTZ R171, R54, R3.reuse, -R29.reuse ;  /* 0x0000000336ab7223 */ /* 0x180fe2000001081d */
[----:B------:R-:W-:Y:S01]  /*12690*/  @!P1 PRMT R46, RZ, 0x654, R46 ;  /* 0x00000654ff2e9816 */ /* 0x000fe2000000002e */
[-CC-:B------:R-:W-:Y:S01]  /*126a0*/  FFMA.FTZ R38, R55, R3.reuse, -R29.reuse ;  /* 0x0000000337267223 */ /* 0x180fe2000001081d */
[-CC-:B------:R-:W-:Y:S01]  /*126b0*/  FFMA.FTZ R153, R58, R3.reuse, -R29.reuse ;  /* 0x000000033a997223 */ /* 0x180fe2000001081d */
[-CC-:B------:R-:W-:Y:S01]  /*126c0*/  FFMA.FTZ R59, R59, R3.reuse, -R29.reuse ;  /* 0x000000033b3b7223 */ /* 0x180fe2000001081d */
[-CC-:B------:R-:W-:Y:S01]  /*126d0*/  FFMA.FTZ R155, R62, R3.reuse, -R29.reuse ;  /* 0x000000033e9b7223 */ /* 0x180fe2000001081d */
[-CC-:B------:R-:W-:Y:S01]  /*126e0*/  FFMA.FTZ R157, R66, R3.reuse, -R29.reuse ;  /* 0x00000003429d7223 */ /* 0x180fe2000001081d */
[----:B------:R-:W2:Y:S01]  /*126f0*/  MUFU.EX2 R183, R183 ;  /* 0x000000b700b77308 */ /* 0x000ea20000000800 */
[----:B0-----:R-:W-:Y:S01]  /*12700*/  FFMA.FTZ R0, R11, R0, R26 ;  /* 0x000000000b007223 */ /* 0x001fe2000001001a */
[-CC-:B------:R-:W-:Y:S01]  /*12710*/  FFMA.FTZ R159, R70, R3.reuse, -R29.reuse ;  /* 0x00000003469f7223 */ /* 0x180fe2000001081d */
[-CC-:B------:R-:W-:Y:S01]  /*12720*/  FFMA.FTZ R78, R78, R3.reuse, -R29.reuse ;  /* 0x000000034e4e7223 */ /* 0x180fe2000001081d */
[-CC-:B------:R-:W-:Y:S01]  /*12730*/  FFMA.FTZ R82, R82, R3.reuse, -R29.reuse ;  /* 0x0000000352527223 */ /* 0x180fe2000001081d */
[--C-:B------:R-:W-:Y:S01]  /*12740*/  FFMA.FTZ R83, R83, R3, -R29.reuse ;  /* 0x0000000353537223 */ /* 0x100fe2000001081d */
[----:B------:R-:W-:Y:S01]  /*12750*/  F2FP.BF16.F32.PACK_AB R154, R52, R15 ;  /* 0x0000000f349a723e */ /* 0x000fe200000010ff */
[-CC-:B------:R-:W-:Y:S01]  /*12760*/  FFMA.FTZ R86, R86, R3.reuse, -R29.reuse ;  /* 0x0000000356567223 */ /* 0x180fe2000001081d */
[----:B------:R-:W0:Y:S01]  /*12770*/  MUFU.EX2 R84, R84 ;  /* 0x0000005400547308 */ /* 0x000e220000000800 */
[C---:B-1----:R-:W-:Y:S01]  /*12780*/  FADD.FTZ R14, R181.reuse, R0 ;  /* 0x00000000b50e7221 */ /* 0x042fe20000010000 */
[----:B------:R-:W-:Y:S01]  /*12790*/  FFMA.FTZ R0, R178, R3, -R29 ;  /* 0x00000003b2007223 */ /* 0x000fe2000001081d */
[----:B------:R-:W-:-:S02]  /*127a0*/  F2FP.BF16.F32.PACK_AB R181, R181, R26 ;  /* 0x0000001ab5b5723e */ /* 0x000fc400000010ff */
[C---:B------:R-:W-:Y:S01]  /*127b0*/  ISETP.GT.AND P3, PT, R10.reuse, R13, PT ;  /* 0x0000000d0a00720c */ /* 0x040fe20003f64270 */
[----:B------:R-:W-:Y:S01]  /*127c0*/  VIADD R10, R10, 0xffffffff ;  /* 0xffffffff0a0a7836 */ /* 0x000fe20000000000 */
[----:B------:R-:W-:Y:S01]  /*127d0*/  F2FP.BF16.F32.PACK_AB R178, R32, R31 ;  /* 0x0000001f20b2723e */ /* 0x000fe200000010ff */
[----:B------:R-:W1:Y:S01]  /*127e0*/  MUFU.EX2 R177, R177 ;  /* 0x000000b100b17308 */ /* 0x000e620000000800 */
[----:B--2---:R-:W-:Y:S01]  /*127f0*/  FADD.FTZ R51, R183, R14 ;  /* 0x0000000eb7337221 */ /* 0x004fe20000010000 */
[----:B------:R-:W-:Y:S02]  /*12800*/  F2FP.BF16.F32.PACK_AB R174, R40, R35 ;  /* 0x0000002328ae723e */ /* 0x000fe400000010ff */
[----:B------:R-:W-:Y:S02]  /*12810*/  F2FP.BF16.F32.PACK_AB R168, R44, R37 ;  /* 0x000000252ca8723e */ /* 0x000fe400000010ff */
[----:B------:R-:W-:Y:S02]  /*12820*/  F2FP.BF16.F32.PACK_AB R156, R56, R43 ;  /* 0x0000002b389c723e */ /* 0x000fe400000010ff */
[----:B------:R-:W2:Y:S01]  /*12830*/  MUFU.EX2 R30, R30 ;  /* 0x0000001e001e7308 */ /* 0x000ea20000000800 */
[C---:B0-----:R-:W-:Y:S01]  /*12840*/  FADD.FTZ R14, R84.reuse, R51 ;  /* 0x00000033540e7221 */ /* 0x041fe20000010000 */
[----:B------:R-:W-:-:S02]  /*12850*/  F2FP.BF16.F32.PACK_AB R183, R84, R183 ;  /* 0x000000b754b7723e */ /* 0x000fc400000010ff */
[----:B------:R-:W-:-:S04]  /*12860*/  F2FP.BF16.F32.PACK_AB R158, R60, R45 ;  /* 0x0000002d3c9e723e */ /* 0x000fc800000010ff */
[----:B------:R-:W0:Y:S01]  /*12870*/  MUFU.EX2 R179, R179 ;  /* 0x000000b300b37308 */ /* 0x000e220000000800 */
[----:B-1----:R-:W-:-:S07]  /*12880*/  FADD.FTZ R51, R177, R14 ;  /* 0x0000000eb1337221 */ /* 0x002fce0000010000 */
[----:B------:R-:W1:Y:S01]  /*12890*/  MUFU.EX2 R80, R80 ;  /* 0x0000005000507308 */ /* 0x000e620000000800 */
[----:B--2---:R-:W-:-:S07]  /*128a0*/  F2FP.BF16.F32.PACK_AB R177, R30, R177 ;  /* 0x000000b11eb1723e */ /* 0x004fce00000010ff */
[----:B------:R-:W2:Y:S08]  /*128b0*/  MUFU.EX2 R173, R173 ;  /* 0x000000ad00ad7308 */ /* 0x000eb00000000800 */
[----:B------:R-:W3:Y:S08]  /*128c0*/  MUFU.EX2 R34, R34 ;  /* 0x0000002200227308 */ /* 0x000ef00000000800 */
[----:B------:R-:W4:Y:S08]  /*128d0*/  MUFU.EX2 R175, R175 ;  /* 0x000000af00af7308 */ /* 0x000f300000000800 */
[----:B------:R-:W5:Y:S08]  /*128e0*/  MUFU.EX2 R36, R36 ;  /* 0x0000002400247308 */ /* 0x000f700000000800 */
[----:B------:R-:W5:Y:S08]  /*128f0*/  MUFU.EX2 R169, R169 ;  /* 0x000000a900a97308 */ /* 0x000f700000000800 */
[----:B------:R-:W5:Y:S08]  /*12900*/  MUFU.EX2 R42, R42 ;  /* 0x0000002a002a7308 */ /* 0x000f700000000800 */
[----:B------:R-:W5:Y:S08]  /*12910*/  MUFU.EX2 R171, R171 ;  /* 0x000000ab00ab7308 */ /* 0x000f700000000800 */
[----:B------:R-:W5:Y:S01]  /*12920*/  MUFU.EX2 R38, R38 ;  /* 0x0000002600267308 */ /* 0x000f620000000800 */
[----:B------:R-:W-:-:S02]  /*12930*/  WARPGROUP.DEPBAR.LE gsb0, 0x0 ;  /* 0x00008000000079c5 */ /* 0x000fc40000010000 */
[----:B------:R-:W-:Y:S01]  /*12940*/  WARPGROUP.ARRIVE ;  /* 0x00000000000079c5 */ /* 0x000fe20000000000 */
[----:B------:R-:W-:Y:S01]  /*12950*/  FFMA.FTZ R161, R74, R3, -R29 ;  /* 0x000000034aa17223 */ /* 0x000fe2000001081d */
[----:B------:R-:W-:-:S03]  /*12960*/  F2FP.BF16.F32.PACK_AB R160, R64, R47 ;  /* 0x0000002f40a0723e */ /* 0x000fc600000010ff */
[----:B------:R-:W5:Y:S01]  /*12970*/  MUFU.EX2 R153, R153 ;  /* 0x0000009900997308 */ /* 0x000f620000000800 */
[----:B------:R-:W-:Y:S01]  /*12980*/  F2FP.BF16.F32.PACK_AB R162, R68, R49 ;  /* 0x0000003144a2723e */ /* 0x000fe200000010ff */
[----:B------:R-:W-:Y:S06]  /*12990*/  HGMMA.64x128x16.F32.BF16 R88, R164, gdesc[UR4].tnspB, R88, gsb0 ;  /* 0x41e00004a4587df0 */ /* 0x000fec0008001858 */
        /* <DEDUP_REMOVED lines=13> */
[-C--:B------:R-:W-:Y:S01]  /*12a70*/  FMUL.FTZ R90, R90, R11.reuse ;  /* 0x0000000b5a5a7220 */ /* 0x080fe20000410000 */
[----:B0-----:R-:W-:Y:S01]  /*12a80*/  FADD.FTZ R20, R30, R51 ;  /* 0x000000331e147221 */ /* 0x001fe20000010000 */
[-C--:B------:R-:W-:Y:S01]  /*12a90*/  FMUL.FTZ R91, R91, R11.reuse ;  /* 0x0000000b5b5b7220 */ /* 0x080fe20000410000 */
[-C--:B------:R-:W-:Y:S01]  /*12aa0*/  FMUL.FTZ R94, R94, R11.reuse ;  /* 0x0000000b5e5e7220 */ /* 0x080fe20000410000 */
[----:B------:R-:W-:Y:S01]  /*12ab0*/  FMUL.FTZ R95, R95, R11 ;  /* 0x0000000b5f5f7220 */ /* 0x000fe20000410000 */
[----:B------:R-:W-:Y:S01]  /*12ac0*/  FADD.FTZ R51, R179, R20 ;  /* 0x00000014b3337221 */ /* 0x000fe20000010000 */
[----:B------:R-:W-:Y:S01]  /*12ad0*/  FFMA.FTZ R20, R75, R3, -R29 ;  /* 0x000000034b147223 */ /* 0x000fe2000001081d */
[----:B-1----:R-:W-:Y:S01]  /*12ae0*/  FFMA.FTZ R21, R6, R4, R25 ;  /* 0x0000000406157223 */ /* 0x002fe20000010019 */
[----:B------:R0:W-:Y:S01]  /*12af0*/  @!P1 SYNCS.ARRIVE.TRANS64.RED.A1T0 RZ, [R46+URZ], RZ ;  /* 0x000000ff2eff99a7 */ /* 0x0001e2000810043f */
[-C--:B------:R-:W-:Y:S01]  /*12b00*/  FMUL.FTZ R98, R98, R11.reuse ;  /* 0x0000000b62627220 */ /* 0x080fe20000410000 */
[-C--:B------:R-:W-:Y:S01]  /*12b10*/  FMUL.FTZ R99, R99, R11.reuse ;  /* 0x0000000b63637220 */ /* 0x080fe20000410000 */
[----:B------:R-:W-:Y:S01]  /*12b20*/  FADD.FTZ R4, R24, R21 ;  /* 0x0000001518047221 */ /* 0x000fe20000010000 */
[----:B------:R-:W-:Y:S01]  /*12b30*/  MUFU.EX2 R20, R20 ;  /* 0x0000001400147308 */ /* 0x000fe20000000800 */
[-C--:B------:R-:W-:Y:S01]  /*12b40*/  FMUL.FTZ R102, R102, R11.reuse ;  /* 0x0000000b66667220 */ /* 0x080fe20000410000 */
[-C--:B------:R-:W-:Y:S01]  /*12b50*/  FMUL.FTZ R103, R103, R11.reuse ;  /* 0x0000000b67677220 */ /* 0x080fe20000410000 */
[----:B------:R-:W-:Y:S01]  /*12b60*/  FADD.FTZ R21, R9, R4 ;  /* 0x0000000409157221 */ /* 0x000fe20000010000 */
[----:B0-----:R-:W-:Y:S01]  /*12b70*/  FADD.FTZ R46, R80, R51 ;  /* 0x00000033502e7221 */ /* 0x001fe20000010000 */
[-C--:B------:R-:W-:Y:S01]  /*12b80*/  FMUL.FTZ R106, R106, R11.reuse ;  /* 0x0000000b6a6a7220 */ /* 0x080fe20000410000 */
[-C--:B------:R-:W-:Y:S01]  /*12b90*/  FMUL.FTZ R107, R107, R11.reuse ;  /* 0x0000000b6b6b7220 */ /* 0x080fe20000410000 */
[----:B------:R-:W-:Y:S01]  /*12ba0*/  FADD.FTZ R4, R28, R21 ;  /* 0x000000151c047221 */ /* 0x000fe20000010000 */
[----:B--2---:R-:W-:Y:S01]  /*12bb0*/  FADD.FTZ R51, R173, R46 ;  /* 0x0000002ead337221 */ /* 0x004fe20000010000 */
[-C--:B------:R-:W-:Y:S01]  /*12bc0*/  FMUL.FTZ R110, R110, R11.reuse ;  /* 0x0000000b6e6e7220 */ /* 0x080fe20000410000 */
[----:B------:R-:W-:Y:S01]  /*12bd0*/  FMUL.FTZ R111, R111, R11 ;  /* 0x0000000b6f6f7220 */ /* 0x000fe20000410000 */
[----:B------:R-:W-:Y:S01]  /*12be0*/  FADD.FTZ R21, R27, R4 ;  /* 0x000000041b157221 */ /* 0x000fe20000010000 */
[----:B---3--:R-:W-:Y:S01]  /*12bf0*/  FADD.FTZ R46, R34, R51 ;  /* 0x00000033222e7221 */ /* 0x008fe20000010000 */
[----:B------:R-:W-:Y:S01]  /*12c00*/  FFMA.FTZ R4, R67, R3, -R29 ;  /* 0x0000000343047223 */ /* 0x000fe2000001081d */
[-C--:B------:R-:W-:Y:S01]  /*12c10*/  FMUL.FTZ R114, R114, R11.reuse ;  /* 0x0000000b72727220 */ /* 0x080fe20000410000 */
[----:B------:R-:W-:Y:S01]  /*12c20*/  FADD.FTZ R14, R176, R21 ;  /* 0x00000015b00e7221 */ /* 0x000fe20000010000 */
[----:B----4-:R-:W-:Y:S01]  /*12c30*/  FADD.FTZ R55, R175, R46 ;  /* 0x0000002eaf377221 */ /* 0x010fe20000010000 */
[-C--:B------:R-:W-:Y:S01]  /*12c40*/  FMUL.FTZ R115, R115, R11.reuse ;  /* 0x0000000b73737220 */ /* 0x080fe20000410000 */
[----:B------:R-:W-:Y:S01]  /*12c50*/  FMUL.FTZ R118, R118, R11 ;  /* 0x0000000b76767220 */ /* 0x000fe20000410000 */
[----:B------:R-:W-:Y:S01]  /*12c60*/  FADD.FTZ R21, R31, R14 ;  /* 0x0000000e1f157221 */ /* 0x000fe20000010000 */
[----:B------:R-:W-:Y:S01]  /*12c70*/  FFMA.FTZ R14, R180, R3, -R29 ;  /* 0x00000003b40e7223 */ /* 0x000fe2000001081d */
[----:B------:R-:W-:Y:S01]  /*12c80*/  F2FP.BF16.F32.PACK_AB R180, R24, R25 ;  /* 0x0000001918b4723e */ /* 0x000fe200000010ff */
[----:B------:R-:W0:Y:S01]  /*12c90*/  MUFU.EX2 R4, R4 ;  /* 0x0000000400047308 */ /* 0x000e220000000800 */
[----:B------:R-:W-:Y:S01]  /*12ca0*/  FADD.FTZ R21, R32, R21 ;  /* 0x0000001520157221 */ /* 0x000fe20000010000 */
[-C--:B------:R-:W-:Y:S01]  /*12cb0*/  FMUL.FTZ R119, R119, R11.reuse ;  /* 0x0000000b77777220 */ /* 0x080fe20000410000 */
[-C--:B------:R-:W-:Y:S01]  /*12cc0*/  FMUL.FTZ R122, R122, R11.reuse ;  /* 0x0000000b7a7a7220 */ /* 0x080fe20000410000 */
[----:B------:R-:W-:Y:S01]  /*12cd0*/  FMUL.FTZ R123, R123, R11 ;  /* 0x0000000b7b7b7220 */ /* 0x000fe20000410000 */
[----:B------:R-:W-:Y:S01]  /*12ce0*/  FADD.FTZ R50, R172, R21 ;  /* 0x00000015ac327221 */ /* 0x000fe20000010000 */
[--C-:B------:R-:W-:Y:S01]  /*12cf0*/  FFMA.FTZ R21, R182, R3, -R29.reuse ;  /* 0x00000003b6157223 */ /* 0x100fe2000001081d */
[----:B------:R-:W-:Y:S01]  /*12d00*/  F2FP.BF16.F32.PACK_AB R182, R28, R9 ;  /* 0x000000091cb6723e */ /* 0x000fe200000010ff */
[----:B------:R-:W1:Y:S01]  /*12d10*/  MUFU.EX2 R14, R14 ;  /* 0x0000000e000e7308 */ /* 0x000e620000000800 */
[----:B------:R-:W-:Y:S01]  /*12d20*/  FADD.FTZ R50, R33, R50 ;  /* 0x0000003221327221 */ /* 0x000fe20000010000 */
[----:B------:R-:W-:Y:S01]  /*12d30*/  FFMA.FTZ R29, R232, R3, -R29 ;  /* 0x00000003e81d7223 */ /* 0x000fe2000001081d */
[-C--:B------:R-:W-:Y:S01]  /*12d40*/  FMUL.FTZ R126, R126, R11.reuse ;  /* 0x0000000b7e7e7220 */ /* 0x080fe20000410000 */
[-C--:B------:R-:W-:Y:S01]  /*12d50*/  FMUL.FTZ R127, R127, R11.reuse ;  /* 0x0000000b7f7f7220 */ /* 0x080fe20000410000 */
[----:B------:R-:W-:Y:S01]  /*12d60*/  FADD.FTZ R51, R35, R50 ;  /* 0x0000003223337221 */ /* 0x000fe20000010000 */
[----:B-----5:R-:W-:Y:S01]  /*12d70*/  FADD.FTZ R50, R36, R55 ;  /* 0x0000003724327221 */ /* 0x020fe20000010000 */
[-C--:B------:R-:W-:Y:S01]  /*12d80*/  FMUL.FTZ R130, R130, R11.reuse ;  /* 0x0000000b82827220 */ /* 0x080fe20000410000 */
[----:B------:R2:W3:Y:S01]  /*12d90*/  MUFU.EX2 R163, R21 ;  /* 0x0000001500a37308 */ /* 0x0004e20000000800 */
        /* <DEDUP_REMOVED lines=23> */
[----:B------:R-:W-:Y:S01]  /*12f10*/  FMUL.FTZ R150, R150, R11 ;  /* 0x0000000b96967220 */ /* 0x000fe20000410000 */
[----:B------:R-:W-:Y:S01]  /*12f20*/  FADD.FTZ R24, R48, R9 ;  /* 0x0000000930187221 */ /* 0x000fe20000010000 */
[----:B------:R-:W-:Y:S01]  /*12f30*/  FADD.FTZ R25, R155, R26 ;  /* 0x0000001a9b197221 */ /* 0x000fe20000010000 */
[C---:B------:R-:W-:Y:S01]  /*12f40*/  F2FP.BF16.F32.PACK_AB R155, R0.reuse, R155 ;  /* 0x0000009b009b723e */ /* 0x040fe200000010ff */
[----:B------:R-:W-:Y:S01]  /*12f50*/  FMUL.FTZ R151, R151, R11 ;  /* 0x0000000b97977220 */ /* 0x000fe20000410000 */
[----:B------:R-:W-:Y:S01]  /*12f60*/  FADD.FTZ R9, R15, R24 ;  /* 0x000000180f097221 */ /* 0x000fe20000010000 */
[----:B------:R-:W-:Y:S01]  /*12f70*/  FADD.FTZ R26, R0, R25 ;  /* 0x00000019001a7221 */ /* 0x000fe20000010000 */
[----:B------:R-:W-:Y:S01]  /*12f80*/  F2FP.BF16.F32.PACK_AB R176, R176, R27 ;  /* 0x0000001bb0b0723e */ /* 0x000fe200000010ff */
[-C--:B------:R-:W-:Y:S01]  /*12f90*/  FMUL.FTZ R88, R88, R6.reuse ;  /* 0x0000000658587220 */ /* 0x080fe20000410000 */
[----:B------:R-:W-:Y:S01]  /*12fa0*/  FADD.FTZ R24, R52, R9 ;  /* 0x0000000934187221 */ /* 0x000fe20000010000 */
[----:B------:R-:W-:Y:S01]  /*12fb0*/  FADD.FTZ R25, R157, R26 ;  /* 0x0000001a9d197221 */ /* 0x000fe20000010000 */
[C---:B0-----:R-:W-:Y:S01]  /*12fc0*/  F2FP.BF16.F32.PACK_AB R157, R4.reuse, R157 ;  /* 0x0000009d049d723e */ /* 0x041fe200000010ff */
[-C--:B------:R-:W-:Y:S01]  /*12fd0*/  FMUL.FTZ R89, R89, R6.reuse ;  /* 0x0000000659597220 */ /* 0x080fe20000410000 */
[----:B------:R-:W-:Y:S01]  /*12fe0*/  FADD.FTZ R9, R43, R24 ;  /* 0x000000182b097221 */ /* 0x000fe20000010000 */
[----:B------:R-:W-:Y:S01]  /*12ff0*/  FADD.FTZ R26, R4, R25 ;  /* 0x00000019041a7221 */ /* 0x000fe20000010000 */
[----:B------:R-:W-:Y:S01]  /*13000*/  F2FP.BF16.F32.PACK_AB R179, R80, R179 ;  /* 0x000000b350b3723e */ /* 0x000fe200000010ff */
[-C--:B------:R-:W-:Y:S01]  /*13010*/  FMUL.FTZ R92, R92, R6.reuse ;  /* 0x000000065c5c7220 */ /* 0x080fe20000410000 */
[----:B------:R-:W-:Y:S01]  /*13020*/  FADD.FTZ R24, R56, R9 ;  /* 0x0000000938187221 */ /* 0x000fe20000010000 */
[----:B--2---:R-:W-:Y:S01]  /*13030*/  FADD.FTZ R21, R159, R26 ;  /* 0x0000001a9f157221 */ /* 0x004fe20000010000 */
[C---:B-1----:R-:W-:Y:S01]  /*13040*/  F2FP.BF16.F32.PACK_AB R159, R14.reuse, R159 ;  /* 0x0000009f0e9f723e */ /* 0x042fe200000010ff */
        /* <DEDUP_REMOVED lines=16> */
[----:B------:R-:W-:Y:S01]  /*13150*/  FMUL.FTZ R101, R101, R6 ;  /* 0x0000000665657220 */ /* 0x000fe20000410000 */
[----:B------:R-:W-:Y:S01]  /*13160*/  FADD.FTZ R9, R49, R0 ;  /* 0x0000000031097221 */ /* 0x000fe20000010000 */
[----:B---3--:R-:W-:Y:S01]  /*13170*/  FADD.FTZ R15, R163, R15 ;  /* 0x0000000fa30f7221 */ /* 0x008fe20000010000 */
        /* <DEDUP_REMOVED lines=11> */
[----:B------:R-:W-:Y:S01]  /*13230*/  FADD.FTZ R15, R86, R15 ;  /* 0x0000000f560f7221 */ /* 0x000fe20000010000 */
[----:B------:R-:W-:Y:S01]  /*13240*/  F2FP.BF16.F32.PACK_AB R163, R163, R78 ;  /* 0x0000004ea3a3723e */ /* 0x000fe200000010ff */
[-C--:B------:R-:W-:Y:S01]  /*13250*/  FMUL.FTZ R109, R109, R6.reuse ;  /* 0x000000066d6d7220 */ /* 0x080fe20000410000 */
[----:B------:R-:W-:Y:S01]  /*13260*/  FADD.FTZ R9, R57, R0 ;  /* 0x0000000039097221 */ /* 0x000fe20000010000 */
[----:B----4-:R-:W-:Y:S01]  /*13270*/  FADD.FTZ R0, R29, R15 ;  /* 0x0000000f1d007221 */ /* 0x010fe20000010000 */
[----:B------:R-:W-:Y:S01]  /*13280*/  F2FP.BF16.F32.PACK_AB R164, R72, R53 ;  /* 0x0000003548a4723e */ /* 0x000fe200000010ff */
[----:B------:R-:W-:Y:S01]  /*13290*/  FMUL.FTZ R112, R112, R6 ;  /* 0x0000000670707220 */ /* 0x000fe20000410000 */
[----:B------:R-:W-:Y:S01]  /*132a0*/  F2FP.BF16.F32.PACK_AB R165, R83, R82 ;  /* 0x0000005253a5723e */ /* 0x000fe200000010ff */
[C---:B------:R-:W-:Y:S01]  /*132b0*/  FADD.FTZ R4, R76.reuse, R9 ;  /* 0x000000094c047221 */ /* 0x040fe20000010000 */
        /* <DEDUP_REMOVED lines=26> */
.L_x_2866:
[----:B------:R-:W-:-:S13]  /*13460*/  ISETP.GE.AND P2, PT, R10, RZ, PT ;  /* 0x000000ff0a00720c */ /* 0x000fda0003f46270 */
[----:B------:R-:W-:Y:S05]  /*13470*/  @!P2 BRA `(.L_x_2877) ;  /* 0x000000200084a947 */ /* 0x000fea0003800000 */
[----:B------:R-:W-:Y:S02]  /*13480*/  IMAD.MOV.U32 R11, RZ, RZ, R8 ;  /* 0x000000ffff0b7224 */ /* 0x000fe400078e0008 */
[----:B------:R-:W-:Y:S02]  /*13490*/  IMAD.MOV.U32 R13, RZ, RZ, R7 ;  /* 0x000000ffff0d7224 */ /* 0x000fe400078e0007 */
[----:B------:R-:W-:Y:S02]  /*134a0*/  IMAD.MOV.U32 R14, RZ, RZ, R186 ;  /* 0x000000ffff0e7224 */ /* 0x000fe400078e00ba */
[----:B------:R-:W-:-:S07]  /*134b0*/  IMAD.MOV.U32 R12, RZ, RZ, R184 ;  /* 0x000000ffff0c7224 */ /* 0x000fce00078e00b8 */
.L_x_2887:
        /* <DEDUP_REMOVED lines=10> */
.L_x_2879:
[----:B------:R-:W-:Y:S01]  /*13560*/  IMAD R3, R184, 0x8, R2 ;  /* 0x00000008b8037824 */ /* 0x000fe200078e0202 */
[----:B------:R-:W-:-:S04]  /*13570*/  SHF.L.U32 R6, R186, 0x1f, RZ ;  /* 0x0000001fba067819 */ /* 0x000fc800000006ff */
[----:B------:R0:W1:Y:S01]  /*13580*/  SYNCS.PHASECHK.TRANS64.TRYWAIT P3, [R3+URZ+0x28830], R6 ;  /* 0x02883006030075a7 */ /* 0x000062000806017f */
[----:B------:R-:W-:Y:S05]  /*13590*/  @!P0 BRA `(.L_x_2880) ;  /* 0x0000000000048947 */ /* 0x000fea0003800000 */
[----:B------:R-:W-:Y:S01]  /*135a0*/  BPT.TRAP 0x1 ;  /* 0x000000040000795c */ /* 0x000fe20000300000 */
.L_x_2880:
[----:B------:R-:W-:Y:S04]  /*135b0*/  BSSY B0, `(.L_x_2878) ;  /* 0x0000004000007945 */ /* 0x000fe80003800000 */
[----:B-1----:R-:W-:Y:S05]  /*135c0*/  @P3 BRA `(.L_x_2881) ;  /* 0x0000000000083947 */ /* 0x002fea0003800000 */
[----:B------:R-:W1:Y:S02]  /*135d0*/  SYNCS.PHASECHK.TRANS64.TRYWAIT P3, [R3+URZ+0x28830], R6 ;  /* 0x02883006030075a7 */ /* 0x000e64000806017f */
[----:B-1----:R-:W-:Y:S05]  /*135e0*/  @!P3 BRA `(.L_x_2882) ;  /* 0x000000d400fcb947 */ /* 0x002fea0003800000 */
.L_x_2881:
[----:B------:R-:W-:Y:S05]  /*135f0*/  BSYNC B0 ;  /* 0x0000000000007941 */ /* 0x000fea0003800000 */
.L_x_2878:
        /* <DEDUP_REMOVED lines=64> */
.L_x_2884:
[----:B------:R-:W-:Y:S01]  /*13a00*/  SHF.L.U32 R3, R14, 0x1f, RZ ;  /* 0x0000001f0e037819 */ /* 0x000fe200000006ff */
[----:B------:R-:W-:-:S04]  /*13a10*/  IMAD R6, R12, 0x8, R2 ;  /* 0x000000080c067824 */ /* 0x000fc800078e0202 */
[----:B------:R0:W1:Y:S01]  /*13a20*/  SYNCS.PHASECHK.TRANS64.TRYWAIT P2, [R6+URZ+0x28850], R3 ;  /* 0x02885003060075a7 */ /* 0x000062000804017f */
[----:B------:R-:W-:Y:S05]  /*13a30*/  @!P0 BRA `(.L_x_2885) ;  /* 0x0000000000048947 */ /* 0x000fea0003800000 */
[----:B------:R-:W-:Y:S01]  /*13a40*/  BPT.TRAP 0x1 ;  /* 0x000000040000795c */ /* 0x000fe20000300000 */
.L_x_2885:
[----:B-1----:R-:W-:Y:S05]  /*13a50*/  @P2 BRA `(.L_x_2883) ;  /* 0x0000000000082947 */ /* 0x002fea0003800000 */
[----:B------:R-:W1:Y:S02]  /*13a60*/  SYNCS.PHASECHK.TRANS64.TRYWAIT P2, [R6+URZ+0x28850], R3 ;  /* 0x02885003060075a7 */ /* 0x000e64000804017f */
[----:B-1----:R-:W-:Y:S05]  /*13a70*/  @!P2 BRA `(.L_x_2886) ;  /* 0x000000d000eca947 */ /* 0x002fea0003800000 */
.L_x_2883:
        /* <DEDUP_REMOVED lines=8> */
[----:B------:R-:W-:Y:S02]  /*13b00*/  R2UR UR7, R7 ;  /* 0x00000000070772ca */ /* 0x000fe400000e0000 */
[----:B------:R-:W-:Y:S02]  /*13b10*/  LOP3.LUT R3, R3, 0x4000000, RZ, 0xfc, !PT ;  /* 0x0400000003037812 */ /* 0x000fe400078efcff */
[C---:B------:R-:W-:Y:S01]  /*13b20*/  ISETP.GT.AND P2, PT, R10.reuse, RZ, PT ;  /* 0x000000ff0a00720c */ /* 0x040fe20003f44270 */
[----:B------:R-:W-:Y:S02]  /*13b30*/  VIADD R10, R10, 0xffffffff ;  /* 0xffffffff0a0a7836 */ /* 0x000fe40000000000 */
[C---:B------:R-:W-:Y:S02]  /*13b40*/  IMAD R6, R12.reuse, 0x800, R3 ;  /* 0x000008000c067824 */ /* 0x040fe400078e0203 */
[----:B------:R-:W-:-:S02]  /*13b50*/  @!P1 IMAD R12, R12, 0x8, R2 ;  /* 0x000000080c0c9824 */ /* 0x000fc400078e0202 */
[C---:B------:R-:W-:Y:S01]  /*13b60*/  VIADD R8, R6.reuse, 0x80 ;  /* 0x0000008006087836 */ /* 0x040fe20000000000 */
[----:B------:R-:W-:Y:S01]  /*13b70*/  R2UR UR6, R6 ;  /* 0x00000000060672ca */ /* 0x000fe200000e0000 */
[----:B------:R-:W-:-:S05]  /*13b80*/  @!P1 VIADD R12, R12, 0x28860 ;  /* 0x000288600c0c9836 */ /* 0x000fca0000000000 */
[----:B------:R-:W-:-:S07]  /*13b90*/  @!P1 PRMT R12, RZ, 0x654, R12 ;  /* 0x00000654ff0c9816 */ /* 0x000fce000000000c */
[----:B------:R-:W-:Y:S01]  /*13ba0*/  HGMMA.64x128x16.F32.BF16 R88, R180, gdesc[UR4].tnspB, R88, gsb0 ;  /* 0x41e00004b4587df0 */ /* 0x000fe20008001858 */
[----:B------:R-:W-:Y:S02]  /*13bb0*/  R2UR UR6, R8 ;  /* 0x00000000080672ca */ /* 0x000fe400000e0000 */
[----:B------:R-:W-:Y:S01]  /*13bc0*/  R2UR UR7, R9 ;  /* 0x00000000090772ca */ /* 0x000fe200000e0000 */
[----:B------:R-:W-:Y:S01]  /*13bd0*/  IMAD.MOV.U32 R9, RZ, RZ, 0x40000040 ;  /* 0x40000040ff097424 */ /* 0x000fe200078e00ff */
[----:B------:R-:W-:Y:S02]  /*13be0*/  FMNMX.FTZ R8, R24, R13, !PT ;  /* 0x0000000d18087209 */ /* 0x000fe40007810000 */
[----:B0-----:R-:W-:Y:S02]  /*13bf0*/  SHF.R.U32.HI R192, RZ, 0x7, R192 ;  /* 0x00000007ffc07819 */ /* 0x001fe400000116c0 */
[----:B------:R-:W-:Y:S01]  /*13c00*/  FMNMX.FTZ R3, R25, R8, !PT ;  /* 0x0000000819037209 */ /* 0x000fe20007810000 */
[----:B------:R-:W-:-:S03]  /*13c10*/  VIADD R8, R6, 0x100 ;  /* 0x0000010006087836 */ /* 0x000fc60000000000 */
[----:B------:R-:W-:-:S04]  /*13c20*/  FMNMX.FTZ R14, R28, R3, !PT ;  /* 0x000000031c0e7209 */ /* 0x000fc80007810000 */
[----:B------:R-:W-:Y:S01]  /*13c30*/  FMNMX.FTZ R3, R29, R14, !PT ;  /* 0x0000000e1d037209 */ /* 0x000fe20007810000 */
[----:B------:R-:W-:Y:S02]  /*13c40*/  WARPGROUP.DEPBAR.LE gsb0, 0x0 ;  /* 0x00008000000079c5 */ /* 0x000fe40000010000 */
[----:B------:R-:W-:-:S06]  /*13c50*/  WARPGROUP.ARRIVE ;  /* 0x00000000000079c5 */ /* 0x000fcc0000000000 */
[----:B------:R-:W-:Y:S01]  /*13c60*/  HGMMA.64x128x16.F32.BF16 R88, R176, gdesc[UR4].tnspB, R88, gsb0 ;  /* 0x41e00004b0587df0 */ /* 0x000fe20008001858 */
[----:B------:R-:W-:Y:S02]  /*13c70*/  R2UR UR6, R8 ;  /* 0x00000000080672ca */ /* 0x000fe400000e0000 */
[----:B------:R-:W-:Y:S01]  /*13c80*/  R2UR UR7, R9 ;  /* 0x00000000090772ca */ /* 0x000fe200000e0000 */
[----:B------:R-:W-:Y:S01]  /*13c90*/  IMAD.MOV.U32 R9, RZ, RZ, 0x40000040 ;  /* 0x40000040ff097424 */ /* 0x000fe200078e00ff */
        /* <DEDUP_REMOVED lines=34> */
[----:B------:R-:W-:-:S05]  /*13ec0*/  FMNMX.FTZ R8, R85, R8, !PT ;  /* 0x0000000855087209 */ /* 0x000fca0007810000 */
[----:B------:R-:W0:Y:S02]  /*13ed0*/  SHFL.BFLY PT, R3, R8, 0x2, 0x1f ;  /* 0x0c401f0008037f89 */ /* 0x000e2400000e0000 */
[----:B0-----:R-:W-:Y:S01]  /*13ee0*/  FMNMX.FTZ R15, R8, R3, !PT ;  /* 0x00000003080f7209 */ /* 0x001fe20007810000 */
[----:B------:R-:W-:Y:S02]  /*13ef0*/  VIADD R8, R6, 0x200 ;  /* 0x0000020006087836 */ /* 0x000fe40000000000 */
[----:B------:R-:W-:Y:S02]  /*13f00*/  IMAD.U32 R3, RZ, RZ, UR43 ;  /* 0x0000002bff037e24 */ /* 0x000fe4000f8e00ff */
[----:B------:R-:W0:Y:S02]  /*13f10*/  SHFL.BFLY PT, R14, R15, 0x1, 0x1f ;  /* 0x0c201f000f0e7f89 */ /* 0x000e2400000e0000 */
[----:B0-----:R-:W-:-:S05]  /*13f20*/  FMNMX.FTZ R7, R15, R14, !PT ;  /* 0x0000000e0f077209 */ /* 0x001fca0007810000 */
[----:B------:R-:W-:-:S04]  /*13f30*/  FADD.FTZ R14, -R7, R13 ;  /* 0x0000000d070e7221 */ /* 0x000fc80000010100 */
[-C--:B------:R-:W-:Y:S01]  /*13f40*/  FMUL.FTZ R13, R14, R3.reuse ;  /* 0x000000030e0d7220 */ /* 0x080fe20000410000 */
        /* <DEDUP_REMOVED lines=27> */
[----:B------:R-:W-:-:S02]  /*14100*/  R2UR UR6, R8 ;  /* 0x00000000080672ca */ /* 0x000fc400000e0000 */
[----:B------:R-:W-:Y:S02]  /*14110*/  R2UR UR7, R9 ;  /* 0x00000000090772ca */ /* 0x000fe400000e0000 */
        /* <DEDUP_REMOVED lines=32> */
[----:B------:R-:W-:-:S06]  /*14320*/  FFMA.FTZ R20, R72, R3, -R14 ;  /* 0x0000000348147223 */ /* 0x000fcc000001080e */
[----:B------:R-:W-:Y:S01]  /*14330*/  MUFU.EX2 R20, R20 ;  /* 0x0000001400147308 */ /* 0x000fe20000000800 */
[----:B------:R-:W-:Y:S02]  /*14340*/  WARPGROUP.DEPBAR.LE gsb0, 0x0 ;  /* 0x00008000000079c5 */ /* 0x000fe40000010000 */
[----:B------:R-:W-:Y:S01]  /*14350*/  WARPGROUP.ARRIVE ;  /* 0x00000000000079c5 */ /* 0x000fe20000000000 */
[-CC-:B------:R-:W-:Y:S01]  /*14360*/  FFMA.FTZ R168, R48, R3.reuse, -R14.reuse ;  /* 0x0000000330a87223 */ /* 0x180fe2000001080e */
[----:B------:R-:W-:-:S04]  /*14370*/  FFMA.FTZ R170, R52, R3, -R14 ;  /* 0x0000000334aa7223 */ /* 0x000fc8000001080e */
        /* <DEDUP_REMOVED lines=18> */
[----:B0-----:R-:W-:Y:S01]  /*144a0*/  FMNMX.FTZ R15, R8, R9, !PT ;  /* 0x00000009080f7209 */ /* 0x001fe20007810000 */
[----:B------:R-:W-:Y:S02]  /*144b0*/  VIADD R8, R6, 0x300 ;  /* 0x0000030006087836 */ /* 0x000fe40000000000 */
[----:B------:R-:W-:Y:S02]  /*144c0*/  IMAD.MOV.U32 R9, RZ, RZ, 0x40000040 ;  /* 0x40000040ff097424 */ /* 0x000fe400078e00ff */
[----:B------:R-:W0:Y:S01]  /*144d0*/  SHFL.BFLY PT, R32, R15, 0x1, 0x1f ;  /* 0x0c201f000f207f89 */ /* 0x000e2200000e0000 */
[----:B------:R-:W-:Y:S02]  /*144e0*/  WARPGROUP.DEPBAR.LE gsb0, 0x0 ;  /* 0x00008000000079c5 */ /* 0x000fe40000010000 */
[----:B------:R-:W-:Y:S01]  /*144f0*/  WARPGROUP.ARRIVE ;  /* 0x00000000000079c5 */ /* 0x000fe20000000000 */
[-CC-:B------:R-:W-:Y:S01]  /*14500*/  FFMA.FTZ R153, R33, R3.reuse, -R14.reuse ;  /* 0x0000000321997223 */ /* 0x180fe2000001080e */
[-CC-:B------:R-:W-:Y:S01]  /*14510*/  FFMA.FTZ R33, R41, R3.reuse, -R14.reuse ;  /* 0x0000000329217223 */ /* 0x180fe2000001080e */
[-CC-:B------:R-:W-:Y:S01]  /*14520*/  FFMA.FTZ R41, R45, R3.reuse, -R14.reuse ;  /* 0x000000032d297223 */ /* 0x180fe2000001080e */
[-CC-:B------:R-:W-:Y:S01]  /*14530*/  FFMA.FTZ R45, R53, R3.reuse, -R14.reuse ;  /* 0x00000003352d7223 */ /* 0x180fe2000001080e */
[-CC-:B------:R-:W-:Y:S01]  /*14540*/  FFMA.FTZ R155, R57, R3.reuse, -R14.reuse ;  /* 0x00000003399b7223 */ /* 0x180fe2000001080e */
[----:B------:R-:W-:Y:S01]  /*14550*/  HGMMA.64x128x16.F32.BF16 R88, R156, gdesc[UR4].tnspB, R88, gsb0 ;  /* 0x41e000049c587df0 */ /* 0x000fe20008001858 */
[----:B------:R-:W-:Y:S01]  /*14560*/  R2UR UR6, R8 ;  /* 0x00000000080672ca */ /* 0x000fe200000e0000 */
[-CC-:B------:R-:W-:Y:S01]  /*14570*/  FFMA.FTZ R53, R65, R3.reuse, -R14.reuse ;  /* 0x0000000341357223 */ /* 0x180fe2000001080e */
[----:B------:R-:W-:Y:S01]  /*14580*/  R2UR UR7, R9 ;  /* 0x00000000090772ca */ /* 0x000fe200000e0000 */
[-CC-:B------:R-:W-:Y:S01]  /*14590*/  FFMA.FTZ R152, R56, R3.reuse, -R14.reuse ;  /* 0x0000000338987223 */ /* 0x180fe2000001080e */
[----:B0-----:R-:W-:Y:S01]  /*145a0*/  FMNMX.FTZ R8, R15, R32, !PT ;  /* 0x000000200f087209 */ /* 0x001fe20007810000 */
[-CC-:B------:R-:W-:Y:S01]  /*145b0*/  FFMA.FTZ R154, R60, R3.reuse, -R14.reuse ;  /* 0x000000033c9a7223 */ /* 0x180fe2000001080e */
[-CC-:B------:R-:W-:Y:S01]  /*145c0*/  FFMA.FTZ R57, R73, R3.reuse, -R14.reuse ;  /* 0x0000000349397223 */ /* 0x180fe2000001080e */
[-CC-:B------:R-:W-:Y:S01]  /*145d0*/  FFMA.FTZ R65, R77, R3.reuse, -R14.reuse ;  /* 0x000000034d417223 */ /* 0x180fe2000001080e */
[-CC-:B------:R-:W-:Y:S01]  /*145e0*/  FFMA.FTZ R9, R84, R3.reuse, -R14.reuse ;  /* 0x0000000354097223 */ /* 0x180fe2000001080e */
[----:B------:R-:W-:Y:S01]  /*145f0*/  FFMA.FTZ R32, R85, R3, -R14 ;  /* 0x0000000355207223 */ /* 0x000fe2000001080e */
[----:B------:R-:W-:-:S02]  /*14600*/  IMAD.MOV.U32 R15, RZ, RZ, 0x40000040 ;  /* 0x40000040ff0f7424 */ /* 0x000fc400078e00ff */
[-C--:B------:R-:W-:Y:S01]  /*14610*/  FMUL.FTZ R36, R8, R3.reuse ;  /* 0x0000000308247220 */ /* 0x080fe20000410000 */
[----:B------:R-:W-:Y:S03]  /*14620*/  MUFU.EX2 R153, R153 ;  /* 0x0000009900997308 */ /* 0x000fe60000000800 */
[-CC-:B------:R-:W-:Y:S01]  /*14630*/  FFMA.FTZ R26, R26, R3.reuse, -R36.reuse ;  /* 0x000000031a1a7223 */ /* 0x180fe20000010824 */
[-CC-:B------:R-:W-:Y:S01]  /*14640*/  FFMA.FTZ R181, R27, R3.reuse, -R36.reuse ;  /* 0x000000031bb57223 */ /* 0x180fe20000010824 */
[-CC-:B------:R-:W-:Y:S01]  /*14650*/  FFMA.FTZ R183, R30, R3.reuse, -R36.reuse ;  /* 0x000000031eb77223 */ /* 0x180fe20000010824 */
[-CC-:B------:R-:W-:Y:S01]  /*14660*/  FFMA.FTZ R30, R31, R3.reuse, -R36.reuse ;  /* 0x000000031f1e7223 */ /* 0x180fe20000010824 */
[-CC-:B------:R-:W-:Y:S01]  /*14670*/  FFMA.FTZ R177, R34, R3.reuse, -R36.reuse ;  /* 0x0000000322b17223 */ /* 0x180fe20000010824 */
[----:B------:R-:W-:Y:S01]  /*14680*/  IADD3 R31, -R192, 0xb, RZ ;  /* 0x0000000bc01f7810 */ /* 0x000fe20007ffe1ff */
        /* <DEDUP_REMOVED lines=19> */
[----:B------:R-:W-:-:S05]  /*147c0*/  FFMA.FTZ R86, R86, R3, -R36 ;  /* 0x0000000356567223 */ /* 0x000fca0000010824 */
        /* <DEDUP_REMOVED lines=18> */
[-C--:B------:R-:W-:Y:S01]  /*148f0*/  FFMA.FTZ R157, R66, R3.reuse, -R36 ;  /* 0x00000003429d7223 */ /* 0x080fe20000010824 */
[----:B------:R-:W-:Y:S01]  /*14900*/  HGMMA.64x128x16.F32.BF16 R88, R160, gdesc[UR4].tnspB, R88, gsb0 ;  /* 0x41e00004a0587df0 */ /* 0x000fe20008001858 */
[----:B------:R-:W-:Y:S01]  /*14910*/  FMUL.FTZ R11, R14, R3 ;  /* 0x000000030e0b7220 */ /* 0x000fe20000410000 */
[----:B------:R-:W-:Y:S01]  /*14920*/  VIADD R14, R6, 0x380 ;  /* 0x00000380060e7836 */ /* 0x000fe20000000000 */
[----:B------:R-:W-:Y:S01]  /*14930*/  R2UR UR7, R15 ;  /* 0x000000000f0772ca */ /* 0x000fe200000e0000 */
[----:B------:R-:W-:-:S02]  /*14940*/  @!P1 IMAD R15, R184, 0x8, R2 ;  /* 0x00000008b80f9824 */ /* 0x000fc400078e0202 */
[-CC-:B------:R-:W-:Y:S01]  /*14950*/  FFMA.FTZ R6, R55, R3.reuse, -R36.reuse ;  /* 0x0000000337067223 */ /* 0x180fe20000010824 */
[----:B------:R-:W-:Y:S01]  /*14960*/  MUFU.EX2 R171, R171 ;  /* 0x000000ab00ab7308 */ /* 0x000fe20000000800 */
[----:B------:R-:W-:Y:S01]  /*14970*/  R2UR UR6, R14 ;  /* 0x000000000e0672ca */ /* 0x000fe200000e0000 */
[----:B------:R-:W-:Y:S02]  /*14980*/  @!P1 VIADD R27, R15, 0x28840 ;  /* 0x000288400f1b9836 */ /* 0x000fe40000000000 */
[-CC-:B------:R-:W-:Y:S01]  /*14990*/  FFMA.FTZ R14, R58, R3.reuse, -R36.reuse ;  /* 0x000000033a0e7223 */ /* 0x180fe20000010824 */
[-CC-:B------:R-:W-:Y:S01]  /*149a0*/  FFMA.FTZ R15, R59, R3.reuse, -R36.reuse ;  /* 0x000000033b0f7223 */ /* 0x180fe20000010824 */
[----:B------:R-:W-:Y:S01]  /*149b0*/  FFMA.FTZ R159, R70, R3, -R36 ;  /* 0x00000003469f7223 */ /* 0x000fe20000010824 */
[----:B------:R-:W-:Y:S01]  /*149c0*/  @!P1 PRMT R27, RZ, 0x654, R27 ;  /* 0x00000654ff1b9816 */ /* 0x000fe2000000001b */
[----:B------:R-:W0:Y:S08]  /*149d0*/  MUFU.EX2 R11, R11 ;  /* 0x0000000b000b7308 */ /* 0x000e300000000800 */
[----:B------:R-:W-:Y:S08]  /*149e0*/  MUFU.EX2 R45, R45 ;  /* 0x0000002d002d7308 */ /* 0x000ff00000000800 */
[----:B------:R-:W-:Y:S01]  /*149f0*/  MUFU.EX2 R6, R6 ;  /* 0x0000000600067308 */ /* 0x000fe20000000800 */
[----:B0-----:R-:W-:-:S04]  /*14a00*/  FFMA.FTZ R46, R11, R0, R26 ;  /* 0x000000000b2e7223 */ /* 0x001fc8000001001a */
[C---:B------:R-:W-:Y:S01]  /*14a10*/  FADD.FTZ R46, R181.reuse, R46 ;  /* 0x0000002eb52e7221 */ /* 0x040fe20000010000 */
[----:B------:R-:W-:Y:S02]  /*14a20*/  F2FP.BF16.F32.PACK_AB R181, R181, R26 ;  /* 0x0000001ab5b5723e */ /* 0x000fe400000010ff */
        /* <DEDUP_REMOVED lines=14> */
[----:B------:R-:W-:Y:S01]  /*14b10*/  WARPGROUP.ARRIVE ;  /* 0x00000000000079c5 */ /* 0x000fe20000000000 */
[----:B------:R-:W-:-:S04]  /*14b20*/  FFMA.FTZ R161, R74, R3, -R36 ;  /* 0x000000034aa17223 */ /* 0x000fc80000010824 */
[----:B------:R-:W1:Y:S01]  /*14b30*/  MUFU.EX2 R65, R65 ;  /* 0x0000004100417308 */ /* 0x000e620000000800 */
[----:B0-----:R-:W-:Y:S01]  /*14b40*/  F2FP.BF16.F32.PACK_AB R160, R57, R20 ;  /* 0x0000001439a0723e */ /* 0x001fe200000010ff */
[----:B------:R-:W-:Y:S06]  /*14b50*/  HGMMA.64x128x16.F32.BF16 R88, R164, gdesc[UR4].tnspB, R88, gsb0 ;  /* 0x41e00004a4587df0 */ /* 0x000fec0008001858 */
[----:B------:R-:W-:Y:S08]  /*14b60*/  MUFU.EX2 R161, R161 ;  /* 0x000000a100a17308 */ /* 0x000ff00000000800 */
[----:B------:R-:W0:Y:S01]  /*14b70*/  MUFU.EX2 R79, R79 ;  /* 0x0000004f004f7308 */ /* 0x000e220000000800 */
[----:B-1----:R-:W-:-:S07]  /*14b80*/  F2FP.BF16.F32.PACK_AB R162, R65, R24 ;  /* 0x0000001841a2723e */ /* 0x002fce00000010ff */
[----:B------:R-:W-:Y:S08]  /*14b90*/  MUFU.EX2 R82, R82 ;  /* 0x0000005200527308 */ /* 0x000ff00000000800 */
[----:B------:R-:W-:Y:S01]  /*14ba0*/  MUFU.EX2 R83, R83 ;  /* 0x0000005300537308 */ /* 0x000fe20000000800 */
[----:B0-----:R-:W-:-:S07]  /*14bb0*/  F2FP.BF16.F32.PACK_AB R163, R79, R78 ;  /* 0x0000004e4fa3723e */ /* 0x001fce00000010ff */
[----:B------:R-:W-:Y:S08]  /*14bc0*/  MUFU.EX2 R9, R9 ;  /* 0x0000000900097308 */ /* 0x000ff00000000800 */
[----:B------:R-:W-:Y:S08]  /*14bd0*/  MUFU.EX2 R86, R86 ;  /* 0x0000005600567308 */ /* 0x000ff00000000800 */
[----:B------:R-:W-:Y:S01]  /*14be0*/  MUFU.EX2 R32, R32 ;  /* 0x0000002000207308 */ /* 0x000fe20000000800 */
[----:B------:R-:W-:-:S02]  /*14bf0*/  WARPGROUP.DEPBAR.LE gsb0, 0x0 ;  /* 0x00008000000079c5 */ /* 0x000fc40000010000 */
[----:B------:R0:W-:Y:S06]  /*14c00*/  BAR.ARV R31, 0x100 ;  /* 0x0004001f0000751d */ /* 0x0001ec0000002000 */
[----:B------:R1:W-:Y:S01]  /*14c10*/  @!P1 SYNCS.ARRIVE.TRANS64.RED.A1T0 RZ, [R27+URZ], RZ ;  /* 0x000000ff1bff99a7 */ /* 0x0003e2000810043f */
[----:B------:R-:W-:Y:S01]  /*14c20*/  FMUL.FTZ R88, R88, R13 ;  /* 0x0000000d58587220 */ /* 0x000fe20000410000 */
[----:B0-----:R-:W-:Y:S01]  /*14c30*/  FADD.FTZ R31, R183, R46 ;  /* 0x0000002eb71f7221 */ /* 0x001fe20000010000 */
[----:B------:R-:W-:Y:S01]  /*14c40*/  F2FP.BF16.F32.PACK_AB R183, R30, R183 ;  /* 0x000000b71eb7723e */ /* 0x000fe200000010ff */
[-C--:B------:R-:W-:Y:S01]  /*14c50*/  FMUL.FTZ R89, R89, R13.reuse ;  /* 0x0000000d59597220 */ /* 0x080fe20000410000 */
[-C--:B------:R-:W-:Y:S01]  /*14c60*/  FMUL.FTZ R92, R92, R13.reuse ;  /* 0x0000000d5c5c7220 */ /* 0x080fe20000410000 */
[-C--:B------:R-:W-:Y:S01]  /*14c70*/  FMUL.FTZ R93, R93, R13.reuse ;  /* 0x0000000d5d5d7220 */ /* 0x080fe20000410000 */
[-C--:B------:R-:W-:Y:S01]  /*14c80*/  FMUL.FTZ R96, R96, R13.reuse ;  /* 0x0000000d60607220 */ /* 0x080fe20000410000 */
[----:B-1----:R-:W-:Y:S01]  /*14c90*/  FADD.FTZ R27, R21, R4 ;  /* 0x00000004151b7221 */ /* 0x002fe20000010000 */
[----:B------:R0:W-:Y:S01]  /*14ca0*/  @!P1 SYNCS.ARRIVE.TRANS64.RED.A1T0 RZ, [R12+URZ], RZ ;  /* 0x000000ff0cff99a7 */ /* 0x0001e2000810043f */
[-C--:B------:R-:W-:Y:S01]  /*14cb0*/  FMUL.FTZ R97, R97, R13.reuse ;  /* 0x0000000d61617220 */ /* 0x080fe20000410000 */
[----:B------:R-:W-:Y:S01]  /*14cc0*/  FMUL.FTZ R100, R100, R13 ;  /* 0x0000000d64647220 */ /* 0x000fe20000410000 */
[----:B------:R-:W-:Y:S01]  /*14cd0*/  FADD.FTZ R4, R182, R27 ;  /* 0x0000001bb6047221 */ /* 0x000fe20000010000 */
[----:B------:R-:W-:Y:S01]  /*14ce0*/  F2FP.BF16.F32.PACK_AB R182, R25, R182 ;  /* 0x000000b619b6723e */ /* 0x000fe200000010ff */
[----:B------:R-:W-:Y:S01]  /*14cf0*/  FFMA.FTZ R27, R63, R3, -R36 ;  /* 0x000000033f1b7223 */ /* 0x000fe20000010824 */
[-C--:B------:R-:W-:Y:S01]  /*14d00*/  FMUL.FTZ R101, R101, R13.reuse ;  /* 0x0000000d65657220 */ /* 0x080fe20000410000 */
[----:B------:R-:W-:Y:S01]  /*14d10*/  FADD.FTZ R35, R25, R4 ;  /* 0x0000000419237221 */ /* 0x000fe20000010000 */
[----:B------:R-:W-:Y:S01]  /*14d20*/  FADD.FTZ R4, R30, R31 ;  /* 0x0000001f1e047221 */ /* 0x000fe20000010000 */
[-C--:B------:R-:W-:Y:S01]  /*14d30*/  FMUL.FTZ R104, R104, R13.reuse ;  /* 0x0000000d68687220 */ /* 0x080fe20000410000 */
[----:B------:R-:W-:Y:S01]  /*14d40*/  FMUL.FTZ R105, R105, R13 ;  /* 0x0000000d69697220 */ /* 0x000fe20000410000 */
[----:B0-----:R-:W-:Y:S01]  /*14d50*/  FADD.FTZ R12, R176, R35 ;  /* 0x00000023b00c7221 */ /* 0x001fe20000010000 */
[----:B------:R-:W-:Y:S01]  /*14d60*/  FADD.FTZ R31, R177, R4 ;  /* 0x00000004b11f7221 */ /* 0x000fe20000010000 */
[----:B------:R-:W0:Y:S01]  /*14d70*/  MUFU.EX2 R27, R27 ;  /* 0x0000001b001b7308 */ /* 0x000e220000000800 */
[----:B------:R-:W-:Y:S01]  /*14d80*/  FFMA.FTZ R4, R67, R3, -R36 ;  /* 0x0000000343047223 */ /* 0x000fe20000010824 */
[----:B------:R-:W-:Y:S01]  /*14d90*/  FADD.FTZ R35, R153, R12 ;  /* 0x0000000c99237221 */ /* 0x000fe20000010000 */
[C---:B------:R-:W-:Y:S01]  /*14da0*/  FADD.FTZ R46, R34.reuse, R31 ;  /* 0x0000001f222e7221 */ /* 0x040fe20000010000 */
[----:B------:R-:W-:Y:S01]  /*14db0*/  F2FP.BF16.F32.PACK_AB R177, R34, R177 ;  /* 0x000000b122b1723e */ /* 0x000fe200000010ff */
[-C--:B------:R-:W-:Y:S01]  /*14dc0*/  FFMA.FTZ R12, R71, R3.reuse, -R36 ;  /* 0x00000003470c7223 */ /* 0x080fe20000010824 */
[----:B------:R-:W-:Y:S01]  /*14dd0*/  FADD.FTZ R48, R178, R35 ;  /* 0x00000023b2307221 */ /* 0x000fe20000010000 */
[----:B------:R-:W-:Y:S01]  /*14de0*/  FADD.FTZ R31, R179, R46 ;  /* 0x0000002eb31f7221 */ /* 0x000fe20000010000 */
[----:B------:R-:W1:Y:S01]  /*14df0*/  MUFU.EX2 R4, R4 ;  /* 0x0000000400047308 */ /* 0x000e620000000800 */
[----:B------:R-:W-:Y:S01]  /*14e00*/  F2FP.BF16.F32.PACK_AB R176, R153, R176 ;  /* 0x000000b099b0723e */ /* 0x000fe200000010ff */
[----:B------:R-:W-:Y:S01]  /*14e10*/  FADD.FTZ R35, R29, R48 ;  /* 0x000000301d237221 */ /* 0x000fe20000010000 */
[----:B------:R-:W-:Y:S01]  /*14e20*/  FADD.FTZ R46, R38, R31 ;  /* 0x0000001f262e7221 */ /* 0x000fe20000010000 */
[----:B------:R-:W-:Y:S01]  /*14e30*/  F2FP.BF16.F32.PACK_AB R153, R15, R14 ;  /* 0x0000000e0f99723e */ /* 0x000fe200000010ff */
[----:B------:R-:W-:Y:S01]  /*14e40*/  FFMA.FTZ R36, R87, R3, -R36 ;  /* 0x0000000357247223 */ /* 0x000fe20000010824 */
[----:B------:R-:W-:Y:S01]  /*14e50*/  FADD.FTZ R48, R172, R35 ;  /* 0x00000023ac307221 */ /* 0x000fe20000010000 */
[----:B------:R-:W-:Y:S01]  /*14e60*/  FADD.FTZ R31, R173, R46 ;  /* 0x0000002ead1f7221 */ /* 0x000fe20000010000 */
[----:B------:R-:W2:Y:S01]  /*14e70*/  MUFU.EX2 R12, R12 ;  /* 0x0000000c000c7308 */ /* 0x000ea20000000800 */
        /* <DEDUP_REMOVED lines=27> */
[----:B------:R-:W3:Y:S01]  /*15030*/  MUFU.EX2 R26, R75 ;  /* 0x0000004b001a7308 */ /* 0x000ee20000000800 */
[-C--:B------:R-:W-:Y:S01]  /*15040*/  FMUL.FTZ R129, R129, R13.reuse ;  /* 0x0000000d81817220 */ /* 0x080fe20000410000 */
[----:B------:R-:W-:Y:S01]  /*15050*/  FADD.FTZ R30, R152, R25 ;  /* 0x00000019981e7221 */ /* 0x000fe20000010000 */
[----:B------:R-:W-:Y:S01]  /*15060*/  FADD.FTZ R34, R14, R21 ;  /* 0x000000150e227221 */ /* 0x000fe20000010000 */
[C---:B------:R-:W-:Y:S01]  /*15070*/  F2FP.BF16.F32.PACK_AB R152, R155.reuse, R152 ;  /* 0x000000989b98723e */ /* 0x040fe200000010ff */
[-C--:B------:R-:W-:Y:S01]  /*15080*/  FMUL.FTZ R132, R132, R13.reuse ;  /* 0x0000000d84847220 */ /* 0x080fe20000410000 */
[----:B------:R-:W-:Y:S01]  /*15090*/  FADD.FTZ R21, R155, R30 ;  /* 0x0000001e9b157221 */ /* 0x000fe20000010000 */
[----:B------:R-:W-:Y:S01]  /*150a0*/  FADD.FTZ R25, R15, R34 ;  /* 0x000000220f197221 */ /* 0x000fe20000010000 */
[----:B0-----:R-:W-:Y:S01]  /*150b0*/  F2FP.BF16.F32.PACK_AB R155, R27, R0 ;  /* 0x000000001b9b723e */ /* 0x001fe200000010ff */
        /* <DEDUP_REMOVED lines=11> */
[----:B-1----:R-:W-:Y:S01]  /*15170*/  F2FP.BF16.F32.PACK_AB R157, R4, R157 ;  /* 0x0000009d049d723e */ /* 0x002fe200000010ff */
[-C--:B------:R-:W-:Y:S01]  /*15180*/  FMUL.FTZ R144, R144, R13.reuse ;  /* 0x0000000d90907220 */ /* 0x080fe20000410000 */
[----:B------:R-:W-:Y:S01]  /*15190*/  FADD.FTZ R25, R53, R30 ;  /* 0x0000001e35197221 */ /* 0x000fe20000010000 */
[----:B------:R-:W-:Y:S01]  /*151a0*/  FADD.FTZ R30, R4, R21 ;  /* 0x00000015041e7221 */ /* 0x000fe20000010000 */
[-C--:B------:R-:W-:Y:S01]  /*151b0*/  FMUL.FTZ R145, R145, R13.reuse ;  /* 0x0000000d91917220 */ /* 0x080fe20000410000 */
[----:B------:R-:W-:Y:S01]  /*151c0*/  FMUL.FTZ R148, R148, R13 ;  /* 0x0000000d94947220 */ /* 0x000fe20000410000 */
[----:B------:R-:W-:Y:S01]  /*151d0*/  FADD.FTZ R34, R158, R25 ;  /* 0x000000199e227221 */ /* 0x000fe20000010000 */
[----:B------:R-:W-:Y:S01]  /*151e0*/  FADD.FTZ R21, R159, R30 ;  /* 0x0000001e9f157221 */ /* 0x000fe20000010000 */
[C---:B--2---:R-:W-:Y:S01]  /*151f0*/  F2FP.BF16.F32.PACK_AB R159, R12.reuse, R159 ;  /* 0x0000009f0c9f723e */ /* 0x044fe200000010ff */
        /* <DEDUP_REMOVED lines=52> */
[----:B------:R-:W-:Y:S01]  /*15540*/  FADD.FTZ R0, R36, R15 ;  /* 0x0000000f24007221 */ /* 0x000fe20000010000 */
        /* <DEDUP_REMOVED lines=20> */
.L_x_2877:
[----:B------:R-:W-:Y:S05]  /*15690*/  WARPSYNC.ALL ;  /* 0x0000000000007948 */ /* 0x000fea0003800000 */
[----:B------:R-:W-:Y:S06]  /*156a0*/  BAR.ARV 0x8, 0x180 ;  /* 0x0206000000007b1d */ /* 0x000fec0000002000 */
[----:B------:R-:W-:Y:S05]  /*156b0*/  @!P0 BRA `(.L_x_2888) ;  /* 0x0000000000048947 */ /* 0x000fea0003800000 */
[----:B------:R-:W-:Y:S01]  /*156c0*/  BPT.TRAP 0x1 ;  /* 0x000000040000795c */ /* 0x000fe20000300000 */
.L_x_2888:
[----:B------:R-:W-:Y:S01]  /*156d0*/  IMAD R12, R184, 0x8, R2 ;  /* 0x00000008b80c7824 */ /* 0x000fe200078e0202 */
[----:B------:R-:W-:-:S04]  /*156e0*/  SHF.L.U32 R5, R186, 0x1f, RZ ;  /* 0x0000001fba057819 */ /* 0x000fc800000006ff */
[----:B------:R0:W1:Y:S01]  /*156f0*/  SYNCS.PHASECHK.TRANS64.TRYWAIT P2, [R12+URZ+0x28850], R5 ;  /* 0x028850050c0075a7 */ /* 0x000062000804017f */
[----:B------:R-:W-:Y:S05]  /*15700*/  @!P0 BRA `(.L_x_2889) ;  /* 0x0000000000048947 */ /* 0x000fea0003800000 */
[----:B------:R-:W-:Y:S01]  /*15710*/  BPT.TRAP 0x1 ;  /* 0x000000040000795c */ /* 0x000fe20000300000 */
.L_x_2889:
[----:B------:R-:W-:-:S05]  /*15720*/  VIADD R2, R2, 0x400 ;  /* 0x0000040002027836 */ /* 0x000fca0000000000 */
[----:B------:R-:W-:-:S04]  /*15730*/  SHF.R.U32.HI R2, RZ, 0x4, R2 ;  /* 0x00000004ff027819 */ /* 0x000fc80000011602 */
[----:B------:R-:W-:-:S04]  /*15740*/  LOP3.LUT R2, R2, 0x3fff, RZ, 0xc0, !PT ;  /* 0x00003fff02027812 */ /* 0x000fc800078ec0ff */
[----:B------:R-:W-:Y:S01]  /*15750*/  LOP3.LUT R11, R2, 0x4000000, RZ, 0xfc, !PT ;  /* 0x04000000020b7812 */ /* 0x000fe200078efcff */
[----:B-1----:R-:W-:Y:S06]  /*15760*/  @P2 BRA `(.L_x_2890) ;  /* 0x0000000000082947 */ /* 0x002fec0003800000 */
[----:B------:R-:W1:Y:S02]  /*15770*/  SYNCS.PHASECHK.TRANS64.TRYWAIT P0, [R12+URZ+0x28850], R5 ;  /* 0x028850050c0075a7 */ /* 0x000e64000800017f */
[----:B-1----:R-:W-:Y:S05]  /*15780*/  @!P0 BRA `(.L_x_2891) ;  /* 0x000000b400bc8947 */ /* 0x002fea0003800000 */
.L_x_2890:
[----:B------:R-:W-:Y:S01]  /*15790*/  IMAD R10, R184, 0x800, R11 ;  /* 0x00000800b80a7824 */ /* 0x000fe200078e020b */
[----:B------:R-:W-:Y:S05]  /*157a0*/  WARPSYNC.ALL ;  /* 0x0000000000007948 */ /* 0x000fea0003800000 */
[----:B------:R-:W-:Y:S01]  /*157b0*/  IMAD.MOV.U32 R11, RZ, RZ, 0x40000040 ;  /* 0x40000040ff0b7424 */ /* 0x000fe200078e00ff */
[C---:B------:R-:W-:Y:S01]  /*157c0*/  R2UR UR6, R10.reuse ;  /* 0x000000000a0672ca */ /* 0x040fe200000e0000 */
[----:B------:R-:W-:Y:S01]  /*157d0*/  WARPGROUP.ARRIVE ;  /* 0x00000000000079c5 */ /* 0x000fe20000000000 */
[----:B------:R-:W-:Y:S01]  /*157e0*/  VIADD R14, R10, 0x80 ;  /* 0x000000800a0e7836 */ /* 0x000fe20000000000 */
[----:B01----:R-:W0:Y:S01]  /*157f0*/  SHFL.BFLY PT, R5, R4, 0x2, 0x1f ;  /* 0x0c401f0004057f89 */ /* 0x003e2200000e0000 */
[----:B------:R-:W-:Y:S01]  /*15800*/  R2UR UR7, R11 ;  /* 0x000000000b0772ca */ /* 0x000fe200000e0000 */
[----:B------:R-:W-:-:S02]  /*15810*/  IMAD.MOV.U32 R15, RZ, RZ, 0x40000040 ;  /* 0x40000040ff0f7424 */ /* 0x000fc400078e00ff */
[----:B------:R-:W-:Y:S01]  /*15820*/  IMAD.MOV.U32 R11, RZ, RZ, 0x40000040 ;  /* 0x40000040ff0b7424 */ /* 0x000fe200078e00ff */
[----:B------:R-:W1:Y:S01]  /*15830*/  SHFL.BFLY PT, R9, R0, 0x2, 0x1f ;  /* 0x0c401f0000097f89 */ /* 0x000e6200000e0000 */
        /* <DEDUP_REMOVED lines=10> */
[----:B0-----:R-:W-:Y:S01]  /*158e0*/  FADD.FTZ R5, R5, R4 ;  /* 0x0000000405057221 */ /* 0x001fe20000010000 */
[----:B-1----:R-:W-:-:S04]  /*158f0*/  FADD.FTZ R9, R9, R0 ;  /* 0x0000000009097221 */ /* 0x002fc80000010000 */
[----:B------:R-:W0:Y:S01]  /*15900*/  SHFL.BFLY PT, R2, R5, 0x1, 0x1f ;  /* 0x0c201f0005027f89 */ /* 0x000e2200000e0000 */
[----:B------:R-:W-:-:S03]  /*15910*/  IMAD.MOV.U32 R0, RZ, RZ, -0x800000 ;  /* 0xff800000ff007424 */ /* 0x000fc600078e00ff */
[----:B------:R-:W1:Y:S01]  /*15920*/  SHFL.BFLY PT, R6, R9, 0x1, 0x1f ;  /* 0x0c201f0009067f89 */ /* 0x000e6200000e0000 */
[----:B0-----:R-:W-:Y:S01]  /*15930*/  FADD.FTZ R13, R5, R2 ;  /* 0x00000002050d7221 */ /* 0x001fe20000010000 */
[----:B------:R-:W-:Y:S01]  /*15940*/  SEL R5, RZ, 0x1, P0 ;  /* 0x00000001ff057807 */ /* 0x000fe20000000000 */
[----:B------:R-:W-:-:S03]  /*15950*/  IMAD.MOV.U32 R2, RZ, RZ, RZ ;  /* 0x000000ffff027224 */ /* 0x000fc600078e00ff */
[----:B------:R-:W-:Y:S02]  /*15960*/  FSETP.NE.FTZ.AND P2, PT, R13, RZ, PT ;  /* 0x000000ff0d00720b */ /* 0x000fe40003f55000 */
[----:B------:R-:W-:Y:S01]  /*15970*/  LOP3.LUT R186, R186, R5, RZ, 0x3c, !PT ;  /* 0x00000005baba7212 */ /* 0x000fe200078e3cff */
[----:B------:R-:W-:-:S10]  /*15980*/  IMAD.MOV.U32 R5, RZ, RZ, RZ ;  /* 0x000000ffff057224 */ /* 0x000fd400078e00ff */
[----:B------:R-:W-:Y:S01]  /*15990*/  @P2 MUFU.RCP R2, R13 ;  /* 0x0000000d00022308 */ /* 0x000fe20000001000 */
[----:B------:R-:W-:Y:S01]  /*159a0*/  @P2 FMUL.FTZ R4, R3, 0.69314718246459960938 ;  /* 0x3f31721803042820 */ /* 0x000fe20000410000 */
        /* <DEDUP_REMOVED lines=33> */
[----:B-1----:R-:W-:Y:S01]  /*15bc0*/  FADD.FTZ R14, R9, R6 ;  /* 0x00000006090e7221 */ /* 0x002fe20000010000 */
[----:B------:R-:W-:Y:S01]  /*15bd0*/  R2UR UR7, R15 ;  /* 0x000000000f0772ca */ /* 0x000fe200000e0000 */
[----:B------:R-:W0:Y:S03]  /*15be0*/  @P2 MUFU.LG2 R6, R13 ;  /* 0x0000000d00062308 */ /* 0x000e260000000c00 */
[----:B------:R-:W-:-:S13]  /*15bf0*/  FSETP.NE.FTZ.AND P3, PT, R14, RZ, PT ;  /* 0x000000ff0e00720b */ /* 0x000fda0003f75000 */
[----:B------:R-:W-:Y:S01]  /*15c00*/  @P3 MUFU.RCP R5, R14 ;  /* 0x0000000e00053308 */ /* 0x000fe20000001000 */
[----:B------:R-:W-:Y:S02]  /*15c10*/  WARPGROUP.DEPBAR.LE gsb0, 0x0 ;  /* 0x00008000000079c5 */ /* 0x000fe40000010000 */
[----:B------:R-:W-:-:S06]  /*15c20*/  WARPGROUP.ARRIVE ;  /* 0x00000000000079c5 */ /* 0x000fcc0000000000 */
[----:B------:R-:W-:Y:S01]  /*15c30*/  HGMMA.64x128x16.F32.BF16 R88, R160, gdesc[UR4].tnspB, R88, gsb0 ;  /* 0x41e00004a0587df0 */ /* 0x000fe20008001858 */
[----:B------:R-:W-:Y:S02]  /*15c40*/  R2UR UR6, R10 ;  /* 0x000000000a0672ca */ /* 0x000fe400000e0000 */
[----:B------:R-:W-:Y:S01]  /*15c50*/  R2UR UR7, R11 ;  /* 0x000000000b0772ca */ /* 0x000fe200000e0000 */
[----:B------:R-:W1:Y:S01]  /*15c60*/  @P3 MUFU.LG2 R10, R14 ;  /* 0x0000000e000a3308 */ /* 0x000e620000000c00 */
[----:B------:R-:W-:Y:S02]  /*15c70*/  @!P1 VIADD R11, R12, 0x28860 ;  /* 0x000288600c0b9836 */ /* 0x000fe40000000000 */
[----:B------:R-:W-:Y:S01]  /*15c80*/  @P3 FMUL.FTZ R12, R3, 0.69314718246459960938 ;  /* 0x3f317218030c3820 */ /* 0x000fe20000410000 */
[----:B0-----:R-:W-:Y:S02]  /*15c90*/  @P2 FMUL.FTZ R3, R6, 0.69314718246459960938 ;  /* 0x3f31721806032820 */ /* 0x001fe40000410000 */
[----:B------:R-:W-:-:S02]  /*15ca0*/  @!P1 PRMT R11, RZ, 0x654, R11 ;  /* 0x00000654ff0b9816 */ /* 0x000fc4000000000b */
[----:B------:R-:W-:Y:S01]  /*15cb0*/  @P2 FFMA.FTZ R40, R4, R7, R3 ;  /* 0x0000000704282223 */ /* 0x000fe20000010003 */
[----:B-1----:R-:W-:-:S04]  /*15cc0*/  @P3 FMUL.FTZ R9, R10, 0.69314718246459960938 ;  /* 0x3f3172180a093820 */ /* 0x002fc80000410000 */
[----:B------:R-:W-:Y:S01]  /*15cd0*/  @P3 FFMA.FTZ R0, R12, R8, R9 ;  /* 0x000000080c003223 */ /* 0x000fe20000010009 */
[----:B------:R-:W-:Y:S02]  /*15ce0*/  WARPGROUP.DEPBAR.LE gsb0, 0x0 ;  /* 0x00008000000079c5 */ /* 0x000fe40000010000 */
[----:B------:R-:W-:-:S06]  /*15cf0*/  WARPGROUP.ARRIVE ;  /* 0x00000000000079c5 */ /* 0x000fcc0000000000 */
[----:B------:R-:W-:Y:S03]  /*15d00*/  HGMMA.64x128x16.F32.BF16 R88, R164, gdesc[UR4].tnspB, R88, gsb0 ;  /* 0x41e00004a4587df0 */ /* 0x000fe60008001858 */
[----:B------:R-:W-:Y:S02]  /*15d10*/  WARPGROUP.DEPBAR.LE gsb0, 0x0 ;  /* 0x00008000000079c5 */ /* 0x000fe40000010000 */
        /* <DEDUP_REMOVED lines=33> */
[----:B------:R-:W-:Y:S01]  /*15f30*/  PLOP3.LUT P1, PT, PT, PT, PT, 0x8, 0x0 ;  /* 0x000000000000781c */ /* 0x000fe20003f2e170 */
[-C--:B------:R-:W-:Y:S01]  /*15f40*/  FMUL.FTZ R90, R90, R5.reuse ;  /* 0x000000055a5a7220 */ /* 0x080fe20000410000 */
[-C--:B------:R-:W-:Y:S01]  /*15f50*/  FMUL.FTZ R91, R91, R5.reuse ;  /* 0x000000055b5b7220 */ /* 0x080fe20000410000 */
[-C--:B------:R-:W-:Y:S01]  /*15f60*/  FMUL.FTZ R94, R94, R5.reuse ;  /* 0x000000055e5e7220 */ /* 0x080fe20000410000 */
        /* <DEDUP_REMOVED lines=29> */
.L_x_2808:
        /* <DEDUP_REMOVED lines=17> */
[----:B------:R-:W-:Y:S01]  /*16250*/  F2FP.BF16.F32.PACK_AB R36, R137, R36 ;  /* 0x000000248924723e */ /* 0x000fe200000010ff */
[----:B------:R-:W3:Y:S01]  /*16260*/  LDC R56, c[0x0][0xbe8] ;  /* 0x0002fa00ff387b82 */ /* 0x000ee20000000800 */
        /* <DEDUP_REMOVED lines=10> */
[C---:B------:R-:W-:Y:S02]  /*16310*/  IADD3 R53, P5, R8.reuse, 0x4060, RZ ;  /* 0x0000406008357810 */ /* 0x040fe40007fbe0ff */
[----:B------:R-:W-:Y:S01]  /*16320*/  IADD3 R45, P1, R8, 0x60, RZ ;  /* 0x00000060082d7810 */ /* 0x000fe20007f3e0ff */
[----:B------:R-:W-:Y:S01]  /*16330*/  IMAD.X R7, RZ, RZ, R9, P0 ;  /* 0x000000ffff077224 */ /* 0x000fe200000e0609 */
[----:B-1----:R-:W-:-:S02]  /*16340*/  LOP3.LUT R28, R53, 0x380, RZ, 0xc0, !PT ;  /* 0x00000380351c7812 */ /* 0x002fc400078ec0ff */
[----:B------:R-:W-:Y:S01]  /*16350*/  SHF.R.U64 R33, R33, 0x3, RZ ;  /* 0x0000000321217819 */ /* 0x000fe200000012ff */
[--C-:B------:R-:W-:Y:S01]  /*16360*/  IMAD.X R13, RZ, RZ, R9.reuse, P1 ;  /* 0x000000ffff0d7224 */ /* 0x100fe200008e0609 */
[----:B------:R-:W-:Y:S02]  /*16370*/  LOP3.LUT R4, R41, 0x380, RZ, 0xc0, !PT ;  /* 0x0000038029047812 */ /* 0x000fe400078ec0ff */
[----:B------:R-:W-:Y:S02]  /*16380*/  LOP3.LUT R6, R43, 0x380, RZ, 0xc0, !PT ;  /* 0x000003802b067812 */ /* 0x000fe400078ec0ff */
[C---:B------:R-:W-:Y:S02]  /*16390*/  IADD3 R47, P2, R8.reuse, 0x4000, RZ ;  /* 0x00004000082f7810 */ /* 0x040fe40007f5e0ff */
[C---:B------:R-:W-:Y:S02]  /*163a0*/  IADD3 R49, P3, R8.reuse, 0x4020, RZ ;  /* 0x0000402008317810 */ /* 0x040fe40007f7e0ff */
[----:B------:R-:W-:Y:S01]  /*163b0*/  IADD3 R51, P4, R8, 0x4040, RZ ;  /* 0x0000404008337810 */ /* 0x000fe20007f9e0ff */
[--C-:B------:R-:W-:Y:S01]  /*163c0*/  IMAD.X R15, RZ, RZ, R9.reuse, P2 ;  /* 0x000000ffff0f7224 */ /* 0x100fe200010e0609 */
[----:B------:R-:W-:Y:S01]  /*163d0*/  SHF.R.U64 R28, R28, 0x3, RZ ;  /* 0x000000031c1c7819 */ /* 0x000fe200000012ff */
[--C-:B------:R-:W-:Y:S01]  /*163e0*/  IMAD.X R25, RZ, RZ, R9.reuse, P3 ;  /* 0x000000ffff197224 */ /* 0x100fe200018e0609 */
[----:B------:R-:W-:Y:S01]  /*163f0*/  LOP3.LUT R12, R45, 0x380, RZ, 0xc0, !PT ;  /* 0x000003802d0c7812 */ /* 0x000fe200078ec0ff */
[--C-:B------:R-:W-:Y:S01]  /*16400*/  IMAD.X R27, RZ, RZ, R9.reuse, P4 ;  /* 0x000000ffff1b7224 */ /* 0x100fe200020e0609 */
[----:B------:R-:W-:Y:S01]  /*16410*/  LOP3.LUT R8, R33, R8, RZ, 0x3c, !PT ;  /* 0x0000000821087212 */ /* 0x000fe200078e3cff */
[----:B------:R-:W-:Y:S01]  /*16420*/  IMAD.X R33, RZ, RZ, R9, P5 ;  /* 0x000000ffff217224 */ /* 0x000fe200028e0609 */
[----:B------:R-:W-:-:S02]  /*16430*/  SHF.R.U64 R4, R4, 0x3, RZ ;  /* 0x0000000304047819 */ /* 0x000fc400000012ff */
[----:B------:R-:W-:Y:S02]  /*16440*/  SHF.R.U64 R6, R6, 0x3, RZ ;  /* 0x0000000306067819 */ /* 0x000fe400000012ff */
[----:B------:R-:W-:Y:S02]  /*16450*/  LOP3.LUT R14, R47, 0x380, RZ, 0xc0, !PT ;  /* 0x000003802f0e7812 */ /* 0x000fe400078ec0ff */
[----:B------:R-:W-:Y:S02]  /*16460*/  LOP3.LUT R32, R28, R53, RZ, 0x3c, !PT ;  /* 0x000000351c207212 */ /* 0x000fe400078e3cff */
[----:B------:R-:W-:Y:S02]  /*16470*/  SHF.R.U64 R12, R12, 0x3, RZ ;  /* 0x000000030c0c7819 */ /* 0x000fe400000012ff */
[----:B------:R-:W-:Y:S02]  /*16480*/  LOP3.LUT R24, R49, 0x380, RZ, 0xc0, !PT ;  /* 0x0000038031187812 */ /* 0x000fe400078ec0ff */
[----:B------:R-:W-:-:S02]  /*16490*/  LOP3.LUT R26, R51, 0x380, RZ, 0xc0, !PT ;  /* 0x00000380331a7812 */ /* 0x000fc400078ec0ff */
[----:B------:R-:W-:Y:S02]  /*164a0*/  MOV R28, R8 ;  /* 0x00000008001c7202 */ /* 0x000fe40000000f00 */
[----:B------:R-:W-:Y:S02]  /*164b0*/  LOP3.LUT R4, R4, R41, RZ, 0x3c, !PT ;  /* 0x0000002904047212 */ /* 0x000fe400078e3cff */
[----:B------:R-:W-:Y:S02]  /*164c0*/  LOP3.LUT R6, R6, R43, RZ, 0x3c, !PT ;  /* 0x0000002b06067212 */ /* 0x000fe400078e3cff */
[----:B------:R-:W-:Y:S02]  /*164d0*/  F2FP.BF16.F32.PACK_AB R8, R89, R88 ;  /* 0x000000585908723e */ /* 0x000fe400000010ff */
[----:B------:R-:W-:Y:S02]  /*164e0*/  F2FP.BF16.F32.PACK_AB R9, R91, R90 ;  /* 0x0000005a5b09723e */ /* 0x000fe400000010ff */
[----:B------:R-:W-:-:S02]  /*164f0*/  SHF.R.U64 R14, R14, 0x3, RZ ;  /* 0x000000030e0e7819 */ /* 0x000fc400000012ff */
[----:B------:R-:W-:Y:S01]  /*16500*/  LOP3.LUT R12, R12, R45, RZ, 0x3c, !PT ;  /* 0x0000002d0c0c7212 */ /* 0x000fe200078e3cff */
[----:B------:R1:W-:Y:S01]  /*16510*/  STSM.16.M88.4 [R28], R8 ;  /* 0x000000081c007844 */ /* 0x0003e20000000200 */
[----:B------:R-:W-:Y:S02]  /*16520*/  SHF.R.U64 R24, R24, 0x3, RZ ;  /* 0x0000000318187819 */ /* 0x000fe400000012ff */
[----:B------:R-:W-:Y:S02]  /*16530*/  SHF.R.U64 R26, R26, 0x3, RZ ;  /* 0x000000031a1a7819 */ /* 0x000fe400000012ff */
[----:B------:R-:W-:Y:S02]  /*16540*/  MOV R46, R4 ;  /* 0x00000004002e7202 */ /* 0x000fe40000000f00 */
[----:B------:R-:W-:Y:S02]  /*16550*/  MOV R45, R6 ;  /* 0x00000006002d7202 */ /* 0x000fe40000000f00 */
[----:B------:R-:W-:-:S02]  /*16560*/  F2FP.BF16.F32.PACK_AB R4, R97, R96 ;  /* 0x000000606104723e */ /* 0x000fc400000010ff */
[----:B------:R-:W-:Y:S02]  /*16570*/  F2FP.BF16.F32.PACK_AB R5, R99, R98 ;  /* 0x000000626305723e */ /* 0x000fe400000010ff */
[----:B------:R-:W-:Y:S02]  /*16580*/  F2FP.BF16.F32.PACK_AB R6, R101, R100 ;  /* 0x000000646506723e */ /* 0x000fe400000010ff */
[----:B------:R-:W-:Y:S02]  /*16590*/  F2FP.BF16.F32.PACK_AB R7, R103, R102 ;  /* 0x000000666707723e */ /* 0x000fe400000010ff */
[----:B------:R-:W-:Y:S02]  /*165a0*/  LOP3.LUT R14, R14, R47, RZ, 0x3c, !PT ;  /* 0x0000002f0e0e7212 */ /* 0x000fe400078e3cff */
[----:B-1----:R-:W-:Y:S01]  /*165b0*/  F2FP.BF16.F32.PACK_AB R8, R105, R104 ;  /* 0x000000686908723e */ /* 0x002fe200000010ff */
[----:B------:R-:W-:Y:S01]  /*165c0*/  STSM.16.M88.4 [R46], R4 ;  /* 0x000000042e007844 */ /* 0x000fe20000000200 */
[----:B------:R-:W-:-:S02]  /*165d0*/  F2FP.BF16.F32.PACK_AB R9, R107, R106 ;  /* 0x0000006a6b09723e */ /* 0x000fc400000010ff */
[----:B------:R-:W-:Y:S02]  /*165e0*/  F2FP.BF16.F32.PACK_AB R10, R109, R108 ;  /* 0x0000006c6d0a723e */ /* 0x000fe400000010ff */
[----:B------:R-:W-:Y:S02]  /*165f0*/  F2FP.BF16.F32.PACK_AB R11, R111, R110 ;  /* 0x0000006e6f0b723e */ /* 0x000fe400000010ff */
[----:B------:R-:W-:Y:S02]  /*16600*/  LOP3.LUT R24, R24, R49, RZ, 0x3c, !PT ;  /* 0x0000003118187212 */ /* 0x000fe400078e3cff */
[----:B------:R-:W-:Y:S01]  /*16610*/  LOP3.LUT R26, R26, R51, RZ, 0x3c, !PT ;  /* 0x000000331a1a7212 */ /* 0x000fe200078e3cff */
[----:B------:R1:W-:Y:S01]  /*16620*/  STSM.16.M88.4 [R45], R8 ;  /* 0x000000082d007844 */ /* 0x0003e20000000200 */
[----:B------:R-:W-:Y:S02]  /*16630*/  MOV R44, R12 ;  /* 0x0000000c002c7202 */ /* 0x000fe40000000f00 */
[----:B------:R-:W-:-:S02]  /*16640*/  MOV R42, R14 ;  /* 0x0000000e002a7202 */ /* 0x000fc40000000f00 */
[----:B------:R-:W-:Y:S02]  /*16650*/  MOV R43, R24 ;  /* 0x00000018002b7202 */ /* 0x000fe40000000f00 */
[----:B------:R-:W-:Y:S02]  /*16660*/  MOV R41, R26 ;  /* 0x0000001a00297202 */ /* 0x000fe40000000f00 */
[----:B------:R-:W-:Y:S02]  /*16670*/  F2FP.BF16.F32.PACK_AB R12, R35, R112 ;  /* 0x00000070230c723e */ /* 0x000fe400000010ff */
[----:B------:R-:W-:Y:S02]  /*16680*/  F2FP.BF16.F32.PACK_AB R13, R115, R114 ;  /* 0x00000072730d723e */ /* 0x000fe400000010ff */
[----:B------:R-:W-:Y:S02]  /*16690*/  F2FP.BF16.F32.PACK_AB R14, R117, R116 ;  /* 0x00000074750e723e */ /* 0x000fe400000010ff */
[----:B------:R-:W-:-:S02]  /*166a0*/  F2FP.BF16.F32.PACK_AB R15, R119, R118 ;  /* 0x00000076770f723e */ /* 0x000fc400000010ff */
[----:B------:R-:W-:Y:S02]  /*166b0*/  F2FP.BF16.F32.PACK_AB R24, R121, R120 ;  /* 0x000000787918723e */ /* 0x000fe400000010ff */
[----:B------:R-:W-:Y:S01]  /*166c0*/  F2FP.BF16.F32.PACK_AB R25, R123, R122 ;  /* 0x0000007a7b19723e */ /* 0x000fe200000010ff */
[----:B------:R-:W-:Y:S01]  /*166d0*/  STSM.16.M88.4 [R44], R12 ;  /* 0x0000000c2c007844 */ /* 0x000fe20000000200 */
[----:B------:R-:W-:Y:S02]  /*166e0*/  F2FP.BF16.F32.PACK_AB R26, R125, R124 ;  /* 0x0000007c7d1a723e */ /* 0x000fe400000010ff */
[----:B------:R-:W-:Y:S02]  /*166f0*/  F2FP.BF16.F32.PACK_AB R27, R127, R126 ;  /* 0x0000007e7f1b723e */ /* 0x000fe400000010ff */
[----:B------:R-:W-:Y:S02]  /*16700*/  MOV R28, R32 ;  /* 0x00000020001c7202 */ /* 0x000fe40000000f00 */
[----:B------:R-:W-:Y:S01]  /*16710*/  ISETP.NE.U32.AND P0, PT, RZ, UR4, PT ;  /* 0x00000004ff007c0c */ /* 0x000fe2000bf05070 */
[----:B------:R2:W-:Y:S01]  /*16720*/  STSM.16.M88.4 [R42], R24 ;  /* 0x000000182a007844 */ /* 0x0005e20000000200 */
[----:B-1----:R-:W-:-:S02]  /*16730*/  IADD3 R8, P1, R208, UR4, RZ ;  /* 0x00000004d0087c10 */ /* 0x002fc4000ff3e0ff */
[----:B------:R-:W-:Y:S02]  /*16740*/  F2FP.BF16.F32.PACK_AB R32, R3, R128 ;  /* 0x000000800320723e */ /* 0x000fe400000010ff */
[----:B------:R-:W-:Y:S02]  /*16750*/  F2FP.BF16.F32.PACK_AB R33, R131, R130 ;  /* 0x000000828321723e */ /* 0x000fe400000010ff */
[----:B------:R-:W-:Y:S02]  /*16760*/  F2FP.BF16.F32.PACK_AB R35, R135, R134 ;  /* 0x000000868723723e */ /* 0x000fe400000010ff */
[----:B------:R-:W-:Y:S02]  /*16770*/  F2FP.BF16.F32.PACK_AB R4, R145, R144 ;  /* 0x000000909104723e */ /* 0x000fe400000010ff */
[----:B------:R-:W-:Y:S01]  /*16780*/  F2FP.BF16.F32.PACK_AB R5, R147, R146 ;  /* 0x000000929305723e */ /* 0x000fe200000010ff */
[----:B------:R1:W-:Y:S01]  /*16790*/  STSM.16.M88.4 [R43], R32 ;  /* 0x000000202b007844 */ /* 0x0003e20000000200 */
[----:B------:R-:W-:-:S02]  /*167a0*/  F2FP.BF16.F32.PACK_AB R6, R149, R148 ;  /* 0x000000949506723e */ /* 0x000fc400000010ff */
[----:B------:R-:W-:Y:S01]  /*167b0*/  F2FP.BF16.F32.PACK_AB R7, R151, R150 ;  /* 0x000000969707723e */ /* 0x000fe200000010ff */
[----:B------:R1:W-:Y:S01]  /*167c0*/  STSM.16.M88.4 [R41], R36 ;  /* 0x0000002429007844 */ /* 0x0003e20000000200 */
[----:B------:R-:W-:Y:S01]  /*167d0*/  ISETP.NE.AND.EX P0, PT, RZ, UR5, PT, P0 ;  /* 0x00000005ff007c0c */ /* 0x000fe2000bf05300 */
[----:B--2---:R-:W-:Y:S01]  /*167e0*/  IMAD.MOV.U32 R42, RZ, RZ, RZ ;  /* 0x000000ffff2a7224 */ /* 0x004fe200078e00ff */
[----:B------:R-:W-:Y:S01]  /*167f0*/  IADD3.X R9, R209, UR5, RZ, P1, !PT ;  /* 0x00000005d1097c10 */ /* 0x000fe20008ffe4ff */
[----:B------:R-:W-:Y:S01]  /*16800*/  ULDC.64 UR4, c[0x0][0xc08] ;  /* 0x0003020000047ab9 */ /* 0x000fe20000000a00 */
[----:B------:R1:W-:Y:S01]  /*16810*/  STSM.16.M88.4 [R28], R4 ;  /* 0x000000041c007844 */ /* 0x0003e20000000200 */
[----:B------:R-:W-:Y:S01]  /*16820*/  BAR.SYNC.DEFER_BLOCKING 0x1, 0x100 ;  /* 0x0044000000007b1d */ /* 0x000fe20000010000 */
[----:B------:R-:W-:-:S04]  /*16830*/  ISETP.NE.U32.AND P2, PT, RZ, UR4, PT ;  /* 0x00000004ff007c0c */ /* 0x000fc8000bf45070 */
[----:B------:R-:W-:-:S13]  /*16840*/  ISETP.NE.AND.EX P2, PT, RZ, UR5, PT, P2 ;  /* 0x00000005ff007c0c */ /* 0x000fda000bf45320 */
[----:B------:R-:W-:Y:S01]  /*16850*/  @P2 IADD3 R208, P3, R208, UR4, RZ ;  /* 0x00000004d0d02c10 */ /* 0x000fe2000ff7e0ff */
[----:B------:R-:W-:Y:S02]  /*16860*/  ULDC UR4, c[0x0][0xa88] ;  /* 0x0002a20000047ab9 */ /* 0x000fe40000000800 */
[----:B------:R-:W-:Y:S01]  /*16870*/  IMAD.U32 R3, RZ, RZ, UR4 ;  /* 0x00000004ff037e24 */ /* 0x000fe2000f8e00ff */
[----:B------:R-:W-:Y:S01]  /*16880*/  @P2 IADD3.X R209, R209, UR5, RZ, P3, !PT ;  /* 0x00000005d1d12c10 */ /* 0x000fe20009ffe4ff */
[----:B------:R1:W5:Y:S01]  /*16890*/  @P0 LDG.E R42, desc[UR40][R8.64] ;  /* 0x00000028082a0981 */ /* 0x000362000c1e1900 */
[----:B---3--:R-:W-:Y:S01]  /*168a0*/  ISETP.NE.AND P1, PT, R56, 0x1, PT ;  /* 0x000000013800780c */ /* 0x008fe20003f25270 */
[----:B------:R-:W-:Y:S02]  /*168b0*/  IMAD.IADD R15, R204, 0x1, R191 ;  /* 0x00000001cc0f7824 */ /* 0x000fe400078e02bf */
[----:B------:R1:W5:Y:S10]  /*168c0*/  @P2 LDG.E R3, desc[UR40][R208.64] ;  /* 0x00000028d0032981 */ /* 0x000374000c1e1900 */
[----:B------:R-:W2:Y:S08]  /*168d0*/  @P1 LDC R10, c[0x0][0xbec] ;  /* 0x0002fb00ff0a1b82 */ /* 0x000eb00000000800 */
[----:B------:R-:W3:Y:S01]  /*168e0*/  @P1 LDC R11, c[0x0][0xbf0] ;  /* 0x0002fc00ff0b1b82 */ /* 0x000ee20000000800 */
[----:B-1----:R-:W-:Y:S05]  /*168f0*/  @P2 BRA `(.L_x_2894) ;  /* 0x0000000000102947 */ /* 0x002fea0003800000 */
[----:B------:R-:W-:Y:S05]  /*16900*/  @!P0 BRA `(.L_x_2894) ;  /* 0x00000000000c8947 */ /* 0x000fea0003800000 */
[----:B------:R-:W4:Y:S04]  /*16910*/  LDG.E R4, desc[UR40][R8.64] ;  /* 0x0000002808047981 */ /* 0x000f28000c1e1900 */
[----:B-----5:R-:W4:Y:S02]  /*16920*/  LDG.E R3, desc[UR40][R8.64+0x4] ;  /* 0x0000042808037981 */ /* 0x020f24000c1e1900 */
[----:B----4-:R-:W-:-:S07]  /*16930*/  IMAD.IADD R3, R3, 0x1, -R4 ;  /* 0x0000000103037824 */ /* 0x010fce00078e0a04 */
.L_x_2894:
[----:B------:R-:W-:Y:S01]  /*16940*/  SHF.R.S32.HI R28, RZ, 0x1f, R207 ;  /* 0x0000001fff1c7819 */ /* 0x000fe200000114cf */
[----:B--2---:R-:W-:Y:S01]  /*16950*/  @P1 IMAD.HI.U32 R4, R15, R10, RZ ;  /* 0x0000000a0f041227 */ /* 0x004fe200078e00ff */
[----:B------:R-:W-:Y:S01]  /*16960*/  ULDC.64 UR4, c[0x0][0xb90] ;  /* 0x0002e40000047ab9 */ /* 0x000fe20000000a00 */
[----:B-----5:R-:W-:Y:S01]  /*16970*/  SHF.R.S32.HI R43, RZ, 0x1f, R42 ;  /* 0x0000001fff2b7819 */ /* 0x020fe2000001142a */
[----:B------:R-:W1:Y:S01]  /*16980*/  @P1 LDC R41, c[0x0][0xbec] ;  /* 0x0002fb00ff291b82 */ /* 0x000e620000000800 */
[----:B------:R-:W-:Y:S01]  /*16990*/  IMAD R6, R28, UR4, RZ ;  /* 0x000000041c067c24 */ /* 0x000fe2000f8e02ff */
[----:B------:R-:W-:Y:S01]  /*169a0*/  SEL R217, R217, RZ, !P0 ;  /* 0x000000ffd9d97207 */ /* 0x000fe20004000000 */
[----:B------:R-:W-:Y:S01]  /*169b0*/  IMAD.MOV.U32 R7, RZ, RZ, R15 ;  /* 0x000000ffff077224 */ /* 0x000fe200078e000f */
[----:B---3--:R-:W-:Y:S01]  /*169c0*/  @P1 SHF.R.U32.HI R7, RZ, R11, R4 ;  /* 0x0000000bff071219 */ /* 0x008fe20000011604 */
[----:B------:R-:W-:Y:S01]  /*169d0*/  IMAD.WIDE.U32 R4, R207, UR4, R42 ;  /* 0x00000004cf047c25 */ /* 0x000fe2000f8e002a */
[----:B------:R-:W-:-:S03]  /*169e0*/  SEL R57, R210, RZ, !P0 ;  /* 0x000000ffd2397207 */ /* 0x000fc60004000000 */
        /* <DEDUP_REMOVED lines=15> */
[----:B------:R-:W-:Y:S01]  /*16ae0*/  IMAD R58, R3, R56, RZ ;  /* 0x00000038033a7224 */ /* 0x000fe200078e02ff */
[----:B------:R-:W-:Y:S01]  /*16af0*/  IADD3.X R5, R11, R5, R8, P2, !PT ;  /* 0x000000050b057210 */ /* 0x000fe200017fe408 */
[----:B------:R-:W-:Y:S01]  /*16b00*/  IMAD R6, R6, UR4, RZ ;  /* 0x0000000406067c24 */ /* 0x000fe2000f8e02ff */
[----:B------:R-:W-:-:S02]  /*16b10*/  LOP3.LUT R8, R7, 0x380, RZ, 0xc0, !PT ;  /* 0x0000038007087812 */ /* 0x000fc400078ec0ff */
[----:B------:R-:W-:Y:S01]  /*16b20*/  IADD3 R33, P3, R20, 0x4000, RZ ;  /* 0x0000400014217810 */ /* 0x000fe20007f7e0ff */
[C---:B------:R-:W-:Y:S01]  /*16b30*/  IMAD R11, R9.reuse, UR5, R6 ;  /* 0x00000005090b7c24 */ /* 0x040fe2000f8e0206 */
[----:B------:R-:W-:Y:S01]  /*16b40*/  SHF.R.U64 R8, R8, 0x3, RZ ;  /* 0x0000000308087819 */ /* 0x000fe200000012ff */
[----:B------:R-:W-:Y:S01]  /*16b50*/  IMAD.WIDE.U32 R4, R9, UR4, R4 ;  /* 0x0000000409047c25 */ /* 0x000fe2000f8e0004 */
[----:B------:R-:W-:Y:S01]  /*16b60*/  ULDC.64 UR4, c[0x0][0xb50] ;  /* 0x0002d40000047ab9 */ /* 0x000fe20000000a00 */
[----:B------:R-:W-:Y:S02]  /*16b70*/  LOP3.LUT R32, R33, 0x380, RZ, 0xc0, !PT ;  /* 0x0000038021207812 */ /* 0x000fe400078ec0ff */
[----:B------:R-:W-:Y:S01]  /*16b80*/  IMAD.IADD R5, R5, 0x1, R11 ;  /* 0x0000000105057824 */ /* 0x000fe200078e020b */
[----:B------:R-:W-:Y:S01]  /*16b90*/  LEA R6, P2, R4, UR4, 0x2 ;  /* 0x0000000404067c11 */ /* 0x000fe2000f8410ff */
[----:B------:R-:W-:Y:S01]  /*16ba0*/  IMAD.X R9, RZ, RZ, R21, P0 ;  /* 0x000000ffff097224 */ /* 0x000fe200000e0615 */
[----:B------:R-:W-:-:S02]  /*16bb0*/  LOP3.LUT R8, R8, R7, RZ, 0x3c, !PT ;  /* 0x0000000708087212 */ /* 0x000fc400078e3cff */
[----:B------:R-:W-:Y:S01]  /*16bc0*/  LEA.HI.X R7, R4, UR5, R5, 0x2, P2 ;  /* 0x0000000504077c11 */ /* 0x000fe200090f1405 */
[----:B------:R-:W-:Y:S01]  /*16bd0*/  IMAD.IADD R5, R225, 0x1, R191 ;  /* 0x00000001e1057824 */ /* 0x000fe200078e02bf */
[----:B------:R-:W-:Y:S01]  /*16be0*/  IADD3 R25, P2, R20, 0x3000, RZ ;  /* 0x0000300014197810 */ /* 0x000fe20007f5e0ff */
[----:B------:R-:W-:Y:S01]  /*16bf0*/  SHFL.IDX PT, R52, R6, RZ, 0x1c1f ;  /* 0x001c1fff06347589 */ /* 0x000fe200000e0000 */
[----:B------:R-:W-:Y:S01]  /*16c00*/  SHF.R.U64 R32, R32, 0x3, RZ ;  /* 0x0000000320207819 */ /* 0x000fe200000012ff */
[----:B------:R-:W-:Y:S01]  /*16c10*/  VIADD R3, R5, 0x8 ;  /* 0x0000000805037836 */ /* 0x000fe20000000000 */
[----:B------:R-:W-:Y:S01]  /*16c20*/  LOP3.LUT R24, R25, 0x380, RZ, 0xc0, !PT ;  /* 0x0000038019187812 */ /* 0x000fe200078ec0ff */
[----:B------:R-:W2:Y:S01]  /*16c30*/  SHFL.IDX PT, R53, R7, RZ, 0x1c1f ;  /* 0x001c1fff07357589 */ /* 0x000ea200000e0000 */
[----:B------:R-:W-:Y:S01]  /*16c40*/  IADD3 R13, P4, R20, 0x2000, RZ ;  /* 0x00002000140d7810 */ /* 0x000fe20007f9e0ff */
[----:B------:R-:W-:Y:S01]  /*16c50*/  ULDC.64 UR4, c[0x0][0xaa0] ;  /* 0x0002a80000047ab9 */ /* 0x000fe20000000a00 */
[----:B------:R-:W-:Y:S01]  /*16c60*/  SHF.R.U64 R24, R24, 0x3, RZ ;  /* 0x0000000318187819 */ /* 0x000fe200000012ff */
[----:B------:R-:W-:Y:S01]  /*16c70*/  SHFL.IDX PT, R54, R6, 0x1, 0x1c1f ;  /* 0x003c1f0006367f89 */ /* 0x000fe200000e0000 */
[----:B------:R-:W-:Y:S01]  /*16c80*/  LOP3.LUT R32, R32, R33, RZ, 0x3c, !PT ;  /* 0x0000002120207212 */ /* 0x000fe200078e3cff */
[----:B------:R-:W-:Y:S01]  /*16c90*/  IMAD.X R33, RZ, RZ, R21, P3 ;  /* 0x000000ffff217224 */ /* 0x000fe200018e0615 */
[----:B------:R-:W-:Y:S01]  /*16ca0*/  LOP3.LUT P0, RZ, R220, 0x3, RZ, 0xc0, !PT ;  /* 0x00000003dcff7812 */ /* 0x000fe2000780c0ff */
[----:B------:R-:W3:Y:S01]  /*16cb0*/  SHFL.IDX PT, R55, R7, 0x1, 0x1c1f ;  /* 0x003c1f0007377f89 */ /* 0x000ee200000e0000 */
[----:B------:R-:W-:-:S02]  /*16cc0*/  LOP3.LUT R12, R13, 0x380, RZ, 0xc0, !PT ;  /* 0x000003800d0c7812 */ /* 0x000fc400078ec0ff */
[----:B------:R-:W-:Y:S01]  /*16cd0*/  LOP3.LUT R24, R24, R25, RZ, 0x3c, !PT ;  /* 0x0000001918187212 */ /* 0x000fe200078e3cff */
[--C-:B------:R-:W-:Y:S01]  /*16ce0*/  IMAD.X R25, RZ, RZ, R21.reuse, P2 ;  /* 0x000000ffff197224 */ /* 0x100fe200010e0615 */
[----:B------:R-:W-:Y:S02]  /*16cf0*/  IADD3 R4, P3, R20, 0x7000, RZ ;  /* 0x0000700014047810 */ /* 0x000fe40007f7e0ff */
[-C--:B------:R-:W-:Y:S02]  /*16d00*/  ISETP.GE.OR P2, PT, R5, R58.reuse, P0 ;  /* 0x0000003a0500720c */ /* 0x080fe40000746670 */
[----:B------:R-:W-:Y:S01]  /*16d10*/  ISETP.GE.OR P0, PT, R3, R58, P0 ;  /* 0x0000003a0300720c */ /* 0x000fe20000706670 */
[----:B------:R-:W-:Y:S01]  /*16d20*/  IMAD.X R49, RZ, RZ, R21, P3 ;  /* 0x000000ffff317224 */ /* 0x000fe200018e0615 */
[----:B------:R-:W-:Y:S02]  /*16d30*/  SHF.R.U64 R12, R12, 0x3, RZ ;  /* 0x000000030c0c7819 */ /* 0x000fe400000012ff */
[----:B------:R-:W-:-:S02]  /*16d40*/  LOP3.LUT R3, R4, 0x380, RZ, 0xc0, !PT ;  /* 0x0000038004037812 */ /* 0x000fc400078ec0ff */
[----:B------:R-:W-:Y:S01]  /*16d50*/  LOP3.LUT R12, R12, R13, RZ, 0x3c, !PT ;  /* 0x0000000d0c0c7212 */ /* 0x000fe200078e3cff */
[----:B------:R-:W-:Y:S01]  /*16d60*/  IMAD.X R13, RZ, RZ, R21, P4 ;  /* 0x000000ffff0d7224 */ /* 0x000fe200020e0615 */
[----:B------:R-:W-:Y:S02]  /*16d70*/  SHF.R.U64 R3, R3, 0x3, RZ ;  /* 0x0000000303037819 */ /* 0x000fe400000012ff */
[C---:B------:R-:W-:Y:S01]  /*16d80*/  IADD3 R37, P5, R20.reuse, 0x5000, RZ ;  /* 0x0000500014257810 */ /* 0x040fe20007fbe0ff */
[----:B--2---:R-:W-:Y:S01]  /*16d90*/  @!P2 ST.E desc[UR40][R52.64], R40 ;  /* 0x000000283400a985 */ /* 0x004fe2000c101928 */
[C---:B------:R-:W-:Y:S02]  /*16da0*/  IADD3 R45, P4, R20.reuse, 0x6000, RZ ;  /* 0x00006000142d7810 */ /* 0x040fe40007f9e0ff */
[----:B------:R-:W-:Y:S01]  /*16db0*/  LOP3.LUT R5, R20, 0x380, RZ, 0xc0, !PT ;  /* 0x0000038014057812 */ /* 0x000fe200078ec0ff */
[----:B---3--:R2:W-:Y:S01]  /*16dc0*/  @!P0 ST.E desc[UR40][R54.64], R0 ;  /* 0x0000000036008985 */ /* 0x0085e2000c101928 */
[----:B------:R-:W-:Y:S01]  /*16dd0*/  LOP3.LUT R48, R3, R4, RZ, 0x3c, !PT ;  /* 0x0000000403307212 */ /* 0x000fe200078e3cff */
[----:B------:R-:W-:Y:S01]  /*16de0*/  IMAD R3, R43, UR4, RZ ;  /* 0x000000042b037c24 */ /* 0x000fe2000f8e02ff */
[----:B------:R-:W-:Y:S01]  /*16df0*/  LOP3.LUT R36, R37, 0x380, RZ, 0xc0, !PT ;  /* 0x0000038025247812 */ /* 0x000fe200078ec0ff */
[----:B------:R-:W3:Y:S01]  /*16e00*/  @P1 LDC R43, c[0x0][0xbf0] ;  /* 0x0002fc00ff2b1b82 */ /* 0x000ee20000000800 */
[----:B------:R-:W-:Y:S01]  /*16e10*/  LOP3.LUT R44, R45, 0x380, RZ, 0xc0, !PT ;  /* 0x000003802d2c7812 */ /* 0x000fe200078ec0ff */
[----:B------:R-:W5:Y:S01]  /*16e20*/  LD.E.128 R8, desc[UR40][R8.64] ;  /* 0x0000002808087980 */ /* 0x000f62000c101d00 */
[----:B------:R-:W-:-:S02]  /*16e30*/  SHF.R.U64 R5, R5, 0x3, RZ ;  /* 0x0000000305057819 */ /* 0x000fc400000012ff */
[----:B------:R-:W-:Y:S01]  /*16e40*/  SHF.R.U64 R36, R36, 0x3, RZ ;  /* 0x0000000324247819 */ /* 0x000fe200000012ff */
[----:B------:R-:W5:Y:S01]  /*16e50*/  LD.E.128 R12, desc[UR40][R12.64] ;  /* 0x000000280c0c7980 */ /* 0x000f62000c101d00 */
[----:B------:R-:W-:Y:S02]  /*16e60*/  SHF.R.U64 R44, R44, 0x3, RZ ;  /* 0x000000032c2c7819 */ /* 0x000fe400000012ff */
[----:B------:R-:W-:Y:S01]  /*16e70*/  LOP3.LUT R20, R5, R20, RZ, 0x3c, !PT ;  /* 0x0000001405147212 */ /* 0x000fe200078e3cff */
[----:B--2---:R-:W-:Y:S01]  /*16e80*/  IMAD R0, R206, 0x20, R22 ;  /* 0x00000020ce007824 */ /* 0x004fe200078e0216 */
[----:B------:R-:W-:Y:S01]  /*16e90*/  LOP3.LUT R36, R36, R37, RZ, 0x3c, !PT ;  /* 0x0000002524247212 */ /* 0x000fe200078e3cff */
[--C-:B------:R-:W-:Y:S01]  /*16ea0*/  IMAD.X R37, RZ, RZ, R21.reuse, P5 ;  /* 0x000000ffff257224 */ /* 0x100fe200028e0615 */
[----:B------:R-:W-:Y:S01]  /*16eb0*/  LOP3.LUT R44, R44, R45, RZ, 0x3c, !PT ;  /* 0x0000002d2c2c7212 */ /* 0x000fe200078e3cff */
[----:B------:R-:W-:Y:S01]  /*16ec0*/  IMAD.X R45, RZ, RZ, R21, P4 ;  /* 0x000000ffff2d7224 */ /* 0x000fe200020e0615 */
[----:B------:R2:W5:Y:S01]  /*16ed0*/  LD.E.128 R4, desc[UR40][R20.64] ;  /* 0x0000002814047980 */ /* 0x000562000c101d00 */
[----:B------:R-:W-:-:S02]  /*16ee0*/  IMAD R3, R42, UR5, R3 ;  /* 0x000000052a037c24 */ /* 0x000fc4000f8e0203 */
[----:B------:R-:W-:Y:S01]  /*16ef0*/  IMAD.IADD R40, R191, 0x1, R0 ;  /* 0x00000001bf287824 */ /* 0x000fe200078e0200 */
[----:B------:R-:W5:Y:S04]  /*16f00*/  LD.E.128 R24, desc[UR40][R24.64] ;  /* 0x0000002818187980 */ /* 0x000f68000c101d00 */
[----:B------:R-:W5:Y:S01]  /*16f10*/  LD.E.128 R32, desc[UR40][R32.64] ;  /* 0x0000002820207980 */ /* 0x000f62000c101d00 */
[----:B--2---:R-:W-:Y:S01]  /*16f20*/  IMAD.WIDE.U32 R20, R42, UR4, RZ ;  /* 0x000000042a147c25 */ /* 0x004fe2000f8e00ff */
[----:B------:R-:W-:Y:S02]  /*16f30*/  ULDC.64 UR4, c[0x0][0xae8] ;  /* 0x0002ba0000047ab9 */ /* 0x000fe40000000a00 */
[----:B------:R-:W5:Y:S01]  /*16f40*/  LD.E.128 R36, desc[UR40][R36.64] ;  /* 0x0000002824247980 */ /* 0x000f62000c101d00 */
[----:B------:R-:W-:-:S02]  /*16f50*/  IMAD.IADD R21, R21, 0x1, R3 ;  /* 0x0000000115157824 */ /* 0x000fc400078e0203 */
[----:B------:R-:W-:Y:S01]  /*16f60*/  IMAD R28, R28, UR4, RZ ;  /* 0x000000041c1c7c24 */ /* 0x000fe2000f8e02ff */
[----:B------:R-:W5:Y:S01]  /*16f70*/  LD.E.128 R44, desc[UR40][R44.64] ;  /* 0x000000282c2c7980 */ /* 0x000f62000c101d00 */
[----:B------:R-:W-:-:S03]  /*16f80*/  IMAD.WIDE.U32 R20, R207, UR4, R20 ;  /* 0x00000004cf147c25 */ /* 0x000fc6000f8e0014 */
[----:B------:R-:W5:Y:S01]  /*16f90*/  LD.E.128 R48, desc[UR40][R48.64] ;  /* 0x0000002830307980 */ /* 0x000f62000c101d00 */
[----:B------:R-:W-:Y:S01]  /*16fa0*/  IMAD R3, R207, UR5, R28 ;  /* 0x00000005cf037c24 */ /* 0x000fe2000f8e021c */
[----:B------:R-:W-:Y:S01]  /*16fb0*/  ULDC.64 UR4, c[0x0][0xaf0] ;  /* 0x0002bc0000047ab9 */ /* 0x000fe20000000a00 */
[----:B-1----:R-:W-:Y:S01]  /*16fc0*/  @P1 IMAD.HI.U32 R0, R40, R41, RZ ;  /* 0x0000002928001227 */ /* 0x002fe200078e00ff */
[----:B------:R-:W-:Y:S01]  /*16fd0*/  @!PT LDS RZ, [RZ] ;  /* 0x00000000fffff984 */ /* 0x000fe20000000800 */
[----:B------:R-:W-:Y:S01]  /*16fe0*/  @!PT LDS RZ, [RZ] ;  /* 0x00000000fffff984 */ /* 0x000fe20000000800 */
[----:B------:R-:W-:Y:S01]  /*16ff0*/  @!PT LDS RZ, [RZ] ;  /* 0x00000000fffff984 */ /* 0x000fe20000000800 */
[----:B------:R-:W-:Y:S01]  /*17000*/  @!PT LDS RZ, [RZ] ;  /* 0x00000000fffff984 */ /* 0x000fe20000000800 */
[----:B------:R1:W-:Y:S06]  /*17010*/  MEMBAR.ALL.CTA ;  /* 0x0000000000007992 */ /* 0x0003ec0000008000 */
[----:B-1----:R-:W1:Y:S01]  /*17020*/  FENCE.VIEW.ASYNC.S ;  /* 0x00000000000073c6 */ /* 0x002e620000000000 */
[----:B------:R-:W-:-:S02]  /*17030*/  IMAD.IADD R21, R21, 0x1, R3 ;  /* 0x0000000115157824 */ /* 0x000fc400078e0203 */
[----:B------:R-:W-:Y:S01]  /*17040*/  IMAD.MOV.U32 R3, RZ, RZ, R40 ;  /* 0x000000ffff037224 */ /* 0x000fe200078e0028 */
[----:B---3--:R-:W-:Y:S01]  /*17050*/  @P1 SHF.R.U32.HI R3, RZ, R43, R0 ;  /* 0x0000002bff031219 */ /* 0x008fe20000011600 */
[----:B------:R-:W-:Y:S02]  /*17060*/  IMAD R28, R217, UR4, RZ ;  /* 0x00000004d91c7c24 */ /* 0x000fe4000f8e02ff */
        /* <DEDUP_REMOVED lines=12> */
[----:B------:R-:W-:Y:S02]  /*17130*/  IMAD.IADD R191, R22, 0x1, R191 ;  /* 0x0000000116bf7824 */ /* 0x000fe400078e02bf */
[----:B------:R-:W-:Y:S02]  /*17140*/  IMAD.IADD R21, R21, 0x1, R43 ;  /* 0x0000000115157824 */ /* 0x000fe400078e022b */
[----:B------:R-:W-:Y:S02]  /*17150*/  IMAD R28, R0, UR4, RZ ;  /* 0x00000004001c7c24 */ /* 0x000fe4000f8e02ff */
[----:B------:R-:W-:-:S02]  /*17160*/  VIADD R0, R191, 0x20 ;  /* 0x00000020bf007836 */ /* 0x000fc40000000000 */
[C---:B------:R-:W-:Y:S02]  /*17170*/  IMAD R43, R41.reuse, UR5, R28 ;  /* 0x00000005292b7c24 */ /* 0x040fe4000f8e021c */
[----:B------:R-:W-:Y:S01]  /*17180*/  IMAD.WIDE.U32 R20, R41, UR4, R20 ;  /* 0x0000000429147c25 */ /* 0x000fe2000f8e0014 */
[-C--:B------:R-:W-:Y:S01]  /*17190*/  ISETP.GE.AND P0, PT, R0, R58.reuse, PT ;  /* 0x0000003a0000720c */ /* 0x080fe20003f06270 */
[----:B------:R-:W-:Y:S01]  /*171a0*/  ULDC.64 UR4, c[0x0][0xa80] ;  /* 0x0002a00000047ab9 */ /* 0x000fe20000000a00 */
[C---:B------:R-:W-:Y:S01]  /*171b0*/  ISETP.GE.AND P2, PT, R191.reuse, R58, PT ;  /* 0x0000003abf00720c */ /* 0x040fe20003f46270 */
[----:B------:R-:W-:Y:S02]  /*171c0*/  VIADD R0, R2, 0x28820 ;  /* 0x0002882002007836 */ /* 0x000fe40000000000 */
[----:B------:R-:W-:Y:S01]  /*171d0*/  VIADD R3, R191, 0x40 ;  /* 0x00000040bf037836 */ /* 0x000fe20000000000 */
[----:B------:R-:W-:Y:S01]  /*171e0*/  LEA R28, P3, R20, UR4, 0x1 ;  /* 0x00000004141c7c11 */ /* 0x000fe2000f8608ff */
[----:B------:R-:W-:Y:S01]  /*171f0*/  IMAD.IADD R21, R21, 0x1, R43 ;  /* 0x0000000115157824 */ /* 0x000fe200078e022b */
[----:B------:R-:W-:-:S02]  /*17200*/  PRMT R0, RZ, 0x654, R0 ;  /* 0x00000654ff007816 */ /* 0x000fc40000000000 */
[----:B------:R-:W-:Y:S02]  /*17210*/  ISETP.GE.AND P1, PT, R3, R58, PT ;  /* 0x0000003a0300720c */ /* 0x000fe40003f26270 */
[----:B------:R-:W-:Y:S01]  /*17220*/  LEA.HI.X R3, R20, UR5, R21, 0x1, P3 ;  /* 0x0000000514037c11 */ /* 0x000fe200098f0c15 */
[----:B-1----:R1:W-:Y:S01]  /*17230*/  SYNCS.ARRIVE.TRANS64.RED.A1T0 RZ, [R0+URZ], RZ ;  /* 0x000000ff00ff79a7 */ /* 0x0023e2000810043f */
[----:B------:R2:W3:Y:S01]  /*17240*/  SHFL.IDX PT, R40, R28, RZ, 0x181f ;  /* 0x00181fff1c287589 */ /* 0x0004e200000e0000 */
[----:B------:R-:W-:Y:S03]  /*17250*/  BSSY B1, `(.L_x_2895) ;  /* 0x000000c000017945 */ /* 0x000fe60003800000 */
[----:B-1----:R2:W1:Y:S01]  /*17260*/  SHFL.IDX PT, R0, R3, RZ, 0x181f ;  /* 0x00181fff03007589 */ /* 0x00246200000e0000 */
[----:B------:R-:W-:Y:S05]  /*17270*/  @P2 BRA `(.L_x_2896) ;  /* 0x0000000000242947 */ /* 0x000fea0003800000 */
[----:B------:R-:W-:Y:S02]  /*17280*/  ULDC UR4, c[0x0][0xac8] ;  /* 0x0002b20000047ab9 */ /* 0x000fe40000000800 */
[----:B------:R-:W-:Y:S02]  /*17290*/  ISETP.GE.AND P2, PT, R16, UR4, PT ;  /* 0x0000000410007c0c */ /* 0x000fe4000bf46270 */
[----:B------:R-:W-:-:S11]  /*172a0*/  ISETP.GE.AND P3, PT, R187, UR4, PT ;  /* 0x00000004bb007c0c */ /* 0x000fd6000bf66270 */
[CC--:B---3--:R-:W-:Y:S02]  /*172b0*/  @!P2 LEA R20, P4, R16.reuse, R40.reuse, 0x1 ;  /* 0x000000281014a211 */ /* 0x0c8fe400078808ff */
[C---:B------:R-:W-:Y:S02]  /*172c0*/  @!P3 LEA R40, P5, R187.reuse, R40, 0x1 ;  /* 0x00000028bb28b211 */ /* 0x040fe400078a08ff */
[-C--:B-1----:R-:W-:Y:S02]  /*172d0*/  @!P2 LEA.HI.X R21, R16, R0.reuse, R17, 0x1, P4 ;  /* 0x000000001015a211 */ /* 0x082fe400020f0c11 */
[----:B------:R-:W-:-:S03]  /*172e0*/  @!P3 LEA.HI.X R41, R187, R0, R215, 0x1, P5 ;  /* 0x00000000bb29b211 */ /* 0x000fc600028f0cd7 */
[----:B-----5:R4:W-:Y:S04]  /*172f0*/  @!P2 ST.E.128 desc[UR40][R20.64], R4 ;  /* 0x000000041400a985 */ /* 0x0209e8000c101d28 */
[----:B------:R4:W-:Y:S02]  /*17300*/  @!P3 ST.E.128 desc[UR40][R40.64], R32 ;  /* 0x000000202800b985 */ /* 0x0009e4000c101d28 */
.L_x_2896:
[----:B------:R-:W-:Y:S05]  /*17310*/  BSYNC B1 ;  /* 0x0000000000017941 */ /* 0x000fea0003800000 */
.L_x_2895:
[----:B-1----:R1:W0:Y:S01]  /*17320*/  SHFL.IDX PT, R0, R3, 0x1, 0x181f ;  /* 0x00381f0003007f89 */ /* 0x00222200000e0000 */
[----:B------:R-:W-:Y:S03]  /*17330*/  BSSY B1, `(.L_x_2897) ;  /* 0x000000c000017945 */ /* 0x000fe60003800000 */
[----:B----45:R1:W4:Y:S01]  /*17340*/  SHFL.IDX PT, R6, R28, 0x1, 0x181f ;  /* 0x00381f001c067f89 */ /* 0x03032200000e0000 */
[----:B------:R-:W-:Y:S05]  /*17350*/  @P0 BRA `(.L_x_2898) ;  /* 0x0000000000240947 */ /* 0x000fea0003800000 */
[----:B------:R-:W-:Y:S02]  /*17360*/  ULDC UR4, c[0x0][0xac8] ;  /* 0x0002b20000047ab9 */ /* 0x000fe40000000800 */
[----:B------:R-:W-:Y:S02]  /*17370*/  ISETP.GE.AND P3, PT, R16, UR4, PT ;  /* 0x0000000410007c0c */ /* 0x000fe4000bf66270 */
[----:B------:R-:W-:-:S11]  /*17380*/  ISETP.GE.AND P4, PT, R187, UR4, PT ;  /* 0x00000004bb007c0c */ /* 0x000fd6000bf86270 */
[CC--:B----4-:R-:W-:Y:S02]  /*17390*/  @!P3 LEA R4, P0, R16.reuse, R6.reuse, 0x1 ;  /* 0x000000061004b211 */ /* 0x0d0fe400078008ff */
[C---:B------:R-:W-:Y:S02]  /*173a0*/  @!P4 LEA R6, P2, R187.reuse, R6, 0x1 ;  /* 0x00000006bb06c211 */ /* 0x040fe400078408ff */
[-C--:B0-----:R-:W-:Y:S02]  /*173b0*/  @!P3 LEA.HI.X R5, R16, R0.reuse, R17, 0x1, P0 ;  /* 0x000000001005b211 */ /* 0x081fe400000f0c11 */
[----:B------:R-:W-:-:S03]  /*173c0*/  @!P4 LEA.HI.X R7, R187, R0, R215, 0x1, P2 ;  /* 0x00000000bb07c211 */ /* 0x000fc600010f0cd7 */
[----:B------:R0:W-:Y:S04]  /*173d0*/  @!P3 ST.E.128 desc[UR40][R4.64], R8 ;  /* 0x000000080400b985 */ /* 0x0001e8000c101d28 */
[----:B------:R0:W-:Y:S02]  /*173e0*/  @!P4 ST.E.128 desc[UR40][R6.64], R36 ;  /* 0x000000240600c985 */ /* 0x0001e4000c101d28 */
.L_x_2898:
[----:B------:R-:W-:Y:S05]  /*173f0*/  BSYNC B1 ;  /* 0x0000000000017941 */ /* 0x000fea0003800000 */
.L_x_2897:
[----:B0-----:R0:W0:Y:S01]  /*17400*/  SHFL.IDX PT, R0, R3, 0x2, 0x181f ;  /* 0x00581f0003007f89 */ /* 0x00102200000e0000 */
[----:B------:R-:W-:Y:S03]  /*17410*/  BSSY B1, `(.L_x_2899) ;  /* 0x000000c000017945 */ /* 0x000fe60003800000 */
[----:B----4-:R4:W0:Y:S01]  /*17420*/  SHFL.IDX PT, R6, R28, 0x2, 0x181f ;  /* 0x00581f001c067f89 */ /* 0x01082200000e0000 */
        /* <DEDUP_REMOVED lines=8> */
[----:B------:R0:W-:Y:S04]  /*174b0*/  @!P2 ST.E.128 desc[UR40][R4.64], R12 ;  /* 0x0000000c0400a985 */ /* 0x0001e8000c101d28 */
[----:B------:R0:W-:Y:S02]  /*174c0*/  @!P3 ST.E.128 desc[UR40][R6.64], R44 ;  /* 0x0000002c0600b985 */ /* 0x0001e4000c101d28 */
.L_x_2900:
[----:B------:R-:W-:Y:S05]  /*174d0*/  BSYNC B1 ;  /* 0x0000000000017941 */ /* 0x000fea0003800000 */
.L_x_2899:
[----:B0-----:R-:W-:Y:S01]  /*174e0*/  VIADD R0, R191, 0x60 ;  /* 0x00000060bf007836 */ /* 0x001fe20000000000 */
[----:B------:R0:W0:Y:S04]  /*174f0*/  SHFL.IDX PT, R6, R3, 0x3, 0x181f ;  /* 0x00781f0003067f89 */ /* 0x00002800000e0000 */
[----:B------:R-:W-:Y:S01]  /*17500*/  ISETP.GE.AND P0, PT, R0, R58, PT ;  /* 0x0000003a0000720c */ /* 0x000fe20003f06270 */
[----:B-12-4-:R-:W2:-:S12]  /*17510*/  SHFL.IDX PT, R28, R28, 0x3, 0x181f ;  /* 0x00781f001c1c7f89 */ /* 0x016e9800000e0000 */
        /* <DEDUP_REMOVED lines=12> */
.L_x_2893:
[----:B------:R-:W-:Y:S01]  /*175e0*/  ULDC.64 UR4, c[0x0][0xc00] ;  /* 0x0003000000047ab9 */ /* 0x000fe20000000a00 */
[----:B------:R-:W-:Y:S01]  /*175f0*/  IMAD.MOV.U32 R0, RZ, RZ, RZ ;  /* 0x000000ffff007224 */ /* 0x000fe200078e00ff */
[----:B------:R-:W-:Y:S01]  /*17600*/  ISETP.NE.U32.AND P0, PT, RZ, UR4, PT ;  /* 0x00000004ff007c0c */ /* 0x000fe2000bf05070 */
[----:B------:R-:W2:Y:S01]  /*17610*/  LDC R25, c[0x0][0xbe8] ;  /* 0x0002fa00ff197b82 */ /* 0x000ea20000000800 */
[----:B------:R-:W-:Y:S02]  /*17620*/  IADD3 R4, P1, R208, UR4, RZ ;  /* 0x00000004d0047c10 */ /* 0x000fe4000ff3e0ff */
[----:B------:R-:W-:Y:S02]  /*17630*/  ISETP.NE.AND.EX P0, PT, RZ, UR5, PT, P0 ;  /* 0x00000005ff007c0c */ /* 0x000fe4000bf05300 */
[----:B------:R-:W-:Y:S01]  /*17640*/  IADD3.X R5, R209, UR5, RZ, P1, !PT ;  /* 0x00000005d1057c10 */ /* 0x000fe20008ffe4ff */
[----:B------:R-:W-:Y:S02]  /*17650*/  ULDC.64 UR4, c[0x0][0xc08] ;  /* 0x0003020000047ab9 */ /* 0x000fe40000000a00 */
[----:B------:R-:W-:-:S04]  /*17660*/  ISETP.NE.U32.AND P1, PT, RZ, UR4, PT ;  /* 0x00000004ff007c0c */ /* 0x000fc8000bf25070 */
[----:B------:R-:W-:-:S04]  /*17670*/  ISETP.NE.AND.EX P1, PT, RZ, UR5, PT, P1 ;  /* 0x00000005ff007c0c */ /* 0x000fc8000bf25310 */
[----:B------:R3:W5:Y:S09]  /*17680*/  @P0 LDG.E R0, desc[UR40][R4.64] ;  /* 0x0000002804000981 */ /* 0x000772000c1e1900 */
[----:B------:R-:W-:Y:S01]  /*17690*/  @P1 IADD3 R208, P2, R208, UR4, RZ ;  /* 0x00000004d0d01c10 */ /* 0x000fe2000ff5e0ff */
[----:B------:R-:W-:-:S02]  /*176a0*/  ULDC UR4, c[0x0][0xa88] ;  /* 0x0002a20000047ab9 */ /* 0x000fc40000000800 */
[----:B------:R-:W-:Y:S01]  /*176b0*/  IMAD.U32 R8, RZ, RZ, UR4 ;  /* 0x00000004ff087e24 */ /* 0x000fe2000f8e00ff */
[----:B------:R-:W-:-:S05]  /*176c0*/  @P1 IADD3.X R209, R209, UR5, RZ, P2, !PT ;  /* 0x00000005d1d11c10 */ /* 0x000fca00097fe4ff */
[----:B------:R3:W5:Y:S01]  /*176d0*/  @P1 LDG.E R8, desc[UR40][R208.64] ;  /* 0x00000028d0081981 */ /* 0x000762000c1e1900 */
[----:B--2---:R-:W-:Y:S02]  /*176e0*/  ISETP.NE.AND P2, PT, R25, 0x1, PT ;  /* 0x000000011900780c */ /* 0x004fe40003f45270 */
[----:B------:R-:W-:-:S11]  /*176f0*/  ISETP.GE.AND P3, PT, R231, 0x80, PT ;  /* 0x00000080e700780c */ /* 0x000fd60003f66270 */
[----:B------:R-:W2:Y:S01]  /*17700*/  @P2 LDC R27, c[0x0][0xbec] ;  /* 0x0002fb00ff1b2b82 */ /* 0x000ea20000000800 */
[----:B---3--:R-:W-:Y:S05]  /*17710*/  @P1 BRA `(.L_x_2902) ;  /* 0x0000000000101947 */ /* 0x008fea0003800000 */
[----:B------:R-:W-:Y:S05]  /*17720*/  @!P0 BRA `(.L_x_2902) ;  /* 0x00000000000c8947 */ /* 0x000fea0003800000 */
[----:B------:R-:W3:Y:S04]  /*17730*/  LDG.E R3, desc[UR40][R4.64] ;  /* 0x0000002804037981 */ /* 0x000ee8000c1e1900 */
[----:B-----5:R-:W3:Y:S02]  /*17740*/  LDG.E R8, desc[UR40][R4.64+0x4] ;  /* 0x0000042804087981 */ /* 0x020ee4000c1e1900 */
[----:B---3--:R-:W-:-:S07]  /*17750*/  IMAD.IADD R8, R8, 0x1, -R3 ;  /* 0x0000000108087824 */ /* 0x008fce00078e0a03 */
.L_x_2902:
        /* <DEDUP_REMOVED lines=20> */
[----:B------:R-:W4:Y:S01]  /*178a0*/  @P0 LDC R21, c[0x0][0xbf0] ;  /* 0x0002fc00ff150b82 */ /* 0x000f220000000800 */
[----:B---3--:R-:W-:-:S04]  /*178b0*/  @P0 IMAD.HI.U32 R6, R12, R7, RZ ;  /* 0x000000070c060227 */ /* 0x008fc800078e00ff */
[----:B------:R-:W-:Y:S01]  /*178c0*/  IMAD R7, R207, UR5, R10 ;  /* 0x00000005cf077c24 */ /* 0x000fe2000f8e020a */
[----:B------:R-:W-:Y:S01]  /*178d0*/  ULDC.64 UR4, c[0x0][0xb98] ;  /* 0x0002e60000047ab9 */ /* 0x000fe20000000a00 */
[----:B----4-:R-:W-:Y:S02]  /*178e0*/  @P0 SHF.R.U32.HI R3, RZ, R21, R6 ;  /* 0x00000015ff030219 */ /* 0x010fe40000011606 */
        /* <DEDUP_REMOVED lines=20> */
.L_x_2904:
[----:B------:R-:W-:Y:S05]  /*17a30*/  BSYNC B1 ;  /* 0x0000000000017941 */ /* 0x000fea0003800000 */
.L_x_2903:
[----:B------:R-:W4:Y:S01]  /*17a40*/  @P2 LDC R9, c[0x0][0xbf0] ;  /* 0x0002fc00ff092b82 */ /* 0x000f220000000800 */
[----:B------:R-:W-:Y:S01]  /*17a50*/  ULDC.64 UR4, c[0x0][0xaa0] ;  /* 0x0002a80000047ab9 */ /* 0x000fe20000000a00 */
[----:B---3--:R-:W-:Y:S02]  /*17a60*/  IMAD R6, R206, 0x20, R22 ;  /* 0x00000020ce067824 */ /* 0x008fe400078e0216 */
[----:B------:R-:W-:Y:S02]  /*17a70*/  IMAD R3, R11, UR4, RZ ;  /* 0x000000040b037c24 */ /* 0x000fe4000f8e02ff */
[----:B------:R-:W-:-:S04]  /*17a80*/  IMAD.WIDE.U32 R4, R0, UR4, RZ ;  /* 0x0000000400047c25 */ /* 0x000fc8000f8e00ff */
[----:B------:R-:W-:Y:S01]  /*17a90*/  IMAD R3, R0, UR5, R3 ;  /* 0x0000000500037c24 */ /* 0x000fe2000f8e0203 */
[----:B------:R-:W-:Y:S01]  /*17aa0*/  ULDC.64 UR4, c[0x0][0xae8] ;  /* 0x0002ba0000047ab9 */ /* 0x000fe20000000a00 */
[----:B------:R-:W-:Y:S02]  /*17ab0*/  IMAD.IADD R10, R191, 0x1, R6 ;  /* 0x00000001bf0a7824 */ /* 0x000fe400078e0206 */
[----:B------:R-:W-:Y:S02]  /*17ac0*/  IMAD R0, R13, UR4, RZ ;  /* 0x000000040d007c24 */ /* 0x000fe4000f8e02ff */
[----:B------:R-:W-:Y:S02]  /*17ad0*/  IMAD.IADD R5, R5, 0x1, R3 ;  /* 0x0000000105057824 */ /* 0x000fe400078e0203 */
[----:B------:R-:W-:Y:S02]  /*17ae0*/  IMAD R7, R207, UR5, R0 ;  /* 0x00000005cf077c24 */ /* 0x000fe4000f8e0200 */
[----:B--2---:R-:W-:-:S04]  /*17af0*/  @P2 IMAD.HI.U32 R0, R10, R27, RZ ;  /* 0x0000001b0a002227 */ /* 0x004fc800078e00ff */
        /* <DEDUP_REMOVED lines=26> */
[----:B------:R-:W-:Y:S02]  /*17ca0*/  IMAD.IADD R191, R22, 0x1, R191 ;  /* 0x0000000116bf7824 */ /* 0x000fe400078e02bf */
[----:B------:R-:W-:Y:S01]  /*17cb0*/  LEA.HI.X R4, R4, UR5, R5, 0x1, P0 ;  /* 0x0000000504047c11 */ /* 0x000fe200080f0c05 */
[----:B------:R-:W-:Y:S08]  /*17cc0*/  BRA.DIV UR4, `(.L_x_2905) ;  /* 0x0000009204807947 */ /* 0x000ff0000b800000 */
[----:B------:R2:W3:Y:S04]  /*17cd0*/  SHFL.IDX PT, R0, R4, RZ, 0x181f ;  /* 0x00181fff04007589 */ /* 0x0004e800000e0000 */
[----:B------:R2:W4:Y:S02]  /*17ce0*/  SHFL.IDX PT, R14, R3, RZ, 0x181f ;  /* 0x00181fff030e7589 */ /* 0x00052400000e0000 */
.L_x_3126:
[----:B------:R-:W-:Y:S01]  /*17cf0*/  IMAD R8, R8, R25, RZ ;  /* 0x0000001908087224 */ /* 0x000fe200078e02ff */
[----:B------:R-:W-:Y:S04]  /*17d00*/  BSSY B1, `(.L_x_2906) ;  /* 0x000000c000017945 */ /* 0x000fe80003800000 */
[----:B------:R-:W-:-:S13]  /*17d10*/  ISETP.GE.AND P0, PT, R191, R8, PT ;  /* 0x00000008bf00720c */ /* 0x000fda0003f06270 */
[----:B------:R-:W-:Y:S05]  /*17d20*/  @P0 BRA `(.L_x_2907) ;  /* 0x0000000000240947 */ /* 0x000fea0003800000 */
[----:B------:R-:W-:Y:S02]  /*17d30*/  ULDC UR4, c[0x0][0xac8] ;  /* 0x0002b20000047ab9 */ /* 0x000fe40000000800 */
[----:B------:R-:W-:Y:S02]  /*17d40*/  ISETP.GE.AND P2, PT, R16, UR4, PT ;  /* 0x0000000410007c0c */ /* 0x000fe4000bf46270 */
[----:B------:R-:W-:-:S11]  /*17d50*/  ISETP.GE.AND P3, PT, R187, UR4, PT ;  /* 0x00000004bb007c0c */ /* 0x000fd6000bf66270 */
[CC--:B----4-:R-:W-:Y:S02]  /*17d60*/  @!P2 LEA R6, P0, R16.reuse, R14.reuse, 0x1 ;  /* 0x0000000e1006a211 */ /* 0x0d0fe400078008ff */
[C---:B------:R-:W-:Y:S02]  /*17d70*/  @!P3 LEA R14, P1, R187.reuse, R14, 0x1 ;  /* 0x0000000ebb0eb211 */ /* 0x040fe400078208ff */
[-C--:B---3--:R-:W-:Y:S02]  /*17d80*/  @!P2 LEA.HI.X R7, R16, R0.reuse, R17, 0x1, P0 ;  /* 0x000000001007a211 */ /* 0x088fe400000f0c11 */
[----:B------:R-:W-:-:S03]  /*17d90*/  @!P3 LEA.HI.X R15, R187, R0, R215, 0x1, P1 ;  /* 0x00000000bb0fb211 */ /* 0x000fc600008f0cd7 */
[----:B------:R3:W-:Y:S04]  /*17da0*/  @!P2 ST.E.128 desc[UR40][R6.64], RZ ;  /* 0x000000ff0600a985 */ /* 0x0007e8000c101d28 */
[----:B------:R3:W-:Y:S02]  /*17db0*/  @!P3 ST.E.128 desc[UR40][R14.64], RZ ;  /* 0x000000ff0e00b985 */ /* 0x0007e4000c101d28 */
.L_x_2907:
[----:B------:R-:W-:Y:S05]  /*17dc0*/  BSYNC B1 ;  /* 0x0000000000017941 */ /* 0x000fea0003800000 */
.L_x_2906:
[----:B------:R-:W-:-:S03]  /*17dd0*/  UMOV UR4, 0xffffffff ;  /* 0xffffffff00047882 */ /* 0x000fc60000000000 */
[----:B------:R-:W-:Y:S05]  /*17de0*/  BRA.DIV UR4, `(.L_x_2908) ;  /* 0x00000092046c7947 */ /* 0x000fea000b800000 */
[----:B---3--:R3:W0:Y:S04]  /*17df0*/  SHFL.IDX PT, R0, R4, 0x1, 0x181f ;  /* 0x00381f0004007f89 */ /* 0x00862800000e0000 */
[----:B----4-:R3:W4:Y:S02]  /*17e00*/  SHFL.IDX PT, R14, R3, 0x1, 0x181f ;  /* 0x00381f00030e7f89 */ /* 0x01072400000e0000 */
.L_x_3130:
[----:B------:R-:W-:Y:S01]  /*17e10*/  VIADD R5, R191, 0x20 ;  /* 0x00000020bf057836 */ /* 0x000fe20000000000 */
        /* <DEDUP_REMOVED lines=10> */
[----:B------:R0:W-:Y:S04]  /*17ec0*/  @!P2 ST.E.128 desc[UR40][R6.64], RZ ;  /* 0x000000ff0600a985 */ /* 0x0001e8000c101d28 */
[----:B------:R0:W-:Y:S02]  /*17ed0*/  @!P3 ST.E.128 desc[UR40][R14.64], RZ ;  /* 0x000000ff0e00b985 */ /* 0x0001e4000c101d28 */
.L_x_2910:
[----:B------:R-:W-:Y:S05]  /*17ee0*/  BSYNC B1 ;  /* 0x0000000000017941 */ /* 0x000fea0003800000 */
.L_x_2909:
[----:B------:R-:W-:-:S03]  /*17ef0*/  UMOV UR4, 0xffffffff ;  /* 0xffffffff00047882 */ /* 0x000fc60000000000 */
[----:B------:R-:W-:Y:S05]  /*17f00*/  BRA.DIV UR4, `(.L_x_2911) ;  /* 0x00000092046c7947 */ /* 0x000fea000b800000 */
[----:B0-----:R0:W0:Y:S04]  /*17f10*/  SHFL.IDX PT, R0, R4, 0x2, 0x181f ;  /* 0x00581f0004007f89 */ /* 0x00102800000e0000 */
[----:B----4-:R4:W0:Y:S02]  /*17f20*/  SHFL.IDX PT, R14, R3, 0x2, 0x181f ;  /* 0x00581f00030e7f89 */ /* 0x01082400000e0000 */
.L_x_3134:
[----:B------:R-:W-:Y:S01]  /*17f30*/  VIADD R5, R191, 0x40 ;  /* 0x00000040bf057836 */ /* 0x000fe20000000000 */
[----:B------:R-:W-:Y:S04]  /*17f40*/  BSSY B1, `(.L_x_2912) ;  /* 0x000000c000017945 */ /* 0x000fe80003800000 */
[----:B------:R-:W-:-:S13]  /*17f50*/  ISETP.GE.AND P0, PT, R5, R8, PT ;  /* 0x000000080500720c */ /* 0x000fda0003f06270 */
        /* <DEDUP_REMOVED lines=10> */
.L_x_2913:
[----:B------:R-:W-:Y:S05]  /*18000*/  BSYNC B1 ;  /* 0x0000000000017941 */ /* 0x000fea0003800000 */
.L_x_2912:
[----:B------:R-:W-:-:S03]  /*18010*/  UMOV UR4, 0xffffffff ;  /* 0xffffffff00047882 */ /* 0x000fc60000000000 */
[----:B------:R-:W-:Y:S05]  /*18020*/  BRA.DIV UR4, `(.L_x_2914) ;  /* 0x00000092046c7947 */ /* 0x000fea000b800000 */
[----:B0-----:R0:W0:Y:S04]  /*18030*/  SHFL.IDX PT, R0, R4, 0x3, 0x181f ;  /* 0x00781f0004007f89 */ /* 0x00102800000e0000 */
[----:B------:R0:W0:Y:S02]  /*18040*/  SHFL.IDX PT, R14, R3, 0x3, 0x181f ;  /* 0x00781f00030e7f89 */ /* 0x00002400000e0000 */
.L_x_3138:
[----:B0-234-:R-:W-:-:S05]  /*18050*/  VIADD R3, R191, 0x60 ;  /* 0x00000060bf037836 */ /* 0x01dfca0000000000 */
[----:B------:R-:W-:-:S13]  /*18060*/  ISETP.GE.AND P0, PT, R3, R8, PT ;  /* 0x000000080300720c */ /* 0x000fda0003f06270 */
[----:B------:R-:W-:Y:S05]  /*18070*/  @P0 BRA `(.L_x_2901) ;  /* 0x0000000000240947 */ /* 0x000fea0003800000 */
[----:B------:R-:W-:Y:S02]  /*18080*/  ULDC UR4, c[0x0][0xac8] ;  /* 0x0002b20000047ab9 */ /* 0x000fe40000000800 */
[----:B------:R-:W-:Y:S02]  /*18090*/  ISETP.GE.AND P2, PT, R16, UR4, PT ;  /* 0x0000000410007c0c */ /* 0x000fe4000bf46270 */
[----:B------:R-:W-:-:S11]  /*180a0*/  ISETP.GE.AND P3, PT, R187, UR4, PT ;  /* 0x00000004bb007c0c */ /* 0x000fd6000bf66270 */
[CC--:B------:R-:W-:Y:S02]  /*180b0*/  @!P2 LEA R4, P0, R16.reuse, R14.reuse, 0x1 ;  /* 0x0000000e1004a211 */ /* 0x0c0fe400078008ff */
[C---:B------:R-:W-:Y:S02]  /*180c0*/  @!P3 LEA R14, P1, R187.reuse, R14, 0x1 ;  /* 0x0000000ebb0eb211 */ /* 0x040fe400078208ff */
[-C--:B------:R-:W-:Y:S02]  /*180d0*/  @!P2 LEA.HI.X R5, R16, R0.reuse, R17, 0x1, P0 ;  /* 0x000000001005a211 */ /* 0x080fe400000f0c11 */
[----:B------:R-:W-:-:S03]  /*180e0*/  @!P3 LEA.HI.X R15, R187, R0, R215, 0x1, P1 ;  /* 0x00000000bb0fb211 */ /* 0x000fc600008f0cd7 */
[----:B------:R0:W-:Y:S04]  /*180f0*/  @!P2 ST.E.128 desc[UR40][R4.64], RZ ;  /* 0x000000ff0400a985 */ /* 0x0001e8000c101d28 */
[----:B------:R0:W-:Y:S02]  /*18100*/  @!P3 ST.E.128 desc[UR40][R14.64], RZ ;  /* 0x000000ff0e00b985 */ /* 0x0001e4000c101d28 */
.L_x_2901:
[----:B------:R-:W-:Y:S05]  /*18110*/  BSYNC B0 ;  /* 0x0000000000007941 */ /* 0x000fea0003800000 */
.L_x_2892:
[----:B------:R-:W-:Y:S02]  /*18120*/  ULDC UR4, c[0x0][0xc3c] ;  /* 0x00030f0000047ab9 */ /* 0x000fe40000000800 */
[----:B-1----:R-:W-:-:S13]  /*18130*/  ISETP.GE.AND P0, PT, R31, UR4, PT ;  /* 0x000000041f007c0c */ /* 0x002fda000bf06270 */
[----:B------:R-:W-:Y:S05]  /*18140*/  @!P0 BRA `(.L_x_2915) ;  /* 0xfffffe9000088947 */ /* 0x000fea000383ffff */
[----:B------:R-:W-:Y:S05]  /*18150*/  BRA `(.L_x_2712) ;  /* 0x00000074009c7947 */ /* 0x000fea0003800000 */
.L_x_2710:
        /* <DEDUP_REMOVED lines=18> */
.L_x_2916:
        /* <DEDUP_REMOVED lines=41> */
.L_x_2922:
        /* <DEDUP_REMOVED lines=12> */
.L_x_2921:
[----:B------:R-:W-:Y:S05]  /*185d0*/  BSYNC B0 ;  /* 0x0000000000007941 */ /* 0x000fea0003800000 */
.L_x_2920:
        /* <DEDUP_REMOVED lines=21> */
.L_x_2918:
        /* <DEDUP_REMOVED lines=20> */
.L_x_2923:
        /* <DEDUP_REMOVED lines=56> */
.L_x_2919:
[----:B------:R-:W-:Y:S02]  /*18bf0*/  IMAD.MOV.U32 R17, RZ, RZ, RZ ;  /* 0x000000ffff117224 */ /* 0x000fe400078e00ff */
[----:B------:R-:W-:Y:S02]  /*18c00*/  IMAD.U32 R16, RZ, RZ, UR6 ;  /* 0x00000006ff107e24 */ /* 0x000fe4000f8e00ff */
[----:B------:R-:W-:-:S07]  /*18c10*/  IMAD.MOV.U32 R18, RZ, RZ, RZ ;  /* 0x000000ffff127224 */ /* 0x000fce00078e00ff */
.L_x_2924:
[----:B------:R-:W-:-:S13]  /*18c20*/  ISETP.NE.AND P0, PT, R0, RZ, PT ;  /* 0x000000ff0000720c */ /* 0x000fda0003f05270 */
[----:B------:R-:W1:Y:S01]  /*18c30*/  @!P0 S2R R3, SR_CgaCtaId ;  /* 0x0000000000038919 */ /* 0x000e620000008800 */
[----:B------:R-:W-:-:S04]  /*18c40*/  @!P0 MOV R0, 0x400 ;  /* 0x0000040000008802 */ /* 0x000fc80000000f00 */
[----:B-1----:R-:W-:-:S05]  /*18c50*/  @!P0 LEA R0, R3, R0, 0x18 ;  /* 0x0000000003008211 */ /* 0x002fca00078ec0ff */
[----:B------:R1:W-:Y:S01]  /*18c60*/  @!P0 STS.128 [R0+0x288d0], R16 ;  /* 0x0288d01000008388 */ /* 0x0003e20000000c00 */
[----:B------:R-:W-:Y:S06]  /*18c70*/  BAR.ARV 0x5, 0x180 ;  /* 0x0146000000007b1d */ /* 0x000fec0000002000 */
.L_x_2917:
        /* <DEDUP_REMOVED lines=25> */
[----:B------:R0:W-:Y:S02]  /*18e10*/  STL [R1+0x4], R3 ;  /* 0x0000040301007387 */ /* 0x0001e40000100800 */
        /* <DEDUP_REMOVED lines=8> */
.L_x_3060:
[----:B0-----:R-:W0:Y:S02]  /*18ea0*/  LDC.64 R2, c[0x0][0xc88] ;  /* 0x00032200ff027b82 */ /* 0x001e240000000a00 */
        /* <DEDUP_REMOVED lines=9> */
[----:B------:R-:W-:Y:S01]  /*18f40*/  ISETP.NE.AND.EX P0, PT, RZ, UR5, PT, P0 ;  /* 0x00000005ff007c0c */ /* 0x000fe2000bf05300 */
[----:B------:R-:W-:Y:S01]  /*18f50*/  ULDC.64 UR6, c[0x0][0xa08] ;  /* 0x0002820000067ab9 */ /* 0x000fe20000000a00 */
[----:B--2---:R-:W-:Y:S01]  /*18f60*/  SHF.R.S32.HI R5, RZ, 0x1f, R4 ;  /* 0x0000001fff057819 */ /* 0x004fe20000011404 */
[----:B------:R-:W-:-:S10]  /*18f70*/  IMAD.SHL.U32 R15, R4, 0x4, RZ ;  /* 0x00000004040f7824 */ /* 0x000fd400078e00ff */
[C---:B------:R-:W-:Y:S01]  /*18f80*/  @P0 LEA R2, P1, R4.reuse, UR4, 0x2 ;  /* 0x0000000404020c11 */ /* 0x040fe2000f8210ff */
[----:B------:R0:W-:Y:S03]  /*18f90*/  STL [R1+0x30], R4 ;  /* 0x0000300401007387 */ /* 0x0001e60000100800 */
[C-C-:B------:R-:W-:Y:S01]  /*18fa0*/  @P0 LEA.HI.X R3, R4.reuse, UR5, R5.reuse, 0x2, P1 ;  /* 0x0000000504030c11 */ /* 0x140fe200088f1405 */
[----:B------:R-:W-:Y:S01]  /*18fb0*/  ULDC.64 UR4, c[0x0][0xa00] ;  /* 0x0002800000047ab9 */ /* 0x000fe20000000a00 */
[----:B------:R-:W-:Y:S01]  /*18fc0*/  SHF.L.U64.HI R14, R4, 0x2, R5 ;  /* 0x00000002040e7819 */ /* 0x000fe20000010205 */
[----:B-1----:R1:W-:Y:S01]  /*18fd0*/  STL [R1+0x40], R5 ;  /* 0x0000400501007387 */ /* 0x0023e20000100800 */
[----:B------:R-:W-:-:S03]  /*18fe0*/  ISETP.NE.U32.AND P2, PT, RZ, UR4, PT ;  /* 0x00000004ff007c0c */ /* 0x000fc6000bf45070 */
[----:B-----5:R2:W5:Y:S01]  /*18ff0*/  @P0 LDG.E R0, desc[UR40][R2.64] ;  /* 0x0000002802000981 */ /* 0x020562000c1e1900 */
        /* <DEDUP_REMOVED lines=14> */
[----:B-1----:R-:W-:Y:S01]  /*190e0*/  IADD3.X R5, R14, UR9, RZ, P4, !PT ;  /* 0x000000090e057c10 */ /* 0x002fe2000a7fe4ff */
[----:B------:R-:W-:Y:S01]  /*190f0*/  ULDC UR4, c[0x0][0x288] ;  /* 0x0000a20000047ab9 */ /* 0x000fe20000000800 */
[----:B---3--:R-:W-:Y:S01]  /*19100*/  IADD3 R6, P5, R15, UR6, RZ ;  /* 0x000000060f067c10 */ /* 0x008fe2000ffbe0ff */
[----:B------:R-:W-:Y:S01]  /*19110*/  IMAD.U32 R12, RZ, RZ, UR4 ;  /* 0x00000004ff0c7e24 */ /* 0x000fe2000f8e00ff */
[----:B------:R-:W-:-:S02]  /*19120*/  ULDC.64 UR4, c[0x0][0x418] ;  /* 0x0001060000047ab9 */ /* 0x000fc40000000a00 */
[----:B------:R-:W-:-:S05]  /*19130*/  IADD3.X R7, R14, UR7, RZ, P5, !PT ;  /* 0x000000070e077c10 */ /* 0x000fca000affe4ff */
[----:B------:R0:W5:Y:S04]  /*19140*/  @P0 LDG.E R11, desc[UR40][R6.64] ;  /* 0x00000028060b0981 */ /* 0x000168000c1e1900 */
[----:B------:R0:W5:Y:S04]  /*19150*/  @P1 LDG.E R10, desc[UR40][R4.64] ;  /* 0x00000028040a1981 */ /* 0x000168000c1e1900 */
[----:B--2---:R1:W-:Y:S02]  /*19160*/  STL [R1+0x38], R8 ;  /* 0x0000380801007387 */ /* 0x0043e40000100800 */
[----:B-1----:R-:W-:-:S04]  /*19170*/  @P3 IADD3 R8, P4, R15, UR10, RZ ;  /* 0x0000000a0f083c10 */ /* 0x002fc8000ff9e0ff */
[----:B------:R-:W-:-:S05]  /*19180*/  @P3 IADD3.X R9, R14, UR11, RZ, P4, !PT ;  /* 0x0000000b0e093c10 */ /* 0x000fca000a7fe4ff */
[----:B------:R-:W2:Y:S01]  /*19190*/  @P3 LDG.E R12, desc[UR40][R8.64] ;  /* 0x00000028080c3981 */ /* 0x000ea2000c1e1900 */
[----:B------:R-:W-:-:S03]  /*191a0*/  UISETP.NE.U32.AND UP0, UPT, UR4, URZ, UPT ;  /* 0x0000003f0400728c */ /* 0x000fc6000bf05070 */
[----:B------:R-:W-:Y:S01]  /*191b0*/  ULDC UR4, c[0x0][0x424] ;  /* 0x0001090000047ab9 */ /* 0x000fe20000000800 */
[----:B------:R-:W-:-:S03]  /*191c0*/  UISETP.NE.AND.EX UP0, UPT, UR5, URZ, UPT, UP0 ;  /* 0x0000003f0500728c */ /* 0x000fc6000bf05300 */
[----:B------:R-:W-:Y:S01]  /*191d0*/  ULDC UR5, c[0x0][0x2f0] ;  /* 0x0000bc0000057ab9 */ /* 0x000fe20000000800 */
[----:B------:R-:W-:Y:S01]  /*191e0*/  USEL UR4, UR4, 0x1, UP0 ;  /* 0x0000000104047887 */ /* 0x000fe20008000000 */
[----:B--2---:R0:W-:Y:S04]  /*191f0*/  STL [R1+0x3c], R12 ;  /* 0x00003c0c01007387 */ /* 0x0041e80000100800 */
[----:B------:R0:W5:Y:S01]  /*19200*/  LDL R13, [R1+0x3c] ;  /* 0x00003c00010d7983 */ /* 0x0001620000100800 */
[----:B------:R-:W-:-:S03]  /*19210*/  UIMAD UR4, UR4, UR5, URZ ;  /* 0x00000005040472a4 */ /* 0x000fc6000f8e023f */
[----:B------:R-:W-:Y:S02]  /*19220*/  ULDC UR5, c[0x0][0x348] ;  /* 0x0000d20000057ab9 */ /* 0x000fe40000000800 */
[----:B------:R-:W-:Y:S02]  /*19230*/  IMAD.U32 R8, RZ, RZ, UR5 ;  /* 0x00000005ff087e24 */ /* 0x000fe4000f8e00ff */
[----:B------:R-:W-:Y:S01]  /*19240*/  IMAD.U32 R9, RZ, RZ, UR4 ;  /* 0x00000004ff097e24 */ /* 0x000fe2000f8e00ff */
[----:B0-----:R-:W-:Y:S06]  /*19250*/  @P3 BRA `(.L_x_2926) ;  /* 0x0000000000143947 */ /* 0x001fec0003800000 */
[----:B------:R-:W-:Y:S05]  /*19260*/  @!P2 BRA `(.L_x_2926) ;  /* 0x000000000010a947 */ /* 0x000fea0003800000 */
[----:B------:R-:W2:Y:S04]  /*19270*/  LDG.E R12, desc[UR40][R2.64] ;  /* 0x00000028020c7981 */ /* 0x000ea8000c1e1900 */
[----:B------:R-:W2:Y:S02]  /*19280*/  LDG.E R2, desc[UR40][R2.64+0x4] ;  /* 0x0000042802027981 */ /* 0x000ea4000c1e1900 */
[----:B--2--5:R-:W-:-:S05]  /*19290*/  IMAD.IADD R13, R2, 0x1, -R12 ;  /* 0x00000001020d7824 */ /* 0x024fca00078e0a0c */
[----:B------:R0:W-:Y:S02]  /*192a0*/  STL [R1+0x3c], R13 ;  /* 0x00003c0d01007387 */ /* 0x0001e40000100800 */
.L_x_2926:
[----:B------:R-:W2:Y:S01]  /*192b0*/  LDL R12, [R1+0x30] ;  /* 0x00003000010c7983 */ /* 0x000ea20000100800 */
[----:B-----5:R-:W-:Y:S01]  /*192c0*/  IMAD.IADD R2, R11, 0x1, R0 ;  /* 0x000000010b027824 */ /* 0x020fe200078e0200 */
[----:B------:R-:W-:Y:S02]  /*192d0*/  ULDC.64 UR4, c[0x0][0xa20] ;  /* 0x0002880000047ab9 */ /* 0x000fe40000000a00 */
[----:B------:R-:W-:Y:S02]  /*192e0*/  ISETP.NE.U32.AND P2, PT, RZ, UR4, PT ;  /* 0x00000004ff007c0c */ /* 0x000fe4000bf45070 */
[----:B------:R1:W-:Y:S02]  /*192f0*/  STL [R1+0x18], R2 ;  /* 0x0000180201007387 */ /* 0x0003e40000100800 */
[----:B------:R-:W-:Y:S02]  /*19300*/  ISETP.NE.AND.EX P2, PT, RZ, UR5, PT, P2 ;  /* 0x00000005ff007c0c */ /* 0x000fe4000bf45320 */
[----:B--2---:R1:W-:Y:S11]  /*19310*/  STL [R1+0x10], R12 ;  /* 0x0000100c01007387 */ /* 0x0043f60000100800 */
[----:B------:R-:W-:Y:S05]  /*19320*/  @!P2 BRA `(.L_x_2927) ;  /* 0x000000000010a947 */ /* 0x000fea0003800000 */
[----:B-1----:R-:W-:-:S04]  /*19330*/  IADD3 R2, P0, R15, UR4, RZ ;  /* 0x000000040f027c10 */ /* 0x002fc8000ff1e0ff */
[----:B------:R-:W-:-:S05]  /*19340*/  IADD3.X R3, R14, UR5, RZ, P0, !PT ;  /* 0x000000050e037c10 */ /* 0x000fca00087fe4ff */
[----:B------:R1:W5:Y:S01]  /*19350*/  LDG.E R9, desc[UR40][R2.64] ;  /* 0x0000002802097981 */ /* 0x000362000c1e1900 */
[----:B------:R-:W-:Y:S05]  /*19360*/  BRA `(.L_x_2928) ;  /* 0x0000000000107947 */ /* 0x000fea0003800000 */
.L_x_2927:
[----:B------:R-:W-:Y:S05]  /*19370*/  @!P0 BRA `(.L_x_2928) ;  /* 0x00000000000c8947 */ /* 0x000fea0003800000 */
[----:B------:R-:W2:Y:S04]  /*19380*/  LDG.E R9, desc[UR40][R6.64] ;  /* 0x0000002806097981 */ /* 0x000ea8000c1e1900 */
[----:B------:R-:W2:Y:S02]  /*19390*/  LDG.E R6, desc[UR40][R6.64+0x4] ;  /* 0x0000042806067981 */ /* 0x000ea4000c1e1900 */
[----:B--2---:R-:W-:-:S07]  /*193a0*/  IMAD.IADD R9, R6, 0x1, -R9 ;  /* 0x0000000106097824 */ /* 0x004fce00078e0a09 */
.L_x_2928:
[----:B-1----:R-:W2:Y:S01]  /*193b0*/  @P1 LDG.E R2, desc[UR40][R4.64] ;  /* 0x0000002804021981 */ /* 0x002ea2000c1e1900 */
[----:B------:R-:W1:Y:S01]  /*193c0*/  LDC R3, c[0x0][0x448] ;  /* 0x00011200ff037b82 */ /* 0x000e620000000800 */
[----:B-----5:R-:W-:Y:S02]  /*193d0*/  IMAD.IADD R0, R9, 0x1, -R0 ;  /* 0x0000000109007824 */ /* 0x020fe400078e0a00 */
[----:B------:R3:W2:Y:S01]  /*193e0*/  @P1 LDG.E R4, desc[UR40][R4.64+0x4] ;  /* 0x0000042804041981 */ /* 0x0006a2000c1e1900 */
[----:B-1----:R-:W-:-:S13]  /*193f0*/  ISETP.NE.AND P0, PT, R3, 0x1, PT ;  /* 0x000000010300780c */ /* 0x002fda0003f05270 */
[----:B---3--:R-:W1:Y:S01]  /*19400*/  @P0 LDC R5, c[0x0][0x450] ;  /* 0x00011400ff050b82 */ /* 0x008e620000000800 */
[----:B------:R-:W-:Y:S01]  /*19410*/  BSSY B0, `(.L_x_2929) ;  /* 0x0000139000007945 */ /* 0x000fe20003800000 */
[----:B--2---:R-:W-:-:S06]  /*19420*/  @P1 IMAD.IADD R8, R4, 0x1, -R2 ;  /* 0x0000000104081824 */ /* 0x004fcc00078e0a02 */
[----:B------:R-:W2:Y:S01]  /*19430*/  @P0 LDC R4, c[0x0][0x44c] ;  /* 0x00011300ff040b82 */ /* 0x000ea20000000800 */
[----:B------:R-:W-:-:S04]  /*19440*/  IMAD.SHL.U32 R2, R17, 0x80, RZ ;  /* 0x0000008011027824 */ /* 0x000fc800078e00ff */
[----:B------:R-:W-:-:S04]  /*19450*/  VIADD R2, R2, 0x7f ;  /* 0x0000007f02027836 */ /* 0x000fc80000000000 */
[----:B------:R-:W-:Y:S02]  /*19460*/  IMAD.MOV.U32 R3, RZ, RZ, R2 ;  /* 0x000000ffff037224 */ /* 0x000fe400078e0002 */
[----:B--2---:R-:W-:-:S04]  /*19470*/  @P0 IMAD.HI.U32 R4, R2, R4, RZ ;  /* 0x0000000402040227 */ /* 0x004fc800078e00ff */
[----:B------:R-:W-:Y:S01]  /*19480*/  IMAD.IADD R2, R0, 0x1, R8 ;  /* 0x0000000100027824 */ /* 0x000fe200078e0208 */
[----:B-1----:R-:W-:-:S03]  /*19490*/  @P0 SHF.R.U32.HI R3, RZ, R5, R4 ;  /* 0x00000005ff030219 */ /* 0x002fc60000011604 */
[C---:B------:R-:W-:Y:S01]  /*194a0*/  VIADD R4, R2.reuse, 0x7f ;  /* 0x0000007f02047836 */ /* 0x040fe20000000000 */
[----:B------:R-:W-:-:S05]  /*194b0*/  IADD3 R21, R2, 0x80, -R13 ;  /* 0x0000008002157810 */ /* 0x000fca0007ffe80d */
[----:B------:R-:W-:Y:S01]  /*194c0*/  IMAD.IADD R2, R21, 0x1, R3 ;  /* 0x0000000115027824 */ /* 0x000fe200078e0203 */
[----:B------:R-:W-:-:S04]  /*194d0*/  SHF.R.S32.HI R3, RZ, 0x1f, R4 ;  /* 0x0000001fff037819 */ /* 0x000fc80000011404 */
[----:B------:R-:W-:Y:S02]  /*194e0*/  LEA.HI R20, R3, R4, RZ, 0x7 ;  /* 0x0000000403147211 */ /* 0x000fe400078f38ff */
[----:B------:R-:W-:-:S04]  /*194f0*/  SHF.R.S32.HI R3, RZ, 0x1f, R2 ;  /* 0x0000001fff037819 */ /* 0x000fc80000011402 */
[----:B------:R-:W-:Y:S02]  /*19500*/  LEA.HI R2, R3, R2, RZ, 0x7 ;  /* 0x0000000203027211 */ /* 0x000fe400078f38ff */
[----:B------:R-:W-:Y:S02]  /*19510*/  SHF.R.S32.HI R20, RZ, 0x7, R20 ;  /* 0x00000007ff147819 */ /* 0x000fe40000011414 */
[----:B------:R-:W-:-:S04]  /*19520*/  SHF.R.S32.HI R2, RZ, 0x7, R2 ;  /* 0x00000007ff027819 */ /* 0x000fc80000011402 */
[----:B------:R-:W-:Y:S01]  /*19530*/  VIMNMX R2, R20, R2, PT ;  /* 0x0000000214027248 */ /* 0x000fe20003fe0100 */
[----:B------:R-:W-:-:S04]  /*19540*/  IMAD.MOV R3, RZ, RZ, -R0 ;  /* 0x000000ffff037224 */ /* 0x000fc800078e0a00 */
[----:B------:R-:W-:-:S05]  /*19550*/  IMAD R2, R2, 0x80, -R0 ;  /* 0x0000008002027824 */ /* 0x000fca00078e0a00 */
[----:B------:R-:W-:Y:S02]  /*19560*/  VIMNMX R0, R2, R8, PT ;  /* 0x0000000802007248 */ /* 0x000fe40003fe0100 */
[----:B------:R-:W-:-:S04]  /*19570*/  VIMNMX R2, RZ, R3, !PT ;  /* 0x00000003ff027248 */ /* 0x000fc80007fe0100 */
[----:B------:R-:W-:Y:S02]  /*19580*/  ISETP.GT.AND P0, PT, R0, R2, PT ;  /* 0x000000020000720c */ /* 0x000fe40003f04270 */
[----:B------:R-:W-:-:S11]  /*19590*/  SHF.R.U32.HI R2, RZ, 0x7, R2 ;  /* 0x00000007ff027819 */ /* 0x000fd60000011602 */
[----:B------:R-:W-:-:S05]  /*195a0*/  @P0 VIADD R0, R0, 0x7f ;  /* 0x0000007f00000836 */ /* 0x000fca0000000000 */
[----:B------:R-:W-:Y:S01]  /*195b0*/  @P0 SHF.R.S32.HI R3, RZ, 0x1f, R0 ;  /* 0x0000001fff030819 */ /* 0x000fe20000011400 */
[----:B------:R-:W-:-:S03]  /*195c0*/  IMAD.MOV.U32 R7, RZ, RZ, R2 ;  /* 0x000000ffff077224 */ /* 0x000fc600078e0002 */
[----:B------:R-:W-:-:S04]  /*195d0*/  @P0 LEA.HI R0, R3, R0, RZ, 0x7 ;  /* 0x0000000003000211 */ /* 0x000fc800078f38ff */
[----:B------:R-:W-:-:S04]  /*195e0*/  @P0 SHF.R.S32.HI R7, RZ, 0x7, R0 ;  /* 0x00000007ff070819 */ /* 0x000fc80000011400 */
[----:B------:R-:W-:Y:S02]  /*195f0*/  ISETP.GT.AND P2, PT, R7, R2, PT ;  /* 0x000000020700720c */ /* 0x000fe40003f44270 */
[----:B------:R-:W-:-:S11]  /*19600*/  PLOP3.LUT P0, PT, PT, PT, PT, 0x80, 0x0 ;  /* 0x000000000000781c */ /* 0x000fd60003f0f070 */
        /* <DEDUP_REMOVED lines=8> */
.L_x_3141:
[----:B--2---:R-:W-:Y:S02]  /*19690*/  ISETP.NE.AND P0, PT, R14, RZ, PT ;  /* 0x000000ff0e00720c */ /* 0x004fe40003f05270 */
[----:B------:R-:W-:-:S11]  /*196a0*/  PLOP3.LUT P6, PT, PT, PT, PT, 0x8, 0x0 ;  /* 0x000000000000781c */ /* 0x000fd60003fce170 */
[----:B------:R-:W-:Y:S05]  /*196b0*/  @P0 BRA `(.L_x_2932) ;  /* 0x00000000000c0947 */ /* 0x000fea0003800000 */
[----:B------:R-:W-:-:S03]  /*196c0*/  UMOV UR4, 0xffffffff ;  /* 0xffffffff00047882 */ /* 0x000fc60000000000 */
[----:B------:R-:W-:Y:S05]  /*196d0*/  BRA.DIV UR4, `(.L_x_2933) ;  /* 0x0000007e043c7947 */ /* 0x000fea000b800000 */
[----:B------:R-:W-:-:S13]  /*196e0*/  ELECT P6, URZ, PT ;  /* 0x00000000003f782f */ /* 0x000fda00038c0000 */
.L_x_2932:
[----:B-1----:R-:W2:Y:S04]  /*196f0*/  LDL R3, [R1+0x50] ;  /* 0x0000500001037983 */ /* 0x002ea80000100800 */
[----:B------:R-:W3:Y:S01]  /*19700*/  LDL R5, [R1+0x4] ;  /* 0x0000040001057983 */ /* 0x000ee20000100800 */
        /* <DEDUP_REMOVED lines=8> */
.L_x_3144:
[----:B------:R-:W-:Y:S05]  /*19790*/  BSYNC B1 ;  /* 0x0000000000017941 */ /* 0x000fea0003800000 */
.L_x_2934:
[----:B------:R-:W-:Y:S04]  /*197a0*/  BSSY B1, `(.L_x_2936) ;  /* 0x0000074000017945 */ /* 0x000fe80003800000 */
[----:B------:R-:W-:Y:S05]  /*197b0*/  @!P6 BRA `(.L_x_2937) ;  /* 0x0000000400c8e947 */ /* 0x000fea0003800000 */
[----:B------:R-:W2:Y:S04]  /*197c0*/  LDL R8, [R1+0x4] ;  /* 0x0000040001087983 */ /* 0x000ea80000100800 */
        /* <DEDUP_REMOVED lines=10> */
.L_x_3145:
[----:B------:R-:W-:Y:S05]  /*19870*/  BSYNC B2 ;  /* 0x0000000000027941 */ /* 0x000fea0003800000 */
.L_x_2938:
        /* <DEDUP_REMOVED lines=9> */
.L_x_2941:
[----:B------:R-:W-:Y:S05]  /*19910*/  BSYNC B2 ;  /* 0x0000000000027941 */ /* 0x000fea0003800000 */
.L_x_2940:
        /* <DEDUP_REMOVED lines=12> */
[----:B------:R-:W-:Y:S02]  /*199e0*/  IMAD.SHL.U32 R11, R3, 0x4000, RZ ;  /* 0x00004000030b7824 */ /* 0x000fe400078e00ff */
[----:B------:R-:W-:Y:S02]  /*199f0*/  VIADD R3, R5, 0x28890 ;  /* 0x0002889005037836 */ /* 0x000fe40000000000 */
[----:B------:R-:W-:-:S07]  /*19a00*/  VIADD R6, R8, 0x18400 ;  /* 0x0001840008067836 */ /* 0x000fce0000000000 */
.L_x_2942:
        /* <DEDUP_REMOVED lines=10> */
[----:B0-----:R-:W-:Y:S01]  /*19ab0*/  IMAD.MOV.U32 R13, RZ, RZ, 0x40 ;  /* 0x00000040ff0d7424 */ /* 0x001fe200078e00ff */
[----:B------:R-:W-:Y:S01]  /*19ac0*/  PLOP3.LUT P0, PT, PT, PT, PT, 0x80, 0x0 ;  /* 0x000000000000781c */ /* 0x000fe20003f0f070 */
[----:B------:R-:W-:Y:S01]  /*19ad0*/  VIADD R6, R8, 0x1c400 ;  /* 0x0001c40008067836 */ /* 0x000fe20000000000 */
[----:B------:R-:W-:Y:S01]  /*19ae0*/  UMOV UR6, 0x0 ;  /* 0x0000000000067882 */ /* 0x000fe20000000000 */
[----:B------:R-:W-:Y:S01]  /*19af0*/  UMOV UR7, 0x12f00000 ;  /* 0x12f0000000077882 */ /* 0x000fe20000000000 */
[----:B------:R-:W-:-:S15]  /*19b00*/  R2UR UR10, R13 ;  /* 0x000000000d0a72ca */ /* 0x000fde00000e0000 */
.L_x_2943:
        /* <DEDUP_REMOVED lines=13> */
.L_x_3146:
[----:B------:R-:W-:Y:S05]  /*19be0*/  BSYNC B2 ;  /* 0x0000000000027941 */ /* 0x000fea0003800000 */
.L_x_2944:
[----:B------:R-:W-:Y:S01]  /*19bf0*/  BSSY B2, `(.L_x_2946) ;  /* 0x000000b000027945 */ /* 0x000fe20003800000 */
[----:B------:R-:W-:Y:S02]  /*19c00*/  IMAD.MOV.U32 R8, RZ, RZ, 0x0 ;  /* 0x00000000ff087424 */ /* 0x000fe400078e00ff */
[----:B01----:R-:W-:Y:S01]  /*19c10*/  IMAD.MOV.U32 R9, RZ, RZ, 0x12f00000 ;  /* 0x12f00000ff097424 */ /* 0x003fe200078e00ff */
[----:B------:R-:W-:Y:S06]  /*19c20*/  @P1 BRA `(.L_x_2947) ;  /* 0x00000000001c1947 */ /* 0x000fec0003800000 */
[----:B------:R-:W0:Y:S01]  /*19c30*/  S2R R6, SR_TID.X ;  /* 0x0000000000067919 */ /* 0x000e220000002100 */
[----:B------:R-:W-:-:S04]  /*19c40*/  IMAD.MOV.U32 R3, RZ, RZ, 0x8000 ;  /* 0x00008000ff037424 */ /* 0x000fc800078e00ff */
[----:B------:R1:W-:Y:S01]  /*19c50*/  SYNCS.ARRIVE.TRANS64 RZ, [R5+URZ+0x288b0], R3 ;  /* 0x0288b00305ff79a7 */ /* 0x0003e2000800003f */
[----:B0-----:R-:W-:-:S04]  /*19c60*/  LOP3.LUT R6, R6, 0x1f, RZ, 0xc0, !PT ;  /* 0x0000001f06067812 */ /* 0x001fc800078ec0ff */
[----:B------:R-:W-:-:S13]  /*19c70*/  ISETP.NE.AND P0, PT, R6, RZ, PT ;  /* 0x000000ff0600720c */ /* 0x000fda0003f05270 */
[----:B-1----:R-:W-:Y:S05]  /*19c80*/  @!P0 BRA `(.L_x_2947) ;  /* 0x0000000000048947 */ /* 0x002fea0003800000 */
[----:B------:R-:W-:Y:S01]  /*19c90*/  BPT.TRAP 0x1 ;  /* 0x000000040000795c */ /* 0x000fe20000300000 */
.L_x_2947:
[----:B------:R-:W-:Y:S05]  /*19ca0*/  BSYNC B2 ;  /* 0x0000000000027941 */ /* 0x000fea0003800000 */
.L_x_2946:
[----:B------:R-:W2:Y:S01]  /*19cb0*/  LDL R3, [R1+0x4] ;  /* 0x0000040001037983 */ /* 0x000ea20000100800 */
[----:B------:R-:W-:Y:S01]  /*19cc0*/  R2UR UR10, R12 ;  /* 0x000000000c0a72ca */ /* 0x000fe200000e0000 */
[----:B------:R-:W-:Y:S01]  /*19cd0*/  UIADD3 UR4, UP0, UR38, 0x670, URZ ;  /* 0x0000067026047890 */ /* 0x000fe2000ff1e03f */
[----:B------:R-:W-:Y:S01]  /*19ce0*/  R2UR UR6, R8 ;  /* 0x00000000080672ca */ /* 0x000fe200000e0000 */
[----:B------:R-:W-:Y:S01]  /*19cf0*/  VIADD R5, R5, 0x288b0 ;  /* 0x000288b005057836 */ /* 0x000fe20000000000 */
[----:B------:R-:W-:Y:S01]  /*19d00*/  R2UR UR7, R9 ;  /* 0x00000000090772ca */ /* 0x000fe200000e0000 */
[----:B------:R-:W-:Y:S01]  /*19d10*/  UIADD3.X UR5, URZ, UR39, URZ, UP0, !UPT ;  /* 0x000000273f057290 */ /* 0x000fe200087fe43f */
[----:B------:R-:W-:Y:S01]  /*19d20*/  PLOP3.LUT P0, PT, PT, PT, PT, 0x80, 0x0 ;  /* 0x000000000000781c */ /* 0x000fe20003f0f070 */
[----:B--2---:R-:W-:-:S04]  /*19d30*/  IMAD R6, R11, 0x2, R3 ;  /* 0x000000020b067824 */ /* 0x004fc800078e0203 */
[----:B------:R-:W-:-:S08]  /*19d40*/  VIADD R3, R6, 0x400 ;  /* 0x0000040006037836 */ /* 0x000fd00000000000 */
.L_x_2948:
        /* <DEDUP_REMOVED lines=15> */
.L_x_2949:
        /* <DEDUP_REMOVED lines=10> */
.L_x_2937:
[----:B------:R-:W-:Y:S05]  /*19ee0*/  BSYNC B1 ;  /* 0x0000000000017941 */ /* 0x000fea0003800000 */
.L_x_2936:
[----:B------:R-:W1:Y:S04]  /*19ef0*/  LDL.LU R8, [R1+0x1c] ;  /* 0x00001c0001087983 */ /* 0x000e680000300800 */
[----:B------:R-:W2:Y:S01]  /*19f00*/  LDL.LU R6, [R1+0x20] ;  /* 0x0000200001067983 */ /* 0x000ea20000300800 */
[----:B------:R-:W-:Y:S01]  /*19f10*/  PLOP3.LUT P0, PT, PT, PT, PT, 0x8, 0x0 ;  /* 0x000000000000781c */ /* 0x000fe20003f0e170 */
[----:B-1----:R-:W-:Y:S02]  /*19f20*/  VIADD R3, R8, 0x1 ;  /* 0x0000000108037836 */ /* 0x002fe40000000000 */
        /* <DEDUP_REMOVED lines=9> */
.L_x_2964:
[----:B------:R-:W-:Y:S05]  /*19fc0*/  YIELD ;  /* 0x0000000000007946 */ /* 0x000fea0003800000 */
[----:B------:R-:W-:Y:S04]  /*19fd0*/  BSSY B1, `(.L_x_2950) ;  /* 0x0000070000017945 */ /* 0x000fe80003800000 */
[----:B--2---:R-:W-:Y:S05]  /*19fe0*/  @!P6 BRA `(.L_x_2951) ;  /* 0x0000000400b8e947 */ /* 0x004fea0003800000 */
[----:B-1----:R-:W2:Y:S04]  /*19ff0*/  LDL R6, [R1+0x4] ;  /* 0x0000040001067983 */ /* 0x002ea80000100800 */
[----:B------:R-:W2:Y:S04]  /*1a000*/  LDL R5, [R1+0x1c] ;  /* 0x00001c0001057983 */ /* 0x000ea80000100800 */
[----:B------:R-:W3:Y:S01]  /*1a010*/  LDL R4, [R1+0x20] ;  /* 0x0000200001047983 */ /* 0x000ee20000100800 */
[----:B------:R-:W-:Y:S01]  /*1a020*/  BSSY B2, `(.L_x_2952) ;  /* 0x0000008000027945 */ /* 0x000fe20003800000 */
[----:B------:R-:W1:Y:S02]  /*1a030*/  S2R R3, SR_TID.X ;  /* 0x0000000000037919 */ /* 0x000e640000002100 */
[----:B-1----:R-:W-:-:S04]  /*1a040*/  LOP3.LUT R3, R3, 0x7f, RZ, 0xc0, !PT ;  /* 0x0000007f03037812 */ /* 0x002fc800078ec0ff */
[----:B------:R-:W-:Y:S01]  /*1a050*/  ISETP.NE.AND P2, PT, R3, RZ, PT ;  /* 0x000000ff0300720c */ /* 0x000fe20003f45270 */
[----:B--2---:R-:W-:Y:S01]  /*1a060*/  IMAD R7, R5, 0x8, R6 ;  /* 0x0000000805077824 */ /* 0x004fe200078e0206 */
[----:B---3--:R-:W-:-:S04]  /*1a070*/  SHF.L.U32 R6, R4, 0x1f, RZ ;  /* 0x0000001f04067819 */ /* 0x008fc800000006ff */
[----:B------:R-:W1:Y:S02]  /*1a080*/  SYNCS.PHASECHK.TRANS64.TRYWAIT P1, [R7+URZ+0x288a0], R6 ;  /* 0x0288a006070075a7 */ /* 0x000e64000802017f */
[----:B-1----:R-:W-:Y:S05]  /*1a090*/  @!P1 BRA `(.L_x_2953) ;  /* 0x00000074002c9947 */ /* 0x002fea0003800000 */
.L_x_3147:
[----:B------:R-:W-:Y:S05]  /*1a0a0*/  BSYNC B2 ;  /* 0x0000000000027941 */ /* 0x000fea0003800000 */
.L_x_2952:
        /* <DEDUP_REMOVED lines=9> */
.L_x_2955:
[----:B------:R-:W-:Y:S05]  /*1a140*/  BSYNC B2 ;  /* 0x0000000000027941 */ /* 0x000fea0003800000 */
.L_x_2954:
        /* <DEDUP_REMOVED lines=13> */
.L_x_2956:
        /* <DEDUP_REMOVED lines=16> */
.L_x_2957:
        /* <DEDUP_REMOVED lines=13> */
.L_x_3148:
[----:B------:R-:W-:Y:S05]  /*1a3f0*/  BSYNC B2 ;  /* 0x0000000000027941 */ /* 0x000fea0003800000 */
.L_x_2958:
        /* <DEDUP_REMOVED lines=11> */
.L_x_2961:
[----:B------:R-:W-:Y:S05]  /*1a4b0*/  BSYNC B2 ;  /* 0x0000000000027941 */ /* 0x000fea0003800000 */
.L_x_2960:
        /* <DEDUP_REMOVED lines=8> */
.L_x_2962:
        /* <DEDUP_REMOVED lines=15> */
.L_x_2963:
        /* <DEDUP_REMOVED lines=10> */
.L_x_2951:
[----:B------:R-:W-:Y:S05]  /*1a6d0*/  BSYNC B1 ;  /* 0x0000000000017941 */ /* 0x000fea0003800000 */
.L_x_2950:
        /* <DEDUP_REMOVED lines=12> */
.L_x_2930:
[----:B------:R-:W-:Y:S05]  /*1a7a0*/  BSYNC B0 ;  /* 0x0000000000007941 */ /* 0x000fea0003800000 */
.L_x_2929:
[----:B------:R-:W3:Y:S01]  /*1a7b0*/  LDC R0, c[0x0][0x448] ;  /* 0x00011200ff007b82 */ /* 0x000ee20000000800 */
[----:B------:R-:W-:Y:S05]  /*1a7c0*/  @!P0 WARPSYNC.ALL ;  /* 0x0000000000008948 */ /* 0x000fea0003800000 */
[----:B------:R-:W-:Y:S02]  /*1a7d0*/  BSSY B7, `(.L_x_2965) ;  /* 0x00003fe000077945 */ /* 0x000fe40003800000 */
[----:B------:R-:W-:Y:S01]  /*1a7e0*/  @!P0 BAR.SYNC.DEFER_BLOCKING 0xc, 0x180 ;  /* 0x0306000000008b1d */ /* 0x000fe20000010000 */
[----:B---3--:R-:W-:Y:S02]  /*1a7f0*/  ISETP.NE.AND P1, PT, R0, 0x1, PT ;  /* 0x000000010000780c */ /* 0x008fe40003f25270 */
[----:B------:R-:W-:-:S11]  /*1a800*/  LEA R0, R17, 0x7f, 0x7 ;  /* 0x0000007f11007811 */ /* 0x000fd600078e38ff */
[----:B------:R-:W3:Y:S08]  /*1a810*/  @P1 LDC R2, c[0x0][0x44c] ;  /* 0x00011300ff021b82 */ /* 0x000ef00000000800 */
[----:B-12---:R-:W1:Y:S01]  /*1a820*/  @P1 LDC R3, c[0x0][0x450] ;  /* 0x00011400ff031b82 */ /* 0x006e620000000800 */
[----:B---3--:R-:W-:-:S05]  /*1a830*/  @P1 IMAD.HI.U32 R2, R0, R2, RZ ;  /* 0x0000000200021227 */ /* 0x008fca00078e00ff */
[----:B-1----:R-:W-:-:S05]  /*1a840*/  @P1 SHF.R.U32.HI R0, RZ, R3, R2 ;  /* 0x00000003ff001219 */ /* 0x002fca0000011602 */
[----:B------:R-:W-:-:S05]  /*1a850*/  IMAD.IADD R0, R21, 0x1, R0 ;  /* 0x0000000115007824 */ /* 0x000fca00078e0200 */
[----:B------:R-:W-:-:S04]  /*1a860*/  SHF.R.S32.HI R2, RZ, 0x1f, R0 ;  /* 0x0000001fff027819 */ /* 0x000fc80000011400 */
[----:B------:R-:W-:-:S04]  /*1a870*/  LEA.HI R0, R2, R0, RZ, 0x7 ;  /* 0x0000000002007211 */ /* 0x000fc800078f38ff */
[----:B------:R-:W-:-:S04]  /*1a880*/  SHF.R.S32.HI R0, RZ, 0x7, R0 ;  /* 0x00000007ff007819 */ /* 0x000fc80000011400 */
[----:B------:R-:W-:-:S04]  /*1a890*/  VIMNMX R4, R20, R0, PT ;  /* 0x0000000014047248 */ /* 0x000fc80003fe0100 */
[----:B------:R-:W-:Y:S01]  /*1a8a0*/  ISETP.GT.AND P0, PT, R4, RZ, PT ;  /* 0x000000ff0400720c */ /* 0x000fe20003f04270 */
        /* <DEDUP_REMOVED lines=19> */
.L_x_2966:
        /* <DEDUP_REMOVED lines=21> */
.L_x_2969:
[----:B------:R-:W-:Y:S05]  /*1ab30*/  BSYNC B6 ;  /* 0x0000000000067941 */ /* 0x000fea0003800000 */
.L_x_2968:
        /* <DEDUP_REMOVED lines=18> */
[----:B01----:R-:W-:-:S07]  /*1ac60*/  IMAD.MOV.U32 R13, RZ, RZ, RZ ;  /* 0x000000ffff0d7224 */ /* 0x003fce00078e00ff */
[----:B------:R-:W-:-:S07]  /*1ac70*/  LEPC R20, `(.L_x_2972) ;  /* 0x000000001014794e */ /* 0x000fce0000000000 */
[----:B--2---:R-:W-:Y:S05]  /*1ac80*/  CALL.ABS.NOINC R2 ;  /* 0x0000000002007343 */ /* 0x004fea0003c00000 */
.L_x_2972:
        /* <DEDUP_REMOVED lines=16> */
.L_x_2971:
[----:B------:R-:W-:Y:S05]  /*1ad90*/  BSYNC B6 ;  /* 0x0000000000067941 */ /* 0x000fea0003800000 */
.L_x_2970:
[----:B------:R-:W2:Y:S01]  /*1ada0*/  LDL.LU R2, [R1] ;  /* 0x0000000001027983 */ /* 0x000ea20000300800 */
[----:B------:R-:W-:-:S03]  /*1adb0*/  ULDC.64 UR4, c[0x0][0x9f8] ;  /* 0x00027e0000047ab9 */ /* 0x000fc60000000a00 */
[----:B------:R-:W3:Y:S04]  /*1adc0*/  LDL.LU R4, [R1+0xc] ;  /* 0x00000c0001047983 */ /* 0x000ee80000300800 */
[----:B------:R-:W4:Y:S01]  /*1add0*/  LDL R7, [R1+0x10] ;  /* 0x0000100001077983 */ /* 0x000f220000100800 */
[----:B------:R-:W-:-:S03]  /*1ade0*/  ISETP.NE.U32.AND P0, PT, RZ, UR4, PT ;  /* 0x00000004ff007c0c */ /* 0x000fc6000bf05070 */
[----:B------:R-:W5:Y:S01]  /*1adf0*/  LDL R0, [R1+0x34] ;  /* 0x0000340001007983 */ /* 0x000f620000100800 */
[----:B------:R-:W-:-:S13]  /*1ae00*/  ISETP.NE.AND.EX P0, PT, RZ, UR5, PT, P0 ;  /* 0x00000005ff007c0c */ /* 0x000fda000bf05300 */
[----:B--2---:R-:W-:-:S04]  /*1ae10*/  @P0 IADD3 R2, P1, R2, UR4, RZ ;  /* 0x0000000402020c10 */ /* 0x004fc8000ff3e0ff */
[----:B---3--:R-:W-:Y:S01]  /*1ae20*/  @P0 IADD3.X R3, R4, UR5, RZ, P1, !PT ;  /* 0x0000000504030c10 */ /* 0x008fe20008ffe4ff */
[----:B------:R-:W-:-:S04]  /*1ae30*/  ULDC.64 UR4, c[0x0][0xa08] ;  /* 0x0002820000047ab9 */ /* 0x000fc80000000a00 */
[----:B----4-:R1:W2:Y:S02]  /*1ae40*/  @P0 LDG.E R7, desc[UR40][R2.64] ;  /* 0x0000002802070981 */ /* 0x0102a4000c1e1900 */
[----:B-1----:R-:W1:Y:S01]  /*1ae50*/  LDC.64 R2, c[0x0][0x418] ;  /* 0x00010600ff027b82 */ /* 0x002e620000000a00 */
[----:B-----5:R-:W-:Y:S01]  /*1ae60*/  VIADD R4, R0, 0xffffffff ;  /* 0xffffffff00047836 */ /* 0x020fe20000000000 */
[----:B--2---:R-:W-:Y:S01]  /*1ae70*/  SHF.R.S32.HI R8, RZ, 0x1f, R7 ;  /* 0x0000001fff087819 */ /* 0x004fe20000011407 */
[----:B------:R2:W-:Y:S04]  /*1ae80*/  @P0 STL [R1+0x10], R7 ;  /* 0x0000100701000387 */ /* 0x0005e80000100800 */
        /* <DEDUP_REMOVED lines=10> */
.L_x_3151:
[----:B-1----:R-:W3:Y:S01]  /*1af30*/  LDL.LU R5, [R1+0x24] ;  /* 0x0000240001057983 */ /* 0x002ee20000300800 */
[----:B------:R-:W-:Y:S02]  /*1af40*/  PLOP3.LUT P1, PT, PT, PT, PT, 0x8, 0x0 ;  /* 0x000000000000781c */ /* 0x000fe40003f2e170 */
[----:B--2---:R-:W-:Y:S01]  /*1af50*/  ISETP.NE.AND P0, PT, R14, RZ, PT ;  /* 0x000000ff0e00720c */ /* 0x004fe20003f05270 */
[----:B------:R1:W-:Y:S04]  /*1af60*/  STL [R1], R0 ;  /* 0x0000000001007387 */ /* 0x0003e80000100800 */
[----:B------:R1:W-:Y:S01]  /*1af70*/  STL [R1+0xc], R4 ;  /* 0x00000c0401007387 */ /* 0x0003e20000100800 */
[----:B---3--:R-:W-:-:S05]  /*1af80*/  LOP3.LUT R5, R5, 0xfffffffe, RZ, 0xc0, !PT ;  /* 0xfffffffe05057812 */ /* 0x008fca00078ec0ff */
[----:B------:R-:W-:-:S05]  /*1af90*/  @P1 LOP3.LUT R5, R5, 0x1, RZ, 0xfc, !PT ;  /* 0x0000000105051812 */ /* 0x000fca00078efcff */
[----:B------:R1:W-:Y:S01]  /*1afa0*/  STL [R1+0x24], R5 ;  /* 0x0000240501007387 */ /* 0x0003e20000100800 */
[----:B------:R-:W-:Y:S05]  /*1afb0*/  @P0 BRA `(.L_x_2974) ;  /* 0x0000000400380947 */ /* 0x000fea0003800000 */
[----:B------:R-:W-:-:S03]  /*1afc0*/  UMOV UR4, 0xffffffff ;  /* 0xffffffff00047882 */ /* 0x000fc60000000000 */
[----:B------:R-:W-:Y:S05]  /*1afd0*/  BRA.DIV UR4, `(.L_x_2975) ;  /* 0x0000006604b87947 */ /* 0x000fea000b800000 */
[----:B------:R-:W-:-:S13]  /*1afe0*/  ELECT P6, URZ, PT ;  /* 0x00000000003f782f */ /* 0x000fda00038c0000 */
.L_x_3154:
[----:B------:R-:W-:Y:S05]  /*1aff0*/  @!P6 BRA `(.L_x_2974) ;  /* 0x000000040028e947 */ /* 0x000fea0003800000 */
[----:B------:R-:W-:-:S04]  /*1b000*/  ISETP.NE.U32.AND P0, PT, R2, RZ, PT ;  /* 0x000000ff0200720c */ /* 0x000fc80003f05070 */
[----:B------:R-:W-:-:S13]  /*1b010*/  ISETP.NE.AND.EX P0, PT, R3, RZ, PT, P0 ;  /* 0x000000ff0300720c */ /* 0x000fda0003f05300 */
[----:B------:R-:W-:Y:S05]  /*1b020*/  @!P0 BRA `(.L_x_2976) ;  /* 0x0000000000548947 */ /* 0x000fea0003800000 */
[----:B------:R-:W2:Y:S01]  /*1b030*/  LDC R6, c[0x0][0x43c] ;  /* 0x00010f00ff067b82 */ /* 0x000ea20000000800 */
[----:B------:R-:W-:Y:S01]  /*1b040*/  IMAD.MOV.U32 R9, RZ, RZ, R4 ;  /* 0x000000ffff097224 */ /* 0x000fe200078e0004 */
[----:B------:R-:W-:-:S03]  /*1b050*/  ULDC.64 UR4, c[0x0][0x428] ;  /* 0x00010a0000047ab9 */ /* 0x000fc60000000a00 */
[----:B-1----:R-:W-:Y:S01]  /*1b060*/  IMAD.MOV.U32 R0, RZ, RZ, R9 ;  /* 0x000000ffff007224 */ /* 0x002fe200078e0009 */
[----:B--2---:R-:W-:-:S13]  /*1b070*/  ISETP.NE.AND P0, PT, R6, 0x1, PT ;  /* 0x000000010600780c */ /* 0x004fda0003f05270 */
[----:B------:R-:W1:Y:S02]  /*1b080*/  @P0 LDC.64 R4, c[0x0][0x440] ;  /* 0x00011000ff040b82 */ /* 0x000e640000000a00 */
[----:B-1----:R-:W-:-:S05]  /*1b090*/  @P0 IMAD.HI.U32 R4, R9, R4, RZ ;  /* 0x0000000409040227 */ /* 0x002fca00078e00ff */
        /* <DEDUP_REMOVED lines=12> */
[----:B------:R-:W3:Y:S04]  /*1b160*/  LDG.E R0, desc[UR40][R2.64] ;  /* 0x0000002802007981 */ /* 0x000ee8000c1e1900 */
[----:B---3--:R2:W-:Y:S02]  /*1b170*/  STL [R1], R0 ;  /* 0x0000000001007387 */ /* 0x0085e40000100800 */
.L_x_2976:
[----:B------:R-:W3:Y:S04]  /*1b180*/  LDL R7, [R1+0x4] ;  /* 0x0000040001077983 */ /* 0x000ee80000100800 */
[----:B-12---:R-:W3:Y:S04]  /*1b190*/  LDL R0, [R1+0x8] ;  /* 0x0000080001007983 */ /* 0x006ee80000100800 */
[----:B------:R-:W2:Y:S01]  /*1b1a0*/  LDL R2, [R1+0x14] ;  /* 0x0000140001027983 */ /* 0x000ea20000100800 */
[----:B---3--:R-:W-:Y:S01]  /*1b1b0*/  IMAD R0, R0, 0x8, R7 ;  /* 0x0000000800007824 */ /* 0x008fe200078e0207 */
[----:B--2---:R-:W-:-:S04]  /*1b1c0*/  SHF.L.U32 R2, R2, 0x1f, RZ ;  /* 0x0000001f02027819 */ /* 0x004fc800000006ff */
[----:B------:R-:W1:Y:S02]  /*1b1d0*/  SYNCS.PHASECHK.TRANS64.TRYWAIT P0, [R0+URZ+0x28840], R2 ;  /* 0x02884002000075a7 */ /* 0x000e64000800017f */
[----:B-1----:R-:W-:Y:S05]  /*1b1e0*/  @!P0 BRA `(.L_x_2977) ;  /* 0x0000006400548947 */ /* 0x002fea0003800000 */
.L_x_3155:
        /* <DEDUP_REMOVED lines=11> */
.L_x_2978:
[----:B------:R-:W2:Y:S04]  /*1b2a0*/  LDL R6, [R1+0x4] ;  /* 0x0000040001067983 */ /* 0x000ea80000100800 */
[----:B------:R-:W2:Y:S04]  /*1b2b0*/  LDL R5, [R1+0x8] ;  /* 0x0000080001057983 */ /* 0x000ea80000100800 */
[----:B------:R-:W3:Y:S04]  /*1b2c0*/  LDL R7, [R1+0xc] ;  /* 0x00000c0001077983 */ /* 0x000ee80000100800 */
[----:B------:R-:W4:Y:S04]  /*1b2d0*/  LDL R4, [R1+0x18] ;  /* 0x0000180001047983 */ /* 0x000f280000100800 */
[----:B------:R-:W5:Y:S04]  /*1b2e0*/  LDL R3, [R1] ;  /* 0x0000000001037983 */ /* 0x000f680000100800 */
[----:B-1----:R-:W5:Y:S01]  /*1b2f0*/  LDL.LU R2, [R1+0x24] ;  /* 0x0000240001027983 */ /* 0x002f620000300800 */
[----:B------:R-:W-:-:S02]  /*1b300*/  R2UR UR9, R0 ;  /* 0x00000000000972ca */ /* 0x000fc400000e0000 */
[----:B------:R-:W-:Y:S01]  /*1b310*/  PLOP3.LUT P0, PT, PT, PT, PT, 0x80, 0x0 ;  /* 0x000000000000781c */ /* 0x000fe20003f0f070 */
[----:B------:R-:W-:Y:S01]  /*1b320*/  UIADD3 UR4, UP0, UR38, 0x370, URZ ;  /* 0x0000037026047890 */ /* 0x000fe2000ff1e03f */
[----:B------:R-:W-:Y:S01]  /*1b330*/  R2UR UR12, R18 ;  /* 0x00000000120c72ca */ /* 0x000fe200000e0000 */
[----:B------:R-:W-:Y:S01]  /*1b340*/  UMOV UR10, URZ ;  /* 0x0000003f000a7c82 */ /* 0x000fe20008000000 */
[----:B------:R-:W-:-:S07]  /*1b350*/  UMOV UR7, 0x14f00000 ;  /* 0x14f0000000077882 */ /* 0x000fce0000000000 */
[----:B------:R-:W-:Y:S01]  /*1b360*/  UIADD3 UR9, UR9, 0x28830, URZ ;  /* 0x0002883009097890 */ /* 0x000fe2000fffe03f */
[----:B------:R-:W-:Y:S01]  /*1b370*/  UMOV UR15, 0x40 ;  /* 0x00000040000f7882 */ /* 0x000fe20000000000 */
[----:B--2---:R-:W-:Y:S01]  /*1b380*/  IMAD R0, R5, 0x8000, R6 ;  /* 0x0000800005007824 */ /* 0x004fe200078e0206 */
[----:B---3--:R-:W-:-:S04]  /*1b390*/  R2UR UR11, R7 ;  /* 0x00000000070b72ca */ /* 0x008fc800000e0000 */
[----:B------:R-:W-:Y:S02]  /*1b3a0*/  R2UR UR6, R0 ;  /* 0x00000000000672ca */ /* 0x000fe400000e0000 */
[----:B----4-:R-:W-:Y:S02]  /*1b3b0*/  R2UR UR5, R4 ;  /* 0x00000000040572ca */ /* 0x010fe400000e0000 */
[----:B-----5:R-:W-:Y:S02]  /*1b3c0*/  R2UR UR13, R3 ;  /* 0x00000000030d72ca */ /* 0x020fe400000e0000 */
[----:B------:R-:W-:-:S07]  /*1b3d0*/  LOP3.LUT R2, R2, 0xfffffffe, RZ, 0xc0, !PT ;  /* 0xfffffffe02027812 */ /* 0x000fce00078ec0ff */
        /* <DEDUP_REMOVED lines=12> */
.L_x_2974:
[----:B--2---:R-:W2:Y:S04]  /*1b4a0*/  LDL R2, [R1+0x4] ;  /* 0x0000040001027983 */ /* 0x004ea80000100800 */
[----:B------:R-:W3:Y:S04]  /*1b4b0*/  LDL.LU R3, [R1+0x38] ;  /* 0x0000380001037983 */ /* 0x000ee80000300800 */
[----:B-1----:R-:W4:Y:S04]  /*1b4c0*/  LDL.LU R5, [R1+0x30] ;  /* 0x0000300001057983 */ /* 0x002f280000300800 */
[----:B------:R-:W5:Y:S01]  /*1b4d0*/  LDL.LU R4, [R1+0x40] ;  /* 0x0000400001047983 */ /* 0x000f620000300800 */
        /* <DEDUP_REMOVED lines=39> */
.L_x_2980:
[----:B------:R-:W-:Y:S05]  /*1b750*/  BSYNC B6 ;  /* 0x0000000000067941 */ /* 0x000fea0003800000 */
.L_x_2979:
[----:B------:R-:W3:Y:S01]  /*1b760*/  LDL.LU R6, [R1+0x38] ;  /* 0x0000380001067983 */ /* 0x000ee20000300800 */
[----:B------:R-:W-:Y:S01]  /*1b770*/  ULDC.64 UR4, c[0x0][0x2d8] ;  /* 0x0000b60000047ab9 */ /* 0x000fe20000000a00 */
[----:B------:R-:W1:Y:S01]  /*1b780*/  LDC R7, c[0x0][0x448] ;  /* 0x00011200ff077b82 */ /* 0x000e620000000800 */
[----:B------:R-:W-:Y:S01]  /*1b790*/  ULDC.64 UR6, c[0x0][0x280] ;  /* 0x0000a00000067ab9 */ /* 0x000fe20000000a00 */
[----:B--2---:R-:W3:Y:S04]  /*1b7a0*/  LDL.LU.64 R2, [R1+0x48] ;  /* 0x0000480001027983 */ /* 0x004ee80000300a00 */
[----:B------:R-:W2:Y:S04]  /*1b7b0*/  LDL.LU R0, [R1+0x40] ;  /* 0x0000400001007983 */ /* 0x000ea80000300800 */
[----:B------:R-:W4:Y:S04]  /*1b7c0*/  LDL.LU R4, [R1+0x54] ;  /* 0x0000540001047983 */ /* 0x000f280000300800 */
[----:B------:R-:W4:Y:S01]  /*1b7d0*/  LDL.LU R5, [R1+0x30] ;  /* 0x0000300001057983 */ /* 0x000f220000300800 */
[----:B------:R-:W0:Y:S03]  /*1b7e0*/  S2R R8, SR_TID.X ;  /* 0x0000000000087919 */ /* 0x000e260000002100 */
[----:B------:R0:W5:Y:S01]  /*1b7f0*/  LDL R10, [R1+0x3c] ;  /* 0x00003c00010a7983 */ /* 0x0001620000100800 */
[----:B-1----:R-:W-:Y:S01]  /*1b800*/  ISETP.NE.AND P0, PT, R7, 0x1, PT ;  /* 0x000000010700780c */ /* 0x002fe20003f05270 */
[----:B0-----:R-:W-:-:S05]  /*1b810*/  IMAD.SHL.U32 R8, R8, 0x8, RZ ;  /* 0x0000000808087824 */ /* 0x001fca00078e00ff */
[----:B------:R-:W-:-:S04]  /*1b820*/  LOP3.LUT R8, R8, 0x38, RZ, 0xc0, !PT ;  /* 0x0000003808087812 */ /* 0x000fc800078ec0ff */
        /* <DEDUP_REMOVED lines=9> */
[----:B------:R-:W1:Y:S01]  /*1b8c0*/  S2R R4, SR_TID.X ;  /* 0x0000000000047919 */ /* 0x000e620000002100 */
[----:B------:R-:W-:-:S04]  /*1b8d0*/  IMAD.WIDE.U32 R2, R5, UR4, R2 ;  /* 0x0000000405027c25 */ /* 0x000fc8000f8e0002 */
[----:B------:R-:W-:Y:S01]  /*1b8e0*/  IMAD R0, R5, UR5, R0 ;  /* 0x0000000505007c24 */ /* 0x000fe2000f8e0200 */
[----:B------:R-:W-:-:S03]  /*1b8f0*/  ULDC.64 UR4, c[0x0][0x2d0] ;  /* 0x0000b40000047ab9 */ /* 0x000fc60000000a00 */
[----:B------:R-:W-:Y:S01]  /*1b900*/  IMAD.IADD R3, R3, 0x1, R0 ;  /* 0x0000000103037824 */ /* 0x000fe200078e0200 */
[----:B-1----:R-:W-:-:S04]  /*1b910*/  LOP3.LUT R4, R4, 0x7f, RZ, 0xc0, !PT ;  /* 0x0000007f04047812 */ /* 0x002fc800078ec0ff */
[----:B------:R-:W-:Y:S02]  /*1b920*/  SHF.R.U32.HI R5, RZ, 0x3, R4 ;  /* 0x00000003ff057819 */ /* 0x000fe40000011604 */
[----:B------:R-:W1:Y:S02]  /*1b930*/  S2R R4, SR_TID.X ;  /* 0x0000000000047919 */ /* 0x000e640000002100 */
[----:B-1----:R-:W-:-:S05]  /*1b940*/  IMAD.SHL.U32 R4, R4, 0x10, RZ ;  /* 0x0000001004047824 */ /* 0x002fca00078e00ff */
[----:B------:R-:W-:Y:S02]  /*1b950*/  LOP3.LUT R4, R5, 0x70, R4, 0xf8, !PT ;  /* 0x0000007005047812 */ /* 0x000fe400078ef804 */
[----:B------:R-:W1:Y:S03]  /*1b960*/  @P0 LDC R5, c[0x0][0x44c] ;  /* 0x00011300ff050b82 */ /* 0x000e660000000800 */
[----:B------:R-:W-:-:S04]  /*1b970*/  IMAD R4, R17, 0x80, R4 ;  /* 0x0000008011047824 */ /* 0x000fc800078e0204 */
[----:B------:R-:W-:Y:S02]  /*1b980*/  IMAD.MOV.U32 R0, RZ, RZ, R4 ;  /* 0x000000ffff007224 */ /* 0x000fe400078e0004 */
[----:B-1----:R-:W-:-:S05]  /*1b990*/  @P0 IMAD.HI.U32 R5, R4, R5, RZ ;  /* 0x0000000504050227 */ /* 0x002fca00078e00ff */
[----:B0-----:R-:W-:-:S05]  /*1b9a0*/  @P0 SHF.R.U32.HI R0, RZ, R6, R5 ;  /* 0x00000006ff000219 */ /* 0x001fca0000011605 */
        /* <DEDUP_REMOVED lines=25> */
[----:B-----5:R-:W-:Y:S01]  /*1bb40*/  IMAD R0, R10, R7, RZ ;  /* 0x000000070a007224 */ /* 0x020fe200078e02ff */
[----:B------:R-:W-:Y:S04]  /*1bb50*/  SHFL.IDX PT, R6, R3, 0x1, 0x181f ;  /* 0x00381f0003067f89 */ /* 0x000fe800000e0000 */
[----:B------:R-:W-:Y:S01]  /*1bb60*/  SHFL.IDX PT, R7, R2, 0x1, 0x181f ;  /* 0x00381f0002077f89 */ /* 0x000fe200000e0000 */
[----:B0-----:R-:W-:-:S04]  /*1bb70*/  LOP3.LUT R5, R5, 0x7f, RZ, 0xc0, !PT ;  /* 0x0000007f05057812 */ /* 0x001fc800078ec0ff */
[----:B------:R-:W-:-:S05]  /*1bb80*/  SHF.R.U32.HI R5, RZ, 0x3, R5 ;  /* 0x00000003ff057819 */ /* 0x000fca0000011605 */
[----:B------:R-:W-:Y:S02]  /*1bb90*/  IMAD R17, R17, 0x80, R5 ;  /* 0x0000008011117824 */ /* 0x000fe400078e0205 */
[----:B------:R-:W0:Y:S02]  /*1bba0*/  SHFL.IDX PT, R5, R3, RZ, 0x181f ;  /* 0x00181fff03057589 */ /* 0x000e2400000e0000 */
[C---:B------:R-:W-:Y:S01]  /*1bbb0*/  VIADD R4, R17.reuse, 0x10 ;  /* 0x0000001011047836 */ /* 0x040fe20000000000 */
[----:B------:R-:W-:-:S04]  /*1bbc0*/  ISETP.GE.AND P4, PT, R17, R0, PT ;  /* 0x000000001100720c */ /* 0x000fc80003f86270 */
[----:B------:R-:W-:Y:S02]  /*1bbd0*/  ISETP.GE.AND P2, PT, R4, R0, PT ;  /* 0x000000000400720c */ /* 0x000fe40003f46270 */
[----:B------:R-:W1:Y:S07]  /*1bbe0*/  SHFL.IDX PT, R4, R2, RZ, 0x181f ;  /* 0x00181fff02047589 */ /* 0x000e6e00000e0000 */
[----:B0-----:R-:W-:-:S05]  /*1bbf0*/  @!P4 LEA R5, P3, R9, R5, 0x1 ;  /* 0x000000050905c211 */ /* 0x001fca00078608ff */
[----:B-1----:R-:W-:-:S05]  /*1bc00*/  @!P4 IMAD.X R4, RZ, RZ, R4, P3 ;  /* 0x000000ffff04c224 */ /* 0x002fca00018e0604 */
[----:B------:R-:W-:-:S04]  /*1bc10*/  @!P4 LOP3.LUT R5, R5, R4, RZ, 0x3c, !PT ;  /* 0x000000040505c212 */ /* 0x000fc800078e3cff */
[----:B------:R-:W-:-:S04]  /*1bc20*/  @!P4 LOP3.LUT R4, R5, R4, RZ, 0x3c, !PT ;  /* 0x000000040504c212 */ /* 0x000fc800078e3cff */
[----:B------:R-:W-:-:S05]  /*1bc30*/  @!P4 LOP3.LUT R5, R5, R4, RZ, 0x3c, !PT ;  /* 0x000000040505c212 */ /* 0x000fca00078e3cff */
[----:B------:R-:W-:Y:S04]  /*1bc40*/  @!P4 LDGSTS.E.BYPASS.LTC128B.128 [R8+0x10400], desc[UR40][R4.64], !P0 ;  /* 0x104000000408cfae */ /* 0x000fe8000c101d68 */
[----:B------:R0:W-:Y:S02]  /*1bc50*/  @!P4 LDGSTS.E.BYPASS.LTC128B.128 [R8+0x14400], desc[UR40][R4.64+0x80], !P1 ;  /* 0x144000800408cfae */ /* 0x0001e4000c901d68 */
[----:B0-----:R-:W-:Y:S02]  /*1bc60*/  @!P2 LEA R5, P3, R9, R6, 0x1 ;  /* 0x000000060905a211 */ /* 0x001fe400078608ff */
[----:B------:R-:W-:Y:S03]  /*1bc70*/  SHFL.IDX PT, R6, R2, 0x2, 0x181f ;  /* 0x00581f0002067f89 */ /* 0x000fe600000e0000 */
[----:B------:R-:W-:-:S05]  /*1bc80*/  @!P2 IMAD.X R4, RZ, RZ, R7, P3 ;  /* 0x000000ffff04a224 */ /* 0x000fca00018e0607 */
[----:B------:R-:W-:-:S04]  /*1bc90*/  @!P2 LOP3.LUT R5, R5, R4, RZ, 0x3c, !PT ;  /* 0x000000040505a212 */ /* 0x000fc800078e3cff */
[----:B------:R-:W-:-:S04]  /*1bca0*/  @!P2 LOP3.LUT R4, R5, R4, RZ, 0x3c, !PT ;  /* 0x000000040504a212 */ /* 0x000fc800078e3cff */
[----:B------:R-:W-:-:S05]  /*1bcb0*/  @!P2 LOP3.LUT R5, R5, R4, RZ, 0x3c, !PT ;  /* 0x000000040505a212 */ /* 0x000fca00078e3cff */
[----:B------:R-:W-:Y:S04]  /*1bcc0*/  @!P2 LDGSTS.E.BYPASS.LTC128B.128 [R8+0x10c00], desc[UR40][R4.64], !P0 ;  /* 0x10c000000408afae */ /* 0x000fe8000c101d68 */
[----:B------:R0:W-:Y:S02]  /*1bcd0*/  @!P2 LDGSTS.E.BYPASS.LTC128B.128 [R8+0x14c00], desc[UR40][R4.64+0x80], !P1 ;  /* 0x14c000800408afae */ /* 0x0001e4000c901d68 */
[----:B0-----:R-:W-:-:S05]  /*1bce0*/  VIADD R4, R17, 0x20 ;  /* 0x0000002011047836 */ /* 0x001fca0000000000 */
[----:B------:R-:W-:Y:S02]  /*1bcf0*/  ISETP.GE.AND P2, PT, R4, R0, PT ;  /* 0x000000000400720c */ /* 0x000fe40003f46270 */
[----:B------:R-:W0:Y:S11]  /*1bd00*/  SHFL.IDX PT, R4, R3, 0x2, 0x181f ;  /* 0x00581f0003047f89 */ /* 0x000e3600000e0000 */
[----:B0-----:R-:W-:-:S05]  /*1bd10*/  @!P2 LEA R5, P3, R9, R4, 0x1 ;  /* 0x000000040905a211 */ /* 0x001fca00078608ff */
[----:B------:R-:W-:Y:S02]  /*1bd20*/  @!P2 IMAD.X R4, RZ, RZ, R6, P3 ;  /* 0x000000ffff04a224 */ /* 0x000fe400018e0606 */
[----:B------:R-:W-:Y:S03]  /*1bd30*/  SHFL.IDX PT, R6, R2, 0x3, 0x181f ;  /* 0x00781f0002067f89 */ /* 0x000fe600000e0000 */
        /* <DEDUP_REMOVED lines=40> */
[----:B------:R-:W0:Y:S04]  /*1bfc0*/  SHFL.IDX PT, R4, R3, 0x6, 0x181f ;  /* 0x00d81f0003047f89 */ /* 0x000e2800000e0000 */
[----:B------:R-:W1:Y:S07]  /*1bfd0*/  SHFL.IDX PT, R3, R3, 0x7, 0x181f ;  /* 0x00f81f0003037f89 */ /* 0x000e6e00000e0000 */
[----:B0-----:R-:W-:-:S05]  /*1bfe0*/  @!P2 LEA R5, P3, R9, R4, 0x1 ;  /* 0x000000040905a211 */ /* 0x001fca00078608ff */
[----:B------:R-:W-:-:S05]  /*1bff0*/  @!P2 IMAD.X R4, RZ, RZ, R6, P3 ;  /* 0x000000ffff04a224 */ /* 0x000fca00018e0606 */
[----:B------:R-:W-:-:S04]  /*1c000*/  @!P2 LOP3.LUT R5, R5, R4, RZ, 0x3c, !PT ;  /* 0x000000040505a212 */ /* 0x000fc800078e3cff */
[----:B------:R-:W-:-:S04]  /*1c010*/  @!P2 LOP3.LUT R4, R5, R4, RZ, 0x3c, !PT ;  /* 0x000000040504a212 */ /* 0x000fc800078e3cff */
[----:B------:R-:W-:-:S05]  /*1c020*/  @!P2 LOP3.LUT R5, R5, R4, RZ, 0x3c, !PT ;  /* 0x000000040505a212 */ /* 0x000fca00078e3cff */
[----:B------:R-:W-:Y:S04]  /*1c030*/  @!P2 LDGSTS.E.BYPASS.LTC128B.128 [R8+0x13400], desc[UR40][R4.64], !P0 ;  /* 0x134000000408afae */ /* 0x000fe8000c101d68 */
[----:B------:R0:W-:Y:S04]  /*1c040*/  @!P2 LDGSTS.E.BYPASS.LTC128B.128 [R8+0x17400], desc[UR40][R4.64+0x80], !P1 ;  /* 0x174000800408afae */ /* 0x0001e8000c901d68 */
[----:B01----:R0:W2:Y:S02]  /*1c050*/  SHFL.IDX PT, R4, R2, 0x7, 0x181f ;  /* 0x00f81f0002047f89 */ /* 0x0030a400000e0000 */
.L_x_3172:
[----:B------:R-:W-:Y:S01]  /*1c060*/  VIADD R17, R17, 0x70 ;  /* 0x0000007011117836 */ /* 0x000fe20000000000 */
[----:B------:R-:W-:Y:S04]  /*1c070*/  BSSY B0, `(.L_x_2982) ;  /* 0x000000a000007945 */ /* 0x000fe80003800000 */
[----:B------:R-:W-:-:S13]  /*1c080*/  ISETP.GE.AND P2, PT, R17, R0, PT ;  /* 0x000000001100720c */ /* 0x000fda0003f46270 */
[----:B------:R-:W-:Y:S05]  /*1c090*/  @P2 BRA `(.L_x_2983) ;  /* 0x00000000001c2947 */ /* 0x000fea0003800000 */
[----:B0-----:R-:W-:-:S05]  /*1c0a0*/  LEA R2, P2, R9, R3, 0x1 ;  /* 0x0000000309027211 */ /* 0x001fca00078408ff */
[----:B--2---:R-:W-:-:S05]  /*1c0b0*/  IMAD.X R3, RZ, RZ, R4, P2 ;  /* 0x000000ffff037224 */ /* 0x004fca00010e0604 */
[----:B------:R-:W-:Y:S01]  /*1c0c0*/  @!PT LDS RZ, [RZ] ;  /* 0x00000000fffff984 */ /* 0x000fe20000000800 */
[----:B------:R-:W-:Y:S01]  /*1c0d0*/  @!PT LDS RZ, [RZ] ;  /* 0x00000000fffff984 */ /* 0x000fe20000000800 */
[----:B------:R-:W-:Y:S01]  /*1c0e0*/  @!PT LDS RZ, [RZ] ;  /* 0x00000000fffff984 */ /* 0x000fe20000000800 */
[----:B------:R1:W-:Y:S04]  /*1c0f0*/  LDGSTS.E.BYPASS.LTC128B.128 [R8+0x13c00], desc[UR40][R2.64], !P0 ;  /* 0x13c0000002087fae */ /* 0x0003e8000c101d68 */
[----:B------:R1:W-:Y:S02]  /*1c100*/  LDGSTS.E.BYPASS.LTC128B.128 [R8+0x17c00], desc[UR40][R2.64+0x80], !P1 ;  /* 0x17c0008002087fae */ /* 0x0003e4000c901d68 */
.L_x_2983:
[----:B------:R-:W-:Y:S05]  /*1c110*/  BSYNC B0 ;  /* 0x0000000000007941 */ /* 0x000fea0003800000 */
.L_x_2982:
[----:B-1----:R-:W3:Y:S01]  /*1c120*/  LDL R8, [R1+0x4] ;  /* 0x0000040001087983 */ /* 0x002ee20000100800 */
[----:B------:R-:W-:Y:S01]  /*1c130*/  PLOP3.LUT P0, PT, PT, PT, PT, 0x80, 0x0 ;  /* 0x000000000000781c */ /* 0x000fe20003f0f070 */
[----:B------:R-:W-:Y:S01]  /*1c140*/  NOP ;  /* 0x0000000000007918 */ /* 0x000fe20000000000 */
[----:B---3--:R-:W-:-:S11]  /*1c150*/  VIADD R10, R8, 0x28800 ;  /* 0x00028800080a7836 */ /* 0x008fd60000000000 */
.L_x_2984:
[----:B0-----:R-:W3:Y:S01]  /*1c160*/  LDL R2, [R1+0x4] ;  /* 0x0000040001027983 */ /* 0x001ee20000100800 */
[----:B------:R-:W-:Y:S02]  /*1c170*/  PLOP3.LUT P1, PT, P1, P0, PT, 0xa2, 0x0 ;  /* 0x000000000000781c */ /* 0x000fe40000f21472 */
[----:B---3--:R-:W-:-:S08]  /*1c180*/  @P0 R2UR P1, UR4, R2 ;  /* 0x00000000020402ca */ /* 0x008fd00000020000 */
[----:B------:R-:W-:-:S05]  /*1c190*/  @P0 PLOP3.LUT P0, PT, P1, PT, PT, 0x80, 0x0 ;  /* 0x000000000000081c */ /* 0x000fca0000f0f070 */
[----:B------:R-:W-:Y:S01]  /*1c1a0*/  @!P1 SYNCS.ARRIVE.TRANS64.RED.A0T1 RZ, [UR4+0x28800], RZ ;  /* 0x028800ffffff99a7 */ /* 0x000fe20008200404 */
[----:B------:R-:W-:Y:S07]  /*1c1b0*/  @!P1 ARRIVES.LDGSTSBAR.64.TRANSCNT [UR4+0x28800] ;  /* 0x02880000ff0099b0 */ /* 0x000fee0008000a84 */
[----:B------:R-:W-:Y:S05]  /*1c1c0*/  @P0 BRA.U.ANY `(.L_x_2984) ;  /* 0xfffffffd00e40947 */ /* 0x000fea000393ffff */
[----:B------:R-:W3:Y:S02]  /*1c1d0*/  LDL.LU R3, [R1+0x50] ;  /* 0x0000500001037983 */ /* 0x000ee40000300800 */
        /* <DEDUP_REMOVED lines=11> */
.L_x_3173:
[----:B------:R-:W-:Y:S05]  /*1c290*/  BSYNC B0 ;  /* 0x0000000000007941 */ /* 0x000fea0003800000 */
.L_x_2985:
[----:B0-----:R-:W3:Y:S01]  /*1c2a0*/  LDL R2, [R1+0x34] ;  /* 0x0000340001027983 */ /* 0x001ee20000100800 */
[----:B------:R-:W-:Y:S01]  /*1c2b0*/  BSSY B0, `(.L_x_2987) ;  /* 0x00001f2000007945 */ /* 0x000fe20003800000 */
[----:B---3--:R-:W-:-:S13]  /*1c2c0*/  ISETP.GE.AND P0, PT, R2, 0x2, PT ;  /* 0x000000020200780c */ /* 0x008fda0003f06270 */
[----:B------:R-:W-:Y:S05]  /*1c2d0*/  @!P0 BRA `(.L_x_2988) ;  /* 0x0000001c00bc8947 */ /* 0x000fea0003800000 */
[C---:B------:R-:W-:Y:S01]  /*1c2e0*/  LOP3.LUT R0, R2.reuse, 0x1, RZ, 0xc0, !PT ;  /* 0x0000000102007812 */ /* 0x040fe200078ec0ff */
[----:B------:R-:W-:Y:S01]  /*1c2f0*/  VIADD R2, R2, 0xfffffffe ;  /* 0xfffffffe02027836 */ /* 0x000fe20000000000 */
[----:B------:R-:W-:Y:S02]  /*1c300*/  BSSY B2, `(.L_x_2989) ;  /* 0x00000aa000027945 */ /* 0x000fe40003800000 */
[----:B------:R-:W-:Y:S01]  /*1c310*/  ISETP.NE.U32.AND P0, PT, R0, 0x1, PT ;  /* 0x000000010000780c */ /* 0x000fe20003f05070 */
[----:B------:R-:W-:-:S12]  /*1c320*/  IMAD.MOV.U32 R0, RZ, RZ, R2 ;  /* 0x000000ffff007224 */ /* 0x000fd800078e0002 */
[----:B------:R-:W-:Y:S05]  /*1c330*/  @!P0 BRA `(.L_x_2990) ;  /* 0x0000000800988947 */ /* 0x000fea0003800000 */
        /* <DEDUP_REMOVED lines=27> */
[--C-:B------:R-:W-:Y:S02]  /*1c4f0*/  IMAD.MOV R6, RZ, RZ, -R0.reuse ;  /* 0x000000ffff067224 */ /* 0x100fe400078e0a00 */
[----:B------:R-:W-:Y:S02]  /*1c500*/  IMAD.MOV.U32 R4, RZ, RZ, R0 ;  /* 0x000000ffff047224 */ /* 0x000fe400078e0000 */
        /* <DEDUP_REMOVED lines=8> */
.L_x_2993:
[----:B------:R-:W2:Y:S01]  /*1c590*/  LDL R0, [R1+0x4] ;  /* 0x0000040001007983 */ /* 0x000ea20000100800 */
[----:B------:R-:W-:Y:S01]  /*1c5a0*/  BSSY B3, `(.L_x_2994) ;  /* 0x0000005000037945 */ /* 0x000fe20003800000 */
[----:B--2---:R-:W-:Y:S01]  /*1c5b0*/  IMAD R3, R7, 0x8, R0 ;  /* 0x0000000807037824 */ /* 0x004fe200078e0200 */
[----:B------:R-:W-:-:S04]  /*1c5c0*/  SHF.L.U32 R0, R11, 0x1f, RZ ;  /* 0x0000001f0b007819 */ /* 0x000fc800000006ff */
[----:B------:R-:W1:Y:S02]  /*1c5d0*/  SYNCS.PHASECHK.TRANS64.TRYWAIT P0, [R3+URZ+0x28840], R0 ;  /* 0x02884000030075a7 */ /* 0x000e64000800017f */
[----:B-1----:R-:W-:Y:S05]  /*1c5e0*/  @!P0 BRA `(.L_x_2995) ;  /* 0x0000005c004c8947 */ /* 0x002fea0003800000 */
.L_x_3174:
[----:B------:R-:W-:Y:S05]  /*1c5f0*/  BSYNC B3 ;  /* 0x0000000000037941 */ /* 0x000fea0003800000 */
.L_x_2994:
        /* <DEDUP_REMOVED lines=12> */
.L_x_2997:
[----:B------:R-:W-:Y:S05]  /*1c6c0*/  BSYNC B3 ;  /* 0x0000000000037941 */ /* 0x000fea0003800000 */
.L_x_2996:
[----:B------:R-:W2:Y:S04]  /*1c6d0*/  LDL R5, [R1+0x4] ;  /* 0x0000040001057983 */ /* 0x000ea80000100800 */
[----:B-1----:R-:W3:Y:S01]  /*1c6e0*/  LDL R0, [R1+0x18] ;  /* 0x0000180001007983 */ /* 0x002ee20000100800 */
[----:B0-----:R-:W-:Y:S01]  /*1c6f0*/  IMAD.MOV.U32 R9, RZ, RZ, RZ ;  /* 0x000000ffff097224 */ /* 0x001fe200078e00ff */
        /* <DEDUP_REMOVED lines=10> */
.L_x_2998:
        /* <DEDUP_REMOVED lines=16> */
.L_x_2999:
        /* <DEDUP_REMOVED lines=17> */
.L_x_3175:
[----:B------:R-:W-:Y:S05]  /*1c9b0*/  BSYNC B3 ;  /* 0x0000000000037941 */ /* 0x000fea0003800000 */
.L_x_3000:
        /* <DEDUP_REMOVED lines=14> */
.L_x_3003:
[----:B------:R-:W-:Y:S05]  /*1caa0*/  BSYNC B3 ;  /* 0x0000000000037941 */ /* 0x000fea0003800000 */
.L_x_3002:
[----:B------:R-:W2:Y:S04]  /*1cab0*/  LDL R5, [R1+0x18] ;  /* 0x0000180001057983 */ /* 0x000ea80000100800 */
[----:B0-----:R-:W2:Y:S01]  /*1cac0*/  LDL.LU R3, [R1+0xc] ;  /* 0x00000c0001037983 */ /* 0x001ea20000300800 */
[----:B------:R-:W-:Y:S01]  /*1cad0*/  R2UR UR10, R9 ;  /* 0x00000000090a72ca */ /* 0x000fe200000e0000 */
[--C-:B-----5:R-:W-:Y:S01]  /*1cae0*/  IMAD R0, R8, 0x8, R15.reuse ;  /* 0x0000000808007824 */ /* 0x120fe200078e020f */
        /* <DEDUP_REMOVED lines=9> */
.L_x_3004:
        /* <DEDUP_REMOVED lines=16> */
.L_x_3005:
        /* <DEDUP_REMOVED lines=13> */
.L_x_2992:
[----:B------:R-:W-:Y:S05]  /*1cd50*/  BSYNC B1 ;  /* 0x0000000000017941 */ /* 0x000fea0003800000 */
.L_x_2991:
[----:B------:R-:W2:Y:S04]  /*1cd60*/  LDL.LU R0, [R1+0x34] ;  /* 0x0000340001007983 */ /* 0x000ea80000300800 */
[----:B------:R3:W-:Y:S04]  /*1cd70*/  STL [R1+0x8], R7 ;  /* 0x0000080701007387 */ /* 0x0007e80000100800 */
[----:B------:R3:W-:Y:S02]  /*1cd80*/  STL [R1+0x14], R11 ;  /* 0x0000140b01007387 */ /* 0x0007e40000100800 */
[----:B--23--:R-:W-:-:S07]  /*1cd90*/  VIADD R0, R0, 0xfffffffd ;  /* 0xfffffffd00007836 */ /* 0x00cfce0000000000 */
.L_x_2990:
[----:B------:R-:W-:Y:S05]  /*1cda0*/  BSYNC B2 ;  /* 0x0000000000027941 */ /* 0x000fea0003800000 */
.L_x_2989:
[----:B------:R-:W-:-:S13]  /*1cdb0*/  ISETP.NE.AND P0, PT, R2, RZ, PT ;  /* 0x000000ff0200720c */ /* 0x000fda0003f05270 */
[----:B------:R-:W-:Y:S05]  /*1cdc0*/  @!P0 BRA `(.L_x_2988) ;  /* 0x0000001400008947 */ /* 0x000fea0003800000 */
[----:B------:R3:W5:Y:S02]  /*1cdd0*/  LDL R7, [R1] ;  /* 0x0000000001077983 */ /* 0x0007640000100800 */
.L_x_3036:
[----:B0-2---:R-:W2:Y:S04]  /*1cde0*/  LDL R4, [R1+0x24] ;  /* 0x0000240001047983 */ /* 0x005ea80000100800 */
[----:B------:R-:W4:Y:S04]  /*1cdf0*/  LDL R3, [R1+0x8] ;  /* 0x0000080001037983 */ /* 0x000f280000100800 */
[----:B---3--:R-:W3:Y:S01]  /*1ce00*/  LDL R2, [R1+0x14] ;  /* 0x0000140001027983 */ /* 0x008ee20000100800 */
[----:B------:R-:W-:Y:S05]  /*1ce10*/  YIELD ;  /* 0x0000000000007946 */ /* 0x000fea0003800000 */
[----:B------:R-:W-:Y:S01]  /*1ce20*/  BSSY B1, `(.L_x_3006) ;  /* 0x000009a000017945 */ /* 0x000fe20003800000 */
[----:B--2---:R-:W-:Y:S01]  /*1ce30*/  LOP3.LUT P1, RZ, R4, 0x1, RZ, 0xc0, !PT ;  /* 0x0000000104ff7812 */ /* 0x004fe2000782c0ff */
[----:B----4-:R-:W-:-:S05]  /*1ce40*/  VIADD R4, R3, 0x1 ;  /* 0x0000000103047836 */ /* 0x010fca0000000000 */
[----:B------:R-:W-:-:S04]  /*1ce50*/  ISETP.NE.AND P0, PT, R4, 0x2, PT ;  /* 0x000000020400780c */ /* 0x000fc80003f05270 */
[----:B------:R-:W-:Y:S02]  /*1ce60*/  SEL R5, RZ, 0x1, P0 ;  /* 0x00000001ff057807 */ /* 0x000fe40000000000 */
[----:B------:R-:W-:Y:S02]  /*1ce70*/  SEL R4, R4, RZ, P0 ;  /* 0x000000ff04047207 */ /* 0x000fe40000000000 */
[----:B---3--:R-:W-:Y:S01]  /*1ce80*/  LOP3.LUT R5, R2, R5, RZ, 0x3c, !PT ;  /* 0x0000000502057212 */ /* 0x008fe200078e3cff */
        /* <DEDUP_REMOVED lines=25> */
.L_x_3008:
[----:B------:R-:W2:Y:S01]  /*1d020*/  LDL R2, [R1+0x4] ;  /* 0x0000040001027983 */ /* 0x000ea20000100800 */
[----:B------:R-:W-:Y:S01]  /*1d030*/  BSSY B2, `(.L_x_3009) ;  /* 0x0000005000027945 */ /* 0x000fe20003800000 */
[----:B--2---:R-:W-:Y:S01]  /*1d040*/  IMAD R3, R4, 0x8, R2 ;  /* 0x0000000804037824 */ /* 0x004fe200078e0202 */
[----:B------:R-:W-:-:S04]  /*1d050*/  SHF.L.U32 R2, R5, 0x1f, RZ ;  /* 0x0000001f05027819 */ /* 0x000fc800000006ff */
[----:B------:R-:W2:Y:S02]  /*1d060*/  SYNCS.PHASECHK.TRANS64.TRYWAIT P0, [R3+URZ+0x28840], R2 ;  /* 0x02884002030075a7 */ /* 0x000ea4000800017f */
[----:B--2---:R-:W-:Y:S05]  /*1d070*/  @!P0 BRA `(.L_x_3010) ;  /* 0x0000005000d08947 */ /* 0x004fea0003800000 */
.L_x_3176:
[----:B------:R-:W-:Y:S05]  /*1d080*/  BSYNC B2 ;  /* 0x0000000000027941 */ /* 0x000fea0003800000 */
.L_x_3009:
        /* <DEDUP_REMOVED lines=12> */
.L_x_3012:
[----:B------:R-:W-:Y:S05]  /*1d150*/  BSYNC B2 ;  /* 0x0000000000027941 */ /* 0x000fea0003800000 */
.L_x_3011:
        /* <DEDUP_REMOVED lines=13> */
.L_x_3013:
        /* <DEDUP_REMOVED lines=16> */
.L_x_3014:
        /* <DEDUP_REMOVED lines=17> */
.L_x_3177:
[----:B------:R-:W-:Y:S05]  /*1d440*/  BSYNC B2 ;  /* 0x0000000000027941 */ /* 0x000fea0003800000 */
.L_x_3015:
        /* <DEDUP_REMOVED lines=11> */
.L_x_3018:
[----:B------:R-:W-:Y:S05]  /*1d500*/  BSYNC B2 ;  /* 0x0000000000027941 */ /* 0x000fea0003800000 */
.L_x_3017:
        /* <DEDUP_REMOVED lines=14> */
.L_x_3019:
        /* <DEDUP_REMOVED lines=16> */
.L_x_3020:
        /* <DEDUP_REMOVED lines=13> */
.L_x_3007:
[----:B------:R-:W-:Y:S05]  /*1d7c0*/  BSYNC B1 ;  /* 0x0000000000017941 */ /* 0x000fea0003800000 */
.L_x_3006:
        /* <DEDUP_REMOVED lines=12> */
[----:B------:R-:W-:Y:S01]  /*1d890*/  VIADD R6, R0, 0xffffffff ;  /* 0xffffffff00067836 */ /* 0x000fe20000000000 */
        /* <DEDUP_REMOVED lines=22> */
.L_x_3023:
[----:B------:R-:W4:Y:S01]  /*1da00*/  LDL R2, [R1+0x4] ;  /* 0x0000040001027983 */ /* 0x000f220000100800 */
[----:B------:R-:W-:Y:S01]  /*1da10*/  SHF.L.U32 R3, R11, 0x1f, RZ ;  /* 0x0000001f0b037819 */ /* 0x000fe200000006ff */
[----:B------:R-:W-:Y:S01]  /*1da20*/  BSSY B2, `(.L_x_3024) ;  /* 0x0000004000027945 */ /* 0x000fe20003800000 */
[----:B----4-:R-:W-:-:S04]  /*1da30*/  IMAD R2, R12, 0x8, R2 ;  /* 0x000000080c027824 */ /* 0x010fc800078e0202 */
[----:B------:R-:W4:Y:S02]  /*1da40*/  SYNCS.PHASECHK.TRANS64.TRYWAIT P0, [R2+URZ+0x28840], R3 ;  /* 0x02884003020075a7 */ /* 0x000f24000800017f */
[----:B----4-:R-:W-:Y:S05]  /*1da50*/  @!P0 BRA `(.L_x_3025) ;  /* 0x0000004800808947 */ /* 0x010fea0003800000 */
.L_x_3178:
[----:B------:R-:W-:Y:S05]  /*1da60*/  BSYNC B2 ;  /* 0x0000000000027941 */ /* 0x000fea0003800000 */
.L_x_3024:
        /* <DEDUP_REMOVED lines=12> */
.L_x_3027:
[----:B------:R-:W-:Y:S05]  /*1db30*/  BSYNC B2 ;  /* 0x0000000000027941 */ /* 0x000fea0003800000 */
.L_x_3026:
[----:B----4-:R-:W3:Y:S04]  /*1db40*/  LDL R2, [R1+0x8] ;  /* 0x0000080001027983 */ /* 0x010ee80000100800 */
[----:B------:R-:W4:Y:S04]  /*1db50*/  LDL R9, [R1+0x4] ;  /* 0x0000040001097983 */ /* 0x000f280000100800 */
        /* <DEDUP_REMOVED lines=13> */
.L_x_3028:
        /* <DEDUP_REMOVED lines=16> */
.L_x_3029:
        /* <DEDUP_REMOVED lines=15> */
.L_x_3179:
[----:B------:R-:W-:Y:S05]  /*1de20*/  BSYNC B2 ;  /* 0x0000000000027941 */ /* 0x000fea0003800000 */
.L_x_3030:
        /* <DEDUP_REMOVED lines=11> */
.L_x_3033:
[----:B------:R-:W-:Y:S05]  /*1dee0*/  BSYNC B2 ;  /* 0x0000000000027941 */ /* 0x000fea0003800000 */
.L_x_3032:
        /* <DEDUP_REMOVED lines=13> */
.L_x_3034:
        /* <DEDUP_REMOVED lines=16> */
.L_x_3035:
        /* <DEDUP_REMOVED lines=13> */
.L_x_3022:
[----:B------:R-:W-:Y:S05]  /*1e190*/  BSYNC B1 ;  /* 0x0000000000017941 */ /* 0x000fea0003800000 */
.L_x_3021:
[C---:B------:R-:W-:Y:S01]  /*1e1a0*/  ISETP.GT.AND P0, PT, R0.reuse, 0x1, PT ;  /* 0x000000010000780c */ /* 0x040fe20003f04270 */
[----:B------:R-:W-:-:S12]  /*1e1b0*/  VIADD R0, R0, 0xfffffffe ;  /* 0xfffffffe00007836 */ /* 0x000fd80000000000 */
[----:B------:R-:W-:Y:S05]  /*1e1c0*/  @P0 BRA `(.L_x_3036) ;  /* 0xffffffec00040947 */ /* 0x000fea000383ffff */
.L_x_2988:
[----:B------:R-:W-:Y:S05]  /*1e1d0*/  BSYNC B0 ;  /* 0x0000000000007941 */ /* 0x000fea0003800000 */
.L_x_2987:
[----:B------:R-:W4:Y:S01]  /*1e1e0*/  S2R R3, SR_TID.X ;  /* 0x0000000000037919 */ /* 0x000f220000002100 */
[----:B------:R-:W-:Y:S01]  /*1e1f0*/  BSSY B0, `(.L_x_3037) ;  /* 0x0000010000007945 */ /* 0x000fe20003800000 */
[----:B----4-:R-:W-:-:S04]  /*1e200*/  LOP3.LUT R3, R3, 0x7f, RZ, 0xc0, !PT ;  /* 0x0000007f03037812 */ /* 0x010fc800078ec0ff */
[----:B------:R-:W-:-:S13]  /*1e210*/  ISETP.NE.AND P0, PT, R3, RZ, PT ;  /* 0x000000ff0300720c */ /* 0x000fda0003f05270 */
[----:B------:R-:W-:Y:S05]  /*1e220*/  @P0 BRA `(.L_x_3038) ;  /* 0x0000000000300947 */ /* 0x000fea0003800000 */
[----:B------:R-:W4:Y:S01]  /*1e230*/  S2R R2, SR_LANEID ;  /* 0x0000000000027919 */ /* 0x000f220000000000 */
[----:B------:R-:W-:Y:S01]  /*1e240*/  VOTEU.ANY UR4, UPT, PT ;  /* 0x0000000000047886 */ /* 0x000fe200038e0100 */
[----:B0-2---:R-:W0:Y:S01]  /*1e250*/  LDC.64 R4, c[0x0][0xc60] ;  /* 0x00031800ff047b82 */ /* 0x005e220000000a00 */
[----:B------:R-:W4:Y:S02]  /*1e260*/  FLO.U32 R0, UR4 ;  /* 0x0000000400007d00 */ /* 0x000f2400080e0000 */
[----:B----4-:R-:W-:-:S06]  /*1e270*/  ISETP.EQ.U32.AND P0, PT, R0, R2, PT ;  /* 0x000000020000720c */ /* 0x010fcc0003f02070 */
[----:B------:R-:W0:Y:S07]  /*1e280*/  POPC R2, UR4 ;  /* 0x0000000400027d09 */ /* 0x000e2e0008000000 */
[----:B0-----:R-:W2:Y:S04]  /*1e290*/  @P0 ATOMG.E.ADD.STRONG.GPU PT, R2, desc[UR40][R4.64], R2 ;  /* 0x00000002040209a8 */ /* 0x001ea800081ee1e8 */
[----:B--2---:R0:W2:Y:S02]  /*1e2a0*/  SHFL.IDX PT, R2, R2, R0, 0x1f ;  /* 0x00001f0002027589 */ /* 0x0040a400000e0000 */
[----:B0-----:R-:W0:Y:S02]  /*1e2b0*/  S2R R0, SR_LTMASK ;  /* 0x0000000000007919 */ /* 0x001e240000003900 */
[----:B0-----:R-:W-:-:S06]  /*1e2c0*/  LOP3.LUT R0, R0, UR4, RZ, 0xc0, !PT ;  /* 0x0000000400007c12 */ /* 0x001fcc000f8ec0ff */
[----:B------:R-:W2:Y:S02]  /*1e2d0*/  POPC R0, R0 ;  /* 0x0000000000007309 */ /* 0x000ea40000000000 */
[----:B--2---:R-:W-:-:S07]  /*1e2e0*/  IADD3 R16, R2, UR36, R0 ;  /* 0x0000002402107c10 */ /* 0x004fce000fffe000 */
.L_x_3038:
[----:B------:R-:W-:Y:S05]  /*1e2f0*/  BSYNC B0 ;  /* 0x0000000000007941 */ /* 0x000fea0003800000 */
.L_x_3037:
[----:B------:R-:W4:Y:S01]  /*1e300*/  LDL R0, [R1+0x24] ;  /* 0x0000240001007983 */ /* 0x000f220000100800 */
[----:B------:R-:W-:Y:S01]  /*1e310*/  BSSY B0, `(.L_x_3039) ;  /* 0x0000040000007945 */ /* 0x000fe20003800000 */
[----:B----4-:R-:W-:-:S13]  /*1e320*/  LOP3.LUT P0, RZ, R0, 0x1, RZ, 0xc0, !PT ;  /* 0x0000000100ff7812 */ /* 0x010fda000780c0ff */
[----:B------:R-:W-:Y:S05]  /*1e330*/  @!P0 BRA `(.L_x_3040) ;  /* 0x0000000000f48947 */ /* 0x000fea0003800000 */
[----:B0-2---:R-:W2:Y:S04]  /*1e340*/  LDL R4, [R1+0x4] ;  /* 0x0000040001047983 */ /* 0x005ea80000100800 */
[----:B------:R-:W2:Y:S04]  /*1e350*/  LDL R0, [R1+0x8] ;  /* 0x0000080001007983 */ /* 0x000ea80000100800 */
[----:B------:R-:W4:Y:S01]  /*1e360*/  LDL R2, [R1+0x14] ;  /* 0x0000140001027983 */ /* 0x000f220000100800 */
[----:B------:R-:W-:Y:S01]  /*1e370*/  BSSY B1, `(.L_x_3041) ;  /* 0x0000006000017945 */ /* 0x000fe20003800000 */
[----:B------:R-:W-:Y:S01]  /*1e380*/  ISETP.NE.AND P1, PT, R3, RZ, PT ;  /* 0x000000ff0300720c */ /* 0x000fe20003f25270 */
[----:B--2---:R-:W-:Y:S01]  /*1e390*/  IMAD R0, R0, 0x8, R4 ;  /* 0x0000000800007824 */ /* 0x004fe200078e0204 */
[----:B----4-:R-:W-:-:S04]  /*1e3a0*/  SHF.L.U32 R2, R2, 0x1f, RZ ;  /* 0x0000001f02027819 */ /* 0x010fc800000006ff */
[----:B------:R-:W0:Y:S02]  /*1e3b0*/  SYNCS.PHASECHK.TRANS64.TRYWAIT P0, [R0+URZ+0x28860], R2 ;  /* 0x02886002000075a7 */ /* 0x000e24000800017f */
[----:B0-----:R-:W-:Y:S05]  /*1e3c0*/  @!P0 BRA `(.L_x_3042) ;  /* 0x00000040004c8947 */ /* 0x001fea0003800000 */
.L_x_3180:
[----:B------:R-:W-:Y:S05]  /*1e3d0*/  BSYNC B1 ;  /* 0x0000000000017941 */ /* 0x000fea0003800000 */
.L_x_3041:
        /* <DEDUP_REMOVED lines=9> */
.L_x_3044:
[----:B------:R-:W-:Y:S05]  /*1e470*/  BSYNC B1 ;  /* 0x0000000000017941 */ /* 0x000fea0003800000 */
.L_x_3043:
        /* <DEDUP_REMOVED lines=14> */
.L_x_3045:
        /* <DEDUP_REMOVED lines=16> */
.L_x_3046:
        /* <DEDUP_REMOVED lines=11> */
.L_x_3040:
[----:B------:R-:W-:Y:S05]  /*1e710*/  BSYNC B0 ;  /* 0x0000000000007941 */ /* 0x000fea0003800000 */
.L_x_3039:
[----:B------:R-:W4:Y:S04]  /*1e720*/  LDL.LU R5, [R1+0x8] ;  /* 0x0000080001057983 */ /* 0x000f280000300800 */
[----:B0-2---:R-:W2:Y:S01]  /*1e730*/  LDL.LU R4, [R1+0x14] ;  /* 0x0000140001047983 */ /* 0x005ea20000300800 */
[----:B----4-:R-:W-:-:S05]  /*1e740*/  VIADD R0, R5, 0x1 ;  /* 0x0000000105007836 */ /* 0x010fca0000000000 */
[----:B------:R-:W-:-:S04]  /*1e750*/  ISETP.NE.AND P0, PT, R0, 0x2, PT ;  /* 0x000000020000780c */ /* 0x000fc80003f05270 */
[----:B------:R-:W-:Y:S02]  /*1e760*/  SEL R2, RZ, 0x1, P0 ;  /* 0x00000001ff027807 */ /* 0x000fe40000000000 */
[----:B------:R-:W-:Y:S02]  /*1e770*/  SEL R0, R0, RZ, P0 ;  /* 0x000000ff00007207 */ /* 0x000fe40000000000 */
[----:B--2---:R-:W-:-:S03]  /*1e780*/  LOP3.LUT R4, R4, R2, RZ, 0x3c, !PT ;  /* 0x0000000204047212 */ /* 0x004fc600078e3cff */
[----:B------:R0:W-:Y:S04]  /*1e790*/  STL [R1+0x8], R0 ;  /* 0x0000080001007387 */ /* 0x0001e80000100800 */
[----:B------:R0:W-:Y:S02]  /*1e7a0*/  STL [R1+0x14], R4 ;  /* 0x0000140401007387 */ /* 0x0001e40000100800 */
.L_x_2967:
[----:B------:R-:W-:Y:S05]  /*1e7b0*/  BSYNC B7 ;  /* 0x0000000000077941 */ /* 0x000fea0003800000 */
.L_x_2965:
[----:B0-----:R-:W2:Y:S02]  /*1e7c0*/  LDL R0, [R1+0x24] ;  /* 0x0000240001007983 */ /* 0x001ea40000100800 */
[----:B--2---:R-:W-:-:S13]  /*1e7d0*/  LOP3.LUT P0, RZ, R0, 0x2, RZ, 0xc0, !PT ;  /* 0x0000000200ff7812 */ /* 0x004fda000780c0ff */
[----:B------:R-:W-:Y:S05]  /*1e7e0*/  @!P0 BRA `(.L_x_3047) ;  /* 0x0000000000288947 */ /* 0x000fea0003800000 */
[----:B------:R-:W-:Y:S05]  /*1e7f0*/  WARPSYNC.ALL ;  /* 0x0000000000007948 */ /* 0x000fea0003800000 */
[----:B------:R-:W0:Y:S08]  /*1e800*/  S2UR UR5, SR_CgaCtaId ;  /* 0x00000000000579c3 */ /* 0x000e300000008800 */
[----:B------:R-:W-:Y:S06]  /*1e810*/  BAR.SYNC.DEFER_BLOCKING 0x5, 0x180 ;  /* 0x0146000000007b1d */ /* 0x000fec0000010000 */
[----:B------:R-:W-:-:S02]  /*1e820*/  UMOV UR4, 0x400 ;  /* 0x0000040000047882 */ /* 0x000fc40000000000 */
[----:B0-----:R-:W-:-:S06]  /*1e830*/  ULEA UR4, UR5, UR4, 0x18 ;  /* 0x0000000405047291 */ /* 0x001fcc000f8ec03f */
[----:B------:R-:W-:-:S05]  /*1e840*/  IMAD.U32 R0, RZ, RZ, UR4 ;  /* 0x00000004ff007e24 */ /* 0x000fca000f8e00ff */
[----:B------:R2:W4:Y:S04]  /*1e850*/  LDS.128 R16, [R0+0x288d0] ;  /* 0x0288d00000107984 */ /* 0x0005280000000c00 */
[----:B------:R2:W-:Y:S01]  /*1e860*/  STL [R1+0x4], R0 ;  /* 0x0000040001007387 */ /* 0x0005e20000100800 */
[----:B------:R-:W-:Y:S06]  /*1e870*/  BAR.ARV 0x4, 0x180 ;  /* 0x0106000000007b1d */ /* 0x000fec0000002000 */
[----:B------:R-:W-:Y:S05]  /*1e880*/  BRA `(.L_x_3048) ;  /* 0x0000000800d87947 */ /* 0x000fea0003800000 */
.L_x_3047:
[----:B---3--:R-:W0:Y:S01]  /*1e890*/  S2R R6, SR_TID.X ;  /* 0x0000000000067919 */ /* 0x008e220000002100 */
[----:B------:R-:W-:Y:S01]  /*1e8a0*/  UMOV UR4, 0xffffffff ;  /* 0xffffffff00047882 */ /* 0x000fe20000000000 */
[----:B0-----:R-:W-:-:S04]  /*1e8b0*/  LOP3.LUT R6, R6, 0x1f, RZ, 0xc0, !PT ;  /* 0x0000001f06067812 */ /* 0x001fc800078ec0ff */
[----:B------:R-:W-:Y:S01]  /*1e8c0*/  ISETP.NE.AND P0, PT, R6, 0x1f, PT ;  /* 0x0000001f0600780c */ /* 0x000fe20003f05270 */
[----:B------:R-:W-:-:S12]  /*1e8d0*/  BRA.DIV UR4, `(.L_x_3049) ;  /* 0x0000003e041c7947 */ /* 0x000fd8000b800000 */
[----:B------:R-:W-:Y:S01]  /*1e8e0*/  IMAD.IADD R5, R19, 0x1, R6 ;  /* 0x0000000113057824 */ /* 0x000fe200078e0206 */
[----:B------:R-:W-:-:S04]  /*1e8f0*/  ULDC UR4, c[0x0][0xc3c] ;  /* 0x00030f0000047ab9 */ /* 0x000fc80000000800 */
[----:B------:R-:W-:-:S13]  /*1e900*/  ISETP.GE.OR P1, PT, R5, UR4, !P0 ;  /* 0x0000000405007c0c */ /* 0x000fda000c726670 */
[----:B------:R-:W0:Y:S02]  /*1e910*/  @!P1 LDC.64 R2, c[0x0][0xc80] ;  /* 0x00032000ff029b82 */ /* 0x000e240000000a00 */
        /* <DEDUP_REMOVED lines=8> */
[----:B------:R-:W-:-:S04]  /*1e9a0*/  ISETP.NE.AND P1, PT, R6, RZ, PT ;  /* 0x000000ff0600720c */ /* 0x000fc80003f25270 */
[----:B------:R-:W0:Y:S02]  /*1e9b0*/  SHFL.UP PT, R2, R3, 0x1, RZ ;  /* 0x0420000003027989 */ /* 0x000e2400000e00ff */
[----:B0-----:R-:W-:-:S05]  /*1e9c0*/  SEL R0, R2, RZ, P1 ;  /* 0x000000ff02007207 */ /* 0x001fca0000800000 */
[----:B------:R-:W-:Y:S02]  /*1e9d0*/  IMAD.IADD R2, R3, 0x1, R0 ;  /* 0x0000000103027824 */ /* 0x000fe400078e0200 */
[----:B------:R-:W-:Y:S04]  /*1e9e0*/  SHFL.IDX PT, R0, R16, RZ, 0x1f ;  /* 0x00001fff10007589 */ /* 0x000fe800000e0000 */
        /* <DEDUP_REMOVED lines=11> */
[----:B------:R-:W-:Y:S02]  /*1eaa0*/  IMAD.IADD R2, R2, 0x1, R5 ;  /* 0x0000000102027824 */ /* 0x000fe400078e0205 */
[----:B------:R0:W2:Y:S04]  /*1eab0*/  SHFL.IDX PT, R5, R16, 0x1, 0x1f ;  /* 0x00201f0010057f89 */ /* 0x0000a800000e0000 */
[----:B------:R0:W3:Y:S02]  /*1eac0*/  SHFL.IDX PT, R16, R2, 0x1f, 0x1f ;  /* 0x03e01f0002107f89 */ /* 0x0000e400000e0000 */
.L_x_3190:
[----:B------:R-:W-:Y:S02]  /*1ead0*/  ULDC UR4, c[0x0][0xc38] ;  /* 0x00030e0000047ab9 */ /* 0x000fe40000000800 */
[----:B------:R-:W-:-:S04]  /*1eae0*/  IMAD.U32 R4, RZ, RZ, UR4 ;  /* 0x00000004ff047e24 */ /* 0x000fc8000f8e00ff */
[----:B0--3--:R-:W-:-:S04]  /*1eaf0*/  IMAD R16, R16, R4, RZ ;  /* 0x0000000410107224 */ /* 0x009fc800078e02ff */
[----:B--2---:R-:W-:-:S05]  /*1eb00*/  IMAD.IADD R5, R5, 0x1, R16 ;  /* 0x0000000105057824 */ /* 0x004fca00078e0210 */
[----:B------:R-:W-:-:S13]  /*1eb10*/  ISETP.GT.AND P6, PT, R5, R0, PT ;  /* 0x000000000500720c */ /* 0x000fda0003fc4270 */
[----:B------:R-:W-:Y:S05]  /*1eb20*/  @P6 BRA `(.L_x_3050) ;  /* 0x00000000009c6947 */ /* 0x000fea0003800000 */
.L_x_3055:
[----:B0-----:R-:W0:Y:S01]  /*1eb30*/  LDC R3, c[0x0][0xc3c] ;  /* 0x00030f00ff037b82 */ /* 0x001e220000000800 */
[----:B------:R-:W-:-:S05]  /*1eb40*/  VIADD R19, R19, 0x1f ;  /* 0x0000001f13137836 */ /* 0x000fca0000000000 */
[----:B0-----:R-:W-:-:S13]  /*1eb50*/  ISETP.GE.AND P6, PT, R19, R3, PT ;  /* 0x000000031300720c */ /* 0x001fda0003fc6270 */
[----:B------:R-:W-:Y:S05]  /*1eb60*/  @P6 BRA `(.L_x_3051) ;  /* 0x0000000400d46947 */ /* 0x000fea0003800000 */
[----:B------:R-:W0:Y:S01]  /*1eb70*/  S2R R2, SR_TID.X ;  /* 0x0000000000027919 */ /* 0x000e220000002100 */
[----:B------:R-:W-:Y:S01]  /*1eb80*/  BSSY B0, `(.L_x_3052) ;  /* 0x0000009000007945 */ /* 0x000fe20003800000 */
[----:B0-----:R-:W-:-:S05]  /*1eb90*/  LOP3.LUT R2, R2, 0x1f, RZ, 0xc0, !PT ;  /* 0x0000001f02027812 */ /* 0x001fca00078ec0ff */
[----:B------:R-:W-:-:S05]  /*1eba0*/  IMAD.IADD R4, R19, 0x1, R2 ;  /* 0x0000000113047824 */ /* 0x000fca00078e0202 */
[----:B------:R-:W-:Y:S01]  /*1ebb0*/  ISETP.GE.OR P6, PT, R4, R3, !P0 ;  /* 0x000000030400720c */ /* 0x000fe200047c6670 */
[----:B------:R-:W-:-:S12]  /*1ebc0*/  IMAD.MOV.U32 R3, RZ, RZ, RZ ;  /* 0x000000ffff037224 */ /* 0x000fd800078e00ff */
[----:B------:R-:W-:Y:S05]  /*1ebd0*/  @P6 BRA `(.L_x_3053) ;  /* 0x00000000000c6947 */ /* 0x000fea0003800000 */
[----:B------:R-:W0:Y:S02]  /*1ebe0*/  LDC.64 R2, c[0x0][0xc80] ;  /* 0x00032000ff027b82 */ /* 0x000e240000000a00 */
[----:B0-----:R-:W-:-:S06]  /*1ebf0*/  IMAD.WIDE R2, R4, 0x4, R2 ;  /* 0x0000000404027825 */ /* 0x001fcc00078e0202 */
[----:B------:R0:W5:Y:S02]  /*1ec00*/  LDG.E R3, desc[UR40][R2.64] ;  /* 0x0000002802037981 */ /* 0x000164000c1e1900 */
.L_x_3053:
[----:B------:R-:W-:Y:S05]  /*1ec10*/  BSYNC B0 ;  /* 0x0000000000007941 */ /* 0x000fea0003800000 */
.L_x_3052:
[----:B------:R-:W-:-:S03]  /*1ec20*/  UMOV UR4, 0xffffffff ;  /* 0xffffffff00047882 */ /* 0x000fc60000000000 */
[----:B------:R-:W-:Y:S05]  /*1ec30*/  BRA.DIV UR4, `(.L_x_3054) ;  /* 0x0000003e04807947 */ /* 0x000fea000b800000 */
[----:B-----5:R-:W0:Y:S02]  /*1ec40*/  SHFL.UP PT, R14, R3, 0x1, RZ ;  /* 0x04200000030e7989 */ /* 0x020e2400000e00ff */
        /* <DEDUP_REMOVED lines=14> */
[----:B------:R0:W2:Y:S02]  /*1ed30*/  SHFL.IDX PT, R16, R2, 0x1f, 0x1f ;  /* 0x03e01f0002107f89 */ /* 0x0000a400000e0000 */
.L_x_3198:
[----:B------:R-:W-:Y:S02]  /*1ed40*/  ULDC UR4, c[0x0][0xc38] ;  /* 0x00030e0000047ab9 */ /* 0x000fe40000000800 */
[----:B------:R-:W-:-:S04]  /*1ed50*/  IMAD.U32 R4, RZ, RZ, UR4 ;  /* 0x00000004ff047e24 */ /* 0x000fc8000f8e00ff */
[----:B--2---:R-:W-:-:S04]  /*1ed60*/  IMAD R16, R16, R4, RZ ;  /* 0x0000000410107224 */ /* 0x004fc800078e02ff */
[----:B------:R-:W-:-:S05]  /*1ed70*/  IMAD.IADD R5, R16, 0x1, R5 ;  /* 0x0000000110057824 */ /* 0x000fca00078e0205 */
[----:B------:R-:W-:-:S13]  /*1ed80*/  ISETP.GT.AND P6, PT, R5, R0, PT ;  /* 0x000000000500720c */ /* 0x000fda0003fc4270 */
[----:B------:R-:W-:Y:S05]  /*1ed90*/  @!P6 BRA `(.L_x_3055) ;  /* 0xfffffffc0064e947 */ /* 0x000fea000383ffff */
.L_x_3050:
        /* <DEDUP_REMOVED lines=8> */
.L_x_3202:
[----:B------:R-:W-:Y:S01]  /*1ee20*/  ISETP.NE.AND P0, PT, R5, RZ, PT ;  /* 0x000000ff0500720c */ /* 0x000fe20003f05270 */
[----:B------:R-:W-:-:S12]  /*1ee30*/  IMAD.MOV.U32 R5, RZ, RZ, RZ ;  /* 0x000000ffff057224 */ /* 0x000fd800078e00ff */
[----:B------:R-:W-:Y:S05]  /*1ee40*/  @!P0 BRA `(.L_x_3057) ;  /* 0x0000000000148947 */ /* 0x000fea0003800000 */
[----:B------:R-:W-:Y:S01]  /*1ee50*/  UMOV UR4, 0xffffffff ;  /* 0xffffffff00047882 */ /* 0x000fe20000000000 */
[----:B------:R-:W-:Y:S02]  /*1ee60*/  VIADD R12, R6, 0xffffffff ;  /* 0xffffffff060c7836 */ /* 0x000fe40000000000 */
[----:B------:R-:W-:Y:S05]  /*1ee70*/  BRA.DIV UR4, `(.L_x_3058) ;  /* 0x00000042040c7947 */ /* 0x000fea000b800000 */
[----:B0-----:R0:W4:Y:S02]  /*1ee80*/  SHFL.IDX PT, R2, R2, R12, 0x1f ;  /* 0x00001f0c02027589 */ /* 0x00112400000e0000 */
.L_x_3205:
[----:B----4-:R-:W-:-:S07]  /*1ee90*/  IMAD.MOV.U32 R5, RZ, RZ, R2 ;  /* 0x000000ffff057224 */ /* 0x010fce00078e0002 */
.L_x_3057:
[----:B0-2---:R-:W0:Y:S01]  /*1eea0*/  LDC.64 R2, c[0x0][0xc90] ;  /* 0x00032400ff027b82 */ /* 0x005e220000000a00 */
[----:B------:R-:W-:-:S04]  /*1eeb0*/  IMAD.IADD R19, R6, 0x1, R19 ;  /* 0x0000000106137824 */ /* 0x000fc800078e0213 */
[----:B0-----:R-:W-:-:S05]  /*1eec0*/  IMAD.WIDE R2, R19, 0x4, R2 ;  /* 0x0000000413027825 */ /* 0x001fca00078e0202 */
[----:B-----5:R-:W3:Y:S01]  /*1eed0*/  LDG.E R7, desc[UR40][R2.64] ;  /* 0x0000002802077981 */ /* 0x020ee2000c1e1900 */
[----:B------:R-:W-:-:S04]  /*1eee0*/  IMAD R16, R5, R4, R16 ;  /* 0x0000000405107224 */ /* 0x000fc800078e0210 */
[----:B------:R-:W-:Y:S02]  /*1eef0*/  IMAD.IADD R0, R0, 0x1, -R16 ;  /* 0x0000000100007824 */ /* 0x000fe400078e0a10 */
[----:B---3--:R-:W-:-:S05]  /*1ef00*/  IMAD R6, R17, R7, RZ ;  /* 0x0000000711067224 */ /* 0x008fca00078e02ff */
        /* <DEDUP_REMOVED lines=59> */
.L_x_3051:
[----:B------:R-:W-:Y:S01]  /*1f2c0*/  UMOV UR4, URZ ;  /* 0x0000003f00047c82 */ /* 0x000fe20008000000 */
[----:B------:R-:W-:Y:S01]  /*1f2d0*/  UMOV UR5, URZ ;  /* 0x0000003f00057c82 */ /* 0x000fe20008000000 */
[----:B------:R-:W-:Y:S01]  /*1f2e0*/  ULDC UR6, c[0x0][0xc3c] ;  /* 0x00030f0000067ab9 */ /* 0x000fe20000000800 */
[----:B------:R-:W-:Y:S02]  /*1f2f0*/  IMAD.MOV.U32 R16, RZ, RZ, R0 ;  /* 0x000000ffff107224 */ /* 0x000fe400078e0000 */
[----:B------:R-:W-:Y:S02]  /*1f300*/  IMAD.U32 R17, RZ, RZ, UR4 ;  /* 0x00000004ff117e24 */ /* 0x000fe4000f8e00ff */
[----:B------:R-:W-:Y:S02]  /*1f310*/  IMAD.U32 R18, RZ, RZ, UR5 ;  /* 0x00000005ff127e24 */ /* 0x000fe4000f8e00ff */
[----:B------:R-:W-:-:S07]  /*1f320*/  IMAD.U32 R19, RZ, RZ, UR6 ;  /* 0x00000006ff137e24 */ /* 0x000fce000f8e00ff */
.L_x_3059:
        /* <DEDUP_REMOVED lines=12> */
.L_x_3048:
[----:B------:R-:W-:Y:S02]  /*1f3f0*/  ULDC UR4, c[0x0][0xc3c] ;  /* 0x00030f0000047ab9 */ /* 0x000fe40000000800 */
[----:B----4-:R-:W-:-:S13]  /*1f400*/  ISETP.GE.AND P0, PT, R19, UR4, PT ;  /* 0x0000000413007c0c */ /* 0x010fda000bf06270 */
[----:B------:R-:W-:Y:S05]  /*1f410*/  @!P0 BRA `(.L_x_3060) ;  /* 0xffffff9800a08947 */ /* 0x000fea000383ffff */
[----:B------:R-:W-:Y:S05]  /*1f420*/  BSYNC B8 ;  /* 0x0000000000087941 */ /* 0x000fea0003800000 */
.L_x_2925:
        /* <DEDUP_REMOVED lines=12> */
.L_x_3206:
[----:B------:R-:W-:Y:S05]  /*1f4f0*/  BSYNC B0 ;  /* 0x0000000000007941 */ /* 0x000fea0003800000 */
.L_x_3061:
[----:B------:R-:W-:-:S03]  /*1f500*/  UMOV UR4, 0xffffffff ;  /* 0xffffffff00047882 */ /* 0x000fc60000000000 */
[----:B------:R-:W-:Y:S05]  /*1f510*/  BRA.DIV UR4, `(.L_x_3063) ;  /* 0x0000003a04a07947 */ /* 0x000fea000b800000 */
[----:B------:R-:W2:Y:S02]  /*1f520*/  S2R R2, SR_TID.X ;  /* 0x0000000000027919 */ /* 0x000ea40000002100 */
[----:B--2---:R-:W-:-:S04]  /*1f530*/  SHF.R.U32.HI R2, RZ, 0x5, R2 ;  /* 0x00000005ff027819 */ /* 0x004fc80000011602 */
[----:B------:R-:W-:-:S05]  /*1f540*/  LOP3.LUT R2, R2, 0x3, RZ, 0xc0, !PT ;  /* 0x0000000302027812 */ /* 0x000fca00078ec0ff */
[----:B------:R2:W4:Y:S02]  /*1f550*/  SHFL.IDX PT, R14, R2, RZ, 0x1f ;  /* 0x00001fff020e7589 */ /* 0x00052400000e0000 */
.L_x_3209:
[----:B----4-:R-:W-:-:S13]  /*1f560*/  ISETP.NE.AND P0, PT, R14, RZ, PT ;  /* 0x000000ff0e00720c */ /* 0x010fda0003f05270 */
[----:B------:R-:W-:Y:S05]  /*1f570*/  @P0 BRA `(.L_x_2712) ;  /* 0x0000000000940947 */ /* 0x000fea0003800000 */
[----:B------:R-:W-:-:S03]  /*1f580*/  UMOV UR4, 0xffffffff ;  /* 0xffffffff00047882 */ /* 0x000fc60000000000 */
[----:B------:R-:W-:Y:S05]  /*1f590*/  BRA.DIV UR4, `(.L_x_3064) ;  /* 0x0000003a04b47947 */ /* 0x000fea000b800000 */
[----:B------:R-:W-:-:S13]  /*1f5a0*/  ELECT P6, URZ, PT ;  /* 0x00000000003f782f */ /* 0x000fda00038c0000 */
.L_x_3212:
[----:B------:R-:W-:Y:S05]  /*1f5b0*/  @!P6 BRA `(.L_x_2712) ;  /* 0x000000000084e947 */ /* 0x000fea0003800000 */
[----:B--2---:R-:W2:Y:S02]  /*1f5c0*/  LDL.LU R2, [R1+0x58] ;  /* 0x0000580001027983 */ /* 0x004ea40000300800 */
[----:B--2---:R-:W-:-:S04]  /*1f5d0*/  LOP3.LUT R2, R2, 0x2, RZ, 0xfc, !PT ;  /* 0x0000000202027812 */ /* 0x004fc800078efcff */
[----:B------:R-:W-:-:S13]  /*1f5e0*/  ISETP.NE.AND P2, PT, R2, 0x3, PT ;  /* 0x000000030200780c */ /* 0x000fda0003f45270 */
[----:B------:R-:W-:Y:S05]  /*1f5f0*/  @!P2 BRA `(.L_x_3065) ;  /* 0x000000000004a947 */ /* 0x000fea0003800000 */
[----:B------:R-:W-:Y:S01]  /*1f600*/  BPT.TRAP 0x1 ;  /* 0x000000040000795c */ /* 0x000fe20000300000 */
.L_x_3065:
[----:B0-----:R-:W2:Y:S04]  /*1f610*/  LDL R3, [R1+0x8] ;  /* 0x0000080001037983 */ /* 0x001ea80000100800 */
[----:B---3-5:R-:W3:Y:S01]  /*1f620*/  LDL.LU R7, [R1+0x14] ;  /* 0x0000140001077983 */ /* 0x028ee20000300800 */
        /* <DEDUP_REMOVED lines=12> */
.L_x_3213:
[----:B------:R-:W2:Y:S02]  /*1f6f0*/  SYNCS.PHASECHK.TRANS64.TRYWAIT P0, [R7+URZ], R2 ;  /* 0x00000002070075a7 */ /* 0x000ea4000800017f */
[----:B--2---:R-:W-:Y:S05]  /*1f700*/  @!P0 BRA `(.L_x_3067) ;  /* 0x00000038008c8947 */ /* 0x004fea0003800000 */
.L_x_3214:
[----:B------:R-:W-:Y:S05]  /*1f710*/  @!P2 BRA `(.L_x_3068) ;  /* 0x000000000004a947 */ /* 0x000fea0003800000 */
[----:B------:R-:W-:Y:S01]  /*1f720*/  BPT.TRAP 0x1 ;  /* 0x000000040000795c */ /* 0x000fe20000300000 */
.L_x_3068:
[----:B------:R-:W3:Y:S01]  /*1f730*/  LDL.LU R4, [R1+0x8] ;  /* 0x0000080001047983 */ /* 0x000ee20000300800 */
[----:B------:R-:W-:-:S04]  /*1f740*/  VIADD R0, R0, 0x28860 ;  /* 0x0002886000007836 */ /* 0x000fc80000000000 */
[----:B---3--:R-:W-:-:S04]  /*1f750*/  IMAD R4, R4, 0x8, R0 ;  /* 0x0000000804047824 */ /* 0x008fc800078e0200 */
[----:B------:R-:W3:Y:S02]  /*1f760*/  SYNCS.PHASECHK.TRANS64.TRYWAIT P0, [R4+URZ], R5 ;  /* 0x00000005040075a7 */ /* 0x000ee4000800017f */
[----:B---3--:R-:W-:Y:S05]  /*1f770*/  @!P0 BRA `(.L_x_3069) ;  /* 0x0000003800848947 */ /* 0x008fea0003800000 */
.L_x_3215:
[----:B------:R-:W-:-:S07]  /*1f780*/  IMAD R3, R3, 0x8, R0 ;  /* 0x0000000803037824 */ /* 0x000fce00078e0200 */
.L_x_3070:
[----:B----4-:R4:W0:Y:S02]  /*1f790*/  SYNCS.PHASECHK.TRANS64.TRYWAIT P0, [R3+URZ], R2 ;  /* 0x00000002030075a7 */ /* 0x010824000800017f */
[----:B0-----:R-:W-:Y:S05]  /*1f7a0*/  @!P0 NANOSLEEP.SYNCS 0x989680 ;  /* 0x009896800000895d */ /* 0x001fea0003900000 */
[----:B------:R-:W0:Y:S02]  /*1f7b0*/  @!P0 SYNCS.PHASECHK.TRANS64 P0, [R3+URZ], R2 ;  /* 0x00000002030085a7 */ /* 0x000e24000800007f */
[----:B0-----:R-:W-:Y:S05]  /*1f7c0*/  @!P0 BRA `(.L_x_3070) ;  /* 0xfffffffc00f08947 */ /* 0x001fea000383ffff */
.L_x_2712:
[----:B------:R-:W-:Y:S05]  /*1f7d0*/  BSYNC B9 ;  /* 0x0000000000097941 */ /* 0x000fea0003800000 */
.L_x_2709:
[----:B------:R-:W-:Y:S05]  /*1f7e0*/  EXIT ;  /* 0x000000000000794d */ /* 0x000fea0003800000 */
.L_x_2734:
[----:B0-----:R0:W1:Y:S02]  /*1f7f0*/  SYNCS.PHASECHK.TRANS64.TRYWAIT P6, [R110+URZ+0x28890], R119 ;  /* 0x028890776e0075a7 */ /* 0x00106400080c017f */
[----:B-1----:R-:W-:Y:S05]  /*1f800*/  @!P6 NANOSLEEP.SYNCS 0x989680 ;  /* 0x009896800000e95d */ /* 0x002fea0003900000 */
[----:B------:R-:W1:Y:S02]  /*1f810*/  @!P6 SYNCS.PHASECHK.TRANS64 P6, [R110+URZ+0x28890], R119 ;  /* 0x028890776e00e5a7 */ /* 0x000e6400080c007f */
[----:B-1----:R-:W-:Y:S05]  /*1f820*/  @!P6 BRA `(.L_x_2734) ;  /* 0xfffffffc00f0e947 */ /* 0x002fea000383ffff */
[----:B------:R-:W-:Y:S05]  /*1f830*/  BRA `(.L_x_3071) ;  /* 0xfffffe3800647947 */ /* 0x000fea000383ffff */
.L_x_2770:
[----:B0-----:R0:W1:Y:S02]  /*1f840*/  SYNCS.PHASECHK.TRANS64.TRYWAIT P4, [R110+URZ+0x28890], R119 ;  /* 0x028890776e0075a7 */ /* 0x001064000808017f */
[----:B-1----:R-:W-:Y:S05]  /*1f850*/  @!P4 NANOSLEEP.SYNCS 0x989680 ;  /* 0x009896800000c95d */ /* 0x002fea0003900000 */
[----:B------:R-:W1:Y:S02]  /*1f860*/  @!P4 SYNCS.PHASECHK.TRANS64 P4, [R110+URZ+0x28890], R119 ;  /* 0x028890776e00c5a7 */ /* 0x000e64000808007f */
[----:B-1----:R-:W-:Y:S05]  /*1f870*/  @!P4 BRA `(.L_x_2770) ;  /* 0xfffffffc00f0c947 */ /* 0x002fea000383ffff */
[----:B------:R-:W-:Y:S05]  /*1f880*/  BRA `(.L_x_3072) ;  /* 0xfffffe6000847947 */ /* 0x000fea000383ffff */
.L_x_2787:
[----:B0-----:R0:W1:Y:S02]  /*1f890*/  SYNCS.PHASECHK.TRANS64.TRYWAIT P3, [R110+URZ+0x28890], R119 ;  /* 0x028890776e0075a7 */ /* 0x001064000806017f */
[----:B-1----:R-:W-:Y:S05]  /*1f8a0*/  @!P3 NANOSLEEP.SYNCS 0x989680 ;  /* 0x009896800000b95d */ /* 0x002fea0003900000 */
[----:B------:R-:W1:Y:S02]  /*1f8b0*/  @!P3 SYNCS.PHASECHK.TRANS64 P3, [R110+URZ+0x28890], R119 ;  /* 0x028890776e00b5a7 */ /* 0x000e64000806007f */
[----:B-1----:R-:W-:Y:S05]  /*1f8c0*/  @!P3 BRA `(.L_x_2787) ;  /* 0xfffffffc00f0b947 */ /* 0x002fea000383ffff */
[----:B------:R-:W-:Y:S05]  /*1f8d0*/  BRA `(.L_x_3073) ;  /* 0xfffffe84000c7947 */ /* 0x000fea000383ffff */
.L_x_2797:
[----:B--2---:R2:W3:Y:S02]  /*1f8e0*/  SYNCS.PHASECHK.TRANS64.TRYWAIT P0, [R110+URZ+0x288b0], R119 ;  /* 0x0288b0776e0075a7 */ /* 0x0044e4000800017f */
[----:B---3--:R-:W-:Y:S05]  /*1f8f0*/  @!P0 NANOSLEEP.SYNCS 0x989680 ;  /* 0x009896800000895d */ /* 0x008fea0003900000 */
[----:B------:R-:W3:Y:S02]  /*1f900*/  @!P0 SYNCS.PHASECHK.TRANS64 P0, [R110+URZ+0x288b0], R119 ;  /* 0x0288b0776e0085a7 */ /* 0x000ee4000800007f */
[----:B---3--:R-:W-:Y:S05]  /*1f910*/  @!P0 BRA `(.L_x_2797) ;  /* 0xfffffffc00f08947 */ /* 0x008fea000383ffff */
[----:B------:R-:W-:Y:S05]  /*1f920*/  BRA `(.L_x_3074) ;  /* 0xfffffe8800a87947 */ /* 0x000fea000383ffff */
.L_x_2809:
        /* <DEDUP_REMOVED lines=8> */
.L_x_3076:
[----:B------:R-:W-:Y:S05]  /*1f9b0*/  BSYNC B0 ;  /* 0x0000000000007941 */ /* 0x000fea0003800000 */
.L_x_3075:
[----:B------:R-:W-:Y:S01]  /*1f9c0*/  IMAD.MOV.U32 R190, RZ, RZ, R14 ;  /* 0x000000ffffbe7224 */ /* 0x000fe200078e000e */
[----:B------:R-:W-:Y:S06]  /*1f9d0*/  BRA `(.L_x_3077) ;  /* 0xfffffe9400087947 */ /* 0x000fec000383ffff */
.L_x_2819:
        /* <DEDUP_REMOVED lines=8> */
.L_x_3079:
[----:B------:R-:W-:Y:S05]  /*1fa60*/  BSYNC B1 ;  /* 0x0000000000017941 */ /* 0x000fea0003800000 */
.L_x_3078:
        /* <DEDUP_REMOVED lines=8> */
.L_x_3080:
[----:B------:R-:W-:Y:S02]  /*1faf0*/  IMAD.MOV.U32 R13, RZ, RZ, R8 ;  /* 0x000000ffff0d7224 */ /* 0x000fe400078e0008 */
[----:B------:R-:W-:-:S07]  /*1fb00*/  IMAD.MOV.U32 R3, RZ, RZ, R14 ;  /* 0x000000ffff037224 */ /* 0x000fce00078e000e */
[----:B------:R-:W-:Y:S05]  /*1fb10*/  WARPSYNC.COLLECTIVE R15, `(.L_x_3081) ;  /* 0x000000000f087348 */ /* 0x000fea0003c00000 */
[----:B------:R0:W1:Y:S02]  /*1fb20*/  SHFL.IDX P6, R14, R13, R12, R11 ;  /* 0x0000000c0d0e7389 */ /* 0x00006400000c000b */
[----:B01----:R-:W-:Y:S01]  /*1fb30*/  ENDCOLLECTIVE ;  /* 0x000000000000791b */ /* 0x003fe20003800000 */
.L_x_3081:
[----:B------:R-:W-:Y:S02]  /*1fb40*/  IMAD.MOV.U32 R13, RZ, RZ, R7 ;  /* 0x000000ffff0d7224 */ /* 0x000fe400078e0007 */
[----:B------:R-:W-:-:S07]  /*1fb50*/  IMAD.MOV.U32 R4, RZ, RZ, R14 ;  /* 0x000000ffff047224 */ /* 0x000fce00078e000e */
[----:B------:R-:W-:Y:S05]  /*1fb60*/  WARPSYNC.COLLECTIVE R15, `(.L_x_3082) ;  /* 0x000000000f087348 */ /* 0x000fea0003c00000 */
[----:B------:R0:W1:Y:S02]  /*1fb70*/  SHFL.IDX P6, R14, R13, R12, R11 ;  /* 0x0000000c0d0e7389 */ /* 0x00006400000c000b */
[----:B01----:R-:W-:Y:S01]  /*1fb80*/  ENDCOLLECTIVE ;  /* 0x000000000000791b */ /* 0x003fe20003800000 */
.L_x_3082:
[----:B------:R-:W-:Y:S05]  /*1fb90*/  BRA `(.L_x_3083) ;  /* 0xfffffe9800547947 */ /* 0x000fea000383ffff */
.L_x_2822:
        /* <DEDUP_REMOVED lines=8> */
.L_x_3085:
[----:B------:R-:W-:Y:S05]  /*1fc20*/  BSYNC B1 ;  /* 0x0000000000017941 */ /* 0x000fea0003800000 */
.L_x_3084:
        /* <DEDUP_REMOVED lines=8> */
.L_x_3086:
[----:B------:R-:W-:Y:S02]  /*1fcb0*/  IMAD.MOV.U32 R13, RZ, RZ, R8 ;  /* 0x000000ffff0d7224 */ /* 0x000fe400078e0008 */
[----:B------:R-:W-:-:S07]  /*1fcc0*/  IMAD.MOV.U32 R3, RZ, RZ, R14 ;  /* 0x000000ffff037224 */ /* 0x000fce00078e000e */
[----:B------:R-:W-:Y:S05]  /*1fcd0*/  WARPSYNC.COLLECTIVE R15, `(.L_x_3087) ;  /* 0x000000000f087348 */ /* 0x000fea0003c00000 */
[----:B------:R0:W1:Y:S02]  /*1fce0*/  SHFL.IDX P6, R14, R13, R12, R11 ;  /* 0x0000000c0d0e7389 */ /* 0x00006400000c000b */
[----:B01----:R-:W-:Y:S01]  /*1fcf0*/  ENDCOLLECTIVE ;  /* 0x000000000000791b */ /* 0x003fe20003800000 */
.L_x_3087:
[----:B------:R-:W-:Y:S02]  /*1fd00*/  IMAD.MOV.U32 R13, RZ, RZ, R7 ;  /* 0x000000ffff0d7224 */ /* 0x000fe400078e0007 */
[----:B------:R-:W-:-:S07]  /*1fd10*/  IMAD.MOV.U32 R4, RZ, RZ, R14 ;  /* 0x000000ffff047224 */ /* 0x000fce00078e000e */
[----:B------:R-:W-:Y:S05]  /*1fd20*/  WARPSYNC.COLLECTIVE R15, `(.L_x_3088) ;  /* 0x000000000f087348 */ /* 0x000fea0003c00000 */
[----:B------:R0:W1:Y:S02]  /*1fd30*/  SHFL.IDX P6, R14, R13, R12, R11 ;  /* 0x0000000c0d0e7389 */ /* 0x00006400000c000b */
[----:B01----:R-:W-:Y:S01]  /*1fd40*/  ENDCOLLECTIVE ;  /* 0x000000000000791b */ /* 0x003fe20003800000 */
.L_x_3088:
[----:B------:R-:W-:Y:S05]  /*1fd50*/  BRA `(.L_x_3089) ;  /* 0xfffffe9800c07947 */ /* 0x000fea000383ffff */
.L_x_2825:
        /* <DEDUP_REMOVED lines=8> */
.L_x_3091:
[----:B------:R-:W-:Y:S05]  /*1fde0*/  BSYNC B1 ;  /* 0x0000000000017941 */ /* 0x000fea0003800000 */
.L_x_3090:
        /* <DEDUP_REMOVED lines=8> */
.L_x_3092:
[----:B------:R-:W-:Y:S02]  /*1fe70*/  IMAD.MOV.U32 R13, RZ, RZ, R8 ;  /* 0x000000ffff0d7224 */ /* 0x000fe400078e0008 */
[----:B------:R-:W-:-:S07]  /*1fe80*/  IMAD.MOV.U32 R3, RZ, RZ, R14 ;  /* 0x000000ffff037224 */ /* 0x000fce00078e000e */
[----:B------:R-:W-:Y:S05]  /*1fe90*/  WARPSYNC.COLLECTIVE R15, `(.L_x_3093) ;  /* 0x000000000f087348 */ /* 0x000fea0003c00000 */
[----:B------:R0:W1:Y:S02]  /*1fea0*/  SHFL.IDX P6, R14, R13, R12, R11 ;  /* 0x0000000c0d0e7389 */ /* 0x00006400000c000b */
[----:B01----:R-:W-:Y:S01]  /*1feb0*/  ENDCOLLECTIVE ;  /* 0x000000000000791b */ /* 0x003fe20003800000 */
.L_x_3093:
[----:B------:R-:W-:Y:S02]  /*1fec0*/  IMAD.MOV.U32 R13, RZ, RZ, R7 ;  /* 0x000000ffff0d7224 */ /* 0x000fe400078e0007 */
[----:B------:R-:W-:-:S07]  /*1fed0*/  IMAD.MOV.U32 R4, RZ, RZ, R14 ;  /* 0x000000ffff047224 */ /* 0x000fce00078e000e */
[----:B------:R-:W-:Y:S05]  /*1fee0*/  WARPSYNC.COLLECTIVE R15, `(.L_x_3094) ;  /* 0x000000000f087348 */ /* 0x000fea0003c00000 */
[----:B------:R0:W1:Y:S02]  /*1fef0*/  SHFL.IDX P6, R14, R13, R12, R11 ;  /* 0x0000000c0d0e7389 */ /* 0x00006400000c000b */
[----:B01----:R-:W-:Y:S01]  /*1ff00*/  ENDCOLLECTIVE ;  /* 0x000000000000791b */ /* 0x003fe20003800000 */
.L_x_3094:
[----:B------:R-:W-:Y:S05]  /*1ff10*/  BRA `(.L_x_3095) ;  /* 0xfffffe9c00247947 */ /* 0x000fea000383ffff */
.L_x_2828:
        /* <DEDUP_REMOVED lines=8> */
.L_x_3097:
[----:B------:R-:W-:Y:S05]  /*1ffa0*/  BSYNC B1 ;  /* 0x0000000000017941 */ /* 0x000fea0003800000 */
.L_x_3096:
        /* <DEDUP_REMOVED lines=8> */
.L_x_3098:
[----:B------:R-:W-:Y:S02]  /*20030*/  IMAD.MOV.U32 R13, RZ, RZ, R8 ;  /* 0x000000ffff0d7224 */ /* 0x000fe400078e0008 */
[----:B------:R-:W-:-:S07]  /*20040*/  IMAD.MOV.U32 R3, RZ, RZ, R14 ;  /* 0x000000ffff037224 */ /* 0x000fce00078e000e */
[----:B------:R-:W-:Y:S05]  /*20050*/  WARPSYNC.COLLECTIVE R15, `(.L_x_3099) ;  /* 0x000000000f087348 */ /* 0x000fea0003c00000 */
[----:B------:R0:W1:Y:S02]  /*20060*/  SHFL.IDX P6, R14, R13, R12, R11 ;  /* 0x0000000c0d0e7389 */ /* 0x00006400000c000b */
[----:B01----:R-:W-:Y:S01]  /*20070*/  ENDCOLLECTIVE ;  /* 0x000000000000791b */ /* 0x003fe20003800000 */
.L_x_3099:
[----:B------:R-:W-:Y:S02]  /*20080*/  IMAD.MOV.U32 R13, RZ, RZ, R7 ;  /* 0x000000ffff0d7224 */ /* 0x000fe400078e0007 */
[----:B------:R-:W-:-:S07]  /*20090*/  IMAD.MOV.U32 R4, RZ, RZ, R14 ;  /* 0x000000ffff047224 */ /* 0x000fce00078e000e */
[----:B------:R-:W-:Y:S05]  /*200a0*/  WARPSYNC.COLLECTIVE R15, `(.L_x_3100) ;  /* 0x000000000f087348 */ /* 0x000fea0003c00000 */
[----:B------:R0:W1:Y:S02]  /*200b0*/  SHFL.IDX P6, R14, R13, R12, R11 ;  /* 0x0000000c0d0e7389 */ /* 0x00006400000c000b */
[----:B01----:R-:W-:Y:S01]  /*200c0*/  ENDCOLLECTIVE ;  /* 0x000000000000791b */ /* 0x003fe20003800000 */
.L_x_3100:
[----:B------:R-:W-:Y:S05]  /*200d0*/  BRA `(.L_x_3101) ;  /* 0xfffffe9c00907947 */ /* 0x000fea000383ffff */
.L_x_2832:
[----:B0-----:R0:W1:Y:S02]  /*200e0*/  SYNCS.PHASECHK.TRANS64.TRYWAIT P0, [R2+URZ+0x28800], R5 ;  /* 0x02880005020075a7 */ /* 0x001064000800017f */
[----:B-1----:R-:W-:Y:S05]  /*200f0*/  @!P0 NANOSLEEP.SYNCS 0x989680 ;  /* 0x009896800000895d */ /* 0x002fea0003900000 */
[----:B------:R-:W1:Y:S02]  /*20100*/  @!P0 SYNCS.PHASECHK.TRANS64 P0, [R2+URZ+0x28800], R5 ;  /* 0x02880005020085a7 */ /* 0x000e64000800007f */
[----:B-1----:R-:W-:Y:S05]  /*20110*/  @!P0 BRA `(.L_x_2832) ;  /* 0xfffffffc00f08947 */ /* 0x002fea000383ffff */
[----:B------:R-:W-:Y:S05]  /*20120*/  BRA `(.L_x_3102) ;  /* 0xfffffea000507947 */ /* 0x000fea000383ffff */
.L_x_2848:
        /* <DEDUP_REMOVED lines=9> */
.L_x_3104:
[----:B------:R-:W-:Y:S05]  /*201c0*/  BSYNC B1 ;  /* 0x0000000000017941 */ /* 0x000fea0003800000 */
.L_x_3103:
        /* <DEDUP_REMOVED lines=10> */
.L_x_3105:
        /* <DEDUP_REMOVED lines=8> */
.L_x_3106:
        /* <DEDUP_REMOVED lines=10> */
.L_x_3107:
        /* <DEDUP_REMOVED lines=9> */
.L_x_3108:
        /* <DEDUP_REMOVED lines=12> */
.L_x_3109:
        /* <DEDUP_REMOVED lines=8> */
.L_x_3110:
[----:B------:R-:W-:Y:S02]  /*20560*/  @!P1 IMAD.MOV.U32 R50, RZ, RZ, R26 ;  /* 0x000000ffff329224 */ /* 0x000fe400078e001a */
[----:B------:R-:W-:Y:S02]  /*20570*/  IMAD.MOV.U32 R13, RZ, RZ, R34 ;  /* 0x000000ffff0d7224 */ /* 0x000fe400078e0022 */
[----:B------:R-:W-:Y:S02]  /*20580*/  @!P1 IMAD.MOV.U32 R51, RZ, RZ, R27 ;  /* 0x000000ffff339224 */ /* 0x000fe400078e001b */
[----:B------:R-:W-:-:S07]  /*20590*/  IMAD.MOV.U32 R9, RZ, RZ, R14 ;  /* 0x000000ffff097224 */ /* 0x000fce00078e000e */
[----:B------:R-:W-:Y:S05]  /*205a0*/  WARPSYNC.COLLECTIVE R15, `(.L_x_3111) ;  /* 0x000000000f087348 */ /* 0x000fea0003c00000 */
[----:B------:R0:W1:Y:S02]  /*205b0*/  SHFL.IDX P6, R14, R13, R12, R11 ;  /* 0x0000000c0d0e7389 */ /* 0x00006400000c000b */
[----:B01----:R-:W-:Y:S01]  /*205c0*/  ENDCOLLECTIVE ;  /* 0x000000000000791b */ /* 0x003fe20003800000 */
.L_x_3111:
        /* <DEDUP_REMOVED lines=18> */
.L_x_2851:
        /* <DEDUP_REMOVED lines=8> */
.L_x_3114:
[----:B------:R-:W-:Y:S05]  /*20770*/  BSYNC B1 ;  /* 0x0000000000017941 */ /* 0x000fea0003800000 */
.L_x_3113:
        /* <DEDUP_REMOVED lines=9> */
.L_x_3115:
        /* <DEDUP_REMOVED lines=8> */
.L_x_3116:
[----:B------:R-:W-:-:S05]  /*20890*/  @!P1 IADD3 R8, P2, R8, R31, RZ ;  /* 0x0000001f08089210 */ /* 0x000fca0007f5e0ff */
[----:B------:R-:W-:Y:S02]  /*208a0*/  @!P1 IMAD.X R9, R3, 0x1, R29, P2 ;  /* 0x0000000103099824 */ /* 0x000fe400010e061d */
[----:B------:R-:W-:Y:S02]  /*208b0*/  IMAD.MOV.U32 R13, RZ, RZ, R34 ;  /* 0x000000ffff0d7224 */ /* 0x000fe400078e0022 */
[----:B------:R-:W-:-:S07]  /*208c0*/  IMAD.MOV.U32 R28, RZ, RZ, R14 ;  /* 0x000000ffff1c7224 */ /* 0x000fce00078e000e */
[----:B------:R-:W-:Y:S05]  /*208d0*/  WARPSYNC.COLLECTIVE R15, `(.L_x_3117) ;  /* 0x000000000f087348 */ /* 0x000fea0003c00000 */
[----:B------:R0:W1:Y:S02]  /*208e0*/  SHFL.IDX P6, R14, R13, R12, R11 ;  /* 0x0000000c0d0e7389 */ /* 0x00006400000c000b */
[----:B01----:R-:W-:Y:S01]  /*208f0*/  ENDCOLLECTIVE ;  /* 0x000000000000791b */ /* 0x003fe20003800000 */
.L_x_3117:
        /* <DEDUP_REMOVED lines=23> */
.L_x_3118:
        /* <DEDUP_REMOVED lines=19> */
.L_x_3119:
[----:B------:R-:W-:Y:S02]  /*20ba0*/  PRMT R74, R10, 0x7610, R74 ;  /* 0x000076100a4a7816 */ /* 0x000fe4000000004a */
[----:B------:R-:W-:Y:S01]  /*20bb0*/  CS2R R8, SRZ ;  /* 0x0000000000087805 */ /* 0x000fe2000001ff00 */
[----:B------:R-:W-:Y:S02]  /*20bc0*/  IMAD.MOV.U32 R13, RZ, RZ, R33 ;  /* 0x000000ffff0d7224 */ /* 0x000fe400078e0021 */
[----:B------:R-:W-:-:S07]  /*20bd0*/  IMAD.MOV.U32 R32, RZ, RZ, R14 ;  /* 0x000000ffff207224 */ /* 0x000fce00078e000e */
[----:B------:R-:W-:Y:S05]  /*20be0*/  WARPSYNC.COLLECTIVE R15, `(.L_x_3120) ;  /* 0x000000000f087348 */ /* 0x000fea0003c00000 */
[----:B------:R0:W1:Y:S02]  /*20bf0*/  SHFL.IDX P6, R14, R13, R12, R11 ;  /* 0x0000000c0d0e7389 */ /* 0x00006400000c000b */
[----:B01----:R-:W-:Y:S01]  /*20c00*/  ENDCOLLECTIVE ;  /* 0x000000000000791b */ /* 0x003fe20003800000 */
.L_x_3120:
[----:B------:R-:W-:Y:S02]  /*20c10*/  IMAD.MOV.U32 R13, RZ, RZ, R34 ;  /* 0x000000ffff0d7224 */ /* 0x000fe400078e0022 */
[----:B------:R-:W-:-:S07]  /*20c20*/  IMAD.MOV.U32 R33, RZ, RZ, R14 ;  /* 0x000000ffff217224 */ /* 0x000fce00078e000e */
[----:B------:R-:W-:Y:S05]  /*20c30*/  WARPSYNC.COLLECTIVE R15, `(.L_x_3121) ;  /* 0x000000000f087348 */ /* 0x000fea0003c00000 */
[----:B------:R0:W1:Y:S02]  /*20c40*/  SHFL.IDX P6, R14, R13, R12, R11 ;  /* 0x0000000c0d0e7389 */ /* 0x00006400000c000b */
[----:B01----:R-:W-:Y:S01]  /*20c50*/  ENDCOLLECTIVE ;  /* 0x000000000000791b */ /* 0x003fe20003800000 */
.L_x_3121:
[----:B------:R-:W-:-:S05]  /*20c60*/  IMAD.MOV.U32 R11, RZ, RZ, R41 ;  /* 0x000000ffff0b7224 */ /* 0x000fca00078e0029 */
[----:B------:R-:W-:Y:S01]  /*20c70*/  PRMT R75, R11, 0x7610, R75 ;  /* 0x000076100b4b7816 */ /* 0x000fe2000000004b */
[----:B------:R-:W-:Y:S01]  /*20c80*/  IMAD.MOV.U32 R34, RZ, RZ, R14 ;  /* 0x000000ffff227224 */ /* 0x000fe200078e000e */
[----:B------:R-:W-:Y:S06]  /*20c90*/  BRA `(.L_x_3122) ;  /* 0xfffffeb8007c7947 */ /* 0x000fec000383ffff */
.L_x_2855:
[----:B0-----:R0:W1:Y:S02]  /*20ca0*/  SYNCS.PHASECHK.TRANS64.TRYWAIT P4, [R2+URZ+0x28800], R29 ;  /* 0x0288001d020075a7 */ /* 0x001064000808017f */
[----:B-1----:R-:W-:Y:S05]  /*20cb0*/  @!P4 NANOSLEEP.SYNCS 0x989680 ;  /* 0x009896800000c95d */ /* 0x002fea0003900000 */
[----:B------:R-:W1:Y:S02]  /*20cc0*/  @!P4 SYNCS.PHASECHK.TRANS64 P4, [R2+URZ+0x28800], R29 ;  /* 0x0288001d0200c5a7 */ /* 0x000e64000808007f */
[----:B-1----:R-:W-:Y:S05]  /*20cd0*/  @!P4 BRA `(.L_x_2855) ;  /* 0xfffffffc00f0c947 */ /* 0x002fea000383ffff */
[----:B------:R-:W-:Y:S05]  /*20ce0*/  BRA `(.L_x_3123) ;  /* 0xfffffebc00207947 */ /* 0x000fea000383ffff */
.L_x_2865:
[----:B-1----:R1:W2:Y:S02]  /*20cf0*/  SYNCS.PHASECHK.TRANS64.TRYWAIT P2, [R0+URZ+0x28830], R3 ;  /* 0x02883003000075a7 */ /* 0x0022a4000804017f */
[----:B--2---:R-:W-:Y:S05]  /*20d00*/  @!P2 NANOSLEEP.SYNCS 0x989680 ;  /* 0x009896800000a95d */ /* 0x004fea0003900000 */
[----:B------:R-:W2:Y:S02]  /*20d10*/  @!P2 SYNCS.PHASECHK.TRANS64 P2, [R0+URZ+0x28830], R3 ;  /* 0x028830030000a5a7 */ /* 0x000ea4000804007f */
[----:B--2---:R-:W-:Y:S05]  /*20d20*/  @!P2 BRA `(.L_x_2865) ;  /* 0xfffffffc00f0a947 */ /* 0x004fea000383ffff */
[----:B------:R-:W-:Y:S05]  /*20d30*/  BRA `(.L_x_2864) ;  /* 0xfffffed400fc7947 */ /* 0x000fea000383ffff */
.L_x_2871:
[----:B-1----:R1:W2:Y:S02]  /*20d40*/  SYNCS.PHASECHK.TRANS64.TRYWAIT P4, [R3+URZ+0x28830], R6 ;  /* 0x02883006030075a7 */ /* 0x0022a4000808017f */
[----:B--2---:R-:W-:Y:S05]  /*20d50*/  @!P4 NANOSLEEP.SYNCS 0x989680 ;  /* 0x009896800000c95d */ /* 0x004fea0003900000 */
[----:B------:R-:W2:Y:S02]  /*20d60*/  @!P4 SYNCS.PHASECHK.TRANS64 P4, [R3+URZ+0x28830], R6 ;  /* 0x028830060300c5a7 */ /* 0x000ea4000808007f */
[----:B--2---:R-:W-:Y:S05]  /*20d70*/  @!P4 BRA `(.L_x_2871) ;  /* 0xfffffffc00f0c947 */ /* 0x004fea000383ffff */
[----:B------:R-:W-:Y:S05]  /*20d80*/  BRA `(.L_x_2870) ;  /* 0xfffffefc00407947 */ /* 0x000fea000383ffff */
.L_x_2875:
[----:B-1----:R1:W2:Y:S02]  /*20d90*/  SYNCS.PHASECHK.TRANS64.TRYWAIT P3, [R6+URZ+0x28850], R3 ;  /* 0x02885003060075a7 */ /* 0x0022a4000806017f */
[----:B--2---:R-:W-:Y:S05]  /*20da0*/  @!P3 NANOSLEEP.SYNCS 0x989680 ;  /* 0x009896800000b95d */ /* 0x004fea0003900000 */
[----:B------:R-:W2:Y:S02]  /*20db0*/  @!P3 SYNCS.PHASECHK.TRANS64 P3, [R6+URZ+0x28850], R3 ;  /* 0x028850030600b5a7 */ /* 0x000ea4000806007f */
[----:B--2---:R-:W-:Y:S05]  /*20dc0*/  @!P3 BRA `(.L_x_2875) ;  /* 0xfffffffc00f0b947 */ /* 0x004fea000383ffff */
[----:B------:R-:W-:Y:S05]  /*20dd0*/  BRA `(.L_x_2872) ;  /* 0xffffff0000507947 */ /* 0x000fea000383ffff */
.L_x_2882:
[----:B-1----:R1:W2:Y:S02]  /*20de0*/  SYNCS.PHASECHK.TRANS64.TRYWAIT P3, [R3+URZ+0x28830], R6 ;  /* 0x02883006030075a7 */ /* 0x0022a4000806017f */
[----:B--2---:R-:W-:Y:S05]  /*20df0*/  @!P3 NANOSLEEP.SYNCS 0x989680 ;  /* 0x009896800000b95d */ /* 0x004fea0003900000 */
[----:B------:R-:W2:Y:S02]  /*20e00*/  @!P3 SYNCS.PHASECHK.TRANS64 P3, [R3+URZ+0x28830], R6 ;  /* 0x028830060300b5a7 */ /* 0x000ea4000806007f */
[----:B--2---:R-:W-:Y:S05]  /*20e10*/  @!P3 BRA `(.L_x_2882) ;  /* 0xfffffffc00f0b947 */ /* 0x004fea000383ffff */
[----:B------:R-:W-:Y:S05]  /*20e20*/  BRA `(.L_x_2881) ;  /* 0xffffff2400f07947 */ /* 0x000fea000383ffff */
.L_x_2886:
[----:B-1----:R1:W2:Y:S02]  /*20e30*/  SYNCS.PHASECHK.TRANS64.TRYWAIT P2, [R6+URZ+0x28850], R3 ;  /* 0x02885003060075a7 */ /* 0x0022a4000804017f */
[----:B--2---:R-:W-:Y:S05]  /*20e40*/  @!P2 NANOSLEEP.SYNCS 0x989680 ;  /* 0x009896800000a95d */ /* 0x004fea0003900000 */
[----:B------:R-:W2:Y:S02]  /*20e50*/  @!P2 SYNCS.PHASECHK.TRANS64 P2, [R6+URZ+0x28850], R3 ;  /* 0x028850030600a5a7 */ /* 0x000ea4000804007f */
[----:B--2---:R-:W-:Y:S05]  /*20e60*/  @!P2 BRA `(.L_x_2886) ;  /* 0xfffffffc00f0a947 */ /* 0x004fea000383ffff */
[----:B------:R-:W-:Y:S05]  /*20e70*/  BRA `(.L_x_2883) ;  /* 0xffffff2c00007947 */ /* 0x000fea000383ffff */
.L_x_2891:
[----:B-1----:R1:W2:Y:S02]  /*20e80*/  SYNCS.PHASECHK.TRANS64.TRYWAIT P0, [R12+URZ+0x28850], R5 ;  /* 0x028850050c0075a7 */ /* 0x0022a4000800017f */
[----:B--2---:R-:W-:Y:S05]  /*20e90*/  @!P0 NANOSLEEP.SYNCS 0x989680 ;  /* 0x009896800000895d */ /* 0x004fea0003900000 */
[----:B------:R-:W2:Y:S02]  /*20ea0*/  @!P0 SYNCS.PHASECHK.TRANS64 P0, [R12+URZ+0x28850], R5 ;  /* 0x028850050c0085a7 */ /* 0x000ea4000800007f */
[----:B--2---:R-:W-:Y:S05]  /*20eb0*/  @!P0 BRA `(.L_x_2891) ;  /* 0xfffffffc00f08947 */ /* 0x004fea000383ffff */
[----:B------:R-:W-:Y:S05]  /*20ec0*/  BRA `(.L_x_2890) ;  /* 0xffffff4800307947 */ /* 0x000fea000383ffff */
.L_x_2905:
[----:B------:R-:W-:Y:S02]  /*20ed0*/  IMAD.MOV.U32 R13, RZ, RZ, R4 ;  /* 0x000000ffff0d7224 */ /* 0x000fe400078e0004 */
[----:B------:R-:W-:Y:S02]  /*20ee0*/  IMAD.MOV.U32 R12, RZ, RZ, RZ ;  /* 0x000000ffff0c7224 */ /* 0x000fe400078e00ff */
[----:B------:R-:W-:Y:S02]  /*20ef0*/  IMAD.MOV.U32 R11, RZ, RZ, 0x181f ;  /* 0x0000181fff0b7424 */ /* 0x000fe400078e00ff */
[----:B------:R-:W-:-:S07]  /*20f00*/  IMAD.MOV.U32 R15, RZ, RZ, -0x1 ;  /* 0xffffffffff0f7424 */ /* 0x000fce00078e00ff */
[----:B01----:R-:W-:Y:S05]  /*20f10*/  WARPSYNC.COLLECTIVE R15, `(.L_x_3124) ;  /* 0x000000000f087348 */ /* 0x003fea0003c00000 */
[----:B------:R2:W3:Y:S02]  /*20f20*/  SHFL.IDX P6, R14, R13, R12, R11 ;  /* 0x0000000c0d0e7389 */ /* 0x0004e400000c000b */
[----:B0123--:R-:W-:Y:S01]  /*20f30*/  ENDCOLLECTIVE ;  /* 0x000000000000791b */ /* 0x00ffe20003800000 */
.L_x_3124:
[----:B------:R-:W-:Y:S02]  /*20f40*/  IMAD.MOV.U32 R13, RZ, RZ, R3 ;  /* 0x000000ffff0d7224 */ /* 0x000fe400078e0003 */
[----:B------:R-:W-:-:S07]  /*20f50*/  IMAD.MOV.U32 R0, RZ, RZ, R14 ;  /* 0x000000ffff007224 */ /* 0x000fce00078e000e */
[----:B------:R-:W-:Y:S05]  /*20f60*/  WARPSYNC.COLLECTIVE R15, `(.L_x_3125) ;  /* 0x000000000f087348 */ /* 0x000fea0003c00000 */
[----:B------:R0:W1:Y:S02]  /*20f70*/  SHFL.IDX P6, R14, R13, R12, R11 ;  /* 0x0000000c0d0e7389 */ /* 0x00006400000c000b */
[----:B01----:R-:W-:Y:S01]  /*20f80*/  ENDCOLLECTIVE ;  /* 0x000000000000791b */ /* 0x003fe20003800000 */
.L_x_3125:
[----:B------:R-:W-:Y:S05]  /*20f90*/  BRA `(.L_x_3126) ;  /* 0xffffff6c00547947 */ /* 0x000fea000383ffff */
.L_x_2908:
        /* <DEDUP_REMOVED lines=8> */
.L_x_3128:
[----:B------:R-:W-:Y:S05]  /*21020*/  BSYNC B1 ;  /* 0x0000000000017941 */ /* 0x000fea0003800000 */
.L_x_3127:
        /* <DEDUP_REMOVED lines=8> */
.L_x_3129:
[----:B------:R-:W-:Y:S05]  /*210b0*/  BRA `(.L_x_3130) ;  /* 0xffffff6c00547947 */ /* 0x000fea000383ffff */
.L_x_2911:
        /* <DEDUP_REMOVED lines=8> */
.L_x_3132:
[----:B------:R-:W-:Y:S05]  /*21140*/  BSYNC B1 ;  /* 0x0000000000017941 */ /* 0x000fea0003800000 */
.L_x_3131:
        /* <DEDUP_REMOVED lines=8> */
.L_x_3133:
[----:B------:R-:W-:Y:S05]  /*211d0*/  BRA `(.L_x_3134) ;  /* 0xffffff6c00547947 */ /* 0x000fea000383ffff */
.L_x_2914:
        /* <DEDUP_REMOVED lines=8> */
.L_x_3136:
[----:B------:R-:W-:Y:S05]  /*21260*/  BSYNC B1 ;  /* 0x0000000000017941 */ /* 0x000fea0003800000 */
.L_x_3135:
        /* <DEDUP_REMOVED lines=8> */
.L_x_3137:
[----:B------:R-:W-:Y:S05]  /*212f0*/  BRA `(.L_x_3138) ;  /* 0xffffff6c00547947 */ /* 0x000fea000383ffff */
.L_x_2931:
[----:B------:R-:W1:Y:S01]  /*21300*/  S2R R6, SR_TID.X ;  /* 0x0000000000067919 */ /* 0x000e620000002100 */
[----:B------:R-:W-:Y:S01]  /*21310*/  BSSY B1, `(.L_x_3139) ;  /* 0x000000a000017945 */ /* 0x000fe20003800000 */
[----:B------:R-:W-:Y:S02]  /*21320*/  IMAD.MOV.U32 R12, RZ, RZ, RZ ;  /* 0x000000ffff0c7224 */ /* 0x000fe400078e00ff */
[----:B------:R-:W-:Y:S02]  /*21330*/  IMAD.MOV.U32 R11, RZ, RZ, 0x1f ;  /* 0x0000001fff0b7424 */ /* 0x000fe400078e00ff */
[----:B------:R-:W-:Y:S01]  /*21340*/  IMAD.MOV.U32 R15, RZ, RZ, -0x1 ;  /* 0xffffffffff0f7424 */ /* 0x000fe200078e00ff */
[----:B-1----:R-:W-:-:S04]  /*21350*/  SHF.R.U32.HI R6, RZ, 0x5, R6 ;  /* 0x00000005ff067819 */ /* 0x002fc80000011606 */
[----:B------:R-:W-:-:S05]  /*21360*/  LOP3.LUT R6, R6, 0x3, RZ, 0xc0, !PT ;  /* 0x0000000306067812 */ /* 0x000fca00078ec0ff */
[----:B0-----:R-:W-:-:S07]  /*21370*/  IMAD.MOV.U32 R13, RZ, RZ, R6 ;  /* 0x000000ffff0d7224 */ /* 0x001fce00078e0006 */
[----:B------:R-:W-:Y:S05]  /*21380*/  WARPSYNC.COLLECTIVE R15, `(.L_x_3140) ;  /* 0x000000000f087348 */ /* 0x000fea0003c00000 */
[----:B------:R0:W1:Y:S02]  /*21390*/  SHFL.IDX P6, R14, R13, R12, R11 ;  /* 0x0000000c0d0e7389 */ /* 0x00006400000c000b */
[----:B01----:R-:W-:Y:S01]  /*213a0*/  ENDCOLLECTIVE ;  /* 0x000000000000791b */ /* 0x003fe20003800000 */
.L_x_3140:
[----:B------:R-:W-:Y:S05]  /*213b0*/  BSYNC B1 ;  /* 0x0000000000017941 */ /* 0x000fea0003800000 */
.L_x_3139:
[----:B------:R-:W-:Y:S05]  /*213c0*/  BRA `(.L_x_3141) ;  /* 0xffffff8000b07947 */ /* 0x000fea000383ffff */
.L_x_2933:
[----:B------:R-:W-:Y:S01]  /*213d0*/  BSSY B1, `(.L_x_3142) ;  /* 0x0000006000017945 */ /* 0x000fe20003800000 */
[----:B------:R-:W-:-:S07]  /*213e0*/  IMAD.MOV.U32 R15, RZ, RZ, -0x1 ;  /* 0xffffffffff0f7424 */ /* 0x000fce00078e00ff */
[----:B01----:R-:W-:Y:S05]  /*213f0*/  WARPSYNC.COLLECTIVE R15, `(.L_x_3143) ;  /* 0x000000000f0c7348 */ /* 0x003fea0003c00000 */
[----:B------:R-:W-:Y:S02]  /*21400*/  ELECT P6, UR62, PT ;  /* 0x00000000003e782f */ /* 0x000fe400038c0000 */
[----:B------:R-:W-:Y:S01]  /*21410*/  MOV R14, UR62 ;  /* 0x0000003e000e7c02 */ /* 0x000fe20008000f00 */
[----:B01----:R-:W-:Y:S10]  /*21420*/  ENDCOLLECTIVE ;  /* 0x000000000000791b */ /* 0x003ff40003800000 */
.L_x_3143:
[----:B------:R-:W-:Y:S05]  /*21430*/  BSYNC B1 ;  /* 0x0000000000017941 */ /* 0x000fea0003800000 */
.L_x_3142:
[----:B------:R-:W-:Y:S05]  /*21440*/  BRA `(.L_x_2932) ;  /* 0xffffff8000a87947 */ /* 0x000fea000383ffff */
.L_x_2935:
[----:B-1----:R-:W2:Y:S02]  /*21450*/  LDL R4, [R1+0x4] ;  /* 0x0000040001047983 */ /* 0x002ea40000100800 */
[----:B--2---:R1:W2:Y:S02]  /*21460*/  SYNCS.PHASECHK.TRANS64.TRYWAIT P0, [R4+URZ+0x28820], R3 ;  /* 0x02882003040075a7 */ /* 0x0042a4000800017f */
[----:B--2---:R-:W-:Y:S05]  /*21470*/  @!P0 NANOSLEEP.SYNCS 0x989680 ;  /* 0x009896800000895d */ /* 0x004fea0003900000 */
[----:B------:R-:W2:Y:S02]  /*21480*/  @!P0 SYNCS.PHASECHK.TRANS64 P0, [R4+URZ+0x28820], R3 ;  /* 0x02882003040085a7 */ /* 0x000ea4000800007f */
[----:B--2---:R-:W-:Y:S05]  /*21490*/  @!P0 BRA `(.L_x_2935) ;  /* 0xfffffffc00ec8947 */ /* 0x004fea000383ffff */
[----:B------:R-:W-:Y:S05]  /*214a0*/  BRA `(.L_x_3144) ;  /* 0xffffff8000b87947 */ /* 0x000fea000383ffff */
.L_x_2939:
[----:B-1----:R1:W2:Y:S02]  /*214b0*/  SYNCS.PHASECHK.TRANS64.TRYWAIT P0, [R5+URZ+0x288a0], R9 ;  /* 0x0288a009050075a7 */ /* 0x0022a4000800017f */
[----:B--2---:R-:W-:Y:S05]  /*214c0*/  @!P0 NANOSLEEP.SYNCS 0x989680 ;  /* 0x009896800000895d */ /* 0x004fea0003900000 */
[----:B------:R-:W2:Y:S02]  /*214d0*/  @!P0 SYNCS.PHASECHK.TRANS64 P0, [R5+URZ+0x288a0], R9 ;  /* 0x0288a009050085a7 */ /* 0x000ea4000800007f */
[----:B--2---:R-:W-:Y:S05]  /*214e0*/  @!P0 BRA `(.L_x_2939) ;  /* 0xfffffffc00f08947 */ /* 0x004fea000383ffff */
[----:B------:R-:W-:Y:S05]  /*214f0*/  BRA `(.L_x_3145) ;  /* 0xffffff8000dc7947 */ /* 0x000fea000383ffff */
.L_x_2945:
[----:B0-----:R0:W2:Y:S02]  /*21500*/  SYNCS.PHASECHK.TRANS64.TRYWAIT P0, [R5+URZ+0x288c0], R9 ;  /* 0x0288c009050075a7 */ /* 0x0010a4000800017f */
[----:B--2---:R-:W-:Y:S05]  /*21510*/  @!P0 NANOSLEEP.SYNCS 0x989680 ;  /* 0x009896800000895d */ /* 0x004fea0003900000 */
[----:B------:R-:W2:Y:S02]  /*21520*/  @!P0 SYNCS.PHASECHK.TRANS64 P0, [R5+URZ+0x288c0], R9 ;  /* 0x0288c009050085a7 */ /* 0x000ea4000800007f */
[----:B--2---:R-:W-:Y:S05]  /*21530*/  @!P0 BRA `(.L_x_2945) ;  /* 0xfffffffc00f08947 */ /* 0x004fea000383ffff */
[----:B------:R-:W-:Y:S05]  /*21540*/  BRA `(.L_x_3146) ;  /* 0xffffff8400a47947 */ /* 0x000fea000383ffff */
.L_x_2953:
[----:B-1----:R1:W2:Y:S02]  /*21550*/  SYNCS.PHASECHK.TRANS64.TRYWAIT P1, [R7+URZ+0x288a0], R6 ;  /* 0x0288a006070075a7 */ /* 0x0022a4000802017f */
[----:B--2---:R-:W-:Y:S05]  /*21560*/  @!P1 NANOSLEEP.SYNCS 0x989680 ;  /* 0x009896800000995d */ /* 0x004fea0003900000 */
[----:B------:R-:W2:Y:S02]  /*21570*/  @!P1 SYNCS.PHASECHK.TRANS64 P1, [R7+URZ+0x288a0], R6 ;  /* 0x0288a006070095a7 */ /* 0x000ea4000802007f */
[----:B--2---:R-:W-:Y:S05]  /*21580*/  @!P1 BRA `(.L_x_2953) ;  /* 0xfffffffc00f09947 */ /* 0x004fea000383ffff */
[----:B------:R-:W-:Y:S05]  /*21590*/  BRA `(.L_x_3147) ;  /* 0xffffff8800c07947 */ /* 0x000fea000383ffff */
.L_x_2959:
[----:B--2---:R2:W3:Y:S02]  /*215a0*/  SYNCS.PHASECHK.TRANS64.TRYWAIT P1, [R7+URZ+0x288c0], R6 ;  /* 0x0288c006070075a7 */ /* 0x0044e4000802017f */
[----:B---3--:R-:W-:Y:S05]  /*215b0*/  @!P1 NANOSLEEP.SYNCS 0x989680 ;  /* 0x009896800000995d */ /* 0x008fea0003900000 */
[----:B------:R-:W3:Y:S02]  /*215c0*/  @!P1 SYNCS.PHASECHK.TRANS64 P1, [R7+URZ+0x288c0], R6 ;  /* 0x0288c006070095a7 */ /* 0x000ee4000802007f */
[----:B---3--:R-:W-:Y:S05]  /*215d0*/  @!P1 BRA `(.L_x_2959) ;  /* 0xfffffffc00f09947 */ /* 0x008fea000383ffff */
[----:B------:R-:W-:Y:S05]  /*215e0*/  BRA `(.L_x_3148) ;  /* 0xffffff8c00807947 */ /* 0x000fea000383ffff */
.L_x_2973:
        /* <DEDUP_REMOVED lines=11> */
.L_x_3150:
[----:B------:R-:W-:Y:S05]  /*216a0*/  BSYNC B0 ;  /* 0x0000000000007941 */ /* 0x000fea0003800000 */
.L_x_3149:
[----:B------:R-:W-:Y:S05]  /*216b0*/  BRA `(.L_x_3151) ;  /* 0xffffff98001c7947 */ /* 0x000fea000383ffff */
.L_x_2975:
[----:B------:R-:W-:Y:S01]  /*216c0*/  BSSY B0, `(.L_x_3152) ;  /* 0x0000006000007945 */ /* 0x000fe20003800000 */
[----:B------:R-:W-:-:S07]  /*216d0*/  IMAD.MOV.U32 R15, RZ, RZ, -0x1 ;  /* 0xffffffffff0f7424 */ /* 0x000fce00078e00ff */
[----:B01----:R-:W-:Y:S05]  /*216e0*/  WARPSYNC.COLLECTIVE R15, `(.L_x_3153) ;  /* 0x000000000f0c7348 */ /* 0x003fea0003c00000 */
[----:B------:R-:W-:Y:S02]  /*216f0*/  ELECT P6, UR62, PT ;  /* 0x00000000003e782f */ /* 0x000fe400038c0000 */
[----:B------:R-:W-:Y:S01]  /*21700*/  MOV R14, UR62 ;  /* 0x0000003e000e7c02 */ /* 0x000fe20008000f00 */
[----:B01----:R-:W-:Y:S10]  /*21710*/  ENDCOLLECTIVE ;  /* 0x000000000000791b */ /* 0x003ff40003800000 */
.L_x_3153:
[----:B------:R-:W-:Y:S05]  /*21720*/  BSYNC B0 ;  /* 0x0000000000007941 */ /* 0x000fea0003800000 */
.L_x_3152:
[----:B------:R-:W-:Y:S05]  /*21730*/  BRA `(.L_x_3154) ;  /* 0xffffff98002c7947 */ /* 0x000fea000383ffff */
.L_x_2977:
[----:B-1----:R1:W2:Y:S02]  /*21740*/  SYNCS.PHASECHK.TRANS64.TRYWAIT P0, [R0+URZ+0x28840], R2 ;  /* 0x02884002000075a7 */ /* 0x0022a4000800017f */
[----:B--2---:R-:W-:Y:S05]  /*21750*/  @!P0 NANOSLEEP.SYNCS 0x989680 ;  /* 0x009896800000895d */ /* 0x004fea0003900000 */
[----:B------:R-:W2:Y:S02]  /*21760*/  @!P0 SYNCS.PHASECHK.TRANS64 P0, [R0+URZ+0x28840], R2 ;  /* 0x02884002000085a7 */ /* 0x000ea4000800007f */
[----:B--2---:R-:W-:Y:S05]  /*21770*/  @!P0 BRA `(.L_x_2977) ;  /* 0xfffffffc00f08947 */ /* 0x004fea000383ffff */
[----:B------:R-:W-:Y:S05]  /*21780*/  BRA `(.L_x_3155) ;  /* 0xffffff9800987947 */ /* 0x000fea000383ffff */
.L_x_2981:
        /* <DEDUP_REMOVED lines=9> */
.L_x_3156:
[----:B------:R-:W-:Y:S01]  /*21820*/  IMAD.MOV.U32 R13, RZ, RZ, R3 ;  /* 0x000000ffff0d7224 */ /* 0x000fe200078e0003 */
[----:B------:R-:W-:Y:S01]  /*21830*/  LOP3.LUT R6, R6, 0x7f, RZ, 0xc0, !PT ;  /* 0x0000007f06067812 */ /* 0x000fe200078ec0ff */
[----:B------:R-:W-:-:S07]  /*21840*/  IMAD.MOV.U32 R4, RZ, RZ, R14 ;  /* 0x000000ffff047224 */ /* 0x000fce00078e000e */
[----:B------:R-:W-:Y:S05]  /*21850*/  WARPSYNC.COLLECTIVE R15, `(.L_x_3157) ;  /* 0x000000000f087348 */ /* 0x000fea0003c00000 */
[----:B------:R0:W1:Y:S02]  /*21860*/  SHFL.IDX P6, R14, R13, R12, R11 ;  /* 0x0000000c0d0e7389 */ /* 0x00006400000c000b */
[----:B01----:R-:W-:Y:S01]  /*21870*/  ENDCOLLECTIVE ;  /* 0x000000000000791b */ /* 0x003fe20003800000 */
.L_x_3157:
        /* <DEDUP_REMOVED lines=9> */
.L_x_3158:
        /* <DEDUP_REMOVED lines=10> */
.L_x_3159:
        /* <DEDUP_REMOVED lines=13> */
.L_x_3160:
[----:B------:R-:W-:Y:S01]  /*21a80*/  @!P2 LEA R5, P3, R9, R6, 0x1 ;  /* 0x000000060905a211 */ /* 0x000fe200078608ff */
[----:B------:R-:W-:-:S04]  /*21a90*/  IMAD.MOV.U32 R13, RZ, RZ, R3 ;  /* 0x000000ffff0d7224 */ /* 0x000fc800078e0003 */
[----:B------:R-:W-:-:S05]  /*21aa0*/  @!P2 IMAD.X R4, RZ, RZ, R7, P3 ;  /* 0x000000ffff04a224 */ /* 0x000fca00018e0607 */
[----:B------:R-:W-:Y:S01]  /*21ab0*/  @!P2 LOP3.LUT R5, R5, R4, RZ, 0x3c, !PT ;  /* 0x000000040505a212 */ /* 0x000fe200078e3cff */
[----:B------:R-:W-:-:S07]  /*21ac0*/  IMAD.MOV.U32 R6, RZ, RZ, R14 ;  /* 0x000000ffff067224 */ /* 0x000fce00078e000e */
[----:B------:R-:W-:Y:S05]  /*21ad0*/  WARPSYNC.COLLECTIVE R15, `(.L_x_3161) ;  /* 0x000000000f087348 */ /* 0x000fea0003c00000 */
[----:B------:R0:W1:Y:S02]  /*21ae0*/  SHFL.IDX P6, R14, R13, R12, R11 ;  /* 0x0000000c0d0e7389 */ /* 0x00006400000c000b */
[----:B01----:R-:W-:Y:S01]  /*21af0*/  ENDCOLLECTIVE ;  /* 0x000000000000791b */ /* 0x003fe20003800000 */
.L_x_3161:
[----:B------:R-:W-:-:S04]  /*21b00*/  @!P2 LOP3.LUT R4, R5, R4, RZ, 0x3c, !PT ;  /* 0x000000040504a212 */ /* 0x000fc800078e3cff */
[----:B------:R-:W-:-:S05]  /*21b10*/  @!P2 LOP3.LUT R5, R5, R4, RZ, 0x3c, !PT ;  /* 0x000000040505a212 */ /* 0x000fca00078e3cff */
[----:B------:R-:W-:Y:S01]  /*21b20*/  @!PT LDS RZ, [RZ] ;  /* 0x00000000fffff984 */ /* 0x000fe20000000800 */
[----:B------:R-:W-:Y:S01]  /*21b30*/  @!PT LDS RZ, [RZ] ;  /* 0x00000000fffff984 */ /* 0x000fe20000000800 */
[----:B------:R-:W-:Y:S01]  /*21b40*/  @!PT LDS RZ, [RZ] ;  /* 0x00000000fffff984 */ /* 0x000fe20000000800 */
[----:B------:R-:W-:Y:S04]  /*21b50*/  @!P2 LDGSTS.E.BYPASS.LTC128B.128 [R8+0x10c00], desc[UR40][R4.64], !P0 ;  /* 0x10c000000408afae */ /* 0x000fe8000c101d68 */
[----:B------:R0:W-:Y:S01]  /*21b60*/  @!P2 LDGSTS.E.BYPASS.LTC128B.128 [R8+0x14c00], desc[UR40][R4.64+0x80], !P1 ;  /* 0x14c000800408afae */ /* 0x0001e2000c901d68 */
[----:B------:R-:W-:Y:S02]  /*21b70*/  IMAD.MOV.U32 R13, RZ, RZ, R2 ;  /* 0x000000ffff0d7224 */ /* 0x000fe400078e0002 */
[----:B------:R-:W-:Y:S02]  /*21b80*/  IMAD.MOV.U32 R12, RZ, RZ, 0x3 ;  /* 0x00000003ff0c7424 */ /* 0x000fe400078e00ff */
[----:B0-----:R-:W-:-:S05]  /*21b90*/  VIADD R4, R17, 0x20 ;  /* 0x0000002011047836 */ /* 0x001fca0000000000 */
[----:B------:R-:W-:Y:S01]  /*21ba0*/  ISETP.GE.AND P2, PT, R4, R0, PT ;  /* 0x000000000400720c */ /* 0x000fe20003f46270 */
[----:B------:R-:W-:-:S12]  /*21bb0*/  IMAD.MOV.U32 R4, RZ, RZ, R14 ;  /* 0x000000ffff047224 */ /* 0x000fd800078e000e */
[----:B------:R-:W-:Y:S05]  /*21bc0*/  WARPSYNC.COLLECTIVE R15, `(.L_x_3162) ;  /* 0x000000000f087348 */ /* 0x000fea0003c00000 */
[----:B------:R0:W1:Y:S02]  /*21bd0*/  SHFL.IDX P6, R14, R13, R12, R11 ;  /* 0x0000000c0d0e7389 */ /* 0x00006400000c000b */
[----:B01----:R-:W-:Y:S01]  /*21be0*/  ENDCOLLECTIVE ;  /* 0x000000000000791b */ /* 0x003fe20003800000 */
.L_x_3162:
[----:B------:R-:W-:Y:S01]  /*21bf0*/  @!P2 LEA R5, P3, R9, R4, 0x1 ;  /* 0x000000040905a211 */ /* 0x000fe200078608ff */
[----:B------:R-:W-:-:S04]  /*21c00*/  IMAD.MOV.U32 R13, RZ, RZ, R3 ;  /* 0x000000ffff0d7224 */ /* 0x000fc800078e0003 */
[----:B------:R-:W-:-:S05]  /*21c10*/  @!P2 IMAD.X R4, RZ, RZ, R6, P3 ;  /* 0x000000ffff04a224 */ /* 0x000fca00018e0606 */
[----:B------:R-:W-:Y:S01]  /*21c20*/  @!P2 LOP3.LUT R5, R5, R4, RZ, 0x3c, !PT ;  /* 0x000000040505a212 */ /* 0x000fe200078e3cff */
[----:B------:R-:W-:-:S03]  /*21c30*/  IMAD.MOV.U32 R6, RZ, RZ, R14 ;  /* 0x000000ffff067224 */ /* 0x000fc600078e000e */
[----:B------:R-:W-:-:S07]  /*21c40*/  @!P2 LOP3.LUT R4, R5, R4, RZ, 0x3c, !PT ;  /* 0x000000040504a212 */ /* 0x000fce00078e3cff */
[----:B------:R-:W-:Y:S05]  /*21c50*/  WARPSYNC.COLLECTIVE R15, `(.L_x_3163) ;  /* 0x000000000f087348 */ /* 0x000fea0003c00000 */
[----:B------:R0:W1:Y:S02]  /*21c60*/  SHFL.IDX P6, R14, R13, R12, R11 ;  /* 0x0000000c0d0e7389 */ /* 0x00006400000c000b */
[----:B01----:R-:W-:Y:S01]  /*21c70*/  ENDCOLLECTIVE ;  /* 0x000000000000791b */ /* 0x003fe20003800000 */
.L_x_3163:
        /* <DEDUP_REMOVED lines=14> */
.L_x_3164:
        /* <DEDUP_REMOVED lines=9> */
.L_x_3165:
        /* <DEDUP_REMOVED lines=14> */
.L_x_3166:
        /* <DEDUP_REMOVED lines=9> */
.L_x_3167:
        /* <DEDUP_REMOVED lines=14> */
.L_x_3168:
        /* <DEDUP_REMOVED lines=9> */
.L_x_3169:
        /* <DEDUP_REMOVED lines=9> */
[----:B------:R-:W-:-:S07]  /*22160*/  IMAD.MOV.U32 R4, RZ, RZ, R14 ;  /* 0x000000ffff047224 */ /* 0x000fce00078e000e */
[----:B------:R-:W-:Y:S05]  /*22170*/  WARPSYNC.COLLECTIVE R15, `(.L_x_3170) ;  /* 0x000000000f087348 */ /* 0x000fea0003c00000 */
[----:B------:R0:W1:Y:S02]  /*22180*/  SHFL.IDX P6, R14, R13, R12, R11 ;  /* 0x0000000c0d0e7389 */ /* 0x00006400000c000b */
[----:B01----:R-:W-:Y:S01]  /*22190*/  ENDCOLLECTIVE ;  /* 0x000000000000791b */ /* 0x003fe20003800000 */
.L_x_3170:
[----:B------:R-:W-:-:S13]  /*221a0*/  ISETP.GE.AND P2, PT, R5, R0, PT ;  /* 0x000000000500720c */ /* 0x000fda0003f46270 */
[----:B------:R-:W-:Y:S01]  /*221b0*/  @!P2 LEA R5, P3, R9, R4, 0x1 ;  /* 0x000000040905a211 */ /* 0x000fe200078608ff */
[----:B------:R-:W-:-:S04]  /*221c0*/  IMAD.MOV.U32 R13, RZ, RZ, R3 ;  /* 0x000000ffff0d7224 */ /* 0x000fc800078e0003 */
[----:B------:R-:W-:-:S05]  /*221d0*/  @!P2 IMAD.X R4, RZ, RZ, R6, P3 ;  /* 0x000000ffff04a224 */ /* 0x000fca00018e0606 */
        /* <DEDUP_REMOVED lines=12> */
.L_x_3171:
[----:B------:R-:W-:Y:S01]  /*222a0*/  IMAD.MOV.U32 R3, RZ, RZ, R14 ;  /* 0x000000ffff037224 */ /* 0x000fe200078e000e */
[----:B------:R-:W-:Y:S06]  /*222b0*/  BRA `(.L_x_3172) ;  /* 0xffffff9c00687947 */ /* 0x000fec000383ffff */
.L_x_2986:
[----:B0-----:R-:W3:Y:S02]  /*222c0*/  LDL R2, [R1+0x4] ;  /* 0x0000040001027983 */ /* 0x001ee40000100800 */
[----:B---3--:R0:W1:Y:S02]  /*222d0*/  SYNCS.PHASECHK.TRANS64.TRYWAIT P0, [R2+URZ+0x28820], R0 ;  /* 0x02882000020075a7 */ /* 0x008064000800017f */
[----:B-1----:R-:W-:Y:S05]  /*222e0*/  @!P0 NANOSLEEP.SYNCS 0x989680 ;  /* 0x009896800000895d */ /* 0x002fea0003900000 */
[----:B------:R-:W1:Y:S02]  /*222f0*/  @!P0 SYNCS.PHASECHK.TRANS64 P0, [R2+URZ+0x28820], R0 ;  /* 0x02882000020085a7 */ /* 0x000e64000800007f */
[----:B-1----:R-:W-:Y:S05]  /*22300*/  @!P0 BRA `(.L_x_2986) ;  /* 0xfffffffc00ec8947 */ /* 0x002fea000383ffff */
[----:B------:R-:W-:Y:S05]  /*22310*/  BRA `(.L_x_3173) ;  /* 0xffffff9c00dc7947 */ /* 0x000fea000383ffff */
.L_x_2995:
[----:B-1----:R1:W2:Y:S02]  /*22320*/  SYNCS.PHASECHK.TRANS64.TRYWAIT P0, [R3+URZ+0x28840], R0 ;  /* 0x02884000030075a7 */ /* 0x0022a4000800017f */
[----:B--2---:R-:W-:Y:S05]  /*22330*/  @!P0 NANOSLEEP.SYNCS 0x989680 ;  /* 0x009896800000895d */ /* 0x004fea0003900000 */
[----:B------:R-:W2:Y:S02]  /*22340*/  @!P0 SYNCS.PHASECHK.TRANS64 P0, [R3+URZ+0x28840], R0 ;  /* 0x02884000030085a7 */ /* 0x000ea4000800007f */
[----:B--2---:R-:W-:Y:S05]  /*22350*/  @!P0 BRA `(.L_x_2995) ;  /* 0xfffffffc00f08947 */ /* 0x004fea000383ffff */
[----:B------:R-:W-:Y:S05]  /*22360*/  BRA `(.L_x_3174) ;  /* 0xffffffa000a07947 */ /* 0x000fea000383ffff */
.L_x_3001:
[----:B0-----:R0:W1:Y:S02]  /*22370*/  SYNCS.PHASECHK.TRANS64.TRYWAIT P0, [R3+URZ+0x60], R0 ;  /* 0x00006000030075a7 */ /* 0x001064000800017f */
[----:B-1----:R-:W-:Y:S05]  /*22380*/  @!P0 NANOSLEEP.SYNCS 0x989680 ;  /* 0x009896800000895d */ /* 0x002fea0003900000 */
[----:B------:R-:W1:Y:S02]  /*22390*/  @!P0 SYNCS.PHASECHK.TRANS64 P0, [R3+URZ+0x60], R0 ;  /* 0x00006000030085a7 */ /* 0x000e64000800007f */
[----:B-1----:R-:W-:Y:S05]  /*223a0*/  @!P0 BRA `(.L_x_3001) ;  /* 0xfffffffc00f08947 */ /* 0x002fea000383ffff */
[----:B------:R-:W-:Y:S05]  /*223b0*/  BRA `(.L_x_3175) ;  /* 0xffffffa4007c7947 */ /* 0x000fea000383ffff */
.L_x_3010:
[----:B--2---:R2:W3:Y:S02]  /*223c0*/  SYNCS.PHASECHK.TRANS64.TRYWAIT P0, [R3+URZ+0x28840], R2 ;  /* 0x02884002030075a7 */ /* 0x0044e4000800017f */
[----:B---3--:R-:W-:Y:S05]  /*223d0*/  @!P0 NANOSLEEP.SYNCS 0x989680 ;  /* 0x009896800000895d */ /* 0x008fea0003900000 */
[----:B------:R-:W3:Y:S02]  /*223e0*/  @!P0 SYNCS.PHASECHK.TRANS64 P0, [R3+URZ+0x28840], R2 ;  /* 0x02884002030085a7 */ /* 0x000ee4000800007f */
[----:B---3--:R-:W-:Y:S05]  /*223f0*/  @!P0 BRA `(.L_x_3010) ;  /* 0xfffffffc00f08947 */ /* 0x008fea000383ffff */
[----:B------:R-:W-:Y:S05]  /*22400*/  BRA `(.L_x_3176) ;  /* 0xffffffac001c7947 */ /* 0x000fea000383ffff */
.L_x_3016:
[----:B0-----:R0:W2:Y:S02]  /*22410*/  SYNCS.PHASECHK.TRANS64.TRYWAIT P0, [R2+URZ+0x60], R3 ;  /* 0x00006003020075a7 */ /* 0x0010a4000800017f */
[----:B--2---:R-:W-:Y:S05]  /*22420*/  @!P0 NANOSLEEP.SYNCS 0x989680 ;  /* 0x009896800000895d */ /* 0x004fea0003900000 */
[----:B------:R-:W2:Y:S02]  /*22430*/  @!P0 SYNCS.PHASECHK.TRANS64 P0, [R2+URZ+0x60], R3 ;  /* 0x00006003020085a7 */ /* 0x000ea4000800007f */
[----:B--2---:R-:W-:Y:S05]  /*22440*/  @!P0 BRA `(.L_x_3016) ;  /* 0xfffffffc00f08947 */ /* 0x004fea000383ffff */
[----:B------:R-:W-:Y:S05]  /*22450*/  BRA `(.L_x_3177) ;  /* 0xffffffac00f87947 */ /* 0x000fea000383ffff */
.L_x_3025:
[----:B----4-:R4:W0:Y:S02]  /*22460*/  SYNCS.PHASECHK.TRANS64.TRYWAIT P0, [R2+URZ+0x28840], R3 ;  /* 0x02884003020075a7 */ /* 0x010824000800017f */
[----:B0-----:R-:W-:Y:S05]  /*22470*/  @!P0 NANOSLEEP.SYNCS 0x989680 ;  /* 0x009896800000895d */ /* 0x001fea0003900000 */
[----:B------:R-:W0:Y:S02]  /*22480*/  @!P0 SYNCS.PHASECHK.TRANS64 P0, [R2+URZ+0x28840], R3 ;  /* 0x02884003020085a7 */ /* 0x000e24000800007f */
[----:B0-----:R-:W-:Y:S05]  /*22490*/  @!P0 BRA `(.L_x_3025) ;  /* 0xfffffffc00f08947 */ /* 0x001fea000383ffff */
[----:B------:R-:W-:Y:S05]  /*224a0*/  BRA `(.L_x_3178) ;  /* 0xffffffb4006c7947 */ /* 0x000fea000383ffff */
.L_x_3031:
[----:B0-----:R0:W2:Y:S02]  /*224b0*/  SYNCS.PHASECHK.TRANS64.TRYWAIT P0, [R2+URZ+0x60], R5 ;  /* 0x00006005020075a7 */ /* 0x0010a4000800017f */
[----:B--2---:R-:W-:Y:S05]  /*224c0*/  @!P0 NANOSLEEP.SYNCS 0x989680 ;  /* 0x009896800000895d */ /* 0x004fea0003900000 */
[----:B------:R-:W2:Y:S02]  /*224d0*/  @!P0 SYNCS.PHASECHK.TRANS64 P0, [R2+URZ+0x60], R5 ;  /* 0x00006005020085a7 */ /* 0x000ea4000800007f */
[----:B--2---:R-:W-:Y:S05]  /*224e0*/  @!P0 BRA `(.L_x_3031) ;  /* 0xfffffffc00f08947 */ /* 0x004fea000383ffff */
[----:B------:R-:W-:Y:S05]  /*224f0*/  BRA `(.L_x_3179) ;  /* 0xffffffb800487947 */ /* 0x000fea000383ffff */
.L_x_3042:
[----:B0-----:R0:W2:Y:S02]  /*22500*/  SYNCS.PHASECHK.TRANS64.TRYWAIT P0, [R0+URZ+0x28860], R2 ;  /* 0x02886002000075a7 */ /* 0x0010a4000800017f */
[----:B--2---:R-:W-:Y:S05]  /*22510*/  @!P0 NANOSLEEP.SYNCS 0x989680 ;  /* 0x009896800000895d */ /* 0x004fea0003900000 */
[----:B------:R-:W2:Y:S02]  /*22520*/  @!P0 SYNCS.PHASECHK.TRANS64 P0, [R0+URZ+0x28860], R2 ;  /* 0x02886002000085a7 */ /* 0x000ea4000800007f */
[----:B--2---:R-:W-:Y:S05]  /*22530*/  @!P0 BRA `(.L_x_3042) ;  /* 0xfffffffc00f08947 */ /* 0x004fea000383ffff */
[----:B------:R-:W-:Y:S05]  /*22540*/  BRA `(.L_x_3180) ;  /* 0xffffffbc00a07947 */ /* 0x000fea000383ffff */
.L_x_3049:
[----:B------:R-:W-:Y:S01]  /*22550*/  BSSY B0, `(.L_x_3181) ;  /* 0x0000008000007945 */ /* 0x000fe20003800000 */
[----:B------:R-:W-:Y:S02]  /*22560*/  IMAD.MOV.U32 R13, RZ, RZ, R16 ;  /* 0x000000ffff0d7224 */ /* 0x000fe400078e0010 */
[----:B------:R-:W-:Y:S02]  /*22570*/  IMAD.MOV.U32 R12, RZ, RZ, RZ ;  /* 0x000000ffff0c7224 */ /* 0x000fe400078e00ff */
[----:B------:R-:W-:Y:S02]  /*22580*/  IMAD.MOV.U32 R11, RZ, RZ, 0x1f ;  /* 0x0000001fff0b7424 */ /* 0x000fe400078e00ff */
[----:B------:R-:W-:-:S07]  /*22590*/  IMAD.MOV.U32 R15, RZ, RZ, -0x1 ;  /* 0xffffffffff0f7424 */ /* 0x000fce00078e00ff */
[----:B-1---5:R-:W-:Y:S05]  /*225a0*/  WARPSYNC.COLLECTIVE R15, `(.L_x_3182) ;  /* 0x000000000f087348 */ /* 0x022fea0003c00000 */
[----:B------:R0:W2:Y:S02]  /*225b0*/  SHFL.IDX P6, R14, R13, R12, R11 ;  /* 0x0000000c0d0e7389 */ /* 0x0000a400000c000b */
[----:B012--5:R-:W-:Y:S01]  /*225c0*/  ENDCOLLECTIVE ;  /* 0x000000000000791b */ /* 0x027fe20003800000 */
.L_x_3182:
[----:B------:R-:W-:Y:S05]  /*225d0*/  BSYNC B0 ;  /* 0x0000000000007941 */ /* 0x000fea0003800000 */
.L_x_3181:
        /* <DEDUP_REMOVED lines=9> */
.L_x_3183:
        /* <DEDUP_REMOVED lines=18> */
.L_x_3184:
        /* <DEDUP_REMOVED lines=8> */
.L_x_3185:
        /* <DEDUP_REMOVED lines=8> */
.L_x_3186:
        /* <DEDUP_REMOVED lines=8> */
.L_x_3187:
        /* <DEDUP_REMOVED lines=8> */
.L_x_3188:
        /* <DEDUP_REMOVED lines=9> */
.L_x_3189:
[----:B------:R-:W-:Y:S01]  /*22a20*/  IMAD.MOV.U32 R16, RZ, RZ, R14 ;  /* 0x000000ffff107224 */ /* 0x000fe200078e000e */
[----:B------:R-:W-:Y:S06]  /*22a30*/  BRA `(.L_x_3190) ;  /* 0xffffffc000247947 */ /* 0x000fec000383ffff */
.L_x_3054:
        /* <DEDUP_REMOVED lines=8> */
.L_x_3192:
[----:B------:R-:W-:Y:S05]  /*22ac0*/  BSYNC B0 ;  /* 0x0000000000007941 */ /* 0x000fea0003800000 */
.L_x_3191:
        /* <DEDUP_REMOVED lines=9> */
.L_x_3193:
        /* <DEDUP_REMOVED lines=8> */
.L_x_3194:
        /* <DEDUP_REMOVED lines=8> */
.L_x_3195:
        /* <DEDUP_REMOVED lines=8> */
.L_x_3196:
        /* <DEDUP_REMOVED lines=9> */
.L_x_3197:
[----:B------:R-:W-:Y:S01]  /*22d70*/  IMAD.MOV.U32 R16, RZ, RZ, R14 ;  /* 0x000000ffff107224 */ /* 0x000fe200078e000e */
[----:B------:R-:W-:Y:S06]  /*22d80*/  BRA `(.L_x_3198) ;  /* 0xffffffbc00ec7947 */ /* 0x000fec000383ffff */
.L_x_3056:
[----:B------:R-:W-:Y:S01]  /*22d90*/  BSSY B0, `(.L_x_3199) ;  /* 0x0000006000007945 */ /* 0x000fe20003800000 */
[----:B------:R-:W-:Y:S01]  /*22da0*/  PLOP3.LUT P6, PT, P6, PT, PT, 0x8, 0x0 ;  /* 0x000000000000781c */ /* 0x000fe200037ce170 */
[----:B------:R-:W-:-:S12]  /*22db0*/  IMAD.MOV.U32 R15, RZ, RZ, -0x1 ;  /* 0xffffffffff0f7424 */ /* 0x000fd800078e00ff */
[----:B01---5:R-:W-:Y:S05]  /*22dc0*/  WARPSYNC.COLLECTIVE R15, `(.L_x_3200) ;  /* 0x000000000f087348 */ /* 0x023fea0003c00000 */
[----:B------:R-:W-:Y:S01]  /*22dd0*/  VOTE.ANY R14, PT, P6 ;  /* 0x00000000000e7806 */ /* 0x000fe200030e0100 */
[----:B01---5:R-:W-:Y:S06]  /*22de0*/  ENDCOLLECTIVE ;  /* 0x000000000000791b */ /* 0x023fec0003800000 */
.L_x_3200:
[----:B------:R-:W-:Y:S05]  /*22df0*/  BSYNC B0 ;  /* 0x0000000000007941 */ /* 0x000fea0003800000 */
.L_x_3199:
        /* <DEDUP_REMOVED lines=9> */
.L_x_3201:
[----:B------:R-:W-:Y:S01]  /*22e90*/  IMAD.MOV.U32 R17, RZ, RZ, R14 ;  /* 0x000000ffff117224 */ /* 0x000fe200078e000e */
[----:B------:R-:W-:Y:S06]  /*22ea0*/  BRA `(.L_x_3202) ;  /* 0xffffffbc00dc7947 */ /* 0x000fec000383ffff */
.L_x_3058:
[----:B------:R-:W-:Y:S01]  /*22eb0*/  BSSY B0, `(.L_x_3203) ;  /* 0x0000007000007945 */ /* 0x000fe20003800000 */
[----:B------:R-:W-:Y:S02]  /*22ec0*/  IMAD.MOV.U32 R13, RZ, RZ, R2 ;  /* 0x000000ffff0d7224 */ /* 0x000fe400078e0002 */
[----:B------:R-:W-:Y:S02]  /*22ed0*/  IMAD.MOV.U32 R11, RZ, RZ, 0x1f ;  /* 0x0000001fff0b7424 */ /* 0x000fe400078e00ff */
[----:B------:R-:W-:-:S07]  /*22ee0*/  IMAD.MOV.U32 R15, RZ, RZ, -0x1 ;  /* 0xffffffffff0f7424 */ /* 0x000fce00078e00ff */
[----:B0123-5:R-:W-:Y:S05]  /*22ef0*/  WARPSYNC.COLLECTIVE R15, `(.L_x_3204) ;  /* 0x000000000f087348 */ /* 0x02ffea0003c00000 */
[----:B------:R4:W0:Y:S02]  /*22f00*/  SHFL.IDX P6, R14, R13, R12, R11 ;  /* 0x0000000c0d0e7389 */ /* 0x00082400000c000b */
[----:B012345:R-:W-:Y:S01]  /*22f10*/  ENDCOLLECTIVE ;  /* 0x000000000000791b */ /* 0x03ffe20003800000 */
.L_x_3204:
[----:B------:R-:W-:Y:S05]  /*22f20*/  BSYNC B0 ;  /* 0x0000000000007941 */ /* 0x000fea0003800000 */
.L_x_3203:
[----:B------:R-:W-:Y:S01]  /*22f30*/  IMAD.MOV.U32 R2, RZ, RZ, R14 ;  /* 0x000000ffff027224 */ /* 0x000fe200078e000e */
[----:B------:R-:W-:Y:S06]  /*22f40*/  BRA `(.L_x_3205) ;  /* 0xffffffbc00d07947 */ /* 0x000fec000383ffff */
.L_x_3062:
[----:B0-----:R0:W2:Y:S02]  /*22f50*/  SYNCS.PHASECHK.TRANS64.TRYWAIT P0, [R0+URZ+0x28820], R3 ;  /* 0x02882003000075a7 */ /* 0x0010a4000800017f */
[----:B--2---:R-:W-:Y:S05]  /*22f60*/  @!P0 NANOSLEEP.SYNCS 0x989680 ;  /* 0x009896800000895d */ /* 0x004fea0003900000 */
[----:B------:R-:W2:Y:S02]  /*22f70*/  @!P0 SYNCS.PHASECHK.TRANS64 P0, [R0+URZ+0x28820], R3 ;  /* 0x02882003000085a7 */ /* 0x000ea4000800007f */
[----:B--2---:R-:W-:Y:S05]  /*22f80*/  @!P0 BRA `(.L_x_3062) ;  /* 0xfffffffc00f08947 */ /* 0x004fea000383ffff */
[----:B------:R-:W-:Y:S05]  /*22f90*/  BRA `(.L_x_3206) ;  /* 0xffffffc400547947 */ /* 0x000fea000383ffff */
.L_x_3063:
        /* <DEDUP_REMOVED lines=8> */
[----:B01-3-5:R-:W-:Y:S05]  /*23020*/  WARPSYNC.COLLECTIVE R15, `(.L_x_3208) ;  /* 0x000000000f087348 */ /* 0x02bfea0003c00000 */
[----:B------:R2:W4:Y:S02]  /*23030*/  SHFL.IDX P6, R14, R13, R12, R11 ;  /* 0x0000000c0d0e7389 */ /* 0x00052400000c000b */
[----:B012345:R-:W-:Y:S01]  /*23040*/  ENDCOLLECTIVE ;  /* 0x000000000000791b */ /* 0x03ffe20003800000 */
.L_x_3208:
[----:B------:R-:W-:Y:S05]  /*23050*/  BSYNC B0 ;  /* 0x0000000000007941 */ /* 0x000fea0003800000 */
.L_x_3207:
[----:B------:R-:W-:Y:S05]  /*23060*/  BRA `(.L_x_3209) ;  /* 0xffffffc4003c7947 */ /* 0x000fea000383ffff */
.L_x_3064:
[----:B------:R-:W-:Y:S01]  /*23070*/  BSSY B0, `(.L_x_3210) ;  /* 0x0000006000007945 */ /* 0x000fe20003800000 */
[----:B------:R-:W-:-:S07]  /*23080*/  IMAD.MOV.U32 R15, RZ, RZ, -0x1 ;  /* 0xffffffffff0f7424 */ /* 0x000fce00078e00ff */
[----:B0123-5:R-:W-:Y:S05]  /*23090*/  WARPSYNC.COLLECTIVE R15, `(.L_x_3211) ;  /* 0x000000000f0c7348 */ /* 0x02ffea0003c00000 */
[----:B------:R-:W-:Y:S02]  /*230a0*/  ELECT P6, UR62, PT ;  /* 0x00000000003e782f */ /* 0x000fe400038c0000 */
[----:B------:R-:W-:Y:S01]  /*230b0*/  MOV R14, UR62 ;  /* 0x0000003e000e7c02 */ /* 0x000fe20008000f00 */
[----:B0123-5:R-:W-:Y:S10]  /*230c0*/  ENDCOLLECTIVE ;  /* 0x000000000000791b */ /* 0x02fff40003800000 */
.L_x_3211:
[----:B------:R-:W-:Y:S05]  /*230d0*/  BSYNC B0 ;  /* 0x0000000000007941 */ /* 0x000fea0003800000 */
.L_x_3210:
[----:B------:R-:W-:Y:S05]  /*230e0*/  BRA `(.L_x_3212) ;  /* 0xffffffc400307947 */ /* 0x000fea000383ffff */
.L_x_3066:
[----:B0-----:R0:W2:Y:S02]  /*230f0*/  SYNCS.PHASECHK.TRANS64.TRYWAIT P0, [R6+URZ], R5 ;  /* 0x00000005060075a7 */ /* 0x0010a4000800017f */
[----:B--2---:R-:W-:Y:S05]  /*23100*/  @!P0 NANOSLEEP.SYNCS 0x989680 ;  /* 0x009896800000895d */ /* 0x004fea0003900000 */
[----:B------:R-:W2:Y:S02]  /*23110*/  @!P0 SYNCS.PHASECHK.TRANS64 P0, [R6+URZ], R5 ;  /* 0x00000005060085a7 */ /* 0x000ea4000800007f */
[----:B--2---:R-:W-:Y:S05]  /*23120*/  @!P0 BRA `(.L_x_3066) ;  /* 0xfffffffc00f08947 */ /* 0x004fea000383ffff */
[----:B------:R-:W-:Y:S05]  /*23130*/  BRA `(.L_x_3213) ;  /* 0xffffffc4006c7947 */ /* 0x000fea000383ffff */
.L_x_3067:
[----:B--2---:R2:W3:Y:S02]  /*23140*/  SYNCS.PHASECHK.TRANS64.TRYWAIT P0, [R7+URZ], R2 ;  /* 0x00000002070075a7 */ /* 0x0044e4000800017f */
[----:B---3--:R-:W-:Y:S05]  /*23150*/  @!P0 NANOSLEEP.SYNCS 0x989680 ;  /* 0x009896800000895d */ /* 0x008fea0003900000 */
[----:B------:R-:W3:Y:S02]  /*23160*/  @!P0 SYNCS.PHASECHK.TRANS64 P0, [R7+URZ], R2 ;  /* 0x00000002070085a7 */ /* 0x000ee4000800007f */
[----:B---3--:R-:W-:Y:S05]  /*23170*/  @!P0 BRA `(.L_x_3067) ;  /* 0xfffffffc00f08947 */ /* 0x008fea000383ffff */
[----:B------:R-:W-:Y:S05]  /*23180*/  BRA `(.L_x_3214) ;  /* 0xffffffc400607947 */ /* 0x000fea000383ffff */
.L_x_3069:
[----:B---3--:R3:W4:Y:S02]  /*23190*/  SYNCS.PHASECHK.TRANS64.TRYWAIT P0, [R4+URZ], R5 ;  /* 0x00000005040075a7 */ /* 0x008724000800017f */
[----:B----4-:R-:W-:Y:S05]  /*231a0*/  @!P0 NANOSLEEP.SYNCS 0x989680 ;  /* 0x009896800000895d */ /* 0x010fea0003900000 */
[----:B------:R-:W4:Y:S02]  /*231b0*/  @!P0 SYNCS.PHASECHK.TRANS64 P0, [R4+URZ], R5 ;  /* 0x00000005040085a7 */ /* 0x000f24000800007f */
[----:B----4-:R-:W-:Y:S05]  /*231c0*/  @!P0 BRA `(.L_x_3069) ;  /* 0xfffffffc00f08947 */ /* 0x010fea000383ffff */
[----:B------:R-:W-:Y:S05]  /*231d0*/  BRA `(.L_x_3215) ;  /* 0xffffffc400687947 */ /* 0x000fea000383ffff */
.L_x_3216:
        /* <DEDUP_REMOVED lines=10> */
.L_x_3226:


//--------------------- .nv.global.init           --------------------------
	.section	.nv.global.init,"aw",@progbits
.nv.global.init:
	.type		$str$23,@object
	.size		$str$23,($str$24 - $str$23)
$str$23:
        /*0000*/ 	.byte	0x28, 0x61, 0x64, 0x64, 0x72, 0x65, 0x73, 0x73, 0x20, 0x26, 0x20, 0x6d, 0x61, 0x73, 0x6b, 0x29
        /*0010*/ 	.byte	0x20, 0x3d, 0x3d, 0x20, 0x30, 0x00
	.type		$str$24,@object
	.size		$str$24,(__unnamed_4 - $str$24)
$str$24:
        /*0016*/ 	.byte	0x2f, 0x74, 0x6d, 0x70, 0x2f, 0x6f, 0x73, 0x73, 0x5f, 0x6b, 0x65, 0x72, 0x6e, 0x65, 0x6c, 0x73
        /*0026*/ 	.byte	0x5f, 0x73, 0x72, 0x63, 0x2f, 0x66, 0x6c, 0x61, 0x73, 0x68, 0x5f, 0x61, 0x74, 0x74, 0x65, 0x6e
        /*0036*/ 	.byte	0x74, 0x69, 0x6f, 0x6e, 0x2f, 0x63, 0x73, 0x72, 0x63, 0x2f, 0x63, 0x75, 0x74, 0x6c, 0x61, 0x73
        /*0046*/ 	.byte	0x73, 0x2f, 0x69, 0x6e, 0x63, 0x6c, 0x75, 0x64, 0x65, 0x2f, 0x63, 0x75, 0x74, 0x65, 0x2f, 0x70
        /*0056*/ 	.byte	0x6f, 0x69, 0x6e, 0x74, 0x65, 0x72, 0x5f, 0x66, 0x6c, 0x61, 0x67, 0x67, 0x65, 0x64, 0x2e, 0x68
        /*0066*/ 	.byte	0x70, 0x70, 0x00
	.type		__unnamed_4,@object
	.size		__unnamed_4,(__unnamed_8 - __unnamed_4)
__unnamed_4:
        /* <DEDUP_REMOVED lines=25> */
	.type		__unnamed_8,@object
	.size		__unnamed_8,(__unnamed_3 - __unnamed_8)
__unnamed_8:
        /* <DEDUP_REMOVED lines=24> */
        /*036d*/ 	.byte	0x3e, 0x20, 0x26, 0x5d, 0x00
	.type		__unnamed_3,@object
	.size		__unnamed_3,(__unnamed_2 - __unnamed_3)
__unnamed_3:
        /* <DEDUP_REMOVED lines=29> */
	.type		__unnamed_2,@object
	.size		__unnamed_2,(__unnamed_7 - __unnamed_2)
__unnamed_2:
        /* <DEDUP_REMOVED lines=29> */
	.type		__unnamed_7,@object
	.size		__unnamed_7,(__unnamed_6 - __unnamed_7)
__unnamed_7:
        /* <DEDUP_REMOVED lines=29> */
        /*08e2*/ 	.byte	0x00
	.type		__unnamed_6,@object
	.size		__unnamed_6,(__unnamed_1 - __unnamed_6)
__unnamed_6:
        /* <DEDUP_REMOVED lines=30> */
	.type		__unnamed_1,@object
	.size		__unnamed_1,(__unnamed_5 - __unnamed_1)
__unnamed_1:
        /* <DEDUP_REMOVED lines=29> */
        /*0c84*/ 	.byte	0x5d, 0x00
	.type		__unnamed_5,@object
	.size		__unnamed_5,(.L_4 - __unnamed_5)
__unnamed_5:
        /* <DEDUP_REMOVED lines=29> */
        /*0e56*/ 	.byte	0x26, 0x5d, 0x00
.L_4:


//--------------------- .nv.shared._ZN7cutlass13device_kernelIN5flash11enable_sm90INS1_16FlashAttnFwdSm90INS1_25CollectiveMainloopFwdSm90ILi2EN4cute5tupleIJNS5_1CILi1EEES8_S8_EEENS6_IJNS7_ILi128EEENS7_ILi176EEESA_EEELi128ENS_10bfloat16_tEfNS_4arch4Sm90ELb0ELb0ELb0ELb0ELb0ELb0ELb0ELb1ELb1ELb1ELb0ELb0EEENS1_21CollectiveEpilogueFwdINS6_IJSA_SA_SB_EEES9_SD_SF_Li256ELb0ELb1ELb0ELb0EEENS1_29StaticPersistentTileSchedulerILb0EEEEEEEEEvNT_6ParamsE --------------------------
	.section	.nv.shared._ZN7cutlass13device_kernelIN5flash11enable_sm90INS1_16FlashAttnFwdSm90INS1_25CollectiveMainloopFwdSm90ILi2EN4cute5tupleIJNS5_1CILi1EEES8_S8_EEENS6_IJNS7_ILi128EEENS7_ILi176EEESA_EEELi128ENS_10bfloat16_tEfNS_4arch4Sm90ELb0ELb0ELb0ELb0ELb0ELb0ELb0ELb1ELb1ELb1ELb0ELb0EEENS1_21CollectiveEpilogueFwdINS6_IJSA_SA_SB_EEES9_SD_SF_Li256ELb0ELb1ELb0ELb0EEENS1_29StaticPersistentTileSchedulerILb0EEEEEEEEEvNT_6ParamsE,"aw",@nobits
	.sectionflags	@""
	.align	16
	.zero		1024


//--------------------- .nv.shared.reserved.0     --------------------------
	.section	.nv.shared.reserved.0,"aw",@nobits
	.weak		__nv_reservedSMEM_offset_0_alias
	.size		__nv_reservedSMEM_offset_0_alias, 0, 0
	.other		__nv_reservedSMEM_offset_0_alias,@"STO_CUDA_RESERVED_SHARED STV_DEFAULT"
__nv_reservedSMEM_offset_0_alias:
	.zero		0


//--------------------- .nv.global                --------------------------
	.section	.nv.global,"aw",@nobits
.nv.global:
	.type		_ZN74_INTERNAL_bbd2e7ad_38_flash_fwd_hdim128_bf16_packgqa_sm90_cu_8e232a79_26344cute1_E,@object
	.size		_ZN74_INTERNAL_bbd2e7ad_38_flash_fwd_hdim128_bf16_packgqa_sm90_cu_8e232a79_26344cute1_E,(_ZN74_INTERNAL_bbd2e7ad_38_flash_fwd_hdim128_bf16_packgqa_sm90_cu_8e232a79_26344cuda3std3__45__cpo6cbeginE - _ZN74_INTERNAL_bbd2e7ad_38_flash_fwd_hdim128_bf16_packgqa_sm90_cu_8e232a79_26344cute1_E)
_ZN74_INTERNAL_bbd2e7ad_38_flash_fwd_hdim128_bf16_packgqa_sm90_cu_8e232a79_26344cute1_E:
	.zero		1
	.type		_ZN74_INTERNAL_bbd2e7ad_38_flash_fwd_hdim128_bf16_packgqa_sm90_cu_8e232a79_26344cuda3std3__45__cpo6cbeginE,@object
	.size		_ZN74_INTERNAL_bbd2e7ad_38_flash_fwd_hdim128_bf16_packgqa_sm90_cu_8e232a79_26344cuda3std3__45__cpo6cbeginE,(_ZN74_INTERNAL_bbd2e7ad_38_flash_fwd_hdim128_bf16_packgqa_sm90_cu_8e232a79_26344cuda3std3__48in_placeE - _ZN74_INTERNAL_bbd2e7ad_38_flash_fwd_hdim128_bf16_packgqa_sm90_cu_8e232a79_26344cuda3std3__45__cpo6cbeginE)
_ZN74_INTERNAL_bbd2e7ad_38_flash_fwd_hdim128_bf16_packgqa_sm90_cu_8e232a79_26344cuda3std3__45__cpo6cbeginE:
	.zero		1
	.type		_ZN74_INTERNAL_bbd2e7ad_38_flash_fwd_hdim128_bf16_packgqa_sm90_cu_8e232a79_26344cuda3std3__48in_placeE,@object
	.size		_ZN74_INTERNAL_bbd2e7ad_38_flash_fwd_hdim128_bf16_packgqa_sm90_cu_8e232a79_26344cuda3std3__48in_placeE,(_ZN74_INTERNAL_bbd2e7ad_38_flash_fwd_hdim128_bf16_packgqa_sm90_cu_8e232a79_26344cuda3std6ranges3__45__cpo9iter_moveE - _ZN74_INTERNAL_bbd2e7ad_38_flash_fwd_hdim128_bf16_packgqa_sm90_cu_8e232a79_26344cuda3std3__48in_placeE)
_ZN74_INTERNAL_bbd2e7ad_38_flash_fwd_hdim128_bf16_packgqa_sm90_cu_8e232a79_26344cuda3std3__48in_placeE:
	.zero		1
	.type		_ZN74_INTERNAL_bbd2e7ad_38_flash_fwd_hdim128_bf16_packgqa_sm90_cu_8e232a79_26344cuda3std6ranges3__45__cpo9iter_moveE,@object
	.size		_ZN74_INTERNAL_bbd2e7ad_38_flash_fwd_hdim128_bf16_packgqa_sm90_cu_8e232a79_26344cuda3std6ranges3__45__cpo9iter_moveE,(_ZN74_INTERNAL_bbd2e7ad_38_flash_fwd_hdim128_bf16_packgqa_sm90_cu_8e232a79_26344cuda3std3__45__cpo5beginE - _ZN74_INTERNAL_bbd2e7ad_38_flash_fwd_hdim128_bf16_packgqa_sm90_cu_8e232a79_26344cuda3std6ranges3__45__cpo9iter_moveE)
_ZN74_INTERNAL_bbd2e7ad_38_flash_fwd_hdim128_bf16_packgqa_sm90_cu_8e232a79_26344cuda3std6ranges3__45__cpo9iter_moveE:
	.zero		1
	.type		_ZN74_INTERNAL_bbd2e7ad_38_flash_fwd_hdim128_bf16_packgqa_sm90_cu_8e232a79_26344cuda3std3__45__cpo5beginE,@object
	.size		_ZN74_INTERNAL_bbd2e7ad_38_flash_fwd_hdim128_bf16_packgqa_sm90_cu_8e232a79_26344cuda3std3__45__cpo5beginE,(_ZN74_INTERNAL_bbd2e7ad_38_flash_fwd_hdim128_bf16_packgqa_sm90_cu_8e232a79_26344cuda3std3__476_GLOBAL__N__bbd2e7ad_38_flash_fwd_hdim128_bf16_packgqa_sm90_cu_8e232a79_26346ignoreE - _ZN74_INTERNAL_bbd2e7ad_38_flash_fwd_hdim128_bf16_packgqa_sm90_cu_8e232a79_26344cuda3std3__45__cpo5beginE)
_ZN74_INTERNAL_bbd2e7ad_38_flash_fwd_hdim128_bf16_packgqa_sm90_cu_8e232a79_26344cuda3std3__45__cpo5beginE:
	.zero		1
	.type		_ZN74_INTERNAL_bbd2e7ad_38_flash_fwd_hdim128_bf16_packgqa_sm90_cu_8e232a79_26344cuda3std3__476_GLOBAL__N__bbd2e7ad_38_flash_fwd_hdim128_bf16_packgqa_sm90_cu_8e232a79_26346ignoreE,@object
	.size		_ZN74_INTERNAL_bbd2e7ad_38_flash_fwd_hdim128_bf16_packgqa_sm90_cu_8e232a79_26344cuda3std3__476_GLOBAL__N__bbd2e7ad_38_flash_fwd_hdim128_bf16_packgqa_sm90_cu_8e232a79_26346ignoreE,(_ZN74_INTERNAL_bbd2e7ad_38_flash_fwd_hdim128_bf16_packgqa_sm90_cu_8e232a79_26344cute7productE - _ZN74_INTERNAL_bbd2e7ad_38_flash_fwd_hdim128_bf16_packgqa_sm90_cu_8e232a79_26344cuda3std3__476_GLOBAL__N__bbd2e7ad_38_flash_fwd_hdim128_bf16_packgqa_sm90_cu_8e232a79_26346ignoreE)
_ZN74_INTERNAL_bbd2e7ad_38_flash_fwd_hdim128_bf16_packgqa_sm90_cu_8e232a79_26344cuda3std3__476_GLOBAL__N__bbd2e7ad_38_flash_fwd_hdim128_bf16_packgqa_sm90_cu_8e232a79_26346ignoreE:
	.zero		1
	.type		_ZN74_INTERNAL_bbd2e7ad_38_flash_fwd_hdim128_bf16_packgqa_sm90_cu_8e232a79_26344cute7productE,@object
	.size		_ZN74_INTERNAL_bbd2e7ad_38_flash_fwd_hdim128_bf16_packgqa_sm90_cu_8e232a79_26344cute7productE,(_ZN74_INTERNAL_bbd2e7ad_38_flash_fwd_hdim128_bf16_packgqa_sm90_cu_8e232a79_26344cuda3std3__45__cpo3endE - _ZN74_INTERNAL_bbd2e7ad_38_flash_fwd_hdim128_bf16_packgqa_sm90_cu_8e232a79_26344cute7productE)
_ZN74_INTERNAL_bbd2e7ad_38_flash_fwd_hdim128_bf16_packgqa_sm90_cu_8e232a79_26344cute7productE:
	.zero		1
	.type		_ZN74_INTERNAL_bbd2e7ad_38_flash_fwd_hdim128_bf16_packgqa_sm90_cu_8e232a79_26344cuda3std3__45__cpo3endE,@object
	.size		_ZN74_INTERNAL_bbd2e7ad_38_flash_fwd_hdim128_bf16_packgqa_sm90_cu_8e232a79_26344cuda3std3__45__cpo3endE,(_ZN74_INTERNAL_bbd2e7ad_38_flash_fwd_hdim128_bf16_packgqa_sm90_cu_8e232a79_26344cuda3std3__419piecewise_constructE - _ZN74_INTERNAL_bbd2e7ad_38_flash_fwd_hdim128_bf16_packgqa_sm90_cu_8e232a79_26344cuda3std3__45__cpo3endE)
_ZN74_INTERNAL_bbd2e7ad_38_flash_fwd_hdim128_bf16_packgqa_sm90_cu_8e232a79_26344cuda3std3__45__cpo3endE:
	.zero		1
	.type		_ZN74_INTERNAL_bbd2e7ad_38_flash_fwd_hdim128_bf16_packgqa_sm90_cu_8e232a79_26344cuda3std3__419piecewise_constructE,@object
	.size		_ZN74_INTERNAL_bbd2e7ad_38_flash_fwd_hdim128_bf16_packgqa_sm90_cu_8e232a79_26344cuda3std3__419piecewise_constructE,(_ZN74_INTERNAL_bbd2e7ad_38_flash_fwd_hdim128_bf16_packgqa_sm90_cu_8e232a79_26344cuda3std3__45__cpo4cendE - _ZN74_INTERNAL_bbd2e7ad_38_flash_fwd_hdim128_bf16_packgqa_sm90_cu_8e232a79_26344cuda3std3__419piecewise_constructE)
_ZN74_INTERNAL_bbd2e7ad_38_flash_fwd_hdim128_bf16_packgqa_sm90_cu_8e232a79_26344cuda3std3__419piecewise_constructE:
	.zero		1
	.type		_ZN74_INTERNAL_bbd2e7ad_38_flash_fwd_hdim128_bf16_packgqa_sm90_cu_8e232a79_26344cuda3std3__45__cpo4cendE,@object
	.size		_ZN74_INTERNAL_bbd2e7ad_38_flash_fwd_hdim128_bf16_packgqa_sm90_cu_8e232a79_26344cuda3std3__45__cpo4cendE,(_ZN74_INTERNAL_bbd2e7ad_38_flash_fwd_hdim128_bf16_packgqa_sm90_cu_8e232a79_26344cuda3std6ranges3__45__cpo4swapE - _ZN74_INTERNAL_bbd2e7ad_38_flash_fwd_hdim128_bf16_packgqa_sm90_cu_8e232a79_26344cuda3std3__45__cpo4cendE)
_ZN74_INTERNAL_bbd2e7ad_38_flash_fwd_hdim128_bf16_packgqa_sm90_cu_8e232a79_26344cuda3std3__45__cpo4cendE:
	.zero		1
	.type		_ZN74_INTERNAL_bbd2e7ad_38_flash_fwd_hdim128_bf16_packgqa_sm90_cu_8e232a79_26344cuda3std6ranges3__45__cpo4swapE,@object
	.size		_ZN74_INTERNAL_bbd2e7ad_38_flash_fwd_hdim128_bf16_packgqa_sm90_cu_8e232a79_26344cuda3std6ranges3__45__cpo4swapE,(.L_15 - _ZN74_INTERNAL_bbd2e7ad_38_flash_fwd_hdim128_bf16_packgqa_sm90_cu_8e232a79_26344cuda3std6ranges3__45__cpo4swapE)
_ZN74_INTERNAL_bbd2e7ad_38_flash_fwd_hdim128_bf16_packgqa_sm90_cu_8e232a79_26344cuda3std6ranges3__45__cpo4swapE:
	.zero		1
.L_15:


//--------------------- .nv.shared._ZN7cutlass13device_kernelIN5flash11enable_sm90INS1_16FlashAttnFwdSm90INS1_25CollectiveMainloopFwdSm90ILi2EN4cute5tupleIJNS5_1CILi2EEENS7_ILi1EEES9_EEENS6_IJNS7_ILi128EEENS7_ILi176EEESB_EEELi128ENS_10bfloat16_tEfNS_4arch4Sm90ELb0ELb0ELb0ELb0ELb0ELb0ELb0ELb1ELb1ELb1ELb0ELb0EEENS1_21CollectiveEpilogueFwdINS6_IJSB_SB_SC_EEESA_SE_SG_Li256ELb0ELb1ELb0ELb0EEENS1_29StaticPersistentTileSchedulerILb0EEEEEEEEEvNT_6ParamsE --------------------------
	.section	.nv.shared._ZN7cutlass13device_kernelIN5flash11enable_sm90INS1_16FlashAttnFwdSm90INS1_25CollectiveMainloopFwdSm90ILi2EN4cute5tupleIJNS5_1CILi2EEENS7_ILi1EEES9_EEENS6_IJNS7_ILi128EEENS7_ILi176EEESB_EEELi128ENS_10bfloat16_tEfNS_4arch4Sm90ELb0ELb0ELb0ELb0ELb0ELb0ELb0ELb1ELb1ELb1ELb0ELb0EEENS1_21CollectiveEpilogueFwdINS6_IJSB_SB_SC_EEESA_SE_SG_Li256ELb0ELb1ELb0ELb0EEENS1_29StaticPersistentTileSchedulerILb0EEEEEEEEEvNT_6ParamsE,"aw",@nobits
	.sectionflags	@""
	.align	16
	.zero		1024


//--------------------- .nv.shared._ZN7cutlass13device_kernelIN5flash11enable_sm90INS1_16FlashAttnFwdSm90INS1_25CollectiveMainloopFwdSm90ILi2EN4cute5tupleIJNS5_1CILi1EEES8_S8_EEENS6_IJNS7_ILi128EEENS7_ILi176EEESA_EEELi128ENS_10bfloat16_tEfNS_4arch4Sm90ELb0ELb0ELb0ELb1ELb0ELb0ELb0ELb1ELb1ELb1ELb0ELb0EEENS1_21CollectiveEpilogueFwdINS6_IJSA_SA_SB_EEES9_SD_SF_Li256ELb1ELb1ELb0ELb0EEENS1_36VarlenDynamicPersistentTileSchedulerILi128ELi176ELi256ELi128ELb0ELb1ELb1ELb0ELb1ELb1EEEEEEEEEvNT_6ParamsE --------------------------
	.section	.nv.shared._ZN7cutlass13device_kernelIN5flash11enable_sm90INS1_16FlashAttnFwdSm90INS1_25CollectiveMainloopFwdSm90ILi2EN4cute5tupleIJNS5_1CILi1EEES8_S8_EEENS6_IJNS7_ILi128EEENS7_ILi176EEESA_EEELi128ENS_10bfloat16_tEfNS_4arch4Sm90ELb0ELb0ELb0ELb1ELb0ELb0ELb0ELb1ELb1ELb1ELb0ELb0EEENS1_21CollectiveEpilogueFwdINS6_IJSA_SA_SB_EEES9_SD_SF_Li256ELb1ELb1ELb0ELb0EEENS1_36VarlenDynamicPersistentTileSchedulerILi128ELi176ELi256ELi128ELb0ELb1ELb1ELb0ELb1ELb1EEEEEEEEEvNT_6ParamsE,"aw",@nobits
	.sectionflags	@""
	.align	16
	.zero		1024


//--------------------- .nv.shared._ZN7cutlass13device_kernelIN5flash11enable_sm90INS1_16FlashAttnFwdSm90INS1_25CollectiveMainloopFwdSm90ILi2EN4cute5tupleIJNS5_1CILi1EEES8_S8_EEENS6_IJNS7_ILi128EEENS7_ILi176EEESA_EEELi128ENS_10bfloat16_tEfNS_4arch4Sm90ELb0ELb0ELb0ELb1ELb0ELb1ELb0ELb1ELb1ELb1ELb0ELb0EEENS1_21CollectiveEpilogueFwdINS6_IJSA_SA_SB_EEES9_SD_SF_Li256ELb1ELb1ELb0ELb0EEENS1_36VarlenDynamicPersistentTileSchedulerILi128ELi176ELi256ELi128ELb0ELb1ELb1ELb0ELb1ELb1EEEEEEEEEvNT_6ParamsE --------------------------
	.section	.nv.shared._ZN7cutlass13device_kernelIN5flash11enable_sm90INS1_16FlashAttnFwdSm90INS1_25CollectiveMainloopFwdSm90ILi2EN4cute5tupleIJNS5_1CILi1EEES8_S8_EEENS6_IJNS7_ILi128EEENS7_ILi176EEESA_EEELi128ENS_10bfloat16_tEfNS_4arch4Sm90ELb0ELb0ELb0ELb1ELb0ELb1ELb0ELb1ELb1ELb1ELb0ELb0EEENS1_21CollectiveEpilogueFwdINS6_IJSA_SA_SB_EEES9_SD_SF_Li256ELb1ELb1ELb0ELb0EEENS1_36VarlenDynamicPersistentTileSchedulerILi128ELi176ELi256ELi128ELb0ELb1ELb1ELb0ELb1ELb1EEEEEEEEEvNT_6ParamsE,"aw",@nobits
	.sectionflags	@""
	.align	16
	.zero		1024


//--------------------- .nv.shared._ZN7cutlass13device_kernelIN5flash11enable_sm90INS1_16FlashAttnFwdSm90INS1_25CollectiveMainloopFwdSm90ILi2EN4cute5tupleIJNS5_1CILi1EEES8_S8_EEENS6_IJNS7_ILi128EEESA_SA_EEELi128ENS_10bfloat16_tEfNS_4arch4Sm90ELb0ELb1ELb0ELb0ELb0ELb0ELb0ELb1ELb1ELb1ELb0ELb0EEENS1_21CollectiveEpilogueFwdISB_S9_SC_SE_Li256ELb0ELb1ELb0ELb0EEENS1_30DynamicPersistentTileSchedulerILi256ELi128ELb0ELb1ELb1EEEEEEEEEvNT_6ParamsE --------------------------
	.section	.nv.shared._ZN7cutlass13device_kernelIN5flash11enable_sm90INS1_16FlashAttnFwdSm90INS1_25CollectiveMainloopFwdSm90ILi2EN4cute5tupleIJNS5_1CILi1EEES8_S8_EEENS6_IJNS7_ILi128EEESA_SA_EEELi128ENS_10bfloat16_tEfNS_4arch4Sm90ELb0ELb1ELb0ELb0ELb0ELb0ELb0ELb1ELb1ELb1ELb0ELb0EEENS1_21CollectiveEpilogueFwdISB_S9_SC_SE_Li256ELb0ELb1ELb0ELb0EEENS1_30DynamicPersistentTileSchedulerILi256ELi128ELb0ELb1ELb1EEEEEEEEEvNT_6ParamsE,"aw",@nobits
	.sectionflags	@""
	.align	16
	.zero		1024


//--------------------- .nv.shared._ZN7cutlass13device_kernelIN5flash11enable_sm90INS1_16FlashAttnFwdSm90INS1_25CollectiveMainloopFwdSm90ILi2EN4cute5tupleIJNS5_1CILi1EEES8_S8_EEENS6_IJNS7_ILi128EEESA_SA_EEELi128ENS_10bfloat16_tEfNS_4arch4Sm90ELb0ELb1ELb0ELb1ELb0ELb0ELb0ELb1ELb1ELb1ELb0ELb0EEENS1_21CollectiveEpilogueFwdISB_S9_SC_SE_Li256ELb1ELb1ELb0ELb0EEENS1_36VarlenDynamicPersistentTileSchedulerILi128ELi128ELi256ELi128ELb0ELb1ELb1ELb1ELb0ELb1EEEEEEEEEvNT_6ParamsE --------------------------
	.section	.nv.shared._ZN7cutlass13device_kernelIN5flash11enable_sm90INS1_16FlashAttnFwdSm90INS1_25CollectiveMainloopFwdSm90ILi2EN4cute5tupleIJNS5_1CILi1EEES8_S8_EEENS6_IJNS7_ILi128EEESA_SA_EEELi128ENS_10bfloat16_tEfNS_4arch4Sm90ELb0ELb1ELb0ELb1ELb0ELb0ELb0ELb1ELb1ELb1ELb0ELb0EEENS1_21CollectiveEpilogueFwdISB_S9_SC_SE_Li256ELb1ELb1ELb0ELb0EEENS1_36VarlenDynamicPersistentTileSchedulerILi128ELi128ELi256ELi128ELb0ELb1ELb1ELb1ELb0ELb1EEEEEEEEEvNT_6ParamsE,"aw",@nobits
	.sectionflags	@""
	.align	16
	.zero		1024


//--------------------- .nv.shared._ZN7cutlass13device_kernelIN5flash11enable_sm90INS1_16FlashAttnFwdSm90INS1_25CollectiveMainloopFwdSm90ILi2EN4cute5tupleIJNS5_1CILi1EEES8_S8_EEENS6_IJNS7_ILi128EEESA_SA_EEELi128ENS_10bfloat16_tEfNS_4arch4Sm90ELb0ELb1ELb0ELb1ELb0ELb1ELb0ELb1ELb1ELb1ELb0ELb0EEENS1_21CollectiveEpilogueFwdISB_S9_SC_SE_Li256ELb1ELb1ELb0ELb0EEENS1_36VarlenDynamicPersistentTileSchedulerILi128ELi128ELi256ELi128ELb0ELb1ELb1ELb1ELb0ELb1EEEEEEEEEvNT_6ParamsE --------------------------
	.section	.nv.shared._ZN7cutlass13device_kernelIN5flash11enable_sm90INS1_16FlashAttnFwdSm90INS1_25CollectiveMainloopFwdSm90ILi2EN4cute5tupleIJNS5_1CILi1EEES8_S8_EEENS6_IJNS7_ILi128EEESA_SA_EEELi128ENS_10bfloat16_tEfNS_4arch4Sm90ELb0ELb1ELb0ELb1ELb0ELb1ELb0ELb1ELb1ELb1ELb0ELb0EEENS1_21CollectiveEpilogueFwdISB_S9_SC_SE_Li256ELb1ELb1ELb0ELb0EEENS1_36VarlenDynamicPersistentTileSchedulerILi128ELi128ELi256ELi128ELb0ELb1ELb1ELb1ELb0ELb1EEEEEEEEEvNT_6ParamsE,"aw",@nobits
	.sectionflags	@""
	.align	16
	.zero		1024


//--------------------- .nv.shared._ZN7cutlass13device_kernelIN5flash11enable_sm90INS1_16FlashAttnFwdSm90INS1_25CollectiveMainloopFwdSm90ILi2EN4cute5tupleIJNS5_1CILi1EEES8_S8_EEENS6_IJNS7_ILi128EEESA_SA_EEELi128ENS_10bfloat16_tEfNS_4arch4Sm90ELb1ELb0ELb0ELb0ELb0ELb0ELb0ELb1ELb1ELb1ELb0ELb0EEENS1_21CollectiveEpilogueFwdISB_S9_SC_SE_Li256ELb0ELb1ELb0ELb0EEENS1_30DynamicPersistentTileSchedulerILi256ELi128ELb0ELb1ELb1EEEEEEEEEvNT_6ParamsE --------------------------
	.section	.nv.shared._ZN7cutlass13device_kernelIN5flash11enable_sm90INS1_16FlashAttnFwdSm90INS1_25CollectiveMainloopFwdSm90ILi2EN4cute5tupleIJNS5_1CILi1EEES8_S8_EEENS6_IJNS7_ILi128EEESA_SA_EEELi128ENS_10bfloat16_tEfNS_4arch4Sm90ELb1ELb0ELb0ELb0ELb0ELb0ELb0ELb1ELb1ELb1ELb0ELb0EEENS1_21CollectiveEpilogueFwdISB_S9_SC_SE_Li256ELb0ELb1ELb0ELb0EEENS1_30DynamicPersistentTileSchedulerILi256ELi128ELb0ELb1ELb1EEEEEEEEEvNT_6ParamsE,"aw",@nobits
	.sectionflags	@""
	.align	16
	.zero		1024


//--------------------- .nv.shared._ZN7cutlass13device_kernelIN5flash11enable_sm90INS1_16FlashAttnFwdSm90INS1_25CollectiveMainloopFwdSm90ILi2EN4cute5tupleIJNS5_1CILi1EEES8_S8_EEENS6_IJNS7_ILi128EEESA_SA_EEELi128ENS_10bfloat16_tEfNS_4arch4Sm90ELb1ELb0ELb0ELb1ELb0ELb0ELb0ELb1ELb1ELb1ELb0ELb0EEENS1_21CollectiveEpilogueFwdISB_S9_SC_SE_Li256ELb1ELb1ELb0ELb0EEENS1_36VarlenDynamicPersistentTileSchedulerILi128ELi128ELi256ELi128ELb0ELb1ELb1ELb1ELb1ELb1EEEEEEEEEvNT_6ParamsE --------------------------
	.section	.nv.shared._ZN7cutlass13device_kernelIN5flash11enable_sm90INS1_16FlashAttnFwdSm90INS1_25CollectiveMainloopFwdSm90ILi2EN4cute5tupleIJNS5_1CILi1EEES8_S8_EEENS6_IJNS7_ILi128EEESA_SA_EEELi128ENS_10bfloat16_tEfNS_4arch4Sm90ELb1ELb0ELb0ELb1ELb0ELb0ELb0ELb1ELb1ELb1ELb0ELb0EEENS1_21CollectiveEpilogueFwdISB_S9_SC_SE_Li256ELb1ELb1ELb0ELb0EEENS1_36VarlenDynamicPersistentTileSchedulerILi128ELi128ELi256ELi128ELb0ELb1ELb1ELb1ELb1ELb1EEEEEEEEEvNT_6ParamsE,"aw",@nobits
	.sectionflags	@""
	.align	16
	.zero		1024


//--------------------- .nv.shared._ZN7cutlass13device_kernelIN5flash11enable_sm90INS1_16FlashAttnFwdSm90INS1_25CollectiveMainloopFwdSm90ILi2EN4cute5tupleIJNS5_1CILi1EEES8_S8_EEENS6_IJNS7_ILi128EEESA_SA_EEELi128ENS_10bfloat16_tEfNS_4arch4Sm90ELb1ELb0ELb0ELb1ELb0ELb1ELb0ELb1ELb1ELb1ELb0ELb0EEENS1_21CollectiveEpilogueFwdISB_S9_SC_SE_Li256ELb1ELb1ELb0ELb0EEENS1_36VarlenDynamicPersistentTileSchedulerILi128ELi128ELi256ELi128ELb0ELb1ELb1ELb1ELb1ELb1EEEEEEEEEvNT_6ParamsE --------------------------
	.section	.nv.shared._ZN7cutlass13device_kernelIN5flash11enable_sm90INS1_16FlashAttnFwdSm90INS1_25CollectiveMainloopFwdSm90ILi2EN4cute5tupleIJNS5_1CILi1EEES8_S8_EEENS6_IJNS7_ILi128EEESA_SA_EEELi128ENS_10bfloat16_tEfNS_4arch4Sm90ELb1ELb0ELb0ELb1ELb0ELb1ELb0ELb1ELb1ELb1ELb0ELb0EEENS1_21CollectiveEpilogueFwdISB_S9_SC_SE_Li256ELb1ELb1ELb0ELb0EEENS1_36VarlenDynamicPersistentTileSchedulerILi128ELi128ELi256ELi128ELb0ELb1ELb1ELb1ELb1ELb1EEEEEEEEEvNT_6ParamsE,"aw",@nobits
	.sectionflags	@""
	.align	16
	.zero		1024


//--------------------- .nv.constant0._ZN7cutlass13device_kernelIN5flash11enable_sm90INS1_16FlashAttnFwdSm90INS1_25CollectiveMainloopFwdSm90ILi2EN4cute5tupleIJNS5_1CILi1EEES8_S8_EEENS6_IJNS7_ILi128EEENS7_ILi176EEESA_EEELi128ENS_10bfloat16_tEfNS_4arch4Sm90ELb0ELb0ELb0ELb0ELb0ELb0ELb0ELb1ELb1ELb1ELb0ELb0EEENS1_21CollectiveEpilogueFwdINS6_IJSA_SA_SB_EEES9_SD_SF_Li256ELb0ELb1ELb0ELb0EEENS1_29StaticPersistentTileSchedulerILb0EEEEEEEEEvNT_6ParamsE --------------------------
	.section	.nv.constant0._ZN7cutlass13device_kernelIN5flash11enable_sm90INS1_16FlashAttnFwdSm90INS1_25CollectiveMainloopFwdSm90ILi2EN4cute5tupleIJNS5_1CILi1EEES8_S8_EEENS6_IJNS7_ILi128EEENS7_ILi176EEESA_EEELi128ENS_10bfloat16_tEfNS_4arch4Sm90ELb0ELb0ELb0ELb0ELb0ELb0ELb0ELb1ELb1ELb1ELb0ELb0EEENS1_21CollectiveEpilogueFwdINS6_IJSA_SA_SB_EEES9_SD_SF_Li256ELb0ELb1ELb0ELb0EEENS1_29StaticPersistentTileSchedulerILb0EEEEEEEEEvNT_6ParamsE,"a",@progbits
	.sectionflags	@""
	.align	4
.nv.constant0._ZN7cutlass13device_kernelIN5flash11enable_sm90INS1_16FlashAttnFwdSm90INS1_25CollectiveMainloopFwdSm90ILi2EN4cute5tupleIJNS5_1CILi1EEES8_S8_EEENS6_IJNS7_ILi128EEENS7_ILi176EEESA_EEELi128ENS_10bfloat16_tEfNS_4arch4Sm90ELb0ELb0ELb0ELb0ELb0ELb0ELb0ELb1ELb1ELb1ELb0ELb0EEENS1_21CollectiveEpilogueFwdINS6_IJSA_SA_SB_EEES9_SD_SF_Li256ELb0ELb1ELb0ELb0EEENS1_29StaticPersistentTileSchedulerILb0EEEEEEEEEvNT_6ParamsE:
	.zero		3200


//--------------------- .nv.constant0._ZN7cutlass13device_kernelIN5flash11enable_sm90INS1_16FlashAttnFwdSm90INS1_25CollectiveMainloopFwdSm90ILi2EN4cute5tupleIJNS5_1CILi2EEENS7_ILi1EEES9_EEENS6_IJNS7_ILi128EEENS7_ILi176EEESB_EEELi128ENS_10bfloat16_tEfNS_4arch4Sm90ELb0ELb0ELb0ELb0ELb0ELb0ELb0ELb1ELb1ELb1ELb0ELb0EEENS1_21CollectiveEpilogueFwdINS6_IJSB_SB_SC_EEESA_SE_SG_Li256ELb0ELb1ELb0ELb0EEENS1_29StaticPersistentTileSchedulerILb0EEEEEEEEEvNT_6ParamsE --------------------------
	.section	.nv.constant0._ZN7cutlass13device_kernelIN5flash11enable_sm90INS1_16FlashAttnFwdSm90INS1_25CollectiveMainloopFwdSm90ILi2EN4cute5tupleIJNS5_1CILi2EEENS7_ILi1EEES9_EEENS6_IJNS7_ILi128EEENS7_ILi176EEESB_EEELi128ENS_10bfloat16_tEfNS_4arch4Sm90ELb0ELb0ELb0ELb0ELb0ELb0ELb0ELb1ELb1ELb1ELb0ELb0EEENS1_21CollectiveEpilogueFwdINS6_IJSB_SB_SC_EEESA_SE_SG_Li256ELb0ELb1ELb0ELb0EEENS1_29StaticPersistentTileSchedulerILb0EEEEEEEEEvNT_6ParamsE,"a",@progbits
	.sectionflags	@""
	.align	4
.nv.constant0._ZN7cutlass13device_kernelIN5flash11enable_sm90INS1_16FlashAttnFwdSm90INS1_25CollectiveMainloopFwdSm90ILi2EN4cute5tupleIJNS5_1CILi2EEENS7_ILi1EEES9_EEENS6_IJNS7_ILi128EEENS7_ILi176EEESB_EEELi128ENS_10bfloat16_tEfNS_4arch4Sm90ELb0ELb0ELb0ELb0ELb0ELb0ELb0ELb1ELb1ELb1ELb0ELb0EEENS1_21CollectiveEpilogueFwdINS6_IJSB_SB_SC_EEESA_SE_SG_Li256ELb0ELb1ELb0ELb0EEENS1_29StaticPersistentTileSchedulerILb0EEEEEEEEEvNT_6ParamsE:
	.zero		3200


//--------------------- .nv.constant0._ZN7cutlass13device_kernelIN5flash11enable_sm90INS1_16FlashAttnFwdSm90INS1_25CollectiveMainloopFwdSm90ILi2EN4cute5tupleIJNS5_1CILi1EEES8_S8_EEENS6_IJNS7_ILi128EEENS7_ILi176EEESA_EEELi128ENS_10bfloat16_tEfNS_4arch4Sm90ELb0ELb0ELb0ELb1ELb0ELb0ELb0ELb1ELb1ELb1ELb0ELb0EEENS1_21CollectiveEpilogueFwdINS6_IJSA_SA_SB_EEES9_SD_SF_Li256ELb1ELb1ELb0ELb0EEENS1_36VarlenDynamicPersistentTileSchedulerILi128ELi176ELi256ELi128ELb0ELb1ELb1ELb0ELb1ELb1EEEEEEEEEvNT_6ParamsE --------------------------
	.section	.nv.constant0._ZN7cutlass13device_kernelIN5flash11enable_sm90INS1_16FlashAttnFwdSm90INS1_25CollectiveMainloopFwdSm90ILi2EN4cute5tupleIJNS5_1CILi1EEES8_S8_EEENS6_IJNS7_ILi128EEENS7_ILi176EEESA_EEELi128ENS_10bfloat16_tEfNS_4arch4Sm90ELb0ELb0ELb0ELb1ELb0ELb0ELb0ELb1ELb1ELb1ELb0ELb0EEENS1_21CollectiveEpilogueFwdINS6_IJSA_SA_SB_EEES9_SD_SF_Li256ELb1ELb1ELb0ELb0EEENS1_36VarlenDynamicPersistentTileSchedulerILi128ELi176ELi256ELi128ELb0ELb1ELb1ELb0ELb1ELb1EEEEEEEEEvNT_6ParamsE,"a",@progbits
	.sectionflags	@""
	.align	4
.nv.constant0._ZN7cutlass13device_kernelIN5flash11enable_sm90INS1_16FlashAttnFwdSm90INS1_25CollectiveMainloopFwdSm90ILi2EN4cute5tupleIJNS5_1CILi1EEES8_S8_EEENS6_IJNS7_ILi128EEENS7_ILi176EEESA_EEELi128ENS_10bfloat16_tEfNS_4arch4Sm90ELb0ELb0ELb0ELb1ELb0ELb0ELb0ELb1ELb1ELb1ELb0ELb0EEENS1_21CollectiveEpilogueFwdINS6_IJSA_SA_SB_EEES9_SD_SF_Li256ELb1ELb1ELb0ELb0EEENS1_36VarlenDynamicPersistentTileSchedulerILi128ELi176ELi256ELi128ELb0ELb1ELb1ELb0ELb1ELb1EEEEEEEEEvNT_6ParamsE:
	.zero		3328


//--------------------- .nv.constant0._ZN7cutlass13device_kernelIN5flash11enable_sm90INS1_16FlashAttnFwdSm90INS1_25CollectiveMainloopFwdSm90ILi2EN4cute5tupleIJNS5_1CILi1EEES8_S8_EEENS6_IJNS7_ILi128EEENS7_ILi176EEESA_EEELi128ENS_10bfloat16_tEfNS_4arch4Sm90ELb0ELb0ELb0ELb1ELb0ELb1ELb0ELb1ELb1ELb1ELb0ELb0EEENS1_21CollectiveEpilogueFwdINS6_IJSA_SA_SB_EEES9_SD_SF_Li256ELb1ELb1ELb0ELb0EEENS1_36VarlenDynamicPersistentTileSchedulerILi128ELi176ELi256ELi128ELb0ELb1ELb1ELb0ELb1ELb1EEEEEEEEEvNT_6ParamsE --------------------------
	.section	.nv.constant0._ZN7cutlass13device_kernelIN5flash11enable_sm90INS1_16FlashAttnFwdSm90INS1_25CollectiveMainloopFwdSm90ILi2EN4cute5tupleIJNS5_1CILi1EEES8_S8_EEENS6_IJNS7_ILi128EEENS7_ILi176EEESA_EEELi128ENS_10bfloat16_tEfNS_4arch4Sm90ELb0ELb0ELb0ELb1ELb0ELb1ELb0ELb1ELb1ELb1ELb0ELb0EEENS1_21CollectiveEpilogueFwdINS6_IJSA_SA_SB_EEES9_SD_SF_Li256ELb1ELb1ELb0ELb0EEENS1_36VarlenDynamicPersistentTileSchedulerILi128ELi176ELi256ELi128ELb0ELb1ELb1ELb0ELb1ELb1EEEEEEEEEvNT_6ParamsE,"a",@progbits
	.sectionflags	@""
	.align	4
.nv.constant0._ZN7cutlass13device_kernelIN5flash11enable_sm90INS1_16FlashAttnFwdSm90INS1_25CollectiveMainloopFwdSm90ILi2EN4cute5tupleIJNS5_1CILi1EEES8_S8_EEENS6_IJNS7_ILi128EEENS7_ILi176EEESA_EEELi128ENS_10bfloat16_tEfNS_4arch4Sm90ELb0ELb0ELb0ELb1ELb0ELb1ELb0ELb1ELb1ELb1ELb0ELb0EEENS1_21CollectiveEpilogueFwdINS6_IJSA_SA_SB_EEES9_SD_SF_Li256ELb1ELb1ELb0ELb0EEENS1_36VarlenDynamicPersistentTileSchedulerILi128ELi176ELi256ELi128ELb0ELb1ELb1ELb0ELb1ELb1EEEEEEEEEvNT_6ParamsE:
	.zero		3328


//--------------------- .nv.constant0._ZN7cutlass13device_kernelIN5flash11enable_sm90INS1_16FlashAttnFwdSm90INS1_25CollectiveMainloopFwdSm90ILi2EN4cute5tupleIJNS5_1CILi1EEES8_S8_EEENS6_IJNS7_ILi128EEESA_SA_EEELi128ENS_10bfloat16_tEfNS_4arch4Sm90ELb0ELb1ELb0ELb0ELb0ELb0ELb0ELb1ELb1ELb1ELb0ELb0EEENS1_21CollectiveEpilogueFwdISB_S9_SC_SE_Li256ELb0ELb1ELb0ELb0EEENS1_30DynamicPersistentTileSchedulerILi256ELi128ELb0ELb1ELb1EEEEEEEEEvNT_6ParamsE --------------------------
	.section	.nv.constant0._ZN7cutlass13device_kernelIN5flash11enable_sm90INS1_16FlashAttnFwdSm90INS1_25CollectiveMainloopFwdSm90ILi2EN4cute5tupleIJNS5_1CILi1EEES8_S8_EEENS6_IJNS7_ILi128EEESA_SA_EEELi128ENS_10bfloat16_tEfNS_4arch4Sm90ELb0ELb1ELb0ELb0ELb0ELb0ELb0ELb1ELb1ELb1ELb0ELb0EEENS1_21CollectiveEpilogueFwdISB_S9_SC_SE_Li256ELb0ELb1ELb0ELb0EEENS1_30DynamicPersistentTileSchedulerILi256ELi128ELb0ELb1ELb1EEEEEEEEEvNT_6ParamsE,"a",@progbits
	.sectionflags	@""
	.align	4
.nv.constant0._ZN7cutlass13device_kernelIN5flash11enable_sm90INS1_16FlashAttnFwdSm90INS1_25CollectiveMainloopFwdSm90ILi2EN4cute5tupleIJNS5_1CILi1EEES8_S8_EEENS6_IJNS7_ILi128EEESA_SA_EEELi128ENS_10bfloat16_tEfNS_4arch4Sm90ELb0ELb1ELb0ELb0ELb0ELb0ELb0ELb1ELb1ELb1ELb0ELb0EEENS1_21CollectiveEpilogueFwdISB_S9_SC_SE_Li256ELb0ELb1ELb0ELb0EEENS1_30DynamicPersistentTileSchedulerILi256ELi128ELb0ELb1ELb1EEEEEEEEEvNT_6ParamsE:
	.zero		3328


//--------------------- .nv.constant0._ZN7cutlass13device_kernelIN5flash11enable_sm90INS1_16FlashAttnFwdSm90INS1_25CollectiveMainloopFwdSm90ILi2EN4cute5tupleIJNS5_1CILi1EEES8_S8_EEENS6_IJNS7_ILi128EEESA_SA_EEELi128ENS_10bfloat16_tEfNS_4arch4Sm90ELb0ELb1ELb0ELb1ELb0ELb0ELb0ELb1ELb1ELb1ELb0ELb0EEENS1_21CollectiveEpilogueFwdISB_S9_SC_SE_Li256ELb1ELb1ELb0ELb0EEENS1_36VarlenDynamicPersistentTileSchedulerILi128ELi128ELi256ELi128ELb0ELb1ELb1ELb1ELb0ELb1EEEEEEEEEvNT_6ParamsE --------------------------
	.section	.nv.constant0._ZN7cutlass13device_kernelIN5flash11enable_sm90INS1_16FlashAttnFwdSm90INS1_25CollectiveMainloopFwdSm90ILi2EN4cute5tupleIJNS5_1CILi1EEES8_S8_EEENS6_IJNS7_ILi128EEESA_SA_EEELi128ENS_10bfloat16_tEfNS_4arch4Sm90ELb0ELb1ELb0ELb1ELb0ELb0ELb0ELb1ELb1ELb1ELb0ELb0EEENS1_21CollectiveEpilogueFwdISB_S9_SC_SE_Li256ELb1ELb1ELb0ELb0EEENS1_36VarlenDynamicPersistentTileSchedulerILi128ELi128ELi256ELi128ELb0ELb1ELb1ELb1ELb0ELb1EEEEEEEEEvNT_6ParamsE,"a",@progbits
	.sectionflags	@""
	.align	4
.nv.constant0._ZN7cutlass13device_kernelIN5flash11enable_sm90INS1_16FlashAttnFwdSm90INS1_25CollectiveMainloopFwdSm90ILi2EN4cute5tupleIJNS5_1CILi1EEES8_S8_EEENS6_IJNS7_ILi128EEESA_SA_EEELi128ENS_10bfloat16_tEfNS_4arch4Sm90ELb0ELb1ELb0ELb1ELb0ELb0ELb0ELb1ELb1ELb1ELb0ELb0EEENS1_21CollectiveEpilogueFwdISB_S9_SC_SE_Li256ELb1ELb1ELb0ELb0EEENS1_36VarlenDynamicPersistentTileSchedulerILi128ELi128ELi256ELi128ELb0ELb1ELb1ELb1ELb0ELb1EEEEEEEEEvNT_6ParamsE:
	.zero		3328


//--------------------- .nv.constant0._ZN7cutlass13device_kernelIN5flash11enable_sm90INS1_16FlashAttnFwdSm90INS1_25CollectiveMainloopFwdSm90ILi2EN4cute5tupleIJNS5_1CILi1EEES8_S8_EEENS6_IJNS7_ILi128EEESA_SA_EEELi128ENS_10bfloat16_tEfNS_4arch4Sm90ELb0ELb1ELb0ELb1ELb0ELb1ELb0ELb1ELb1ELb1ELb0ELb0EEENS1_21CollectiveEpilogueFwdISB_S9_SC_SE_Li256ELb1ELb1ELb0ELb0EEENS1_36VarlenDynamicPersistentTileSchedulerILi128ELi128ELi256ELi128ELb0ELb1ELb1ELb1ELb0ELb1EEEEEEEEEvNT_6ParamsE --------------------------
	.section	.nv.constant0._ZN7cutlass13device_kernelIN5flash11enable_sm90INS1_16FlashAttnFwdSm90INS1_25CollectiveMainloopFwdSm90ILi2EN4cute5tupleIJNS5_1CILi1EEES8_S8_EEENS6_IJNS7_ILi128EEESA_SA_EEELi128ENS_10bfloat16_tEfNS_4arch4Sm90ELb0ELb1ELb0ELb1ELb0ELb1ELb0ELb1ELb1ELb1ELb0ELb0EEENS1_21CollectiveEpilogueFwdISB_S9_SC_SE_Li256ELb1ELb1ELb0ELb0EEENS1_36VarlenDynamicPersistentTileSchedulerILi128ELi128ELi256ELi128ELb0ELb1ELb1ELb1ELb0ELb1EEEEEEEEEvNT_6ParamsE,"a",@progbits
	.sectionflags	@""
	.align	4
.nv.constant0._ZN7cutlass13device_kernelIN5flash11enable_sm90INS1_16FlashAttnFwdSm90INS1_25CollectiveMainloopFwdSm90ILi2EN4cute5tupleIJNS5_1CILi1EEES8_S8_EEENS6_IJNS7_ILi128EEESA_SA_EEELi128ENS_10bfloat16_tEfNS_4arch4Sm90ELb0ELb1ELb0ELb1ELb0ELb1ELb0ELb1ELb1ELb1ELb0ELb0EEENS1_21CollectiveEpilogueFwdISB_S9_SC_SE_Li256ELb1ELb1ELb0ELb0EEENS1_36VarlenDynamicPersistentTileSchedulerILi128ELi128ELi256ELi128ELb0ELb1ELb1ELb1ELb0ELb1EEEEEEEEEvNT_6ParamsE:
	.zero		3328


//--------------------- .nv.constant0._ZN7cutlass13device_kernelIN5flash11enable_sm90INS1_16FlashAttnFwdSm90INS1_25CollectiveMainloopFwdSm90ILi2EN4cute5tupleIJNS5_1CILi1EEES8_S8_EEENS6_IJNS7_ILi128EEESA_SA_EEELi128ENS_10bfloat16_tEfNS_4arch4Sm90ELb1ELb0ELb0ELb0ELb0ELb0ELb0ELb1ELb1ELb1ELb0ELb0EEENS1_21CollectiveEpilogueFwdISB_S9_SC_SE_Li256ELb0ELb1ELb0ELb0EEENS1_30DynamicPersistentTileSchedulerILi256ELi128ELb0ELb1ELb1EEEEEEEEEvNT_6ParamsE --------------------------
	.section	.nv.constant0._ZN7cutlass13device_kernelIN5flash11enable_sm90INS1_16FlashAttnFwdSm90INS1_25CollectiveMainloopFwdSm90ILi2EN4cute5tupleIJNS5_1CILi1EEES8_S8_EEENS6_IJNS7_ILi128EEESA_SA_EEELi128ENS_10bfloat16_tEfNS_4arch4Sm90ELb1ELb0ELb0ELb0ELb0ELb0ELb0ELb1ELb1ELb1ELb0ELb0EEENS1_21CollectiveEpilogueFwdISB_S9_SC_SE_Li256ELb0ELb1ELb0ELb0EEENS1_30DynamicPersistentTileSchedulerILi256ELi128ELb0ELb1ELb1EEEEEEEEEvNT_6ParamsE,"a",@progbits
	.sectionflags	@""
	.align	4
.nv.constant0._ZN7cutlass13device_kernelIN5flash11enable_sm90INS1_16FlashAttnFwdSm90INS1_25CollectiveMainloopFwdSm90ILi2EN4cute5tupleIJNS5_1CILi1EEES8_S8_EEENS6_IJNS7_ILi128EEESA_SA_EEELi128ENS_10bfloat16_tEfNS_4arch4Sm90ELb1ELb0ELb0ELb0ELb0ELb0ELb0ELb1ELb1ELb1ELb0ELb0EEENS1_21CollectiveEpilogueFwdISB_S9_SC_SE_Li256ELb0ELb1ELb0ELb0EEENS1_30DynamicPersistentTileSchedulerILi256ELi128ELb0ELb1ELb1EEEEEEEEEvNT_6ParamsE:
	.zero		3328


//--------------------- .nv.constant0._ZN7cutlass13device_kernelIN5flash11enable_sm90INS1_16FlashAttnFwdSm90INS1_25CollectiveMainloopFwdSm90ILi2EN4cute5tupleIJNS5_1CILi1EEES8_S8_EEENS6_IJNS7_ILi128EEESA_SA_EEELi128ENS_10bfloat16_tEfNS_4arch4Sm90ELb1ELb0ELb0ELb1ELb0ELb0ELb0ELb1ELb1ELb1ELb0ELb0EEENS1_21CollectiveEpilogueFwdISB_S9_SC_SE_Li256ELb1ELb1ELb0ELb0EEENS1_36VarlenDynamicPersistentTileSchedulerILi128ELi128ELi256ELi128ELb0ELb1ELb1ELb1ELb1ELb1EEEEEEEEEvNT_6ParamsE --------------------------
	.section	.nv.constant0._ZN7cutlass13device_kernelIN5flash11enable_sm90INS1_16FlashAttnFwdSm90INS1_25CollectiveMainloopFwdSm90ILi2EN4cute5tupleIJNS5_1CILi1EEES8_S8_EEENS6_IJNS7_ILi128EEESA_SA_EEELi128ENS_10bfloat16_tEfNS_4arch4Sm90ELb1ELb0ELb0ELb1ELb0ELb0ELb0ELb1ELb1ELb1ELb0ELb0EEENS1_21CollectiveEpilogueFwdISB_S9_SC_SE_Li256ELb1ELb1ELb0ELb0EEENS1_36VarlenDynamicPersistentTileSchedulerILi128ELi128ELi256ELi128ELb0ELb1ELb1ELb1ELb1ELb1EEEEEEEEEvNT_6ParamsE,"a",@progbits
	.sectionflags	@""
	.align	4
.nv.constant0._ZN7cutlass13device_kernelIN5flash11enable_sm90INS1_16FlashAttnFwdSm90INS1_25CollectiveMainloopFwdSm90ILi2EN4cute5tupleIJNS5_1CILi1EEES8_S8_EEENS6_IJNS7_ILi128EEESA_SA_EEELi128ENS_10bfloat16_tEfNS_4arch4Sm90ELb1ELb0ELb0ELb1ELb0ELb0ELb0ELb1ELb1ELb1ELb0ELb0EEENS1_21CollectiveEpilogueFwdISB_S9_SC_SE_Li256ELb1ELb1ELb0ELb0EEENS1_36VarlenDynamicPersistentTileSchedulerILi128ELi128ELi256ELi128ELb0ELb1ELb1ELb1ELb1ELb1EEEEEEEEEvNT_6ParamsE:
	.zero		3328


//--------------------- .nv.constant0._ZN7cutlass13device_kernelIN5flash11enable_sm90INS1_16FlashAttnFwdSm90INS1_25CollectiveMainloopFwdSm90ILi2EN4cute5tupleIJNS5_1CILi1EEES8_S8_EEENS6_IJNS7_ILi128EEESA_SA_EEELi128ENS_10bfloat16_tEfNS_4arch4Sm90ELb1ELb0ELb0ELb1ELb0ELb1ELb0ELb1ELb1ELb1ELb0ELb0EEENS1_21CollectiveEpilogueFwdISB_S9_SC_SE_Li256ELb1ELb1ELb0ELb0EEENS1_36VarlenDynamicPersistentTileSchedulerILi128ELi128ELi256ELi128ELb0ELb1ELb1ELb1ELb1ELb1EEEEEEEEEvNT_6ParamsE --------------------------
	.section	.nv.constant0._ZN7cutlass13device_kernelIN5flash11enable_sm90INS1_16FlashAttnFwdSm90INS1_25CollectiveMainloopFwdSm90ILi2EN4cute5tupleIJNS5_1CILi1EEES8_S8_EEENS6_IJNS7_ILi128EEESA_SA_EEELi128ENS_10bfloat16_tEfNS_4arch4Sm90ELb1ELb0ELb0ELb1ELb0ELb1ELb0ELb1ELb1ELb1ELb0ELb0EEENS1_21CollectiveEpilogueFwdISB_S9_SC_SE_Li256ELb1ELb1ELb0ELb0EEENS1_36VarlenDynamicPersistentTileSchedulerILi128ELi128ELi256ELi128ELb0ELb1ELb1ELb1ELb1ELb1EEEEEEEEEvNT_6ParamsE,"a",@progbits
	.sectionflags	@""
	.align	4
.nv.constant0._ZN7cutlass13device_kernelIN5flash11enable_sm90INS1_16FlashAttnFwdSm90INS1_25CollectiveMainloopFwdSm90ILi2EN4cute5tupleIJNS5_1CILi1EEES8_S8_EEENS6_IJNS7_ILi128EEESA_SA_EEELi128ENS_10bfloat16_tEfNS_4arch4Sm90ELb1ELb0ELb0ELb1ELb0ELb1ELb0ELb1ELb1ELb1ELb0ELb0EEENS1_21CollectiveEpilogueFwdISB_S9_SC_SE_Li256ELb1ELb1ELb0ELb0EEENS1_36VarlenDynamicPersistentTileSchedulerILi128ELi128ELi256ELi128ELb0ELb1ELb1ELb1ELb1ELb1EEEEEEEEEvNT_6ParamsE:
	.zero		3328


//--------------------- SYMBOLS --------------------------

	.type		.nv.reservedSmem.offset0,@object
	.size		.nv.reservedSmem.offset0,0x4
	.type		__assertfail,@function
